	.target	sm_90a

	.elftype	@"ET_EXEC"


//--------------------- .note.nv.tkinfo           --------------------------
	.section	.note.nv.tkinfo,"",@"SHT_NOTE"
	.sectionflags	@"SHF_NOTE_NV_TKINFO"
	.tkinfo
        /*0018*/ 	.word	0x00000002
        /*0030*/ 	.string	""
        /*0030*/ 	.string	"ptxas"
        /*0030*/ 	.string	"Cuda compilation tools, release 13.0, V13.0.88"
        /*0030*/ 	.string	"Build cuda_13.0.r13.0/compiler.36424714_0"
        /*0030*/ 	.string	"-arch sm_90a -m 64 "



//--------------------- .note.nv.cuinfo           --------------------------
	.section	.note.nv.cuinfo,"",@"SHT_NOTE"
	.sectionflags	@"SHF_NOTE_NV_CUINFO"
        /*0018*/ 	.short	0x0002
        /*001a*/ 	.short	0x005a
        /*001c*/ 	.short	0x0082
	.zero		2


//--------------------- .nv.info                  --------------------------
	.section	.nv.info,"",@"SHT_CUDA_INFO"
	.align	4


	//----- nvinfo : EIATTR_REGCOUNT
	.align		4
        /*0000*/ 	.byte	0x04, 0x2f
        /*0002*/ 	.short	(.L_23 - .L_22)
	.align		4
.L_22:
        /*0004*/ 	.word	index@(_ZN7cutlass13device_kernelIN5flash11enable_sm90INS1_16FlashAttnFwdSm90INS1_25CollectiveMainloopFwdSm90ILi2EN4cute5tupleIJNS5_1CILi1EEES8_S8_EEENS6_IJNS7_ILi192EEENS7_ILi144EEENS7_ILi96EEEEEELi96ENS_6half_tEfNS_4arch4Sm90ELb1ELb0ELb0ELb1ELb0ELb1ELb0ELb0ELb1ELb0ELb0ELb0EEENS1_21CollectiveEpilogueFwdINS6_IJSA_SC_SB_EEES9_SE_SG_Li384ELb1ELb0ELb0ELb0EEENS1_36VarlenDynamicPersistentTileSchedulerILi192ELi144ELi384ELi32ELb0ELb0ELb1ELb1ELb1ELb1EEEEEEEEEvNT_6ParamsE)
        /*0008*/ 	.word	0x00000080


	//----- nvinfo : EIATTR_FRAME_SIZE
	.align		4
.L_23:
        /*000c*/ 	.byte	0x04, 0x11
        /*000e*/ 	.short	(.L_25 - .L_24)
	.align		4
.L_24:
        /*0010*/ 	.word	index@(_ZN7cutlass13device_kernelIN5flash11enable_sm90INS1_16FlashAttnFwdSm90INS1_25CollectiveMainloopFwdSm90ILi2EN4cute5tupleIJNS5_1CILi1EEES8_S8_EEENS6_IJNS7_ILi192EEENS7_ILi144EEENS7_ILi96EEEEEELi96ENS_6half_tEfNS_4arch4Sm90ELb1ELb0ELb0ELb1ELb0ELb1ELb0ELb0ELb1ELb0ELb0ELb0EEENS1_21CollectiveEpilogueFwdINS6_IJSA_SC_SB_EEES9_SE_SG_Li384ELb1ELb0ELb0ELb0EEENS1_36VarlenDynamicPersistentTileSchedulerILi192ELi144ELi384ELi32ELb0ELb0ELb1ELb1ELb1ELb1EEEEEEEEEvNT_6ParamsE)
        /*0014*/ 	.word	0x000000a8


	//----- nvinfo : EIATTR_REGCOUNT
	.align		4
.L_25:
        /*0018*/ 	.byte	0x04, 0x2f
        /*001a*/ 	.short	(.L_27 - .L_26)
	.align		4
.L_26:
        /*001c*/ 	.word	index@(_ZN7cutlass13device_kernelIN5flash11enable_sm90INS1_16FlashAttnFwdSm90INS1_25CollectiveMainloopFwdSm90ILi2EN4cute5tupleIJNS5_1CILi1EEES8_S8_EEENS6_IJNS7_ILi192EEENS7_ILi144EEENS7_ILi96EEEEEELi96ENS_6half_tEfNS_4arch4Sm90ELb1ELb0ELb0ELb1ELb0ELb0ELb0ELb0ELb1ELb0ELb0ELb0EEENS1_21CollectiveEpilogueFwdINS6_IJSA_SC_SB_EEES9_SE_SG_Li384ELb1ELb0ELb0ELb0EEENS1_36VarlenDynamicPersistentTileSchedulerILi192ELi144ELi384ELi32ELb0ELb0ELb1ELb1ELb1ELb1EEEEEEEEEvNT_6ParamsE)
        /*0020*/ 	.word	0x00000080


	//----- nvinfo : EIATTR_FRAME_SIZE
	.align		4
.L_27:
        /*0024*/ 	.byte	0x04, 0x11
        /*0026*/ 	.short	(.L_29 - .L_28)
	.align		4
.L_28:
        /*0028*/ 	.word	index@(_ZN7cutlass13device_kernelIN5flash11enable_sm90INS1_16FlashAttnFwdSm90INS1_25CollectiveMainloopFwdSm90ILi2EN4cute5tupleIJNS5_1CILi1EEES8_S8_EEENS6_IJNS7_ILi192EEENS7_ILi144EEENS7_ILi96EEEEEELi96ENS_6half_tEfNS_4arch4Sm90ELb1ELb0ELb0ELb1ELb0ELb0ELb0ELb0ELb1ELb0ELb0ELb0EEENS1_21CollectiveEpilogueFwdINS6_IJSA_SC_SB_EEES9_SE_SG_Li384ELb1ELb0ELb0ELb0EEENS1_36VarlenDynamicPersistentTileSchedulerILi192ELi144ELi384ELi32ELb0ELb0ELb1ELb1ELb1ELb1EEEEEEEEEvNT_6ParamsE)
        /*002c*/ 	.word	0x00000010


	//----- nvinfo : EIATTR_REGCOUNT
	.align		4
.L_29:
        /*0030*/ 	.byte	0x04, 0x2f
        /*0032*/ 	.short	(.L_31 - .L_30)
	.align		4
.L_30:
        /*0034*/ 	.word	index@(_ZN7cutlass13device_kernelIN5flash11enable_sm90INS1_16FlashAttnFwdSm90INS1_25CollectiveMainloopFwdSm90ILi2EN4cute5tupleIJNS5_1CILi1EEES8_S8_EEENS6_IJNS7_ILi192EEENS7_ILi144EEENS7_ILi96EEEEEELi96ENS_6half_tEfNS_4arch4Sm90ELb1ELb0ELb0ELb0ELb0ELb0ELb0ELb0ELb1ELb0ELb0ELb0EEENS1_21CollectiveEpilogueFwdINS6_IJSA_SC_SB_EEES9_SE_SG_Li384ELb0ELb0ELb0ELb0EEENS1_30DynamicPersistentTileSchedulerILi384ELi32ELb0ELb0ELb1EEEEEEEEEvNT_6ParamsE)
        /*0038*/ 	.word	0x00000080


	//----- nvinfo : EIATTR_FRAME_SIZE
	.align		4
.L_31:
        /*003c*/ 	.byte	0x04, 0x11
        /*003e*/ 	.short	(.L_33 - .L_32)
	.align		4
.L_32:
        /*0040*/ 	.word	index@(_ZN7cutlass13device_kernelIN5flash11enable_sm90INS1_16FlashAttnFwdSm90INS1_25CollectiveMainloopFwdSm90ILi2EN4cute5tupleIJNS5_1CILi1EEES8_S8_EEENS6_IJNS7_ILi192EEENS7_ILi144EEENS7_ILi96EEEEEELi96ENS_6half_tEfNS_4arch4Sm90ELb1ELb0ELb0ELb0ELb0ELb0ELb0ELb0ELb1ELb0ELb0ELb0EEENS1_21CollectiveEpilogueFwdINS6_IJSA_SC_SB_EEES9_SE_SG_Li384ELb0ELb0ELb0ELb0EEENS1_30DynamicPersistentTileSchedulerILi384ELi32ELb0ELb0ELb1EEEEEEEEEvNT_6ParamsE)
        /*0044*/ 	.word	0x00000000


	//----- nvinfo : EIATTR_REGCOUNT
	.align		4
.L_33:
        /*0048*/ 	.byte	0x04, 0x2f
        /*004a*/ 	.short	(.L_35 - .L_34)
	.align		4
.L_34:
        /*004c*/ 	.word	index@(_ZN7cutlass13device_kernelIN5flash11enable_sm90INS1_16FlashAttnFwdSm90INS1_25CollectiveMainloopFwdSm90ILi2EN4cute5tupleIJNS5_1CILi1EEES8_S8_EEENS6_IJNS7_ILi192EEENS7_ILi128EEENS7_ILi96EEEEEELi96ENS_6half_tEfNS_4arch4Sm90ELb0ELb1ELb0ELb1ELb0ELb1ELb0ELb0ELb1ELb0ELb0ELb0EEENS1_21CollectiveEpilogueFwdINS6_IJSA_SC_SB_EEES9_SE_SG_Li384ELb1ELb0ELb0ELb0EEENS1_36VarlenDynamicPersistentTileSchedulerILi192ELi128ELi384ELi32ELb0ELb0ELb1ELb1ELb0ELb1EEEEEEEEEvNT_6ParamsE)
        /*0050*/ 	.word	0x00000080


	//----- nvinfo : EIATTR_FRAME_SIZE
	.align		4
.L_35:
        /*0054*/ 	.byte	0x04, 0x11
        /*0056*/ 	.short	(.L_37 - .L_36)
	.align		4
.L_36:
        /*0058*/ 	.word	index@(_ZN7cutlass13device_kernelIN5flash11enable_sm90INS1_16FlashAttnFwdSm90INS1_25CollectiveMainloopFwdSm90ILi2EN4cute5tupleIJNS5_1CILi1EEES8_S8_EEENS6_IJNS7_ILi192EEENS7_ILi128EEENS7_ILi96EEEEEELi96ENS_6half_tEfNS_4arch4Sm90ELb0ELb1ELb0ELb1ELb0ELb1ELb0ELb0ELb1ELb0ELb0ELb0EEENS1_21CollectiveEpilogueFwdINS6_IJSA_SC_SB_EEES9_SE_SG_Li384ELb1ELb0ELb0ELb0EEENS1_36VarlenDynamicPersistentTileSchedulerILi192ELi128ELi384ELi32ELb0ELb0ELb1ELb1ELb0ELb1EEEEEEEEEvNT_6ParamsE)
        /*005c*/ 	.word	0x00000060


	//----- nvinfo : EIATTR_REGCOUNT
	.align		4
.L_37:
        /*0060*/ 	.byte	0x04, 0x2f
        /*0062*/ 	.short	(.L_39 - .L_38)
	.align		4
.L_38:
        /*0064*/ 	.word	index@(_ZN7cutlass13device_kernelIN5flash11enable_sm90INS1_16FlashAttnFwdSm90INS1_25CollectiveMainloopFwdSm90ILi2EN4cute5tupleIJNS5_1CILi1EEES8_S8_EEENS6_IJNS7_ILi192EEENS7_ILi128EEENS7_ILi96EEEEEELi96ENS_6half_tEfNS_4arch4Sm90ELb0ELb1ELb0ELb1ELb0ELb0ELb0ELb0ELb1ELb0ELb0ELb0EEENS1_21CollectiveEpilogueFwdINS6_IJSA_SC_SB_EEES9_SE_SG_Li384ELb1ELb0ELb0ELb0EEENS1_36VarlenDynamicPersistentTileSchedulerILi192ELi128ELi384ELi32ELb0ELb0ELb1ELb1ELb0ELb1EEEEEEEEEvNT_6ParamsE)
        /*0068*/ 	.word	0x00000080


	//----- nvinfo : EIATTR_FRAME_SIZE
	.align		4
.L_39:
        /*006c*/ 	.byte	0x04, 0x11
        /*006e*/ 	.short	(.L_41 - .L_40)
	.align		4
.L_40:
        /*0070*/ 	.word	index@(_ZN7cutlass13device_kernelIN5flash11enable_sm90INS1_16FlashAttnFwdSm90INS1_25CollectiveMainloopFwdSm90ILi2EN4cute5tupleIJNS5_1CILi1EEES8_S8_EEENS6_IJNS7_ILi192EEENS7_ILi128EEENS7_ILi96EEEEEELi96ENS_6half_tEfNS_4arch4Sm90ELb0ELb1ELb0ELb1ELb0ELb0ELb0ELb0ELb1ELb0ELb0ELb0EEENS1_21CollectiveEpilogueFwdINS6_IJSA_SC_SB_EEES9_SE_SG_Li384ELb1ELb0ELb0ELb0EEENS1_36VarlenDynamicPersistentTileSchedulerILi192ELi128ELi384ELi32ELb0ELb0ELb1ELb1ELb0ELb1EEEEEEEEEvNT_6ParamsE)
        /*0074*/ 	.word	0x00000008


	//----- nvinfo : EIATTR_REGCOUNT
	.align		4
.L_41:
        /*0078*/ 	.byte	0x04, 0x2f
        /*007a*/ 	.short	(.L_43 - .L_42)
	.align		4
.L_42:
        /*007c*/ 	.word	index@(_ZN7cutlass13device_kernelIN5flash11enable_sm90INS1_16FlashAttnFwdSm90INS1_25CollectiveMainloopFwdSm90ILi2EN4cute5tupleIJNS5_1CILi1EEES8_S8_EEENS6_IJNS7_ILi192EEENS7_ILi128EEENS7_ILi96EEEEEELi96ENS_6half_tEfNS_4arch4Sm90ELb0ELb1ELb0ELb0ELb0ELb0ELb0ELb0ELb1ELb0ELb0ELb0EEENS1_21CollectiveEpilogueFwdINS6_IJSA_SC_SB_EEES9_SE_SG_Li384ELb0ELb0ELb0ELb0EEENS1_30DynamicPersistentTileSchedulerILi384ELi32ELb0ELb0ELb1EEEEEEEEEvNT_6ParamsE)
        /*0080*/ 	.word	0x00000080


	//----- nvinfo : EIATTR_FRAME_SIZE
	.align		4
.L_43:
        /*0084*/ 	.byte	0x04, 0x11
        /*0086*/ 	.short	(.L_45 - .L_44)
	.align		4
.L_44:
        /*0088*/ 	.word	index@(_ZN7cutlass13device_kernelIN5flash11enable_sm90INS1_16FlashAttnFwdSm90INS1_25CollectiveMainloopFwdSm90ILi2EN4cute5tupleIJNS5_1CILi1EEES8_S8_EEENS6_IJNS7_ILi192EEENS7_ILi128EEENS7_ILi96EEEEEELi96ENS_6half_tEfNS_4arch4Sm90ELb0ELb1ELb0ELb0ELb0ELb0ELb0ELb0ELb1ELb0ELb0ELb0EEENS1_21CollectiveEpilogueFwdINS6_IJSA_SC_SB_EEES9_SE_SG_Li384ELb0ELb0ELb0ELb0EEENS1_30DynamicPersistentTileSchedulerILi384ELi32ELb0ELb0ELb1EEEEEEEEEvNT_6ParamsE)
        /*008c*/ 	.word	0x00000000


	//----- nvinfo : EIATTR_REGCOUNT
	.align		4
.L_45:
        /*0090*/ 	.byte	0x04, 0x2f
        /*0092*/ 	.short	(.L_47 - .L_46)
	.align		4
.L_46:
        /*0094*/ 	.word	index@(_ZN7cutlass13device_kernelIN5flash11enable_sm90INS1_16FlashAttnFwdSm90INS1_25CollectiveMainloopFwdSm90ILi2EN4cute5tupleIJNS5_1CILi1EEES8_S8_EEENS6_IJNS7_ILi192EEENS7_ILi144EEENS7_ILi96EEEEEELi96ENS_6half_tEfNS_4arch4Sm90ELb0ELb0ELb0ELb1ELb0ELb1ELb0ELb0ELb1ELb0ELb0ELb0EEENS1_21CollectiveEpilogueFwdINS6_IJSA_SC_SB_EEES9_SE_SG_Li384ELb1ELb0ELb0ELb0EEENS1_36VarlenDynamicPersistentTileSchedulerILi192ELi144ELi384ELi32ELb0ELb0ELb1ELb0ELb1ELb1EEEEEEEEEvNT_6ParamsE)
        /*0098*/ 	.word	0x00000080


	//----- nvinfo : EIATTR_FRAME_SIZE
	.align		4
.L_47:
        /*009c*/ 	.byte	0x04, 0x11
        /*009e*/ 	.short	(.L_49 - .L_48)
	.align		4
.L_48:
        /*00a0*/ 	.word	index@(_ZN7cutlass13device_kernelIN5flash11enable_sm90INS1_16FlashAttnFwdSm90INS1_25CollectiveMainloopFwdSm90ILi2EN4cute5tupleIJNS5_1CILi1EEES8_S8_EEENS6_IJNS7_ILi192EEENS7_ILi144EEENS7_ILi96EEEEEELi96ENS_6half_tEfNS_4arch4Sm90ELb0ELb0ELb0ELb1ELb0ELb1ELb0ELb0ELb1ELb0ELb0ELb0EEENS1_21CollectiveEpilogueFwdINS6_IJSA_SC_SB_EEES9_SE_SG_Li384ELb1ELb0ELb0ELb0EEENS1_36VarlenDynamicPersistentTileSchedulerILi192ELi144ELi384ELi32ELb0ELb0ELb1ELb0ELb1ELb1EEEEEEEEEvNT_6ParamsE)
        /*00a4*/ 	.word	0x000000b8


	//----- nvinfo : EIATTR_REGCOUNT
	.align		4
.L_49:
        /*00a8*/ 	.byte	0x04, 0x2f
        /*00aa*/ 	.short	(.L_51 - .L_50)
	.align		4
.L_50:
        /*00ac*/ 	.word	index@(_ZN7cutlass13device_kernelIN5flash11enable_sm90INS1_16FlashAttnFwdSm90INS1_25CollectiveMainloopFwdSm90ILi2EN4cute5tupleIJNS5_1CILi1EEES8_S8_EEENS6_IJNS7_ILi192EEENS7_ILi144EEENS7_ILi96EEEEEELi96ENS_6half_tEfNS_4arch4Sm90ELb0ELb0ELb0ELb1ELb0ELb0ELb0ELb0ELb1ELb0ELb0ELb0EEENS1_21CollectiveEpilogueFwdINS6_IJSA_SC_SB_EEES9_SE_SG_Li384ELb1ELb0ELb0ELb0EEENS1_36VarlenDynamicPersistentTileSchedulerILi192ELi144ELi384ELi32ELb0ELb0ELb1ELb0ELb1ELb1EEEEEEEEEvNT_6ParamsE)
        /*00b0*/ 	.word	0x00000080


	//----- nvinfo : EIATTR_FRAME_SIZE
	.align		4
.L_51:
        /*00b4*/ 	.byte	0x04, 0x11
        /*00b6*/ 	.short	(.L_53 - .L_52)
	.align		4
.L_52:
        /*00b8*/ 	.word	index@(_ZN7cutlass13device_kernelIN5flash11enable_sm90INS1_16FlashAttnFwdSm90INS1_25CollectiveMainloopFwdSm90ILi2EN4cute5tupleIJNS5_1CILi1EEES8_S8_EEENS6_IJNS7_ILi192EEENS7_ILi144EEENS7_ILi96EEEEEELi96ENS_6half_tEfNS_4arch4Sm90ELb0ELb0ELb0ELb1ELb0ELb0ELb0ELb0ELb1ELb0ELb0ELb0EEENS1_21CollectiveEpilogueFwdINS6_IJSA_SC_SB_EEES9_SE_SG_Li384ELb1ELb0ELb0ELb0EEENS1_36VarlenDynamicPersistentTileSchedulerILi192ELi144ELi384ELi32ELb0ELb0ELb1ELb0ELb1ELb1EEEEEEEEEvNT_6ParamsE)
        /*00bc*/ 	.word	0x00000018


	//----- nvinfo : EIATTR_REGCOUNT
	.align		4
.L_53:
        /*00c0*/ 	.byte	0x04, 0x2f
        /*00c2*/ 	.short	(.L_55 - .L_54)
	.align		4
.L_54:
        /*00c4*/ 	.word	index@(_ZN7cutlass13device_kernelIN5flash11enable_sm90INS1_16FlashAttnFwdSm90INS1_25CollectiveMainloopFwdSm90ILi2EN4cute5tupleIJNS5_1CILi1EEES8_S8_EEENS6_IJNS7_ILi192EEENS7_ILi144EEENS7_ILi96EEEEEELi96ENS_6half_tEfNS_4arch4Sm90ELb0ELb0ELb0ELb0ELb0ELb0ELb0ELb0ELb1ELb0ELb0ELb0EEENS1_21CollectiveEpilogueFwdINS6_IJSA_SC_SB_EEES9_SE_SG_Li384ELb0ELb0ELb0ELb0EEENS1_29StaticPersistentTileSchedulerILb0EEEEEEEEEvNT_6ParamsE)
        /*00c8*/ 	.word	0x00000080


	//----- nvinfo : EIATTR_FRAME_SIZE
	.align		4
.L_55:
        /*00cc*/ 	.byte	0x04, 0x11
        /*00ce*/ 	.short	(.L_57 - .L_56)
	.align		4
.L_56:
        /*00d0*/ 	.word	index@(_ZN7cutlass13device_kernelIN5flash11enable_sm90INS1_16FlashAttnFwdSm90INS1_25CollectiveMainloopFwdSm90ILi2EN4cute5tupleIJNS5_1CILi1EEES8_S8_EEENS6_IJNS7_ILi192EEENS7_ILi144EEENS7_ILi96EEEEEELi96ENS_6half_tEfNS_4arch4Sm90ELb0ELb0ELb0ELb0ELb0ELb0ELb0ELb0ELb1ELb0ELb0ELb0EEENS1_21CollectiveEpilogueFwdINS6_IJSA_SC_SB_EEES9_SE_SG_Li384ELb0ELb0ELb0ELb0EEENS1_29StaticPersistentTileSchedulerILb0EEEEEEEEEvNT_6ParamsE)
        /*00d4*/ 	.word	0x00000008


	//----- nvinfo : EIATTR_MIN_STACK_SIZE
	.align		4
.L_57:
        /*00d8*/ 	.byte	0x04, 0x12
        /*00da*/ 	.short	(.L_59 - .L_58)
	.align		4
.L_58:
        /*00dc*/ 	.word	index@(_ZN7cutlass13device_kernelIN5flash11enable_sm90INS1_16FlashAttnFwdSm90INS1_25CollectiveMainloopFwdSm90ILi2EN4cute5tupleIJNS5_1CILi1EEES8_S8_EEENS6_IJNS7_ILi192EEENS7_ILi144EEENS7_ILi96EEEEEELi96ENS_6half_tEfNS_4arch4Sm90ELb0ELb0ELb0ELb0ELb0ELb0ELb0ELb0ELb1ELb0ELb0ELb0EEENS1_21CollectiveEpilogueFwdINS6_IJSA_SC_SB_EEES9_SE_SG_Li384ELb0ELb0ELb0ELb0EEENS1_29StaticPersistentTileSchedulerILb0EEEEEEEEEvNT_6ParamsE)
        /*00e0*/ 	.word	0x00000008


	//----- nvinfo : EIATTR_MIN_STACK_SIZE
	.align		4
.L_59:
        /*00e4*/ 	.byte	0x04, 0x12
        /*00e6*/ 	.short	(.L_61 - .L_60)
	.align		4
.L_60:
        /*00e8*/ 	.word	index@(_ZN7cutlass13device_kernelIN5flash11enable_sm90INS1_16FlashAttnFwdSm90INS1_25CollectiveMainloopFwdSm90ILi2EN4cute5tupleIJNS5_1CILi1EEES8_S8_EEENS6_IJNS7_ILi192EEENS7_ILi144EEENS7_ILi96EEEEEELi96ENS_6half_tEfNS_4arch4Sm90ELb0ELb0ELb0ELb1ELb0ELb0ELb0ELb0ELb1ELb0ELb0ELb0EEENS1_21CollectiveEpilogueFwdINS6_IJSA_SC_SB_EEES9_SE_SG_Li384ELb1ELb0ELb0ELb0EEENS1_36VarlenDynamicPersistentTileSchedulerILi192ELi144ELi384ELi32ELb0ELb0ELb1ELb0ELb1ELb1EEEEEEEEEvNT_6ParamsE)
        /*00ec*/ 	.word	0x00000018


	//----- nvinfo : EIATTR_MIN_STACK_SIZE
	.align		4
.L_61:
        /*00f0*/ 	.byte	0x04, 0x12
        /*00f2*/ 	.short	(.L_63 - .L_62)
	.align		4
.L_62:
        /*00f4*/ 	.word	index@(_ZN7cutlass13device_kernelIN5flash11enable_sm90INS1_16FlashAttnFwdSm90INS1_25CollectiveMainloopFwdSm90ILi2EN4cute5tupleIJNS5_1CILi1EEES8_S8_EEENS6_IJNS7_ILi192EEENS7_ILi144EEENS7_ILi96EEEEEELi96ENS_6half_tEfNS_4arch4Sm90ELb0ELb0ELb0ELb1ELb0ELb1ELb0ELb0ELb1ELb0ELb0ELb0EEENS1_21CollectiveEpilogueFwdINS6_IJSA_SC_SB_EEES9_SE_SG_Li384ELb1ELb0ELb0ELb0EEENS1_36VarlenDynamicPersistentTileSchedulerILi192ELi144ELi384ELi32ELb0ELb0ELb1ELb0ELb1ELb1EEEEEEEEEvNT_6ParamsE)
        /*00f8*/ 	.word	0x000000b8


	//----- nvinfo : EIATTR_MIN_STACK_SIZE
	.align		4
.L_63:
        /*00fc*/ 	.byte	0x04, 0x12
        /*00fe*/ 	.short	(.L_65 - .L_64)
	.align		4
.L_64:
        /*0100*/ 	.word	index@(_ZN7cutlass13device_kernelIN5flash11enable_sm90INS1_16FlashAttnFwdSm90INS1_25CollectiveMainloopFwdSm90ILi2EN4cute5tupleIJNS5_1CILi1EEES8_S8_EEENS6_IJNS7_ILi192EEENS7_ILi128EEENS7_ILi96EEEEEELi96ENS_6half_tEfNS_4arch4Sm90ELb0ELb1ELb0ELb0ELb0ELb0ELb0ELb0ELb1ELb0ELb0ELb0EEENS1_21CollectiveEpilogueFwdINS6_IJSA_SC_SB_EEES9_SE_SG_Li384ELb0ELb0ELb0ELb0EEENS1_30DynamicPersistentTileSchedulerILi384ELi32ELb0ELb0ELb1EEEEEEEEEvNT_6ParamsE)
        /*0104*/ 	.word	0x00000000


	//----- nvinfo : EIATTR_MIN_STACK_SIZE
	.align		4
.L_65:
        /*0108*/ 	.byte	0x04, 0x12
        /*010a*/ 	.short	(.L_67 - .L_66)
	.align		4
.L_66:
        /*010c*/ 	.word	index@(_ZN7cutlass13device_kernelIN5flash11enable_sm90INS1_16FlashAttnFwdSm90INS1_25CollectiveMainloopFwdSm90ILi2EN4cute5tupleIJNS5_1CILi1EEES8_S8_EEENS6_IJNS7_ILi192EEENS7_ILi128EEENS7_ILi96EEEEEELi96ENS_6half_tEfNS_4arch4Sm90ELb0ELb1ELb0ELb1ELb0ELb0ELb0ELb0ELb1ELb0ELb0ELb0EEENS1_21CollectiveEpilogueFwdINS6_IJSA_SC_SB_EEES9_SE_SG_Li384ELb1ELb0ELb0ELb0EEENS1_36VarlenDynamicPersistentTileSchedulerILi192ELi128ELi384ELi32ELb0ELb0ELb1ELb1ELb0ELb1EEEEEEEEEvNT_6ParamsE)
        /*0110*/ 	.word	0x00000008


	//----- nvinfo : EIATTR_MIN_STACK_SIZE
	.align		4
.L_67:
        /*0114*/ 	.byte	0x04, 0x12
        /*0116*/ 	.short	(.L_69 - .L_68)
	.align		4
.L_68:
        /*0118*/ 	.word	index@(_ZN7cutlass13device_kernelIN5flash11enable_sm90INS1_16FlashAttnFwdSm90INS1_25CollectiveMainloopFwdSm90ILi2EN4cute5tupleIJNS5_1CILi1EEES8_S8_EEENS6_IJNS7_ILi192EEENS7_ILi128EEENS7_ILi96EEEEEELi96ENS_6half_tEfNS_4arch4Sm90ELb0ELb1ELb0ELb1ELb0ELb1ELb0ELb0ELb1ELb0ELb0ELb0EEENS1_21CollectiveEpilogueFwdINS6_IJSA_SC_SB_EEES9_SE_SG_Li384ELb1ELb0ELb0ELb0EEENS1_36VarlenDynamicPersistentTileSchedulerILi192ELi128ELi384ELi32ELb0ELb0ELb1ELb1ELb0ELb1EEEEEEEEEvNT_6ParamsE)
        /*011c*/ 	.word	0x00000060


	//----- nvinfo : EIATTR_MIN_STACK_SIZE
	.align		4
.L_69:
        /*0120*/ 	.byte	0x04, 0x12
        /*0122*/ 	.short	(.L_71 - .L_70)
	.align		4
.L_70:
        /*0124*/ 	.word	index@(_ZN7cutlass13device_kernelIN5flash11enable_sm90INS1_16FlashAttnFwdSm90INS1_25CollectiveMainloopFwdSm90ILi2EN4cute5tupleIJNS5_1CILi1EEES8_S8_EEENS6_IJNS7_ILi192EEENS7_ILi144EEENS7_ILi96EEEEEELi96ENS_6half_tEfNS_4arch4Sm90ELb1ELb0ELb0ELb0ELb0ELb0ELb0ELb0ELb1ELb0ELb0ELb0EEENS1_21CollectiveEpilogueFwdINS6_IJSA_SC_SB_EEES9_SE_SG_Li384ELb0ELb0ELb0ELb0EEENS1_30DynamicPersistentTileSchedulerILi384ELi32ELb0ELb0ELb1EEEEEEEEEvNT_6ParamsE)
        /*0128*/ 	.word	0x00000000


	//----- nvinfo : EIATTR_MIN_STACK_SIZE
	.align		4
.L_71:
        /*012c*/ 	.byte	0x04, 0x12
        /*012e*/ 	.short	(.L_73 - .L_72)
	.align		4
.L_72:
        /*0130*/ 	.word	index@(_ZN7cutlass13device_kernelIN5flash11enable_sm90INS1_16FlashAttnFwdSm90INS1_25CollectiveMainloopFwdSm90ILi2EN4cute5tupleIJNS5_1CILi1EEES8_S8_EEENS6_IJNS7_ILi192EEENS7_ILi144EEENS7_ILi96EEEEEELi96ENS_6half_tEfNS_4arch4Sm90ELb1ELb0ELb0ELb1ELb0ELb0ELb0ELb0ELb1ELb0ELb0ELb0EEENS1_21CollectiveEpilogueFwdINS6_IJSA_SC_SB_EEES9_SE_SG_Li384ELb1ELb0ELb0ELb0EEENS1_36VarlenDynamicPersistentTileSchedulerILi192ELi144ELi384ELi32ELb0ELb0ELb1ELb1ELb1ELb1EEEEEEEEEvNT_6ParamsE)
        /*0134*/ 	.word	0x00000010


	//----- nvinfo : EIATTR_MIN_STACK_SIZE
	.align		4
.L_73:
        /*0138*/ 	.byte	0x04, 0x12
        /*013a*/ 	.short	(.L_75 - .L_74)
	.align		4
.L_74:
        /*013c*/ 	.word	index@(_ZN7cutlass13device_kernelIN5flash11enable_sm90INS1_16FlashAttnFwdSm90INS1_25CollectiveMainloopFwdSm90ILi2EN4cute5tupleIJNS5_1CILi1EEES8_S8_EEENS6_IJNS7_ILi192EEENS7_ILi144EEENS7_ILi96EEEEEELi96ENS_6half_tEfNS_4arch4Sm90ELb1ELb0ELb0ELb1ELb0ELb1ELb0ELb0ELb1ELb0ELb0ELb0EEENS1_21CollectiveEpilogueFwdINS6_IJSA_SC_SB_EEES9_SE_SG_Li384ELb1ELb0ELb0ELb0EEENS1_36VarlenDynamicPersistentTileSchedulerILi192ELi144ELi384ELi32ELb0ELb0ELb1ELb1ELb1ELb1EEEEEEEEEvNT_6ParamsE)
        /*0140*/ 	.word	0x000000a8
.L_75:


//--------------------- .nv.compat                --------------------------
	.section	.nv.compat,"",@"SHT_CUDA_COMPAT_INFO"
	.align	4
        /*0000*/ 	.byte	0x02, 0x09, 0x01, 0x00, 0x02, 0x02, 0x04, 0x00, 0x02, 0x05, 0x05, 0x00, 0x03, 0x07, 0x01, 0x01
        /*0010*/ 	.byte	0x02, 0x03, 0x01, 0x00, 0x02, 0x06, 0x01, 0x00, 0x04, 0x0b, 0x08, 0x00, 0x00, 0x00, 0x00, 0x00
        /*0020*/ 	.byte	0x00, 0x00, 0x00, 0x00


//--------------------- .nv.info._ZN7cutlass13device_kernelIN5flash11enable_sm90INS1_16FlashAttnFwdSm90INS1_25CollectiveMainloopFwdSm90ILi2EN4cute5tupleIJNS5_1CILi1EEES8_S8_EEENS6_IJNS7_ILi192EEENS7_ILi144EEENS7_ILi96EEEEEELi96ENS_6half_tEfNS_4arch4Sm90ELb0ELb0ELb0ELb0ELb0ELb0ELb0ELb0ELb1ELb0ELb0ELb0EEENS1_21CollectiveEpilogueFwdINS6_IJSA_SC_SB_EEES9_SE_SG_Li384ELb0ELb0ELb0ELb0EEENS1_29StaticPersistentTileSchedulerILb0EEEEEEEEEvNT_6ParamsE --------------------------
	.section	.nv.info._ZN7cutlass13device_kernelIN5flash11enable_sm90INS1_16FlashAttnFwdSm90INS1_25CollectiveMainloopFwdSm90ILi2EN4cute5tupleIJNS5_1CILi1EEES8_S8_EEENS6_IJNS7_ILi192EEENS7_ILi144EEENS7_ILi96EEEEEELi96ENS_6half_tEfNS_4arch4Sm90ELb0ELb0ELb0ELb0ELb0ELb0ELb0ELb0ELb1ELb0ELb0ELb0EEENS1_21CollectiveEpilogueFwdINS6_IJSA_SC_SB_EEES9_SE_SG_Li384ELb0ELb0ELb0ELb0EEENS1_29StaticPersistentTileSchedulerILb0EEEEEEEEEvNT_6ParamsE,"",@"SHT_CUDA_INFO"
	.sectionflags	@""
	.align	4


	//----- nvinfo : EIATTR_CUDA_API_VERSION
	.align		4
        /*0000*/ 	.byte	0x04, 0x37
        /*0002*/ 	.short	(.L_77 - .L_76)
.L_76:
        /*0004*/ 	.word	0x00000082


	//----- nvinfo : EIATTR_KPARAM_INFO
	.align		4
.L_77:
        /*0008*/ 	.byte	0x04, 0x17
        /*000a*/ 	.short	(.L_79 - .L_78)
.L_78:
        /*000c*/ 	.word	0x00000000
        /*0010*/ 	.short	0x0000
        /*0012*/ 	.short	0x0070
        /*0014*/ 	.byte	0x00, 0xf0, 0x01, 0x2e


	//----- nvinfo : EIATTR_SPARSE_MMA_MASK
	.align		4
.L_79:
        /*0018*/ 	.byte	0x03, 0x50
        /*001a*/ 	.short	0x0000


	//----- nvinfo : EIATTR_MAXREG_COUNT
	.align		4
        /*001c*/ 	.byte	0x03, 0x1b
        /*001e*/ 	.short	0x0080


	//----- nvinfo : EIATTR_NUM_BARRIERS
	.align		4
        /*0020*/ 	.byte	0x02, 0x4c
        /*0022*/ 	.byte	0x10
	.zero		1


	//----- nvinfo : EIATTR_EXTERNS
	.align		4
        /*0024*/ 	.byte	0x04, 0x0f
        /*0026*/ 	.short	(.L_81 - .L_80)


	//   ....[0]....
	.align		4
.L_80:
        /*0028*/ 	.word	index@(__assertfail)


	//----- nvinfo : EIATTR_ANNOTATIONS
	.align		4
.L_81:
        /*002c*/ 	.byte	0x04, 0x55
        /*002e*/ 	.short	(.L_83 - .L_82)


	//   ....[0]....
.L_82:
        /*0030*/ 	.word	0x00000001
        /*0034*/ 	.byte	0x40, 0x09, 0x00, 0x00, 0x01, 0x00, 0x00, 0x00, 0x40, 0x0a, 0x00, 0x00, 0x01, 0x00, 0x00, 0x00
        /*0044*/ 	.byte	0x70, 0xc1, 0x00, 0x00


	//----- nvinfo : EIATTR_MERCURY_ISA_VERSION
	.align		4
.L_83:
        /*0048*/ 	.byte	0x03, 0x5f
        /*004a*/ 	.short	0x0101


	//----- nvinfo : EIATTR_INT_WARP_WIDE_INSTR_OFFSETS
	.align		4
        /*004c*/ 	.byte	0x04, 0x31
        /*004e*/ 	.short	(.L_85 - .L_84)


	//   ....[0]....
.L_84:
        /*0050*/ 	.word	0x00000180


	//   ....[1]....
        /*0054*/ 	.word	0x000001c0


	//   ....[2]....
        /*0058*/ 	.word	0x00000250


	//   ....[3]....
        /*005c*/ 	.word	0x00009d20


	//   ....[4]....
        /*0060*/ 	.word	0x00009da0


	//   ....[5]....
        /*0064*/ 	.word	0x00009e90


	//   ....[6]....
        /*0068*/ 	.word	0x00009f50


	//----- nvinfo : EIATTR_COOP_GROUP_MASK_REGIDS
	.align		4
.L_85:
        /*006c*/ 	.byte	0x04, 0x29
        /*006e*/ 	.short	(.L_87 - .L_86)


	//   ....[0]....
.L_86:
        /*0070*/ 	.word	0xffffffff


	//   ....[1]....
        /*0074*/ 	.word	0xffffffff


	//   ....[2]....
        /*0078*/ 	.word	0xffffffff


	//   ....[3]....
        /*007c*/ 	.word	0xffffffff


	//   ....[4]....
        /*0080*/ 	.word	0xffffffff


	//   ....[5]....
        /*0084*/ 	.word	0xffffffff


	//   ....[6]....
        /*0088*/ 	.word	0xffffffff


	//   ....[7]....
        /*008c*/ 	.word	0xffffffff


	//   ....[8]....
        /*0090*/ 	.word	0xffffffff


	//   ....[9]....
        /*0094*/ 	.word	0xffffffff


	//   ....[10]....
        /*0098*/ 	.word	0xffffffff


	//   ....[11]....
        /*009c*/ 	.word	0xffffffff


	//   ....[12]....
        /*00a0*/ 	.word	0xffffffff


	//   ....[13]....
        /*00a4*/ 	.word	0xffffffff


	//   ....[14]....
        /*00a8*/ 	.word	0xffffffff


	//   ....[15]....
        /*00ac*/ 	.word	0xffffffff


	//   ....[16]....
        /*00b0*/ 	.word	0xffffffff


	//   ....[17]....
        /*00b4*/ 	.word	0xffffffff


	//   ....[18]....
        /*00b8*/ 	.word	0xffffffff


	//   ....[19]....
        /*00bc*/ 	.word	0xffffffff


	//   ....[20]....
        /*00c0*/ 	.word	0xffffffff


	//   ....[21]....
        /*00c4*/ 	.word	0xffffffff


	//   ....[22]....
        /*00c8*/ 	.word	0xffffffff


	//   ....[23]....
        /*00cc*/ 	.word	0xffffffff


	//   ....[24]....
        /*00d0*/ 	.word	0xffffffff


	//   ....[25]....
        /*00d4*/ 	.word	0x0500000f


	//   ....[26]....
        /*00d8*/ 	.word	0x0500000f


	//----- nvinfo : EIATTR_COOP_GROUP_INSTR_OFFSETS
	.align		4
.L_87:
        /*00dc*/ 	.byte	0x04, 0x28
        /*00de*/ 	.short	(.L_89 - .L_88)


	//   ....[0]....
.L_88:
        /*00e0*/ 	.word	0x00000060


	//   ....[1]....
        /*00e4*/ 	.word	0x00000190


	//   ....[2]....
        /*00e8*/ 	.word	0x00000230


	//   ....[3]....
        /*00ec*/ 	.word	0x000003c0


	//   ....[4]....
        /*00f0*/ 	.word	0x00000520


	//   ....[5]....
        /*00f4*/ 	.word	0x00000640


	//   ....[6]....
        /*00f8*/ 	.word	0x000007a0


	//   ....[7]....
        /*00fc*/ 	.word	0x00000e90


	//   ....[8]....
        /*0100*/ 	.word	0x00003240


	//   ....[9]....
        /*0104*/ 	.word	0x000032d0


	//   ....[10]....
        /*0108*/ 	.word	0x000038c0


	//   ....[11]....
        /*010c*/ 	.word	0x00003920


	//   ....[12]....
        /*0110*/ 	.word	0x00004960


	//   ....[13]....
        /*0114*/ 	.word	0x00006790


	//   ....[14]....
        /*0118*/ 	.word	0x000067b0


	//   ....[15]....
        /*011c*/ 	.word	0x00006db0


	//   ....[16]....
        /*0120*/ 	.word	0x00006e60


	//   ....[17]....
        /*0124*/ 	.word	0x00008230


	//   ....[18]....
        /*0128*/ 	.word	0x00008360


	//   ....[19]....
        /*012c*/ 	.word	0x000083a0


	//   ....[20]....
        /*0130*/ 	.word	0x00008530


	//   ....[21]....
        /*0134*/ 	.word	0x00008660


	//   ....[22]....
        /*0138*/ 	.word	0x000092f0


	//   ....[23]....
        /*013c*/ 	.word	0x000095f0


	//   ....[24]....
        /*0140*/ 	.word	0x0000c0f0


	//   ....[25]....
        /*0144*/ 	.word	0x0000c5d0


	//   ....[26]....
        /*0148*/ 	.word	0x0000ca40


	//----- nvinfo : EIATTR_REG_RECONFIG
	.align		4
.L_89:
        /*014c*/ 	.byte	0x01, 0x54
	.zero		2


	//----- nvinfo : EIATTR_SYSCALL_OFFSETS
	.align		4
        /*0150*/ 	.byte	0x04, 0x46
        /*0152*/ 	.short	(.L_91 - .L_90)


	//   ....[0]....
.L_90:
        /*0154*/ 	.word	0x00001200


	//   ....[1]....
        /*0158*/ 	.word	0x00009a10


	//   ....[2]....
        /*015c*/ 	.word	0x00009b40


	//   ....[3]....
        /*0160*/ 	.word	0x00009c40


	//----- nvinfo : EIATTR_MBARRIER_INSTR_OFFSETS
	.align		4
.L_91:
        /*0164*/ 	.byte	0x04, 0x39
        /*0166*/ 	.short	(.L_93 - .L_92)


	//   ....[0]....
.L_92:
        /*0168*/ 	.word	0x00000270
        /*016c*/ 	.word	0x000000ff
        /*0170*/ 	.word	0x00031c00
        /*0174*/ 	.short	0x0100
        /*0176*/ 	.byte	0x06
	.zero		1


	//   ....[1]....
        /*0178*/ 	.word	0x00000280
        /*017c*/ 	.word	0x000000ff
        /*0180*/ 	.word	0x00031c20
        /*0184*/ 	.short	0x0100
        /*0186*/ 	.byte	0x06
	.zero		1


	//   ....[2]....
        /*0188*/ 	.word	0x00000370
        /*018c*/ 	.word	0x000000ff
        /*0190*/ 	.word	0x00031c30
        /*0194*/ 	.short	0x0100
        /*0196*/ 	.byte	0x08
	.zero		1


	//   ....[3]....
        /*0198*/ 	.word	0x00000380
        /*019c*/ 	.word	0x000000ff
        /*01a0*/ 	.word	0x00031c40
        /*01a4*/ 	.short	0x0100
        /*01a6*/ 	.byte	0x08
	.zero		1


	//   ....[4]....
        /*01a8*/ 	.word	0x00000390
        /*01ac*/ 	.word	0x000000ff
        /*01b0*/ 	.word	0x00031c38
        /*01b4*/ 	.short	0x0100
        /*01b6*/ 	.byte	0x08
	.zero		1


	//   ....[5]....
        /*01b8*/ 	.word	0x000003a0
        /*01bc*/ 	.word	0x000000ff
        /*01c0*/ 	.word	0x00031c48
        /*01c4*/ 	.short	0x0100
        /*01c6*/ 	.byte	0x08
	.zero		1


	//   ....[6]....
        /*01c8*/ 	.word	0x000004d0
        /*01cc*/ 	.word	0x000000ff
        /*01d0*/ 	.word	0x00031c50
        /*01d4*/ 	.short	0x0100
        /*01d6*/ 	.byte	0x08
	.zero		1


	//   ....[7]....
        /*01d8*/ 	.word	0x000004e0
        /*01dc*/ 	.word	0x000000ff
        /*01e0*/ 	.word	0x00031c60
        /*01e4*/ 	.short	0x0100
        /*01e6*/ 	.byte	0x08
	.zero		1


	//   ....[8]....
        /*01e8*/ 	.word	0x000004f0
        /*01ec*/ 	.word	0x000000ff
        /*01f0*/ 	.word	0x00031c58
        /*01f4*/ 	.short	0x0100
        /*01f6*/ 	.byte	0x08
	.zero		1


	//   ....[9]....
        /*01f8*/ 	.word	0x00000500
        /*01fc*/ 	.word	0x000000ff
        /*0200*/ 	.word	0x00031c68
        /*0204*/ 	.short	0x0100
        /*0206*/ 	.byte	0x08
	.zero		1


	//   ....[10]....
        /*0208*/ 	.word	0x000005f0
        /*020c*/ 	.word	0x000000ff
        /*0210*/ 	.word	0x00031c70
        /*0214*/ 	.short	0x0100
        /*0216*/ 	.byte	0x06
	.zero		1


	//   ....[11]....
        /*0218*/ 	.word	0x00000600
        /*021c*/ 	.word	0x000000ff
        /*0220*/ 	.word	0x00031c80
        /*0224*/ 	.short	0x0100
        /*0226*/ 	.byte	0x06
	.zero		1


	//   ....[12]....
        /*0228*/ 	.word	0x00000610
        /*022c*/ 	.word	0x000000ff
        /*0230*/ 	.word	0x00031c78
        /*0234*/ 	.short	0x0100
        /*0236*/ 	.byte	0x06
	.zero		1


	//   ....[13]....
        /*0238*/ 	.word	0x00000620
        /*023c*/ 	.word	0x000000ff
        /*0240*/ 	.word	0x00031c88
        /*0244*/ 	.short	0x0100
        /*0246*/ 	.byte	0x06
	.zero		1


	//   ....[14]....
        /*0248*/ 	.word	0x00000750
        /*024c*/ 	.word	0x000000ff
        /*0250*/ 	.word	0x00031c90
        /*0254*/ 	.short	0x0100
        /*0256*/ 	.byte	0x08
	.zero		1


	//   ....[15]....
        /*0258*/ 	.word	0x00000760
        /*025c*/ 	.word	0x000000ff
        /*0260*/ 	.word	0x00031ca0
        /*0264*/ 	.short	0x0100
        /*0266*/ 	.byte	0x08
	.zero		1


	//   ....[16]....
        /*0268*/ 	.word	0x00000770
        /*026c*/ 	.word	0x000000ff
        /*0270*/ 	.word	0x00031c98
        /*0274*/ 	.short	0x0100
        /*0276*/ 	.byte	0x08
	.zero		1


	//   ....[17]....
        /*0278*/ 	.word	0x00000780
        /*027c*/ 	.word	0x000000ff
        /*0280*/ 	.word	0x00031ca8
        /*0284*/ 	.short	0x0100
        /*0286*/ 	.byte	0x08
	.zero		1


	//   ....[18]....
        /*0288*/ 	.word	0x000008b0
        /*028c*/ 	.word	0x000000ff
        /*0290*/ 	.word	0x00031cb0
        /*0294*/ 	.short	0x0100
        /*0296*/ 	.byte	0x08
	.zero		1


	//   ....[19]....
        /*0298*/ 	.word	0x000008c0
        /*029c*/ 	.word	0x000000ff
        /*02a0*/ 	.word	0x00031cc0
        /*02a4*/ 	.short	0x0100
        /*02a6*/ 	.byte	0x08
	.zero		1


	//   ....[20]....
        /*02a8*/ 	.word	0x000008d0
        /*02ac*/ 	.word	0x000000ff
        /*02b0*/ 	.word	0x00031cb8
        /*02b4*/ 	.short	0x0100
        /*02b6*/ 	.byte	0x08
	.zero		1


	//   ....[21]....
        /*02b8*/ 	.word	0x000008e0
        /*02bc*/ 	.word	0x000000ff
        /*02c0*/ 	.word	0x00031cc8
        /*02c4*/ 	.short	0x0100
        /*02c6*/ 	.byte	0x08
	.zero		1


	//   ....[22]....
        /*02c8*/ 	.word	0x00001240
        /*02cc*/ 	.word	0x000000ff
        /*02d0*/ 	.word	0x00031c00
        /*02d4*/ 	.short	0x010a
        /*02d6*/ 	.byte	0x27
	.zero		1


	//   ....[23]....
        /*02d8*/ 	.word	0x000012c0
        /*02dc*/ 	.word	0x00000004
        /*02e0*/ 	.word	0x00031c30
        /*02e4*/ 	.short	0x010a
        /*02e6*/ 	.byte	0x3f
	.zero		1


	//   ....[24]....
        /*02e8*/ 	.word	0x00001330
        /*02ec*/ 	.word	0x00000004
        /*02f0*/ 	.word	0x00031c30
        /*02f4*/ 	.short	0x010a
        /*02f6*/ 	.byte	0x3f
	.zero		1


	//   ....[25]....
        /*02f8*/ 	.word	0x000032f0
        /*02fc*/ 	.word	0x00000004
        /*0300*/ 	.word	0x00000000
        /*0304*/ 	.short	0x0101
        /*0306*/ 	.byte	0x3f
	.zero		1


	//   ....[26]....
        /*0308*/ 	.word	0x00004c10
        /*030c*/ 	.word	0x000000ff
        /*0310*/ 	.word	0x00031c30
        /*0314*/ 	.short	0x010a
        /*0316*/ 	.byte	0x04
	.zero		1


	//   ....[27]....
        /*0318*/ 	.word	0x00004c50
        /*031c*/ 	.word	0x000000ff
        /*0320*/ 	.word	0x00031c30
        /*0324*/ 	.short	0x010a
        /*0326*/ 	.byte	0x04
	.zero		1


	//   ....[28]....
        /*0328*/ 	.word	0x000062e0
        /*032c*/ 	.word	0x000000ff
        /*0330*/ 	.word	0x00031c50
        /*0334*/ 	.short	0x010a
        /*0336*/ 	.byte	0x04
	.zero		1


	//   ....[29]....
        /*0338*/ 	.word	0x00006320
        /*033c*/ 	.word	0x000000ff
        /*0340*/ 	.word	0x00031c50
        /*0344*/ 	.short	0x010a
        /*0346*/ 	.byte	0x04
	.zero		1


	//   ....[30]....
        /*0348*/ 	.word	0x00007690
        /*034c*/ 	.word	0x0000000a
        /*0350*/ 	.word	0x00000000
        /*0354*/ 	.short	0x0101
        /*0356*/ 	.byte	0x3f
	.zero		1


	//   ....[31]....
        /*0358*/ 	.word	0x00007710
        /*035c*/ 	.word	0x0000008a
        /*0360*/ 	.word	0x00000000
        /*0364*/ 	.short	0x0101
        /*0366*/ 	.byte	0x3f
	.zero		1


	//   ....[32]....
        /*0368*/ 	.word	0x000082b0
        /*036c*/ 	.word	0x000000ff
        /*0370*/ 	.word	0x00031c50
        /*0374*/ 	.short	0x010a
        /*0376*/ 	.byte	0x0c
	.zero		1


	//   ....[33]....
        /*0378*/ 	.word	0x000082f0
        /*037c*/ 	.word	0x000000ff
        /*0380*/ 	.word	0x00031c50
        /*0384*/ 	.short	0x010a
        /*0386*/ 	.byte	0x0c
	.zero		1


	//   ....[34]....
        /*0388*/ 	.word	0x00008ce0
        /*038c*/ 	.word	0x0000000c
        /*0390*/ 	.word	0x00000000
        /*0394*/ 	.short	0x0101
        /*0396*/ 	.byte	0x3f
	.zero		1


	//   ....[35]....
        /*0398*/ 	.word	0x000094f0
        /*039c*/ 	.word	0x000000ff
        /*03a0*/ 	.word	0x00000000
        /*03a4*/ 	.short	0x0101
        /*03a6*/ 	.byte	0x06
	.zero		1


	//   ....[36]....
        /*03a8*/ 	.word	0x0000a270
        /*03ac*/ 	.word	0x00000005
        /*03b0*/ 	.word	0x00031c40
        /*03b4*/ 	.short	0x010a
        /*03b6*/ 	.byte	0x3f
	.zero		1


	//   ....[37]....
        /*03b8*/ 	.word	0x0000a700
        /*03bc*/ 	.word	0x00000017
        /*03c0*/ 	.word	0x00031c20
        /*03c4*/ 	.short	0x010a
        /*03c6*/ 	.byte	0x3f
	.zero		1


	//   ....[38]....
        /*03c8*/ 	.word	0x0000a9c0
        /*03cc*/ 	.word	0x00000003
        /*03d0*/ 	.word	0x00031c40
        /*03d4*/ 	.short	0x010a
        /*03d6*/ 	.byte	0x3f
	.zero		1


	//   ....[39]....
        /*03d8*/ 	.word	0x0000ac00
        /*03dc*/ 	.word	0x00000002
        /*03e0*/ 	.word	0x00000060
        /*03e4*/ 	.short	0x010a
        /*03e6*/ 	.byte	0x3f
	.zero		1


	//   ....[40]....
        /*03e8*/ 	.word	0x0000b110
        /*03ec*/ 	.word	0x00000003
        /*03f0*/ 	.word	0x00031c40
        /*03f4*/ 	.short	0x010a
        /*03f6*/ 	.byte	0x3f
	.zero		1


	//   ....[41]....
        /*03f8*/ 	.word	0x0000b350
        /*03fc*/ 	.word	0x00000002
        /*0400*/ 	.word	0x00000060
        /*0404*/ 	.short	0x010a
        /*0406*/ 	.byte	0x3f
	.zero		1


	//   ....[42]....
        /*0408*/ 	.word	0x0000b7d0
        /*040c*/ 	.word	0x00000002
        /*0410*/ 	.word	0x00031c40
        /*0414*/ 	.short	0x010a
        /*0416*/ 	.byte	0x3f
	.zero		1


	//   ....[43]....
        /*0418*/ 	.word	0x0000ba30
        /*041c*/ 	.word	0x00000002
        /*0420*/ 	.word	0x00000060
        /*0424*/ 	.short	0x010a
        /*0426*/ 	.byte	0x3f
	.zero		1


	//   ....[44]....
        /*0428*/ 	.word	0x0000bd30
        /*042c*/ 	.word	0x00000003
        /*0430*/ 	.word	0x00031c60
        /*0434*/ 	.short	0x010a
        /*0436*/ 	.byte	0x3f
	.zero		1


	//   ....[45]....
        /*0438*/ 	.word	0x0000c070
        /*043c*/ 	.word	0x00000008
        /*0440*/ 	.word	0x00031c20
        /*0444*/ 	.short	0x010a
        /*0446*/ 	.byte	0x3f
	.zero		1


	//   ....[46]....
        /*0448*/ 	.word	0x0000c210
        /*044c*/ 	.word	0x00000005
        /*0450*/ 	.word	0x00000000
        /*0454*/ 	.short	0x010a
        /*0456*/ 	.byte	0x3f
	.zero		1


	//   ....[47]....
        /*0458*/ 	.word	0x0000c280
        /*045c*/ 	.word	0x00000003
        /*0460*/ 	.word	0x00000000
        /*0464*/ 	.short	0x010a
        /*0466*/ 	.byte	0x3f
	.zero		1


	//   ....[48]....
        /*0468*/ 	.word	0x0000c2e0
        /*046c*/ 	.word	0x00000005
        /*0470*/ 	.word	0x00000000
        /*0474*/ 	.short	0x010a
        /*0476*/ 	.byte	0x3f
	.zero		1


	//   ....[49]....
        /*0478*/ 	.word	0x0000c310
        /*047c*/ 	.word	0x00000003
        /*0480*/ 	.word	0x00000000
        /*0484*/ 	.short	0x010a
        /*0486*/ 	.byte	0x3f
	.zero		1


	//   ....[50]....
        /*0488*/ 	.word	0x0000c380
        /*048c*/ 	.word	0x00000003
        /*0490*/ 	.word	0x00031c00
        /*0494*/ 	.short	0x010a
        /*0496*/ 	.byte	0x3f
	.zero		1


	//   ....[51]....
        /*0498*/ 	.word	0x0000c3d0
        /*049c*/ 	.word	0x00000004
        /*04a0*/ 	.word	0x00031c30
        /*04a4*/ 	.short	0x010a
        /*04a6*/ 	.byte	0x3f
	.zero		1


	//   ....[52]....
        /*04a8*/ 	.word	0x0000c430
        /*04ac*/ 	.word	0x00000003
        /*04b0*/ 	.word	0x00031c30
        /*04b4*/ 	.short	0x010a
        /*04b6*/ 	.byte	0x3f
	.zero		1


	//   ....[53]....
        /*04b8*/ 	.word	0x0000c490
        /*04bc*/ 	.word	0x00000003
        /*04c0*/ 	.word	0x00031c50
        /*04c4*/ 	.short	0x010a
        /*04c6*/ 	.byte	0x3f
	.zero		1


	//   ....[54]....
        /*04c8*/ 	.word	0x0000c4f0
        /*04cc*/ 	.word	0x00000005
        /*04d0*/ 	.word	0x00031c50
        /*04d4*/ 	.short	0x010a
        /*04d6*/ 	.byte	0x3f
	.zero		1


	//   ....[55]....
        /*04d8*/ 	.word	0x0000c690
        /*04dc*/ 	.word	0x00000005
        /*04e0*/ 	.word	0x00031c40
        /*04e4*/ 	.short	0x010a
        /*04e6*/ 	.byte	0x3f
	.zero		1


	//   ....[56]....
        /*04e8*/ 	.word	0x0000c6e0
        /*04ec*/ 	.word	0x00000017
        /*04f0*/ 	.word	0x00031c20
        /*04f4*/ 	.short	0x010a
        /*04f6*/ 	.byte	0x3f
	.zero		1


	//   ....[57]....
        /*04f8*/ 	.word	0x0000c730
        /*04fc*/ 	.word	0x00000003
        /*0500*/ 	.word	0x00031c40
        /*0504*/ 	.short	0x010a
        /*0506*/ 	.byte	0x3f
	.zero		1


	//   ....[58]....
        /*0508*/ 	.word	0x0000c780
        /*050c*/ 	.word	0x00000002
        /*0510*/ 	.word	0x00000060
        /*0514*/ 	.short	0x010a
        /*0516*/ 	.byte	0x3f
	.zero		1


	//   ....[59]....
        /*0518*/ 	.word	0x0000c7d0
        /*051c*/ 	.word	0x00000003
        /*0520*/ 	.word	0x00031c40
        /*0524*/ 	.short	0x010a
        /*0526*/ 	.byte	0x3f
	.zero		1


	//   ....[60]....
        /*0528*/ 	.word	0x0000c820
        /*052c*/ 	.word	0x00000002
        /*0530*/ 	.word	0x00000060
        /*0534*/ 	.short	0x010a
        /*0536*/ 	.byte	0x3f
	.zero		1


	//   ....[61]....
        /*0538*/ 	.word	0x0000c870
        /*053c*/ 	.word	0x00000002
        /*0540*/ 	.word	0x00031c40
        /*0544*/ 	.short	0x010a
        /*0546*/ 	.byte	0x3f
	.zero		1


	//   ....[62]....
        /*0548*/ 	.word	0x0000c8c0
        /*054c*/ 	.word	0x00000002
        /*0550*/ 	.word	0x00000060
        /*0554*/ 	.short	0x010a
        /*0556*/ 	.byte	0x3f
	.zero		1


	//   ....[63]....
        /*0558*/ 	.word	0x0000c910
        /*055c*/ 	.word	0x00000003
        /*0560*/ 	.word	0x00031c60
        /*0564*/ 	.short	0x010a
        /*0566*/ 	.byte	0x3f
	.zero		1


	//   ....[64]....
        /*0568*/ 	.word	0x0000c960
        /*056c*/ 	.word	0x00000008
        /*0570*/ 	.word	0x00031c20
        /*0574*/ 	.short	0x010a
        /*0576*/ 	.byte	0x3f
	.zero		1


	//   ....[65]....
        /*0578*/ 	.word	0x0000cb00
        /*057c*/ 	.word	0x00000005
        /*0580*/ 	.word	0x00000000
        /*0584*/ 	.short	0x010a
        /*0586*/ 	.byte	0x3f
	.zero		1


	//   ....[66]....
        /*0588*/ 	.word	0x0000cb50
        /*058c*/ 	.word	0x00000003
        /*0590*/ 	.word	0x00000000
        /*0594*/ 	.short	0x010a
        /*0596*/ 	.byte	0x3f
	.zero		1


	//   ....[67]....
        /*0598*/ 	.word	0x0000cba0
        /*059c*/ 	.word	0x00000005
        /*05a0*/ 	.word	0x00000000
        /*05a4*/ 	.short	0x010a
        /*05a6*/ 	.byte	0x3f
	.zero		1


	//----- nvinfo : EIATTR_NUM_MBARRIERS
	.align		4
.L_93:
        /*05a8*/ 	.byte	0x03, 0x38
        /*05aa*/ 	.short	0x0016


	//----- nvinfo : EIATTR_EXIT_INSTR_OFFSETS
	.align		4
        /*05ac*/ 	.byte	0x04, 0x1c
        /*05ae*/ 	.short	(.L_95 - .L_94)


	//   ....[0]....
.L_94:
        /*05b0*/ 	.word	0x00000a30


	//   ....[1]....
        /*05b4*/ 	.word	0x000095b0


	//   ....[2]....
        /*05b8*/ 	.word	0x00009610


	//   ....[3]....
        /*05bc*/ 	.word	0x0000c360


	//----- nvinfo : EIATTR_MAX_THREADS
	.align		4
.L_95:
        /*05c0*/ 	.byte	0x04, 0x05
        /*05c2*/ 	.short	(.L_97 - .L_96)
.L_96:
        /*05c4*/ 	.word	0x00000200
        /*05c8*/ 	.word	0x00000001
        /*05cc*/ 	.word	0x00000001


	//----- nvinfo : EIATTR_CRS_STACK_SIZE
	.align		4
.L_97:
        /*05d0*/ 	.byte	0x04, 0x1e
        /*05d2*/ 	.short	(.L_99 - .L_98)
.L_98:
        /*05d4*/ 	.word	0x00000000


	//----- nvinfo : EIATTR_CBANK_PARAM_SIZE
	.align		4
.L_99:
        /*05d8*/ 	.byte	0x03, 0x19
        /*05da*/ 	.short	0x0bf0


	//----- nvinfo : EIATTR_PARAM_CBANK
	.align		4
        /*05dc*/ 	.byte	0x04, 0x0a
        /*05de*/ 	.short	(.L_101 - .L_100)
	.align		4
.L_100:
        /*05e0*/ 	.word	index@(.nv.constant0._ZN7cutlass13device_kernelIN5flash11enable_sm90INS1_16FlashAttnFwdSm90INS1_25CollectiveMainloopFwdSm90ILi2EN4cute5tupleIJNS5_1CILi1EEES8_S8_EEENS6_IJNS7_ILi192EEENS7_ILi144EEENS7_ILi96EEEEEELi96ENS_6half_tEfNS_4arch4Sm90ELb0ELb0ELb0ELb0ELb0ELb0ELb0ELb0ELb1ELb0ELb0ELb0EEENS1_21CollectiveEpilogueFwdINS6_IJSA_SC_SB_EEES9_SE_SG_Li384ELb0ELb0ELb0ELb0EEENS1_29StaticPersistentTileSchedulerILb0EEEEEEEEEvNT_6ParamsE)
        /*05e4*/ 	.short	0x0210
        /*05e6*/ 	.short	0x0bf0


	//----- nvinfo : EIATTR_SW_WAR
	.align		4
.L_101:
        /*05e8*/ 	.byte	0x04, 0x36
        /*05ea*/ 	.short	(.L_103 - .L_102)
.L_102:
        /*05ec*/ 	.word	0x00000008
.L_103:


//--------------------- .nv.info._ZN7cutlass13device_kernelIN5flash11enable_sm90INS1_16FlashAttnFwdSm90INS1_25CollectiveMainloopFwdSm90ILi2EN4cute5tupleIJNS5_1CILi1EEES8_S8_EEENS6_IJNS7_ILi192EEENS7_ILi144EEENS7_ILi96EEEEEELi96ENS_6half_tEfNS_4arch4Sm90ELb0ELb0ELb0ELb1ELb0ELb0ELb0ELb0ELb1ELb0ELb0ELb0EEENS1_21CollectiveEpilogueFwdINS6_IJSA_SC_SB_EEES9_SE_SG_Li384ELb1ELb0ELb0ELb0EEENS1_36VarlenDynamicPersistentTileSchedulerILi192ELi144ELi384ELi32ELb0ELb0ELb1ELb0ELb1ELb1EEEEEEEEEvNT_6ParamsE --------------------------
	.section	.nv.info._ZN7cutlass13device_kernelIN5flash11enable_sm90INS1_16FlashAttnFwdSm90INS1_25CollectiveMainloopFwdSm90ILi2EN4cute5tupleIJNS5_1CILi1EEES8_S8_EEENS6_IJNS7_ILi192EEENS7_ILi144EEENS7_ILi96EEEEEELi96ENS_6half_tEfNS_4arch4Sm90ELb0ELb0ELb0ELb1ELb0ELb0ELb0ELb0ELb1ELb0ELb0ELb0EEENS1_21CollectiveEpilogueFwdINS6_IJSA_SC_SB_EEES9_SE_SG_Li384ELb1ELb0ELb0ELb0EEENS1_36VarlenDynamicPersistentTileSchedulerILi192ELi144ELi384ELi32ELb0ELb0ELb1ELb0ELb1ELb1EEEEEEEEEvNT_6ParamsE,"",@"SHT_CUDA_INFO"
	.sectionflags	@""
	.align	4


	//----- nvinfo : EIATTR_CUDA_API_VERSION
	.align		4
        /*0000*/ 	.byte	0x04, 0x37
        /*0002*/ 	.short	(.L_105 - .L_104)
.L_104:
        /*0004*/ 	.word	0x00000082


	//----- nvinfo : EIATTR_KPARAM_INFO
	.align		4
.L_105:
        /*0008*/ 	.byte	0x04, 0x17
        /*000a*/ 	.short	(.L_107 - .L_106)
.L_106:
        /*000c*/ 	.word	0x00000000
        /*0010*/ 	.short	0x0000
        /*0012*/ 	.short	0x0070
        /*0014*/ 	.byte	0x00, 0xf0, 0x01, 0x28


	//----- nvinfo : EIATTR_SPARSE_MMA_MASK
	.align		4
.L_107:
        /*0018*/ 	.byte	0x03, 0x50
        /*001a*/ 	.short	0x0000


	//----- nvinfo : EIATTR_MAXREG_COUNT
	.align		4
        /*001c*/ 	.byte	0x03, 0x1b
        /*001e*/ 	.short	0x0080


	//----- nvinfo : EIATTR_NUM_BARRIERS
	.align		4
        /*0020*/ 	.byte	0x02, 0x4c
        /*0022*/ 	.byte	0x10
	.zero		1


	//----- nvinfo : EIATTR_EXTERNS
	.align		4
        /*0024*/ 	.byte	0x04, 0x0f
        /*0026*/ 	.short	(.L_109 - .L_108)


	//   ....[0]....
	.align		4
.L_108:
        /*0028*/ 	.word	index@(__assertfail)


	//----- nvinfo : EIATTR_ANNOTATIONS
	.align		4
.L_109:
        /*002c*/ 	.byte	0x04, 0x55
        /*002e*/ 	.short	(.L_111 - .L_110)


	//   ....[0]....
.L_110:
        /*0030*/ 	.word	0x00000001
        /*0034*/ 	.byte	0x60, 0x09, 0x00, 0x00, 0x01, 0x00, 0x00, 0x00, 0xb0, 0x0a, 0x00, 0x00, 0x01, 0x00, 0x00, 0x00
        /*0044*/ 	.byte	0x80, 0xaf, 0x00, 0x00, 0x01, 0x00, 0x00, 0x00, 0x20, 0xb0, 0x00, 0x00, 0x01, 0x00, 0x00, 0x00
        /*0054*/ 	.byte	0xf0, 0xb1, 0x00, 0x00, 0x01, 0x00, 0x00, 0x00, 0x00, 0xb2, 0x00, 0x00, 0x01, 0x00, 0x00, 0x00
        /*0064*/ 	.byte	0x40, 0xb2, 0x00, 0x00, 0x01, 0x00, 0x00, 0x00, 0xd0, 0xb3, 0x00, 0x00, 0x01, 0x00, 0x00, 0x00
        /*0074*/ 	.byte	0xb0, 0xb8, 0x00, 0x00, 0x01, 0x00, 0x00, 0x00, 0xe0, 0xb8, 0x00, 0x00, 0x01, 0x00, 0x00, 0x00
        /*0084*/ 	.byte	0xf0, 0xb8, 0x00, 0x00, 0x01, 0x00, 0x00, 0x00, 0x70, 0xc1, 0x00, 0x00, 0x01, 0x00, 0x00, 0x00
        /*0094*/ 	.byte	0xd0, 0xc3, 0x00, 0x00, 0x01, 0x00, 0x00, 0x00, 0x40, 0xc4, 0x00, 0x00, 0x01, 0x00, 0x00, 0x00
        /*00a4*/ 	.byte	0x60, 0xe8, 0x00, 0x00, 0x01, 0x00, 0x00, 0x00, 0x00, 0xea, 0x00, 0x00


	//----- nvinfo : EIATTR_MERCURY_ISA_VERSION
	.align		4
.L_111:
        /*00b0*/ 	.byte	0x03, 0x5f
        /*00b2*/ 	.short	0x0101


	//----- nvinfo : EIATTR_UNUSED_LOAD_BYTE_OFFSET
	.align		4
        /*00b4*/ 	.byte	0x04, 0x44
        /*00b6*/ 	.short	(.L_113 - .L_112)


	//   ....[0]....
.L_112:
        /*00b8*/ 	.word	0x00000a70
        /*00bc*/ 	.word	0x0000fff0


	//   ....[1]....
        /*00c0*/ 	.word	0x00008fc0
        /*00c4*/ 	.word	0x0000fff0


	//----- nvinfo : EIATTR_INT_WARP_WIDE_INSTR_OFFSETS
	.align		4
.L_113:
        /*00c8*/ 	.byte	0x04, 0x31
        /*00ca*/ 	.short	(.L_115 - .L_114)


	//   ....[0]....
.L_114:
        /*00cc*/ 	.word	0x00000150


	//   ....[1]....
        /*00d0*/ 	.word	0x000001f0


	//   ....[2]....
        /*00d4*/ 	.word	0x00000260


	//   ....[3]....
        /*00d8*/ 	.word	0x0000b460


	//   ....[4]....
        /*00dc*/ 	.word	0x0000b4f0


	//   ....[5]....
        /*00e0*/ 	.word	0x0000b940


	//   ....[6]....
        /*00e4*/ 	.word	0x0000b970


	//   ....[7]....
        /*00e8*/ 	.word	0x0000bb40


	//   ....[8]....
        /*00ec*/ 	.word	0x0000bc10


	//   ....[9]....
        /*00f0*/ 	.word	0x0000db10


	//   ....[10]....
        /*00f4*/ 	.word	0x0000dba0


	//----- nvinfo : EIATTR_COOP_GROUP_MASK_REGIDS
	.align		4
.L_115:
        /*00f8*/ 	.byte	0x04, 0x29
        /*00fa*/ 	.short	(.L_117 - .L_116)


	//   ....[0]....
.L_116:
        /*00fc*/ 	.word	0xffffffff


	//   ....[1]....
        /*0100*/ 	.word	0xffffffff


	//   ....[2]....
        /*0104*/ 	.word	0xffffffff


	//   ....[3]....
        /*0108*/ 	.word	0xffffffff


	//   ....[4]....
        /*010c*/ 	.word	0xffffffff


	//   ....[5]....
        /*0110*/ 	.word	0xffffffff


	//   ....[6]....
        /*0114*/ 	.word	0xffffffff


	//   ....[7]....
        /*0118*/ 	.word	0xffffffff


	//   ....[8]....
        /*011c*/ 	.word	0xffffffff


	//   ....[9]....
        /*0120*/ 	.word	0xffffffff


	//   ....[10]....
        /*0124*/ 	.word	0xffffffff


	//   ....[11]....
        /*0128*/ 	.word	0xffffffff


	//   ....[12]....
        /*012c*/ 	.word	0xffffffff


	//   ....[13]....
        /*0130*/ 	.word	0xffffffff


	//   ....[14]....
        /*0134*/ 	.word	0xffffffff


	//   ....[15]....
        /*0138*/ 	.word	0xffffffff


	//   ....[16]....
        /*013c*/ 	.word	0xffffffff


	//   ....[17]....
        /*0140*/ 	.word	0xffffffff


	//   ....[18]....
        /*0144*/ 	.word	0xffffffff


	//   ....[19]....
        /*0148*/ 	.word	0xffffffff


	//   ....[20]....
        /*014c*/ 	.word	0xffffffff


	//   ....[21]....
        /*0150*/ 	.word	0xffffffff


	//   ....[22]....
        /*0154*/ 	.word	0xffffffff


	//   ....[23]....
        /*0158*/ 	.word	0xffffffff


	//   ....[24]....
        /*015c*/ 	.word	0xffffffff


	//   ....[25]....
        /*0160*/ 	.word	0xffffffff


	//   ....[26]....
        /*0164*/ 	.word	0xffffffff


	//   ....[27]....
        /*0168*/ 	.word	0xffffffff


	//   ....[28]....
        /*016c*/ 	.word	0xffffffff


	//   ....[29]....
        /*0170*/ 	.word	0xffffffff


	//   ....[30]....
        /*0174*/ 	.word	0xffffffff


	//   ....[31]....
        /*0178*/ 	.word	0xffffffff


	//   ....[32]....
        /*017c*/ 	.word	0xffffffff


	//   ....[33]....
        /*0180*/ 	.word	0xffffffff


	//   ....[34]....
        /*0184*/ 	.word	0xffffffff


	//   ....[35]....
        /*0188*/ 	.word	0xffffffff


	//   ....[36]....
        /*018c*/ 	.word	0xffffffff


	//   ....[37]....
        /*0190*/ 	.word	0xffffffff


	//   ....[38]....
        /*0194*/ 	.word	0xffffffff


	//   ....[39]....
        /*0198*/ 	.word	0xffffffff


	//   ....[40]....
        /*019c*/ 	.word	0xffffffff


	//   ....[41]....
        /*01a0*/ 	.word	0xffffffff


	//   ....[42]....
        /*01a4*/ 	.word	0xffffffff


	//   ....[43]....
        /*01a8*/ 	.word	0xffffffff


	//   ....[44]....
        /*01ac*/ 	.word	0xffffffff


	//   ....[45]....
        /*01b0*/ 	.word	0xffffffff


	//   ....[46]....
        /*01b4*/ 	.word	0xffffffff


	//   ....[47]....
        /*01b8*/ 	.word	0xffffffff


	//   ....[48]....
        /*01bc*/ 	.word	0xffffffff


	//   ....[49]....
        /*01c0*/ 	.word	0xffffffff


	//   ....[50]....
        /*01c4*/ 	.word	0xffffffff


	//   ....[51]....
        /*01c8*/ 	.word	0xffffffff


	//   ....[52]....
        /*01cc*/ 	.word	0xffffffff


	//   ....[53]....
        /*01d0*/ 	.word	0xffffffff


	//   ....[54]....
        /*01d4*/ 	.word	0xffffffff


	//   ....[55]....
        /*01d8*/ 	.word	0xffffffff


	//   ....[56]....
        /*01dc*/ 	.word	0x0500000f


	//   ....[57]....
        /*01e0*/ 	.word	0x0500000f


	//   ....[58]....
        /*01e4*/ 	.word	0x0500000f


	//   ....[59]....
        /*01e8*/ 	.word	0x0500000f


	//   ....[60]....
        /*01ec*/ 	.word	0x0500000f


	//   ....[61]....
        /*01f0*/ 	.word	0x0500000f


	//   ....[62]....
        /*01f4*/ 	.word	0x0500000f


	//   ....[63]....
        /*01f8*/ 	.word	0x0500000f


	//   ....[64]....
        /*01fc*/ 	.word	0x0500000f


	//   ....[65]....
        /*0200*/ 	.word	0x0500000f


	//   ....[66]....
        /*0204*/ 	.word	0x0500000f


	//   ....[67]....
        /*0208*/ 	.word	0x0500000f


	//   ....[68]....
        /*020c*/ 	.word	0x0500000f


	//   ....[69]....
        /*0210*/ 	.word	0x0500000f


	//   ....[70]....
        /*0214*/ 	.word	0x0500000f


	//   ....[71]....
        /*0218*/ 	.word	0x0500000f


	//   ....[72]....
        /*021c*/ 	.word	0x0500000f


	//   ....[73]....
        /*0220*/ 	.word	0x0500000f


	//   ....[74]....
        /*0224*/ 	.word	0x0500000f


	//----- nvinfo : EIATTR_COOP_GROUP_INSTR_OFFSETS
	.align		4
.L_117:
        /*0228*/ 	.byte	0x04, 0x28
        /*022a*/ 	.short	(.L_119 - .L_118)


	//   ....[0]....
.L_118:
        /*022c*/ 	.word	0x00000060


	//   ....[1]....
        /*0230*/ 	.word	0x00000160


	//   ....[2]....
        /*0234*/ 	.word	0x00000210


	//   ....[3]....
        /*0238*/ 	.word	0x000003d0


	//   ....[4]....
        /*023c*/ 	.word	0x00000530


	//   ....[5]....
        /*0240*/ 	.word	0x00000650


	//   ....[6]....
        /*0244*/ 	.word	0x000007b0


	//   ....[7]....
        /*0248*/ 	.word	0x00001340


	//   ....[8]....
        /*024c*/ 	.word	0x00003520


	//   ....[9]....
        /*0250*/ 	.word	0x000035b0


	//   ....[10]....
        /*0254*/ 	.word	0x00003b60


	//   ....[11]....
        /*0258*/ 	.word	0x00003bf0


	//   ....[12]....
        /*025c*/ 	.word	0x00004c40


	//   ....[13]....
        /*0260*/ 	.word	0x00006a10


	//   ....[14]....
        /*0264*/ 	.word	0x00006a30


	//   ....[15]....
        /*0268*/ 	.word	0x00007090


	//   ....[16]....
        /*026c*/ 	.word	0x00007110


	//   ....[17]....
        /*0270*/ 	.word	0x00008520


	//   ....[18]....
        /*0274*/ 	.word	0x00008620


	//   ....[19]....
        /*0278*/ 	.word	0x00008680


	//   ....[20]....
        /*027c*/ 	.word	0x00008790


	//   ....[21]....
        /*0280*/ 	.word	0x000087a0


	//   ....[22]....
        /*0284*/ 	.word	0x0000a680


	//   ....[23]....
        /*0288*/ 	.word	0x0000a800


	//   ....[24]....
        /*028c*/ 	.word	0x0000a830


	//   ....[25]....
        /*0290*/ 	.word	0x0000a870


	//   ....[26]....
        /*0294*/ 	.word	0x0000a8e0


	//   ....[27]....
        /*0298*/ 	.word	0x0000a940


	//   ....[28]....
        /*029c*/ 	.word	0x0000a980


	//   ....[29]....
        /*02a0*/ 	.word	0x0000ab00


	//   ....[30]....
        /*02a4*/ 	.word	0x0000ab60


	//   ....[31]....
        /*02a8*/ 	.word	0x0000aba0


	//   ....[32]....
        /*02ac*/ 	.word	0x0000abe0


	//   ....[33]....
        /*02b0*/ 	.word	0x0000ac10


	//   ....[34]....
        /*02b4*/ 	.word	0x0000ac40


	//   ....[35]....
        /*02b8*/ 	.word	0x0000acc0


	//   ....[36]....
        /*02bc*/ 	.word	0x0000acf0


	//   ....[37]....
        /*02c0*/ 	.word	0x0000ad70


	//   ....[38]....
        /*02c4*/ 	.word	0x0000df10


	//   ....[39]....
        /*02c8*/ 	.word	0x0000df20


	//   ....[40]....
        /*02cc*/ 	.word	0x0000e010


	//   ....[41]....
        /*02d0*/ 	.word	0x0000e070


	//   ....[42]....
        /*02d4*/ 	.word	0x0000e0b0


	//   ....[43]....
        /*02d8*/ 	.word	0x0000e0f0


	//   ....[44]....
        /*02dc*/ 	.word	0x0000e120


	//   ....[45]....
        /*02e0*/ 	.word	0x0000e150


	//   ....[46]....
        /*02e4*/ 	.word	0x0000e2c0


	//   ....[47]....
        /*02e8*/ 	.word	0x0000e320


	//   ....[48]....
        /*02ec*/ 	.word	0x0000e360


	//   ....[49]....
        /*02f0*/ 	.word	0x0000e3a0


	//   ....[50]....
        /*02f4*/ 	.word	0x0000e3d0


	//   ....[51]....
        /*02f8*/ 	.word	0x0000e400


	//   ....[52]....
        /*02fc*/ 	.word	0x0000e4c0


	//   ....[53]....
        /*0300*/ 	.word	0x0000e4e0


	//   ....[54]....
        /*0304*/ 	.word	0x0000e550


	//   ....[55]....
        /*0308*/ 	.word	0x0000e980


	//   ....[56]....
        /*030c*/ 	.word	0x0000ee60


	//   ....[57]....
        /*0310*/ 	.word	0x0000f250


	//   ....[58]....
        /*0314*/ 	.word	0x0000f2e0


	//   ....[59]....
        /*0318*/ 	.word	0x0000f380


	//   ....[60]....
        /*031c*/ 	.word	0x0000f430


	//   ....[61]....
        /*0320*/ 	.word	0x0000f4b0


	//   ....[62]....
        /*0324*/ 	.word	0x0000f530


	//   ....[63]....
        /*0328*/ 	.word	0x0000f5b0


	//   ....[64]....
        /*032c*/ 	.word	0x0000f630


	//   ....[65]....
        /*0330*/ 	.word	0x0000f6c0


	//   ....[66]....
        /*0334*/ 	.word	0x0000f770


	//   ....[67]....
        /*0338*/ 	.word	0x0000f7f0


	//   ....[68]....
        /*033c*/ 	.word	0x0000f870


	//   ....[69]....
        /*0340*/ 	.word	0x0000f8f0


	//   ....[70]....
        /*0344*/ 	.word	0x0000f970


	//   ....[71]....
        /*0348*/ 	.word	0x0000f9e0


	//   ....[72]....
        /*034c*/ 	.word	0x0000fa80


	//   ....[73]....
        /*0350*/ 	.word	0x0000fb10


	//   ....[74]....
        /*0354*/ 	.word	0x0000fc30


	//----- nvinfo : EIATTR_REG_RECONFIG
	.align		4
.L_119:
        /*0358*/ 	.byte	0x01, 0x54
	.zero		2


	//----- nvinfo : EIATTR_SYSCALL_OFFSETS
	.align		4
        /*035c*/ 	.byte	0x04, 0x46
        /*035e*/ 	.short	(.L_121 - .L_120)


	//   ....[0]....
.L_120:
        /*0360*/ 	.word	0x000014f0


	//   ....[1]....
        /*0364*/ 	.word	0x0000b670


	//   ....[2]....
        /*0368*/ 	.word	0x0000b7a0


	//   ....[3]....
        /*036c*/ 	.word	0x0000b8a0


	//----- nvinfo : EIATTR_MBARRIER_INSTR_OFFSETS
	.align		4
.L_121:
        /*0370*/ 	.byte	0x04, 0x39
        /*0372*/ 	.short	(.L_123 - .L_122)


	//   ....[0]....
.L_122:
        /*0374*/ 	.word	0x00000280
        /*0378*/ 	.word	0x000000ff
        /*037c*/ 	.word	0x00031c00
        /*0380*/ 	.short	0x0100
        /*0382*/ 	.byte	0x08
	.zero		1


	//   ....[1]....
        /*0384*/ 	.word	0x00000290
        /*0388*/ 	.word	0x000000ff
        /*038c*/ 	.word	0x00031c20
        /*0390*/ 	.short	0x0100
        /*0392*/ 	.byte	0x08
	.zero		1


	//   ....[2]....
        /*0394*/ 	.word	0x00000380
        /*0398*/ 	.word	0x000000ff
        /*039c*/ 	.word	0x00031c30
        /*03a0*/ 	.short	0x0100
        /*03a2*/ 	.byte	0x08
	.zero		1


	//   ....[3]....
        /*03a4*/ 	.word	0x00000390
        /*03a8*/ 	.word	0x000000ff
        /*03ac*/ 	.word	0x00031c40
        /*03b0*/ 	.short	0x0100
        /*03b2*/ 	.byte	0x08
	.zero		1


	//   ....[4]....
        /*03b4*/ 	.word	0x000003a0
        /*03b8*/ 	.word	0x000000ff
        /*03bc*/ 	.word	0x00031c38
        /*03c0*/ 	.short	0x0100
        /*03c2*/ 	.byte	0x08
	.zero		1


	//   ....[5]....
        /*03c4*/ 	.word	0x000003b0
        /*03c8*/ 	.word	0x000000ff
        /*03cc*/ 	.word	0x00031c48
        /*03d0*/ 	.short	0x0100
        /*03d2*/ 	.byte	0x08
	.zero		1


	//   ....[6]....
        /*03d4*/ 	.word	0x000004e0
        /*03d8*/ 	.word	0x000000ff
        /*03dc*/ 	.word	0x00031c50
        /*03e0*/ 	.short	0x0100
        /*03e2*/ 	.byte	0x08
	.zero		1


	//   ....[7]....
        /*03e4*/ 	.word	0x000004f0
        /*03e8*/ 	.word	0x000000ff
        /*03ec*/ 	.word	0x00031c60
        /*03f0*/ 	.short	0x0100
        /*03f2*/ 	.byte	0x08
	.zero		1


	//   ....[8]....
        /*03f4*/ 	.word	0x00000500
        /*03f8*/ 	.word	0x000000ff
        /*03fc*/ 	.word	0x00031c58
        /*0400*/ 	.short	0x0100
        /*0402*/ 	.byte	0x08
	.zero		1


	//   ....[9]....
        /*0404*/ 	.word	0x00000510
        /*0408*/ 	.word	0x000000ff
        /*040c*/ 	.word	0x00031c68
        /*0410*/ 	.short	0x0100
        /*0412*/ 	.byte	0x08
	.zero		1


	//   ....[10]....
        /*0414*/ 	.word	0x00000600
        /*0418*/ 	.word	0x000000ff
        /*041c*/ 	.word	0x00031c70
        /*0420*/ 	.short	0x0100
        /*0422*/ 	.byte	0x06
	.zero		1


	//   ....[11]....
        /*0424*/ 	.word	0x00000610
        /*0428*/ 	.word	0x000000ff
        /*042c*/ 	.word	0x00031c80
        /*0430*/ 	.short	0x0100
        /*0432*/ 	.byte	0x06
	.zero		1


	//   ....[12]....
        /*0434*/ 	.word	0x00000620
        /*0438*/ 	.word	0x000000ff
        /*043c*/ 	.word	0x00031c78
        /*0440*/ 	.short	0x0100
        /*0442*/ 	.byte	0x06
	.zero		1


	//   ....[13]....
        /*0444*/ 	.word	0x00000630
        /*0448*/ 	.word	0x000000ff
        /*044c*/ 	.word	0x00031c88
        /*0450*/ 	.short	0x0100
        /*0452*/ 	.byte	0x06
	.zero		1


	//   ....[14]....
        /*0454*/ 	.word	0x00000760
        /*0458*/ 	.word	0x000000ff
        /*045c*/ 	.word	0x00031c90
        /*0460*/ 	.short	0x0100
        /*0462*/ 	.byte	0x08
	.zero		1


	//   ....[15]....
        /*0464*/ 	.word	0x00000770
        /*0468*/ 	.word	0x000000ff
        /*046c*/ 	.word	0x00031ca0
        /*0470*/ 	.short	0x0100
        /*0472*/ 	.byte	0x08
	.zero		1


	//   ....[16]....
        /*0474*/ 	.word	0x00000780
        /*0478*/ 	.word	0x000000ff
        /*047c*/ 	.word	0x00031c98
        /*0480*/ 	.short	0x0100
        /*0482*/ 	.byte	0x08
	.zero		1


	//   ....[17]....
        /*0484*/ 	.word	0x00000790
        /*0488*/ 	.word	0x000000ff
        /*048c*/ 	.word	0x00031ca8
        /*0490*/ 	.short	0x0100
        /*0492*/ 	.byte	0x08
	.zero		1


	//   ....[18]....
        /*0494*/ 	.word	0x000008c0
        /*0498*/ 	.word	0x000000ff
        /*049c*/ 	.word	0x00031cb0
        /*04a0*/ 	.short	0x0100
        /*04a2*/ 	.byte	0x08
	.zero		1


	//   ....[19]....
        /*04a4*/ 	.word	0x000008d0
        /*04a8*/ 	.word	0x000000ff
        /*04ac*/ 	.word	0x00031cc0
        /*04b0*/ 	.short	0x0100
        /*04b2*/ 	.byte	0x08
	.zero		1


	//   ....[20]....
        /*04b4*/ 	.word	0x000008e0
        /*04b8*/ 	.word	0x000000ff
        /*04bc*/ 	.word	0x00031cb8
        /*04c0*/ 	.short	0x0100
        /*04c2*/ 	.byte	0x08
	.zero		1


	//   ....[21]....
        /*04c4*/ 	.word	0x000008f0
        /*04c8*/ 	.word	0x000000ff
        /*04cc*/ 	.word	0x00031cc8
        /*04d0*/ 	.short	0x0100
        /*04d2*/ 	.byte	0x08
	.zero		1


	//   ....[22]....
        /*04d4*/ 	.word	0x00001550
        /*04d8*/ 	.word	0x000000ff
        /*04dc*/ 	.word	0x00031c00
        /*04e0*/ 	.short	0x010a
        /*04e2*/ 	.byte	0x24
	.zero		1


	//   ....[23]....
        /*04e4*/ 	.word	0x000015c0
        /*04e8*/ 	.word	0x00000004
        /*04ec*/ 	.word	0x00031c30
        /*04f0*/ 	.short	0x010a
        /*04f2*/ 	.byte	0x3f
	.zero		1


	//   ....[24]....
        /*04f4*/ 	.word	0x00001630
        /*04f8*/ 	.word	0x00000004
        /*04fc*/ 	.word	0x00031c30
        /*0500*/ 	.short	0x010a
        /*0502*/ 	.byte	0x3f
	.zero		1


	//   ....[25]....
        /*0504*/ 	.word	0x000035d0
        /*0508*/ 	.word	0x00000004
        /*050c*/ 	.word	0x00000000
        /*0510*/ 	.short	0x0101
        /*0512*/ 	.byte	0x3f
	.zero		1


	//   ....[26]....
        /*0514*/ 	.word	0x00004ee0
        /*0518*/ 	.word	0x000000ff
        /*051c*/ 	.word	0x00031c30
        /*0520*/ 	.short	0x010a
        /*0522*/ 	.byte	0x06
	.zero		1


	//   ....[27]....
        /*0524*/ 	.word	0x00004f20
        /*0528*/ 	.word	0x000000ff
        /*052c*/ 	.word	0x00031c30
        /*0530*/ 	.short	0x010a
        /*0532*/ 	.byte	0x06
	.zero		1


	//   ....[28]....
        /*0534*/ 	.word	0x000065d0
        /*0538*/ 	.word	0x000000ff
        /*053c*/ 	.word	0x00031c50
        /*0540*/ 	.short	0x010a
        /*0542*/ 	.byte	0x06
	.zero		1


	//   ....[29]....
        /*0544*/ 	.word	0x00006610
        /*0548*/ 	.word	0x000000ff
        /*054c*/ 	.word	0x00031c50
        /*0550*/ 	.short	0x010a
        /*0552*/ 	.byte	0x06
	.zero		1


	//   ....[30]....
        /*0554*/ 	.word	0x00007880
        /*0558*/ 	.word	0x0000000a
        /*055c*/ 	.word	0x00000000
        /*0560*/ 	.short	0x0101
        /*0562*/ 	.byte	0x3f
	.zero		1


	//   ....[31]....
        /*0564*/ 	.word	0x000079d0
        /*0568*/ 	.word	0x00000008
        /*056c*/ 	.word	0x00000000
        /*0570*/ 	.short	0x0101
        /*0572*/ 	.byte	0x3f
	.zero		1


	//   ....[32]....
        /*0574*/ 	.word	0x00008590
        /*0578*/ 	.word	0x000000ff
        /*057c*/ 	.word	0x00031c50
        /*0580*/ 	.short	0x010a
        /*0582*/ 	.byte	0x09
	.zero		1


	//   ....[33]....
        /*0584*/ 	.word	0x000085d0
        /*0588*/ 	.word	0x000000ff
        /*058c*/ 	.word	0x00031c50
        /*0590*/ 	.short	0x010a
        /*0592*/ 	.byte	0x09
	.zero		1


	//   ....[34]....
        /*0594*/ 	.word	0x00008c60
        /*0598*/ 	.word	0x00000004
        /*059c*/ 	.word	0x00000000
        /*05a0*/ 	.short	0x0101
        /*05a2*/ 	.byte	0x3f
	.zero		1


	//   ....[35]....
        /*05a4*/ 	.word	0x00009b60
        /*05a8*/ 	.word	0x000000ff
        /*05ac*/ 	.word	0x00000000
        /*05b0*/ 	.short	0x0101
        /*05b2*/ 	.byte	0x04
	.zero		1


	//   ....[36]....
        /*05b4*/ 	.word	0x0000bf00
        /*05b8*/ 	.word	0x00000005
        /*05bc*/ 	.word	0x00031c40
        /*05c0*/ 	.short	0x010a
        /*05c2*/ 	.byte	0x3f
	.zero		1


	//   ....[37]....
        /*05c4*/ 	.word	0x0000c410
        /*05c8*/ 	.word	0x0000001a
        /*05cc*/ 	.word	0x00031c20
        /*05d0*/ 	.short	0x010a
        /*05d2*/ 	.byte	0x3f
	.zero		1


	//   ....[38]....
        /*05d4*/ 	.word	0x0000c700
        /*05d8*/ 	.word	0x00000003
        /*05dc*/ 	.word	0x00031c40
        /*05e0*/ 	.short	0x010a
        /*05e2*/ 	.byte	0x3f
	.zero		1


	//   ....[39]....
        /*05e4*/ 	.word	0x0000c980
        /*05e8*/ 	.word	0x00000002
        /*05ec*/ 	.word	0x00000060
        /*05f0*/ 	.short	0x010a
        /*05f2*/ 	.byte	0x3f
	.zero		1


	//   ....[40]....
        /*05f4*/ 	.word	0x0000ce90
        /*05f8*/ 	.word	0x00000003
        /*05fc*/ 	.word	0x00031c40
        /*0600*/ 	.short	0x010a
        /*0602*/ 	.byte	0x3f
	.zero		1


	//   ....[41]....
        /*0604*/ 	.word	0x0000d110
        /*0608*/ 	.word	0x00000003
        /*060c*/ 	.word	0x00000060
        /*0610*/ 	.short	0x010a
        /*0612*/ 	.byte	0x3f
	.zero		1


	//   ....[42]....
        /*0614*/ 	.word	0x0000d580
        /*0618*/ 	.word	0x00000002
        /*061c*/ 	.word	0x00031c40
        /*0620*/ 	.short	0x010a
        /*0622*/ 	.byte	0x3f
	.zero		1


	//   ....[43]....
        /*0624*/ 	.word	0x0000d820
        /*0628*/ 	.word	0x00000002
        /*062c*/ 	.word	0x00000060
        /*0630*/ 	.short	0x010a
        /*0632*/ 	.byte	0x3f
	.zero		1


	//   ....[44]....
        /*0634*/ 	.word	0x0000dc10
        /*0638*/ 	.word	0x00000003
        /*063c*/ 	.word	0x00031c60
        /*0640*/ 	.short	0x010a
        /*0642*/ 	.byte	0x3f
	.zero		1


	//   ....[45]....
        /*0644*/ 	.word	0x0000e900
        /*0648*/ 	.word	0x00000009
        /*064c*/ 	.word	0x00031c20
        /*0650*/ 	.short	0x010a
        /*0652*/ 	.byte	0x3f
	.zero		1


	//   ....[46]....
        /*0654*/ 	.word	0x0000eaa0
        /*0658*/ 	.word	0x00000007
        /*065c*/ 	.word	0x00000000
        /*0660*/ 	.short	0x010a
        /*0662*/ 	.byte	0x3f
	.zero		1


	//   ....[47]....
        /*0664*/ 	.word	0x0000eb10
        /*0668*/ 	.word	0x00000003
        /*066c*/ 	.word	0x00000000
        /*0670*/ 	.short	0x010a
        /*0672*/ 	.byte	0x3f
	.zero		1


	//   ....[48]....
        /*0674*/ 	.word	0x0000eb70
        /*0678*/ 	.word	0x00000005
        /*067c*/ 	.word	0x00000000
        /*0680*/ 	.short	0x010a
        /*0682*/ 	.byte	0x3f
	.zero		1


	//   ....[49]....
        /*0684*/ 	.word	0x0000eba0
        /*0688*/ 	.word	0x00000003
        /*068c*/ 	.word	0x00000000
        /*0690*/ 	.short	0x010a
        /*0692*/ 	.byte	0x3f
	.zero		1


	//   ....[50]....
        /*0694*/ 	.word	0x0000ec10
        /*0698*/ 	.word	0x00000003
        /*069c*/ 	.word	0x00031c00
        /*06a0*/ 	.short	0x010a
        /*06a2*/ 	.byte	0x3f
	.zero		1


	//   ....[51]....
        /*06a4*/ 	.word	0x0000ec60
        /*06a8*/ 	.word	0x00000004
        /*06ac*/ 	.word	0x00031c30
        /*06b0*/ 	.short	0x010a
        /*06b2*/ 	.byte	0x3f
	.zero		1


	//   ....[52]....
        /*06b4*/ 	.word	0x0000ecc0
        /*06b8*/ 	.word	0x00000003
        /*06bc*/ 	.word	0x00031c30
        /*06c0*/ 	.short	0x010a
        /*06c2*/ 	.byte	0x3f
	.zero		1


	//   ....[53]....
        /*06c4*/ 	.word	0x0000ed20
        /*06c8*/ 	.word	0x00000003
        /*06cc*/ 	.word	0x00031c50
        /*06d0*/ 	.short	0x010a
        /*06d2*/ 	.byte	0x3f
	.zero		1


	//   ....[54]....
        /*06d4*/ 	.word	0x0000ed80
        /*06d8*/ 	.word	0x00000005
        /*06dc*/ 	.word	0x00031c50
        /*06e0*/ 	.short	0x010a
        /*06e2*/ 	.byte	0x3f
	.zero		1


	//   ....[55]....
        /*06e4*/ 	.word	0x0000ef20
        /*06e8*/ 	.word	0x00000005
        /*06ec*/ 	.word	0x00031c40
        /*06f0*/ 	.short	0x010a
        /*06f2*/ 	.byte	0x3f
	.zero		1


	//   ....[56]....
        /*06f4*/ 	.word	0x0000ef70
        /*06f8*/ 	.word	0x0000001a
        /*06fc*/ 	.word	0x00031c20
        /*0700*/ 	.short	0x010a
        /*0702*/ 	.byte	0x3f
	.zero		1


	//   ....[57]....
        /*0704*/ 	.word	0x0000efc0
        /*0708*/ 	.word	0x00000003
        /*070c*/ 	.word	0x00031c40
        /*0710*/ 	.short	0x010a
        /*0712*/ 	.byte	0x3f
	.zero		1


	//   ....[58]....
        /*0714*/ 	.word	0x0000f010
        /*0718*/ 	.word	0x00000002
        /*071c*/ 	.word	0x00000060
        /*0720*/ 	.short	0x010a
        /*0722*/ 	.byte	0x3f
	.zero		1


	//   ....[59]....
        /*0724*/ 	.word	0x0000f060
        /*0728*/ 	.word	0x00000003
        /*072c*/ 	.word	0x00031c40
        /*0730*/ 	.short	0x010a
        /*0732*/ 	.byte	0x3f
	.zero		1


	//   ....[60]....
        /*0734*/ 	.word	0x0000f0b0
        /*0738*/ 	.word	0x00000003
        /*073c*/ 	.word	0x00000060
        /*0740*/ 	.short	0x010a
        /*0742*/ 	.byte	0x3f
	.zero		1


	//   ....[61]....
        /*0744*/ 	.word	0x0000f100
        /*0748*/ 	.word	0x00000002
        /*074c*/ 	.word	0x00031c40
        /*0750*/ 	.short	0x010a
        /*0752*/ 	.byte	0x3f
	.zero		1


	//   ....[62]....
        /*0754*/ 	.word	0x0000f150
        /*0758*/ 	.word	0x00000002
        /*075c*/ 	.word	0x00000060
        /*0760*/ 	.short	0x010a
        /*0762*/ 	.byte	0x3f
	.zero		1


	//   ....[63]....
        /*0764*/ 	.word	0x0000f1a0
        /*0768*/ 	.word	0x00000003
        /*076c*/ 	.word	0x00031c60
        /*0770*/ 	.short	0x010a
        /*0772*/ 	.byte	0x3f
	.zero		1


	//   ....[64]....
        /*0774*/ 	.word	0x0000fb50
        /*0778*/ 	.word	0x00000009
        /*077c*/ 	.word	0x00031c20
        /*0780*/ 	.short	0x010a
        /*0782*/ 	.byte	0x3f
	.zero		1


	//   ....[65]....
        /*0784*/ 	.word	0x0000fcf0
        /*0788*/ 	.word	0x00000007
        /*078c*/ 	.word	0x00000000
        /*0790*/ 	.short	0x010a
        /*0792*/ 	.byte	0x3f
	.zero		1


	//   ....[66]....
        /*0794*/ 	.word	0x0000fd40
        /*0798*/ 	.word	0x00000003
        /*079c*/ 	.word	0x00000000
        /*07a0*/ 	.short	0x010a
        /*07a2*/ 	.byte	0x3f
	.zero		1


	//   ....[67]....
        /*07a4*/ 	.word	0x0000fd90
        /*07a8*/ 	.word	0x00000005
        /*07ac*/ 	.word	0x00000000
        /*07b0*/ 	.short	0x010a
        /*07b2*/ 	.byte	0x3f
	.zero		1


	//----- nvinfo : EIATTR_NUM_MBARRIERS
	.align		4
.L_123:
        /*07b4*/ 	.byte	0x03, 0x38
        /*07b6*/ 	.short	0x0016


	//----- nvinfo : EIATTR_EXIT_INSTR_OFFSETS
	.align		4
        /*07b8*/ 	.byte	0x04, 0x1c
        /*07ba*/ 	.short	(.L_125 - .L_124)


	//   ....[0]....
.L_124:
        /*07bc*/ 	.word	0x00000aa0


	//   ....[1]....
        /*07c0*/ 	.word	0x0000a640


	//   ....[2]....
        /*07c4*/ 	.word	0x0000a6a0


	//   ....[3]....
        /*07c8*/ 	.word	0x0000ebf0


	//----- nvinfo : EIATTR_MAX_THREADS
	.align		4
.L_125:
        /*07cc*/ 	.byte	0x04, 0x05
        /*07ce*/ 	.short	(.L_127 - .L_126)
.L_126:
        /*07d0*/ 	.word	0x00000200
        /*07d4*/ 	.word	0x00000001
        /*07d8*/ 	.word	0x00000001


	//----- nvinfo : EIATTR_CRS_STACK_SIZE
	.align		4
.L_127:
        /*07dc*/ 	.byte	0x04, 0x1e
        /*07de*/ 	.short	(.L_129 - .L_128)
.L_128:
        /*07e0*/ 	.word	0x00000000


	//----- nvinfo : EIATTR_CBANK_PARAM_SIZE
	.align		4
.L_129:
        /*07e4*/ 	.byte	0x03, 0x19
        /*07e6*/ 	.short	0x0a70


	//----- nvinfo : EIATTR_PARAM_CBANK
	.align		4
        /*07e8*/ 	.byte	0x04, 0x0a
        /*07ea*/ 	.short	(.L_131 - .L_130)
	.align		4
.L_130:
        /*07ec*/ 	.word	index@(.nv.constant0._ZN7cutlass13device_kernelIN5flash11enable_sm90INS1_16FlashAttnFwdSm90INS1_25CollectiveMainloopFwdSm90ILi2EN4cute5tupleIJNS5_1CILi1EEES8_S8_EEENS6_IJNS7_ILi192EEENS7_ILi144EEENS7_ILi96EEEEEELi96ENS_6half_tEfNS_4arch4Sm90ELb0ELb0ELb0ELb1ELb0ELb0ELb0ELb0ELb1ELb0ELb0ELb0EEENS1_21CollectiveEpilogueFwdINS6_IJSA_SC_SB_EEES9_SE_SG_Li384ELb1ELb0ELb0ELb0EEENS1_36VarlenDynamicPersistentTileSchedulerILi192ELi144ELi384ELi32ELb0ELb0ELb1ELb0ELb1ELb1EEEEEEEEEvNT_6ParamsE)
        /*07f0*/ 	.short	0x0210
        /*07f2*/ 	.short	0x0a70


	//----- nvinfo : EIATTR_SW_WAR
	.align		4
.L_131:
        /*07f4*/ 	.byte	0x04, 0x36
        /*07f6*/ 	.short	(.L_133 - .L_132)
.L_132:
        /*07f8*/ 	.word	0x00000008
.L_133:


//--------------------- .nv.info._ZN7cutlass13device_kernelIN5flash11enable_sm90INS1_16FlashAttnFwdSm90INS1_25CollectiveMainloopFwdSm90ILi2EN4cute5tupleIJNS5_1CILi1EEES8_S8_EEENS6_IJNS7_ILi192EEENS7_ILi144EEENS7_ILi96EEEEEELi96ENS_6half_tEfNS_4arch4Sm90ELb0ELb0ELb0ELb1ELb0ELb1ELb0ELb0ELb1ELb0ELb0ELb0EEENS1_21CollectiveEpilogueFwdINS6_IJSA_SC_SB_EEES9_SE_SG_Li384ELb1ELb0ELb0ELb0EEENS1_36VarlenDynamicPersistentTileSchedulerILi192ELi144ELi384ELi32ELb0ELb0ELb1ELb0ELb1ELb1EEEEEEEEEvNT_6ParamsE --------------------------
	.section	.nv.info._ZN7cutlass13device_kernelIN5flash11enable_sm90INS1_16FlashAttnFwdSm90INS1_25CollectiveMainloopFwdSm90ILi2EN4cute5tupleIJNS5_1CILi1EEES8_S8_EEENS6_IJNS7_ILi192EEENS7_ILi144EEENS7_ILi96EEEEEELi96ENS_6half_tEfNS_4arch4Sm90ELb0ELb0ELb0ELb1ELb0ELb1ELb0ELb0ELb1ELb0ELb0ELb0EEENS1_21CollectiveEpilogueFwdINS6_IJSA_SC_SB_EEES9_SE_SG_Li384ELb1ELb0ELb0ELb0EEENS1_36VarlenDynamicPersistentTileSchedulerILi192ELi144ELi384ELi32ELb0ELb0ELb1ELb0ELb1ELb1EEEEEEEEEvNT_6ParamsE,"",@"SHT_CUDA_INFO"
	.sectionflags	@""
	.align	4


	//----- nvinfo : EIATTR_CUDA_API_VERSION
	.align		4
        /*0000*/ 	.byte	0x04, 0x37
        /*0002*/ 	.short	(.L_135 - .L_134)
.L_134:
        /*0004*/ 	.word	0x00000082


	//----- nvinfo : EIATTR_KPARAM_INFO
	.align		4
.L_135:
        /*0008*/ 	.byte	0x04, 0x17
        /*000a*/ 	.short	(.L_137 - .L_136)
.L_136:
        /*000c*/ 	.word	0x00000000
        /*0010*/ 	.short	0x0000
        /*0012*/ 	.short	0x0070
        /*0014*/ 	.byte	0x00, 0xf0, 0x01, 0x28


	//----- nvinfo : EIATTR_SPARSE_MMA_MASK
	.align		4
.L_137:
        /*0018*/ 	.byte	0x03, 0x50
        /*001a*/ 	.short	0x0000


	//----- nvinfo : EIATTR_MAXREG_COUNT
	.align		4
        /*001c*/ 	.byte	0x03, 0x1b
        /*001e*/ 	.short	0x0080


	//----- nvinfo : EIATTR_NUM_BARRIERS
	.align		4
        /*0020*/ 	.byte	0x02, 0x4c
        /*0022*/ 	.byte	0x10
	.zero		1


	//----- nvinfo : EIATTR_EXTERNS
	.align		4
        /*0024*/ 	.byte	0x04, 0x0f
        /*0026*/ 	.short	(.L_139 - .L_138)


	//   ....[0]....
	.align		4
.L_138:
        /*0028*/ 	.word	index@(__assertfail)


	//----- nvinfo : EIATTR_ANNOTATIONS
	.align		4
.L_139:
        /*002c*/ 	.byte	0x04, 0x55
        /*002e*/ 	.short	(.L_141 - .L_140)


	//   ....[0]....
.L_140:
        /* <DEDUP_REMOVED lines=78> */


	//----- nvinfo : EIATTR_MERCURY_ISA_VERSION
	.align		4
.L_141:
        /*0500*/ 	.byte	0x03, 0x5f
        /*0502*/ 	.short	0x0101


	//----- nvinfo : EIATTR_UNUSED_LOAD_BYTE_OFFSET
	.align		4
        /*0504*/ 	.byte	0x04, 0x44
        /*0506*/ 	.short	(.L_143 - .L_142)


	//   ....[0]....
.L_142:
        /*0508*/ 	.word	0x00000b30
        /*050c*/ 	.word	0x0000fff0


	//   ....[1]....
        /*0510*/ 	.word	0x00014120
        /*0514*/ 	.word	0x0000fff0


	//----- nvinfo : EIATTR_INT_WARP_WIDE_INSTR_OFFSETS
	.align		4
.L_143:
        /*0518*/ 	.byte	0x04, 0x31
        /*051a*/ 	.short	(.L_145 - .L_144)


	//   ....[0]....
.L_144:
        /*051c*/ 	.word	0x000001c0


	//   ....[1]....
        /*0520*/ 	.word	0x00000200


	//   ....[2]....
        /*0524*/ 	.word	0x00000270


	//   ....[3]....
        /*0528*/ 	.word	0x000175a0


	//   ....[4]....
        /*052c*/ 	.word	0x00017630


	//   ....[5]....
        /*0530*/ 	.word	0x00017a70


	//   ....[6]....
        /*0534*/ 	.word	0x00017aa0


	//   ....[7]....
        /*0538*/ 	.word	0x00017c90


	//   ....[8]....
        /*053c*/ 	.word	0x00017d60


	//   ....[9]....
        /*0540*/ 	.word	0x00019c80


	//   ....[10]....
        /*0544*/ 	.word	0x00019d10


	//----- nvinfo : EIATTR_COOP_GROUP_MASK_REGIDS
	.align		4
.L_145:
        /*0548*/ 	.byte	0x04, 0x29
        /*054a*/ 	.short	(.L_147 - .L_146)


	//   ....[0]....
.L_146:
        /*054c*/ 	.word	0xffffffff


	//   ....[1]....
        /*0550*/ 	.word	0xffffffff


	//   ....[2]....
        /*0554*/ 	.word	0xffffffff


	//   ....[3]....
        /*0558*/ 	.word	0xffffffff


	//   ....[4]....
        /*055c*/ 	.word	0xffffffff


	//   ....[5]....
        /*0560*/ 	.word	0xffffffff


	//   ....[6]....
        /*0564*/ 	.word	0xffffffff


	//   ....[7]....
        /*0568*/ 	.word	0xffffffff


	//   ....[8]....
        /*056c*/ 	.word	0xffffffff


	//   ....[9]....
        /*0570*/ 	.word	0xffffffff


	//   ....[10]....
        /*0574*/ 	.word	0xffffffff


	//   ....[11]....
        /*0578*/ 	.word	0xffffffff


	//   ....[12]....
        /*057c*/ 	.word	0xffffffff


	//   ....[13]....
        /*0580*/ 	.word	0xffffffff


	//   ....[14]....
        /*0584*/ 	.word	0xffffffff


	//   ....[15]....
        /*0588*/ 	.word	0xffffffff


	//   ....[16]....
        /*058c*/ 	.word	0xffffffff


	//   ....[17]....
        /*0590*/ 	.word	0xffffffff


	//   ....[18]....
        /*0594*/ 	.word	0xffffffff


	//   ....[19]....
        /*0598*/ 	.word	0xffffffff


	//   ....[20]....
        /*059c*/ 	.word	0xffffffff


	//   ....[21]....
        /*05a0*/ 	.word	0xffffffff


	//   ....[22]....
        /*05a4*/ 	.word	0xffffffff


	//   ....[23]....
        /*05a8*/ 	.word	0xffffffff


	//   ....[24]....
        /*05ac*/ 	.word	0xffffffff


	//   ....[25]....
        /*05b0*/ 	.word	0xffffffff


	//   ....[26]....
        /*05b4*/ 	.word	0xffffffff


	//   ....[27]....
        /*05b8*/ 	.word	0xffffffff


	//   ....[28]....
        /*05bc*/ 	.word	0xffffffff


	//   ....[29]....
        /*05c0*/ 	.word	0xffffffff


	//   ....[30]....
        /*05c4*/ 	.word	0xffffffff


	//   ....[31]....
        /*05c8*/ 	.word	0xffffffff


	//   ....[32]....
        /*05cc*/ 	.word	0xffffffff


	//   ....[33]....
        /*05d0*/ 	.word	0xffffffff


	//   ....[34]....
        /*05d4*/ 	.word	0xffffffff


	//   ....[35]....
        /*05d8*/ 	.word	0xffffffff


	//   ....[36]....
        /*05dc*/ 	.word	0xffffffff


	//   ....[37]....
        /*05e0*/ 	.word	0xffffffff


	//   ....[38]....
        /*05e4*/ 	.word	0xffffffff


	//   ....[39]....
        /*05e8*/ 	.word	0xffffffff


	//   ....[40]....
        /*05ec*/ 	.word	0xffffffff


	//   ....[41]....
        /*05f0*/ 	.word	0xffffffff


	//   ....[42]....
        /*05f4*/ 	.word	0xffffffff


	//   ....[43]....
        /*05f8*/ 	.word	0xffffffff


	//   ....[44]....
        /*05fc*/ 	.word	0xffffffff


	//   ....[45]....
        /*0600*/ 	.word	0xffffffff


	//   ....[46]....
        /*0604*/ 	.word	0xffffffff


	//   ....[47]....
        /*0608*/ 	.word	0xffffffff


	//   ....[48]....
        /*060c*/ 	.word	0xffffffff


	//   ....[49]....
        /*0610*/ 	.word	0xffffffff


	//   ....[50]....
        /*0614*/ 	.word	0xffffffff


	//   ....[51]....
        /*0618*/ 	.word	0xffffffff


	//   ....[52]....
        /*061c*/ 	.word	0xffffffff


	//   ....[53]....
        /*0620*/ 	.word	0xffffffff


	//   ....[54]....
        /*0624*/ 	.word	0xffffffff


	//   ....[55]....
        /*0628*/ 	.word	0xffffffff


	//   ....[56]....
        /*062c*/ 	.word	0x0500000f


	//   ....[57]....
        /*0630*/ 	.word	0x0500000f


	//   ....[58]....
        /*0634*/ 	.word	0x0500000f


	//   ....[59]....
        /*0638*/ 	.word	0x0500000f


	//   ....[60]....
        /*063c*/ 	.word	0x0500000f


	//   ....[61]....
        /*0640*/ 	.word	0x0500000f


	//   ....[62]....
        /*0644*/ 	.word	0x0500000f


	//   ....[63]....
        /*0648*/ 	.word	0x0500000f


	//   ....[64]....
        /*064c*/ 	.word	0x0500000f


	//   ....[65]....
        /*0650*/ 	.word	0x0500000f


	//   ....[66]....
        /*0654*/ 	.word	0x0500000f


	//   ....[67]....
        /*0658*/ 	.word	0x0500000f


	//   ....[68]....
        /*065c*/ 	.word	0x0500000f


	//   ....[69]....
        /*0660*/ 	.word	0x0500000f


	//   ....[70]....
        /*0664*/ 	.word	0x0500000f


	//   ....[71]....
        /*0668*/ 	.word	0x0500000f


	//   ....[72]....
        /*066c*/ 	.word	0x0500000f


	//   ....[73]....
        /*0670*/ 	.word	0x0500000f


	//   ....[74]....
        /*0674*/ 	.word	0x0500000f


	//   ....[75]....
        /*0678*/ 	.word	0x0500000f


	//   ....[76]....
        /*067c*/ 	.word	0x0500000f


	//   ....[77]....
        /*0680*/ 	.word	0x0500000f


	//   ....[78]....
        /*0684*/ 	.word	0x0500000f


	//   ....[79]....
        /*0688*/ 	.word	0x0500000f


	//   ....[80]....
        /*068c*/ 	.word	0x0500000f


	//   ....[81]....
        /*0690*/ 	.word	0x0500000f


	//   ....[82]....
        /*0694*/ 	.word	0x0500000f


	//   ....[83]....
        /*0698*/ 	.word	0x0500000f


	//   ....[84]....
        /*069c*/ 	.word	0x0500000f


	//----- nvinfo : EIATTR_COOP_GROUP_INSTR_OFFSETS
	.align		4
.L_147:
        /*06a0*/ 	.byte	0x04, 0x28
        /*06a2*/ 	.short	(.L_149 - .L_148)


	//   ....[0]....
.L_148:
        /*06a4*/ 	.word	0x00000070


	//   ....[1]....
        /*06a8*/ 	.word	0x000001d0


	//   ....[2]....
        /*06ac*/ 	.word	0x00000220


	//   ....[3]....
        /*06b0*/ 	.word	0x00000450


	//   ....[4]....
        /*06b4*/ 	.word	0x000005b0


	//   ....[5]....
        /*06b8*/ 	.word	0x000006d0


	//   ....[6]....
        /*06bc*/ 	.word	0x00000830


	//   ....[7]....
        /*06c0*/ 	.word	0x00006ed0


	//   ....[8]....
        /*06c4*/ 	.word	0x0000d370


	//   ....[9]....
        /*06c8*/ 	.word	0x0000d390


	//   ....[10]....
        /*06cc*/ 	.word	0x0000d940


	//   ....[11]....
        /*06d0*/ 	.word	0x0000d9a0


	//   ....[12]....
        /*06d4*/ 	.word	0x0000ea60


	//   ....[13]....
        /*06d8*/ 	.word	0x00011510


	//   ....[14]....
        /*06dc*/ 	.word	0x00011530


	//   ....[15]....
        /*06e0*/ 	.word	0x00011ae0


	//   ....[16]....
        /*06e4*/ 	.word	0x00011b00


	//   ....[17]....
        /*06e8*/ 	.word	0x000133b0


	//   ....[18]....
        /*06ec*/ 	.word	0x00013b10


	//   ....[19]....
        /*06f0*/ 	.word	0x00013b40


	//   ....[20]....
        /*06f4*/ 	.word	0x00013b80


	//   ....[21]....
        /*06f8*/ 	.word	0x00013b90


	//   ....[22]....
        /*06fc*/ 	.word	0x00015960


	//   ....[23]....
        /*0700*/ 	.word	0x00015af0


	//   ....[24]....
        /*0704*/ 	.word	0x00015b20


	//   ....[25]....
        /*0708*/ 	.word	0x00015b50


	//   ....[26]....
        /*070c*/ 	.word	0x00015b90


	//   ....[27]....
        /*0710*/ 	.word	0x00015be0


	//   ....[28]....
        /*0714*/ 	.word	0x00015c40


	//   ....[29]....
        /*0718*/ 	.word	0x00015e00


	//   ....[30]....
        /*071c*/ 	.word	0x00015e60


	//   ....[31]....
        /*0720*/ 	.word	0x00015ea0


	//   ....[32]....
        /*0724*/ 	.word	0x00015ee0


	//   ....[33]....
        /*0728*/ 	.word	0x00015f10


	//   ....[34]....
        /*072c*/ 	.word	0x00015f40


	//   ....[35]....
        /*0730*/ 	.word	0x00015fc0


	//   ....[36]....
        /*0734*/ 	.word	0x00015ff0


	//   ....[37]....
        /*0738*/ 	.word	0x00016070


	//   ....[38]....
        /*073c*/ 	.word	0x0001a080


	//   ....[39]....
        /*0740*/ 	.word	0x0001a090


	//   ....[40]....
        /*0744*/ 	.word	0x0001a180


	//   ....[41]....
        /*0748*/ 	.word	0x0001a1e0


	//   ....[42]....
        /*074c*/ 	.word	0x0001a220


	//   ....[43]....
        /*0750*/ 	.word	0x0001a260


	//   ....[44]....
        /*0754*/ 	.word	0x0001a290


	//   ....[45]....
        /*0758*/ 	.word	0x0001a2c0


	//   ....[46]....
        /*075c*/ 	.word	0x0001a430


	//   ....[47]....
        /*0760*/ 	.word	0x0001a490


	//   ....[48]....
        /*0764*/ 	.word	0x0001a4d0


	//   ....[49]....
        /*0768*/ 	.word	0x0001a510


	//   ....[50]....
        /*076c*/ 	.word	0x0001a540


	//   ....[51]....
        /*0770*/ 	.word	0x0001a570


	//   ....[52]....
        /*0774*/ 	.word	0x0001a630


	//   ....[53]....
        /*0778*/ 	.word	0x0001a650


	//   ....[54]....
        /*077c*/ 	.word	0x0001a6c0


	//   ....[55]....
        /*0780*/ 	.word	0x0001aaf0


	//   ....[56]....
        /*0784*/ 	.word	0x0001af70


	//   ....[57]....
        /*0788*/ 	.word	0x0001b020


	//   ....[58]....
        /*078c*/ 	.word	0x0001b0c0


	//   ....[59]....
        /*0790*/ 	.word	0x0001b160


	//   ....[60]....
        /*0794*/ 	.word	0x0001b200


	//   ....[61]....
        /*0798*/ 	.word	0x0001b2f0


	//   ....[62]....
        /*079c*/ 	.word	0x0001b390


	//   ....[63]....
        /*07a0*/ 	.word	0x0001b430


	//   ....[64]....
        /*07a4*/ 	.word	0x0001b4d0


	//   ....[65]....
        /*07a8*/ 	.word	0x0001b730


	//   ....[66]....
        /*07ac*/ 	.word	0x0001ba10


	//   ....[67]....
        /*07b0*/ 	.word	0x0001be00


	//   ....[68]....
        /*07b4*/ 	.word	0x0001be90


	//   ....[69]....
        /*07b8*/ 	.word	0x0001bf30


	//   ....[70]....
        /*07bc*/ 	.word	0x0001bfe0


	//   ....[71]....
        /*07c0*/ 	.word	0x0001c060


	//   ....[72]....
        /*07c4*/ 	.word	0x0001c0e0


	//   ....[73]....
        /*07c8*/ 	.word	0x0001c160


	//   ....[74]....
        /*07cc*/ 	.word	0x0001c1e0


	//   ....[75]....
        /*07d0*/ 	.word	0x0001c270


	//   ....[76]....
        /*07d4*/ 	.word	0x0001c320


	//   ....[77]....
        /*07d8*/ 	.word	0x0001c3a0


	//   ....[78]....
        /*07dc*/ 	.word	0x0001c420


	//   ....[79]....
        /*07e0*/ 	.word	0x0001c4a0


	//   ....[80]....
        /*07e4*/ 	.word	0x0001c520


	//   ....[81]....
        /*07e8*/ 	.word	0x0001c590


	//   ....[82]....
        /*07ec*/ 	.word	0x0001c630


	//   ....[83]....
        /*07f0*/ 	.word	0x0001c6c0


	//   ....[84]....
        /*07f4*/ 	.word	0x0001c7e0


	//----- nvinfo : EIATTR_REG_RECONFIG
	.align		4
.L_149:
        /*07f8*/ 	.byte	0x01, 0x54
	.zero		2


	//----- nvinfo : EIATTR_SYSCALL_OFFSETS
	.align		4
        /*07fc*/ 	.byte	0x04, 0x46
        /*07fe*/ 	.short	(.L_151 - .L_150)


	//   ....[0]....
.L_150:
        /*0800*/ 	.word	0x00001b70


	//   ....[1]....
        /*0804*/ 	.word	0x00001cc0


	//   ....[2]....
        /*0808*/ 	.word	0x000070a0


	//   ....[3]....
        /*080c*/ 	.word	0x00007560


	//   ....[4]....
        /*0810*/ 	.word	0x000177b0


	//   ....[5]....
        /*0814*/ 	.word	0x000178e0


	//   ....[6]....
        /*0818*/ 	.word	0x000179e0


	//----- nvinfo : EIATTR_MBARRIER_INSTR_OFFSETS
	.align		4
.L_151:
        /*081c*/ 	.byte	0x04, 0x39
        /*081e*/ 	.short	(.L_153 - .L_152)


	//   ....[0]....
.L_152:
        /*0820*/ 	.word	0x00000300
        /*0824*/ 	.word	0x000000ff
        /*0828*/ 	.word	0x00031c00
        /*082c*/ 	.short	0x0100
        /*082e*/ 	.byte	0x08
	.zero		1


	//   ....[1]....
        /*0830*/ 	.word	0x00000310
        /*0834*/ 	.word	0x000000ff
        /*0838*/ 	.word	0x00031c20
        /*083c*/ 	.short	0x0100
        /*083e*/ 	.byte	0x08
	.zero		1


	//   ....[2]....
        /*0840*/ 	.word	0x00000400
        /*0844*/ 	.word	0x000000ff
        /*0848*/ 	.word	0x00031c30
        /*084c*/ 	.short	0x0100
        /*084e*/ 	.byte	0x08
	.zero		1


	//   ....[3]....
        /*0850*/ 	.word	0x00000410
        /*0854*/ 	.word	0x000000ff
        /*0858*/ 	.word	0x00031c40
        /*085c*/ 	.short	0x0100
        /*085e*/ 	.byte	0x08
	.zero		1


	//   ....[4]....
        /*0860*/ 	.word	0x00000420
        /*0864*/ 	.word	0x000000ff
        /*0868*/ 	.word	0x00031c38
        /*086c*/ 	.short	0x0100
        /*086e*/ 	.byte	0x08
	.zero		1


	//   ....[5]....
        /*0870*/ 	.word	0x00000430
        /*0874*/ 	.word	0x000000ff
        /*0878*/ 	.word	0x00031c48
        /*087c*/ 	.short	0x0100
        /*087e*/ 	.byte	0x08
	.zero		1


	//   ....[6]....
        /*0880*/ 	.word	0x00000560
        /*0884*/ 	.word	0x000000ff
        /*0888*/ 	.word	0x00031c50
        /*088c*/ 	.short	0x0100
        /*088e*/ 	.byte	0x08
	.zero		1


	//   ....[7]....
        /*0890*/ 	.word	0x00000570
        /*0894*/ 	.word	0x000000ff
        /*0898*/ 	.word	0x00031c60
        /*089c*/ 	.short	0x0100
        /*089e*/ 	.byte	0x08
	.zero		1


	//   ....[8]....
        /*08a0*/ 	.word	0x00000580
        /*08a4*/ 	.word	0x000000ff
        /*08a8*/ 	.word	0x00031c58
        /*08ac*/ 	.short	0x0100
        /*08ae*/ 	.byte	0x08
	.zero		1


	//   ....[9]....
        /*08b0*/ 	.word	0x00000590
        /*08b4*/ 	.word	0x000000ff
        /*08b8*/ 	.word	0x00031c68
        /*08bc*/ 	.short	0x0100
        /*08be*/ 	.byte	0x08
	.zero		1


	//   ....[10]....
        /*08c0*/ 	.word	0x00000680
        /*08c4*/ 	.word	0x000000ff
        /*08c8*/ 	.word	0x00031c70
        /*08cc*/ 	.short	0x0100
        /*08ce*/ 	.byte	0x06
	.zero		1


	//   ....[11]....
        /*08d0*/ 	.word	0x00000690
        /*08d4*/ 	.word	0x000000ff
        /*08d8*/ 	.word	0x00031c80
        /*08dc*/ 	.short	0x0100
        /*08de*/ 	.byte	0x06
	.zero		1


	//   ....[12]....
        /*08e0*/ 	.word	0x000006a0
        /*08e4*/ 	.word	0x000000ff
        /*08e8*/ 	.word	0x00031c78
        /*08ec*/ 	.short	0x0100
        /*08ee*/ 	.byte	0x06
	.zero		1


	//   ....[13]....
        /*08f0*/ 	.word	0x000006b0
        /*08f4*/ 	.word	0x000000ff
        /*08f8*/ 	.word	0x00031c88
        /*08fc*/ 	.short	0x0100
        /*08fe*/ 	.byte	0x06
	.zero		1


	//   ....[14]....
        /*0900*/ 	.word	0x000007e0
        /*0904*/ 	.word	0x000000ff
        /*0908*/ 	.word	0x00031c90
        /*090c*/ 	.short	0x0100
        /*090e*/ 	.byte	0x08
	.zero		1


	//   ....[15]....
        /*0910*/ 	.word	0x000007f0
        /*0914*/ 	.word	0x000000ff
        /*0918*/ 	.word	0x00031ca0
        /*091c*/ 	.short	0x0100
        /*091e*/ 	.byte	0x08
	.zero		1


	//   ....[16]....
        /*0920*/ 	.word	0x00000800
        /*0924*/ 	.word	0x000000ff
        /*0928*/ 	.word	0x00031c98
        /*092c*/ 	.short	0x0100
        /*092e*/ 	.byte	0x08
	.zero		1


	//   ....[17]....
        /*0930*/ 	.word	0x00000810
        /*0934*/ 	.word	0x000000ff
        /*0938*/ 	.word	0x00031ca8
        /*093c*/ 	.short	0x0100
        /*093e*/ 	.byte	0x08
	.zero		1


	//   ....[18]....
        /*0940*/ 	.word	0x00000940
        /*0944*/ 	.word	0x000000ff
        /*0948*/ 	.word	0x00031cb0
        /*094c*/ 	.short	0x0100
        /*094e*/ 	.byte	0x08
	.zero		1


	//   ....[19]....
        /*0950*/ 	.word	0x00000950
        /*0954*/ 	.word	0x000000ff
        /*0958*/ 	.word	0x00031cc0
        /*095c*/ 	.short	0x0100
        /*095e*/ 	.byte	0x08
	.zero		1


	//   ....[20]....
        /*0960*/ 	.word	0x00000960
        /*0964*/ 	.word	0x000000ff
        /*0968*/ 	.word	0x00031cb8
        /*096c*/ 	.short	0x0100
        /*096e*/ 	.byte	0x08
	.zero		1


	//   ....[21]....
        /*0970*/ 	.word	0x00000970
        /*0974*/ 	.word	0x000000ff
        /*0978*/ 	.word	0x00031cc8
        /*097c*/ 	.short	0x0100
        /*097e*/ 	.byte	0x08
	.zero		1


	//   ....[22]....
        /*0980*/ 	.word	0x00003120
        /*0984*/ 	.word	0x00000014
        /*0988*/ 	.word	0x00031c90
        /*098c*/ 	.short	0x010a
        /*098e*/ 	.byte	0x3f
	.zero		1


	//   ....[23]....
        /*0990*/ 	.word	0x00004b60
        /*0994*/ 	.word	0x00000014
        /*0998*/ 	.word	0x00031c90
        /*099c*/ 	.short	0x010a
        /*099e*/ 	.byte	0x3f
	.zero		1


	//   ....[24]....
        /*09a0*/ 	.word	0x000065b0
        /*09a4*/ 	.word	0x00000014
        /*09a8*/ 	.word	0x00031c90
        /*09ac*/ 	.short	0x010a
        /*09ae*/ 	.byte	0x3f
	.zero		1


	//   ....[25]....
        /*09b0*/ 	.word	0x00006820
        /*09b4*/ 	.word	0x00000020
        /*09b8*/ 	.word	0x00000000
        /*09bc*/ 	.short	0x0101
        /*09be*/ 	.byte	0x3f
	.zero		1


	//   ....[26]....
        /*09c0*/ 	.word	0x00006860
        /*09c4*/ 	.word	0x00000014
        /*09c8*/ 	.word	0x00031cb0
        /*09cc*/ 	.short	0x010a
        /*09ce*/ 	.byte	0x3f
	.zero		1


	//   ....[27]....
        /*09d0*/ 	.word	0x00006ba0
        /*09d4*/ 	.word	0x00000014
        /*09d8*/ 	.word	0x00000000
        /*09dc*/ 	.short	0x0101
        /*09de*/ 	.byte	0x3f
	.zero		1


	//   ....[28]....
        /*09e0*/ 	.word	0x00007140
        /*09e4*/ 	.word	0x00000012
        /*09e8*/ 	.word	0x00031c00
        /*09ec*/ 	.short	0x010a
        /*09ee*/ 	.byte	0x3f
	.zero		1


	//   ....[29]....
        /*09f0*/ 	.word	0x00007190
        /*09f4*/ 	.word	0x00000012
        /*09f8*/ 	.word	0x00031c00
        /*09fc*/ 	.short	0x010a
        /*09fe*/ 	.byte	0x3f
	.zero		1


	//   ....[30]....
        /*0a00*/ 	.word	0x00007a80
        /*0a04*/ 	.word	0x00000012
        /*0a08*/ 	.word	0x00031c00
        /*0a0c*/ 	.short	0x010a
        /*0a0e*/ 	.byte	0x3f
	.zero		1


	//   ....[31]....
        /*0a10*/ 	.word	0x00009290
        /*0a14*/ 	.word	0x00000012
        /*0a18*/ 	.word	0x00031c00
        /*0a1c*/ 	.short	0x010a
        /*0a1e*/ 	.byte	0x3f
	.zero		1


	//   ....[32]....
        /*0a20*/ 	.word	0x0000a960
        /*0a24*/ 	.word	0x0000000f
        /*0a28*/ 	.word	0x00031c30
        /*0a2c*/ 	.short	0x010a
        /*0a2e*/ 	.byte	0x3f
	.zero		1


	//   ....[33]....
        /*0a30*/ 	.word	0x0000aa30
        /*0a34*/ 	.word	0x0000000f
        /*0a38*/ 	.word	0x00031c30
        /*0a3c*/ 	.short	0x010a
        /*0a3e*/ 	.byte	0x3f
	.zero		1


	//   ....[34]....
        /*0a40*/ 	.word	0x0000dbb0
        /*0a44*/ 	.word	0x0000000f
        /*0a48*/ 	.word	0x00000000
        /*0a4c*/ 	.short	0x0101
        /*0a4e*/ 	.byte	0x3f
	.zero		1


	//   ....[35]....
        /*0a50*/ 	.word	0x0000ed40
        /*0a54*/ 	.word	0x00000000
        /*0a58*/ 	.word	0x00031c30
        /*0a5c*/ 	.short	0x010a
        /*0a5e*/ 	.byte	0x3f
	.zero		1


	//   ....[36]....
        /*0a60*/ 	.word	0x0000ed90
        /*0a64*/ 	.word	0x00000000
        /*0a68*/ 	.word	0x00031c30
        /*0a6c*/ 	.short	0x010a
        /*0a6e*/ 	.byte	0x3f
	.zero		1


	//   ....[37]....
        /*0a70*/ 	.word	0x00011220
        /*0a74*/ 	.word	0x0000000e
        /*0a78*/ 	.word	0x00031c50
        /*0a7c*/ 	.short	0x010a
        /*0a7e*/ 	.byte	0x3f
	.zero		1


	//   ....[38]....
        /*0a80*/ 	.word	0x00011270
        /*0a84*/ 	.word	0x0000000e
        /*0a88*/ 	.word	0x00031c50
        /*0a8c*/ 	.short	0x010a
        /*0a8e*/ 	.byte	0x3f
	.zero		1


	//   ....[39]....
        /*0a90*/ 	.word	0x00012560
        /*0a94*/ 	.word	0x0000004c
        /*0a98*/ 	.word	0x00000000
        /*0a9c*/ 	.short	0x0101
        /*0a9e*/ 	.byte	0x3f
	.zero		1


	//   ....[40]....
        /*0aa0*/ 	.word	0x00012570
        /*0aa4*/ 	.word	0x0000000f
        /*0aa8*/ 	.word	0x00000000
        /*0aac*/ 	.short	0x0101
        /*0aae*/ 	.byte	0x3f
	.zero		1


	//   ....[41]....
        /*0ab0*/ 	.word	0x00013440
        /*0ab4*/ 	.word	0x00000007
        /*0ab8*/ 	.word	0x00031c50
        /*0abc*/ 	.short	0x010a
        /*0abe*/ 	.byte	0x3f
	.zero		1


	//   ....[42]....
        /*0ac0*/ 	.word	0x000134f0
        /*0ac4*/ 	.word	0x00000007
        /*0ac8*/ 	.word	0x00031c50
        /*0acc*/ 	.short	0x010a
        /*0ace*/ 	.byte	0x3f
	.zero		1


	//   ....[43]....
        /*0ad0*/ 	.word	0x00013ec0
        /*0ad4*/ 	.word	0x0000000a
        /*0ad8*/ 	.word	0x00000000
        /*0adc*/ 	.short	0x0101
        /*0ade*/ 	.byte	0x3f
	.zero		1


	//   ....[44]....
        /*0ae0*/ 	.word	0x00014e00
        /*0ae4*/ 	.word	0x00000020
        /*0ae8*/ 	.word	0x00000000
        /*0aec*/ 	.short	0x0101
        /*0aee*/ 	.byte	0x3f
	.zero		1


	//   ....[45]....
        /*0af0*/ 	.word	0x00016a80
        /*0af4*/ 	.word	0x00000006
        /*0af8*/ 	.word	0x00031c20
        /*0afc*/ 	.short	0x010a
        /*0afe*/ 	.byte	0x3f
	.zero		1


	//   ....[46]....
        /*0b00*/ 	.word	0x00016af0
        /*0b04*/ 	.word	0x00000007
        /*0b08*/ 	.word	0x00031ca0
        /*0b0c*/ 	.short	0x010a
        /*0b0e*/ 	.byte	0x3f
	.zero		1


	//   ....[47]....
        /*0b10*/ 	.word	0x00016d40
        /*0b14*/ 	.word	0x00000007
        /*0b18*/ 	.word	0x00031cc0
        /*0b1c*/ 	.short	0x010a
        /*0b1e*/ 	.byte	0x3f
	.zero		1


	//   ....[48]....
        /*0b20*/ 	.word	0x00017030
        /*0b24*/ 	.word	0x00000007
        /*0b28*/ 	.word	0x00031ca0
        /*0b2c*/ 	.short	0x010a
        /*0b2e*/ 	.byte	0x3f
	.zero		1


	//   ....[49]....
        /*0b30*/ 	.word	0x00017270
        /*0b34*/ 	.word	0x00000007
        /*0b38*/ 	.word	0x00031cc0
        /*0b3c*/ 	.short	0x010a
        /*0b3e*/ 	.byte	0x3f
	.zero		1


	//   ....[50]....
        /*0b40*/ 	.word	0x00018050
        /*0b44*/ 	.word	0x00000005
        /*0b48*/ 	.word	0x00031c40
        /*0b4c*/ 	.short	0x010a
        /*0b4e*/ 	.byte	0x3f
	.zero		1


	//   ....[51]....
        /*0b50*/ 	.word	0x00018560
        /*0b54*/ 	.word	0x0000001c
        /*0b58*/ 	.word	0x00031c20
        /*0b5c*/ 	.short	0x010a
        /*0b5e*/ 	.byte	0x3f
	.zero		1


	//   ....[52]....
        /*0b60*/ 	.word	0x00018860
        /*0b64*/ 	.word	0x00000003
        /*0b68*/ 	.word	0x00031c40
        /*0b6c*/ 	.short	0x010a
        /*0b6e*/ 	.byte	0x3f
	.zero		1


	//   ....[53]....
        /*0b70*/ 	.word	0x00018ae0
        /*0b74*/ 	.word	0x00000002
        /*0b78*/ 	.word	0x00000060
        /*0b7c*/ 	.short	0x010a
        /*0b7e*/ 	.byte	0x3f
	.zero		1


	//   ....[54]....
        /*0b80*/ 	.word	0x00019000
        /*0b84*/ 	.word	0x00000003
        /*0b88*/ 	.word	0x00031c40
        /*0b8c*/ 	.short	0x010a
        /*0b8e*/ 	.byte	0x3f
	.zero		1


	//   ....[55]....
        /*0b90*/ 	.word	0x00019280
        /*0b94*/ 	.word	0x00000003
        /*0b98*/ 	.word	0x00000060
        /*0b9c*/ 	.short	0x010a
        /*0b9e*/ 	.byte	0x3f
	.zero		1


	//   ....[56]....
        /*0ba0*/ 	.word	0x000196f0
        /*0ba4*/ 	.word	0x00000002
        /*0ba8*/ 	.word	0x00031c40
        /*0bac*/ 	.short	0x010a
        /*0bae*/ 	.byte	0x3f
	.zero		1


	//   ....[57]....
        /*0bb0*/ 	.word	0x00019990
        /*0bb4*/ 	.word	0x00000002
        /*0bb8*/ 	.word	0x00000060
        /*0bbc*/ 	.short	0x010a
        /*0bbe*/ 	.byte	0x3f
	.zero		1


	//   ....[58]....
        /*0bc0*/ 	.word	0x00019d80
        /*0bc4*/ 	.word	0x00000003
        /*0bc8*/ 	.word	0x00031c60
        /*0bcc*/ 	.short	0x010a
        /*0bce*/ 	.byte	0x3f
	.zero		1


	//   ....[59]....
        /*0bd0*/ 	.word	0x0001aa70
        /*0bd4*/ 	.word	0x00000009
        /*0bd8*/ 	.word	0x00031c20
        /*0bdc*/ 	.short	0x010a
        /*0bde*/ 	.byte	0x3f
	.zero		1


	//   ....[60]....
        /*0be0*/ 	.word	0x0001ac20
        /*0be4*/ 	.word	0x00000007
        /*0be8*/ 	.word	0x00000000
        /*0bec*/ 	.short	0x010a
        /*0bee*/ 	.byte	0x3f
	.zero		1


	//   ....[61]....
        /*0bf0*/ 	.word	0x0001ac90
        /*0bf4*/ 	.word	0x00000003
        /*0bf8*/ 	.word	0x00000000
        /*0bfc*/ 	.short	0x010a
        /*0bfe*/ 	.byte	0x3f
	.zero		1


	//   ....[62]....
        /*0c00*/ 	.word	0x0001acf0
        /*0c04*/ 	.word	0x00000005
        /*0c08*/ 	.word	0x00000000
        /*0c0c*/ 	.short	0x010a
        /*0c0e*/ 	.byte	0x3f
	.zero		1


	//   ....[63]....
        /*0c10*/ 	.word	0x0001ad20
        /*0c14*/ 	.word	0x00000003
        /*0c18*/ 	.word	0x00000000
        /*0c1c*/ 	.short	0x010a
        /*0c1e*/ 	.byte	0x3f
	.zero		1


	//   ....[64]....
        /*0c20*/ 	.word	0x0001ad80
        /*0c24*/ 	.word	0x00000014
        /*0c28*/ 	.word	0x00031c90
        /*0c2c*/ 	.short	0x010a
        /*0c2e*/ 	.byte	0x3f
	.zero		1


	//   ....[65]....
        /*0c30*/ 	.word	0x0001add0
        /*0c34*/ 	.word	0x00000014
        /*0c38*/ 	.word	0x00031c90
        /*0c3c*/ 	.short	0x010a
        /*0c3e*/ 	.byte	0x3f
	.zero		1


	//   ....[66]....
        /*0c40*/ 	.word	0x0001ae20
        /*0c44*/ 	.word	0x00000014
        /*0c48*/ 	.word	0x00031c90
        /*0c4c*/ 	.short	0x010a
        /*0c4e*/ 	.byte	0x3f
	.zero		1


	//   ....[67]....
        /*0c50*/ 	.word	0x0001ae70
        /*0c54*/ 	.word	0x00000014
        /*0c58*/ 	.word	0x00031cb0
        /*0c5c*/ 	.short	0x010a
        /*0c5e*/ 	.byte	0x3f
	.zero		1


	//   ....[68]....
        /*0c60*/ 	.word	0x0001b240
        /*0c64*/ 	.word	0x00000012
        /*0c68*/ 	.word	0x00031c00
        /*0c6c*/ 	.short	0x010a
        /*0c6e*/ 	.byte	0x3f
	.zero		1


	//   ....[69]....
        /*0c70*/ 	.word	0x0001b510
        /*0c74*/ 	.word	0x00000012
        /*0c78*/ 	.word	0x00031c00
        /*0c7c*/ 	.short	0x010a
        /*0c7e*/ 	.byte	0x3f
	.zero		1


	//   ....[70]....
        /*0c80*/ 	.word	0x0001b560
        /*0c84*/ 	.word	0x0000000f
        /*0c88*/ 	.word	0x00031c30
        /*0c8c*/ 	.short	0x010a
        /*0c8e*/ 	.byte	0x3f
	.zero		1


	//   ....[71]....
        /*0c90*/ 	.word	0x0001b5b0
        /*0c94*/ 	.word	0x00000000
        /*0c98*/ 	.word	0x00031c30
        /*0c9c*/ 	.short	0x010a
        /*0c9e*/ 	.byte	0x3f
	.zero		1


	//   ....[72]....
        /*0ca0*/ 	.word	0x0001b600
        /*0ca4*/ 	.word	0x0000000e
        /*0ca8*/ 	.word	0x00031c50
        /*0cac*/ 	.short	0x010a
        /*0cae*/ 	.byte	0x3f
	.zero		1


	//   ....[73]....
        /*0cb0*/ 	.word	0x0001b650
        /*0cb4*/ 	.word	0x00000007
        /*0cb8*/ 	.word	0x00031c50
        /*0cbc*/ 	.short	0x010a
        /*0cbe*/ 	.byte	0x3f
	.zero		1


	//   ....[74]....
        /*0cc0*/ 	.word	0x0001b7f0
        /*0cc4*/ 	.word	0x00000006
        /*0cc8*/ 	.word	0x00031c20
        /*0ccc*/ 	.short	0x010a
        /*0cce*/ 	.byte	0x3f
	.zero		1


	//   ....[75]....
        /*0cd0*/ 	.word	0x0001b840
        /*0cd4*/ 	.word	0x00000007
        /*0cd8*/ 	.word	0x00031ca0
        /*0cdc*/ 	.short	0x010a
        /*0cde*/ 	.byte	0x3f
	.zero		1


	//   ....[76]....
        /*0ce0*/ 	.word	0x0001b890
        /*0ce4*/ 	.word	0x00000007
        /*0ce8*/ 	.word	0x00031cc0
        /*0cec*/ 	.short	0x010a
        /*0cee*/ 	.byte	0x3f
	.zero		1


	//   ....[77]....
        /*0cf0*/ 	.word	0x0001b8e0
        /*0cf4*/ 	.word	0x00000007
        /*0cf8*/ 	.word	0x00031ca0
        /*0cfc*/ 	.short	0x010a
        /*0cfe*/ 	.byte	0x3f
	.zero		1


	//   ....[78]....
        /*0d00*/ 	.word	0x0001b930
        /*0d04*/ 	.word	0x00000007
        /*0d08*/ 	.word	0x00031cc0
        /*0d0c*/ 	.short	0x010a
        /*0d0e*/ 	.byte	0x3f
	.zero		1


	//   ....[79]....
        /*0d10*/ 	.word	0x0001bad0
        /*0d14*/ 	.word	0x00000005
        /*0d18*/ 	.word	0x00031c40
        /*0d1c*/ 	.short	0x010a
        /*0d1e*/ 	.byte	0x3f
	.zero		1


	//   ....[80]....
        /*0d20*/ 	.word	0x0001bb20
        /*0d24*/ 	.word	0x0000001c
        /*0d28*/ 	.word	0x00031c20
        /*0d2c*/ 	.short	0x010a
        /*0d2e*/ 	.byte	0x3f
	.zero		1


	//   ....[81]....
        /*0d30*/ 	.word	0x0001bb70
        /*0d34*/ 	.word	0x00000003
        /*0d38*/ 	.word	0x00031c40
        /*0d3c*/ 	.short	0x010a
        /*0d3e*/ 	.byte	0x3f
	.zero		1


	//   ....[82]....
        /*0d40*/ 	.word	0x0001bbc0
        /*0d44*/ 	.word	0x00000002
        /*0d48*/ 	.word	0x00000060
        /*0d4c*/ 	.short	0x010a
        /*0d4e*/ 	.byte	0x3f
	.zero		1


	//   ....[83]....
        /*0d50*/ 	.word	0x0001bc10
        /*0d54*/ 	.word	0x00000003
        /*0d58*/ 	.word	0x00031c40
        /*0d5c*/ 	.short	0x010a
        /*0d5e*/ 	.byte	0x3f
	.zero		1


	//   ....[84]....
        /*0d60*/ 	.word	0x0001bc60
        /*0d64*/ 	.word	0x00000003
        /*0d68*/ 	.word	0x00000060
        /*0d6c*/ 	.short	0x010a
        /*0d6e*/ 	.byte	0x3f
	.zero		1


	//   ....[85]....
        /*0d70*/ 	.word	0x0001bcb0
        /*0d74*/ 	.word	0x00000002
        /*0d78*/ 	.word	0x00031c40
        /*0d7c*/ 	.short	0x010a
        /*0d7e*/ 	.byte	0x3f
	.zero		1


	//   ....[86]....
        /*0d80*/ 	.word	0x0001bd00
        /*0d84*/ 	.word	0x00000002
        /*0d88*/ 	.word	0x00000060
        /*0d8c*/ 	.short	0x010a
        /*0d8e*/ 	.byte	0x3f
	.zero		1


	//   ....[87]....
        /*0d90*/ 	.word	0x0001bd50
        /*0d94*/ 	.word	0x00000003
        /*0d98*/ 	.word	0x00031c60
        /*0d9c*/ 	.short	0x010a
        /*0d9e*/ 	.byte	0x3f
	.zero		1


	//   ....[88]....
        /*0da0*/ 	.word	0x0001c700
        /*0da4*/ 	.word	0x00000009
        /*0da8*/ 	.word	0x00031c20
        /*0dac*/ 	.short	0x010a
        /*0dae*/ 	.byte	0x3f
	.zero		1


	//   ....[89]....
        /*0db0*/ 	.word	0x0001c8a0
        /*0db4*/ 	.word	0x00000007
        /*0db8*/ 	.word	0x00000000
        /*0dbc*/ 	.short	0x010a
        /*0dbe*/ 	.byte	0x3f
	.zero		1


	//   ....[90]....
        /*0dc0*/ 	.word	0x0001c8f0
        /*0dc4*/ 	.word	0x00000003
        /*0dc8*/ 	.word	0x00000000
        /*0dcc*/ 	.short	0x010a
        /*0dce*/ 	.byte	0x3f
	.zero		1


	//   ....[91]....
        /*0dd0*/ 	.word	0x0001c940
        /*0dd4*/ 	.word	0x00000005
        /*0dd8*/ 	.word	0x00000000
        /*0ddc*/ 	.short	0x010a
        /*0dde*/ 	.byte	0x3f
	.zero		1


	//----- nvinfo : EIATTR_NUM_MBARRIERS
	.align		4
.L_153:
        /*0de0*/ 	.byte	0x03, 0x38
        /*0de2*/ 	.short	0x0016


	//----- nvinfo : EIATTR_EXIT_INSTR_OFFSETS
	.align		4
        /*0de4*/ 	.byte	0x04, 0x1c
        /*0de6*/ 	.short	(.L_155 - .L_154)


	//   ....[0]....
.L_154:
        /*0de8*/ 	.word	0x0001ad70


	//----- nvinfo : EIATTR_MAX_THREADS
	.align		4
.L_155:
        /*0dec*/ 	.byte	0x04, 0x05
        /*0dee*/ 	.short	(.L_157 - .L_156)
.L_156:
        /*0df0*/ 	.word	0x00000200
        /*0df4*/ 	.word	0x00000001
        /*0df8*/ 	.word	0x00000001


	//----- nvinfo : EIATTR_CRS_STACK_SIZE
	.align		4
.L_157:
        /*0dfc*/ 	.byte	0x04, 0x1e
        /*0dfe*/ 	.short	(.L_159 - .L_158)
.L_158:
        /*0e00*/ 	.word	0x00000000


	//----- nvinfo : EIATTR_CBANK_PARAM_SIZE
	.align		4
.L_159:
        /*0e04*/ 	.byte	0x03, 0x19
        /*0e06*/ 	.short	0x0a70


	//----- nvinfo : EIATTR_PARAM_CBANK
	.align		4
        /*0e08*/ 	.byte	0x04, 0x0a
        /*0e0a*/ 	.short	(.L_161 - .L_160)
	.align		4
.L_160:
        /*0e0c*/ 	.word	index@(.nv.constant0._ZN7cutlass13device_kernelIN5flash11enable_sm90INS1_16FlashAttnFwdSm90INS1_25CollectiveMainloopFwdSm90ILi2EN4cute5tupleIJNS5_1CILi1EEES8_S8_EEENS6_IJNS7_ILi192EEENS7_ILi144EEENS7_ILi96EEEEEELi96ENS_6half_tEfNS_4arch4Sm90ELb0ELb0ELb0ELb1ELb0ELb1ELb0ELb0ELb1ELb0ELb0ELb0EEENS1_21CollectiveEpilogueFwdINS6_IJSA_SC_SB_EEES9_SE_SG_Li384ELb1ELb0ELb0ELb0EEENS1_36VarlenDynamicPersistentTileSchedulerILi192ELi144ELi384ELi32ELb0ELb0ELb1ELb0ELb1ELb1EEEEEEEEEvNT_6ParamsE)
        /*0e10*/ 	.short	0x0210
        /*0e12*/ 	.short	0x0a70


	//----- nvinfo : EIATTR_SW_WAR
	.align		4
.L_161:
        /*0e14*/ 	.byte	0x04, 0x36
        /*0e16*/ 	.short	(.L_163 - .L_162)
.L_162:
        /*0e18*/ 	.word	0x00000008
.L_163:


//--------------------- .nv.info._ZN7cutlass13device_kernelIN5flash11enable_sm90INS1_16FlashAttnFwdSm90INS1_25CollectiveMainloopFwdSm90ILi2EN4cute5tupleIJNS5_1CILi1EEES8_S8_EEENS6_IJNS7_ILi192EEENS7_ILi128EEENS7_ILi96EEEEEELi96ENS_6half_tEfNS_4arch4Sm90ELb0ELb1ELb0ELb0ELb0ELb0ELb0ELb0ELb1ELb0ELb0ELb0EEENS1_21CollectiveEpilogueFwdINS6_IJSA_SC_SB_EEES9_SE_SG_Li384ELb0ELb0ELb0ELb0EEENS1_30DynamicPersistentTileSchedulerILi384ELi32ELb0ELb0ELb1EEEEEEEEEvNT_6ParamsE --------------------------
	.section	.nv.info._ZN7cutlass13device_kernelIN5flash11enable_sm90INS1_16FlashAttnFwdSm90INS1_25CollectiveMainloopFwdSm90ILi2EN4cute5tupleIJNS5_1CILi1EEES8_S8_EEENS6_IJNS7_ILi192EEENS7_ILi128EEENS7_ILi96EEEEEELi96ENS_6half_tEfNS_4arch4Sm90ELb0ELb1ELb0ELb0ELb0ELb0ELb0ELb0ELb1ELb0ELb0ELb0EEENS1_21CollectiveEpilogueFwdINS6_IJSA_SC_SB_EEES9_SE_SG_Li384ELb0ELb0ELb0ELb0EEENS1_30DynamicPersistentTileSchedulerILi384ELi32ELb0ELb0ELb1EEEEEEEEEvNT_6ParamsE,"",@"SHT_CUDA_INFO"
	.sectionflags	@""
	.align	4


	//----- nvinfo : EIATTR_CUDA_API_VERSION
	.align		4
        /*0000*/ 	.byte	0x04, 0x37
        /*0002*/ 	.short	(.L_165 - .L_164)
.L_164:
        /*0004*/ 	.word	0x00000082


	//----- nvinfo : EIATTR_KPARAM_INFO
	.align		4
.L_165:
        /*0008*/ 	.byte	0x04, 0x17
        /*000a*/ 	.short	(.L_167 - .L_166)
.L_166:
        /*000c*/ 	.word	0x00000000
        /*0010*/ 	.short	0x0000
        /*0012*/ 	.short	0x0070
        /*0014*/ 	.byte	0x00, 0xf0, 0x01, 0x2e


	//----- nvinfo : EIATTR_SPARSE_MMA_MASK
	.align		4
.L_167:
        /*0018*/ 	.byte	0x03, 0x50
        /*001a*/ 	.short	0x0000


	//----- nvinfo : EIATTR_MAXREG_COUNT
	.align		4
        /*001c*/ 	.byte	0x03, 0x1b
        /*001e*/ 	.short	0x0080


	//----- nvinfo : EIATTR_NUM_BARRIERS
	.align		4
        /*0020*/ 	.byte	0x02, 0x4c
        /*0022*/ 	.byte	0x10
	.zero		1


	//----- nvinfo : EIATTR_EXTERNS
	.align		4
        /*0024*/ 	.byte	0x04, 0x0f
        /*0026*/ 	.short	(.L_169 - .L_168)


	//   ....[0]....
	.align		4
.L_168:
        /*0028*/ 	.word	index@(__assertfail)


	//----- nvinfo : EIATTR_MERCURY_ISA_VERSION
	.align		4
.L_169:
        /*002c*/ 	.byte	0x03, 0x5f
        /*002e*/ 	.short	0x0101


	//----- nvinfo : EIATTR_INT_WARP_WIDE_INSTR_OFFSETS
	.align		4
        /*0030*/ 	.byte	0x04, 0x31
        /*0032*/ 	.short	(.L_171 - .L_170)


	//   ....[0]....
.L_170:
        /*0034*/ 	.word	0x00000180


	//   ....[1]....
        /*0038*/ 	.word	0x000001b0


	//   ....[2]....
        /*003c*/ 	.word	0x000001c0


	//   ....[3]....
        /*0040*/ 	.word	0x0000f370


	//   ....[4]....
        /*0044*/ 	.word	0x0000f400


	//   ....[5]....
        /*0048*/ 	.word	0x0000f920


	//   ....[6]....
        /*004c*/ 	.word	0x00011630


	//   ....[7]....
        /*0050*/ 	.word	0x000116c0


	//----- nvinfo : EIATTR_COOP_GROUP_MASK_REGIDS
	.align		4
.L_171:
        /*0054*/ 	.byte	0x04, 0x29
        /*0056*/ 	.short	(.L_173 - .L_172)


	//   ....[0]....
.L_172:
        /*0058*/ 	.word	0xffffffff


	//   ....[1]....
        /*005c*/ 	.word	0xffffffff


	//   ....[2]....
        /*0060*/ 	.word	0xffffffff


	//   ....[3]....
        /*0064*/ 	.word	0xffffffff


	//   ....[4]....
        /*0068*/ 	.word	0xffffffff


	//   ....[5]....
        /*006c*/ 	.word	0xffffffff


	//   ....[6]....
        /*0070*/ 	.word	0xffffffff


	//   ....[7]....
        /*0074*/ 	.word	0xffffffff


	//   ....[8]....
        /*0078*/ 	.word	0xffffffff


	//   ....[9]....
        /*007c*/ 	.word	0xffffffff


	//   ....[10]....
        /*0080*/ 	.word	0xffffffff


	//   ....[11]....
        /*0084*/ 	.word	0xffffffff


	//   ....[12]....
        /*0088*/ 	.word	0xffffffff


	//   ....[13]....
        /*008c*/ 	.word	0xffffffff


	//   ....[14]....
        /*0090*/ 	.word	0xffffffff


	//   ....[15]....
        /*0094*/ 	.word	0xffffffff


	//   ....[16]....
        /*0098*/ 	.word	0xffffffff


	//   ....[17]....
        /*009c*/ 	.word	0xffffffff


	//   ....[18]....
        /*00a0*/ 	.word	0xffffffff


	//   ....[19]....
        /*00a4*/ 	.word	0xffffffff


	//   ....[20]....
        /*00a8*/ 	.word	0xffffffff


	//   ....[21]....
        /*00ac*/ 	.word	0xffffffff


	//   ....[22]....
        /*00b0*/ 	.word	0xffffffff


	//   ....[23]....
        /*00b4*/ 	.word	0xffffffff


	//   ....[24]....
        /*00b8*/ 	.word	0xffffffff


	//   ....[25]....
        /*00bc*/ 	.word	0xffffffff


	//   ....[26]....
        /*00c0*/ 	.word	0xffffffff


	//   ....[27]....
        /*00c4*/ 	.word	0xffffffff


	//   ....[28]....
        /*00c8*/ 	.word	0xffffffff


	//   ....[29]....
        /*00cc*/ 	.word	0xffffffff


	//   ....[30]....
        /*00d0*/ 	.word	0xffffffff


	//   ....[31]....
        /*00d4*/ 	.word	0xffffffff


	//   ....[32]....
        /*00d8*/ 	.word	0xffffffff


	//   ....[33]....
        /*00dc*/ 	.word	0xffffffff


	//   ....[34]....
        /*00e0*/ 	.word	0xffffffff


	//   ....[35]....
        /*00e4*/ 	.word	0xffffffff


	//   ....[36]....
        /*00e8*/ 	.word	0x0500000f


	//   ....[37]....
        /*00ec*/ 	.word	0x0500000f


	//----- nvinfo : EIATTR_COOP_GROUP_INSTR_OFFSETS
	.align		4
.L_173:
        /*00f0*/ 	.byte	0x04, 0x28
        /*00f2*/ 	.short	(.L_175 - .L_174)


	//   ....[0]....
.L_174:
        /*00f4*/ 	.word	0x00000060


	//   ....[1]....
        /*00f8*/ 	.word	0x00000190


	//   ....[2]....
        /*00fc*/ 	.word	0x000001e0


	//   ....[3]....
        /*0100*/ 	.word	0x000003d0


	//   ....[4]....
        /*0104*/ 	.word	0x00000530


	//   ....[5]....
        /*0108*/ 	.word	0x00000650


	//   ....[6]....
        /*010c*/ 	.word	0x000007b0


	//   ....[7]....
        /*0110*/ 	.word	0x00001810


	//   ....[8]....
        /*0114*/ 	.word	0x000033b0


	//   ....[9]....
        /*0118*/ 	.word	0x000034c0


	//   ....[10]....
        /*011c*/ 	.word	0x00003df0


	//   ....[11]....
        /*0120*/ 	.word	0x00003e40


	//   ....[12]....
        /*0124*/ 	.word	0x00004a10


	//   ....[13]....
        /*0128*/ 	.word	0x00006440


	//   ....[14]....
        /*012c*/ 	.word	0x00006540


	//   ....[15]....
        /*0130*/ 	.word	0x00006da0


	//   ....[16]....
        /*0134*/ 	.word	0x00006e10


	//   ....[17]....
        /*0138*/ 	.word	0x00007dd0


	//   ....[18]....
        /*013c*/ 	.word	0x000087a0


	//   ....[19]....
        /*0140*/ 	.word	0x000087e0


	//   ....[20]....
        /*0144*/ 	.word	0x00008d90


	//   ....[21]....
        /*0148*/ 	.word	0x00008e50


	//   ....[22]....
        /*014c*/ 	.word	0x0000a040


	//   ....[23]....
        /*0150*/ 	.word	0x0000b760


	//   ....[24]....
        /*0154*/ 	.word	0x0000b810


	//   ....[25]....
        /*0158*/ 	.word	0x0000c0b0


	//   ....[26]....
        /*015c*/ 	.word	0x0000c130


	//   ....[27]....
        /*0160*/ 	.word	0x0000d0f0


	//   ....[28]....
        /*0164*/ 	.word	0x0000d200


	//   ....[29]....
        /*0168*/ 	.word	0x0000d260


	//   ....[30]....
        /*016c*/ 	.word	0x0000d380


	//   ....[31]....
        /*0170*/ 	.word	0x0000d3b0


	//   ....[32]....
        /*0174*/ 	.word	0x0000e210


	//   ....[33]....
        /*0178*/ 	.word	0x0000eae0


	//   ....[34]....
        /*017c*/ 	.word	0x00011a10


	//   ....[35]....
        /*0180*/ 	.word	0x00011b90


	//   ....[36]....
        /*0184*/ 	.word	0x00012190


	//   ....[37]....
        /*0188*/ 	.word	0x00012570


	//----- nvinfo : EIATTR_REG_RECONFIG
	.align		4
.L_175:
        /*018c*/ 	.byte	0x01, 0x54
	.zero		2


	//----- nvinfo : EIATTR_SYSCALL_OFFSETS
	.align		4
        /*0190*/ 	.byte	0x04, 0x46
        /*0192*/ 	.short	(.L_177 - .L_176)


	//   ....[0]....
.L_176:
        /*0194*/ 	.word	0x00001a00


	//   ....[1]....
        /*0198*/ 	.word	0x0000f590


	//   ....[2]....
        /*019c*/ 	.word	0x0000f6d0


	//   ....[3]....
        /*01a0*/ 	.word	0x0000f7c0


	//----- nvinfo : EIATTR_MBARRIER_INSTR_OFFSETS
	.align		4
.L_177:
        /*01a4*/ 	.byte	0x04, 0x39
        /*01a6*/ 	.short	(.L_179 - .L_178)


	//   ....[0]....
.L_178:
        /*01a8*/ 	.word	0x00000280
        /*01ac*/ 	.word	0x000000ff
        /*01b0*/ 	.word	0x0002d800
        /*01b4*/ 	.short	0x0100
        /*01b6*/ 	.byte	0x06
	.zero		1


	//   ....[1]....
        /*01b8*/ 	.word	0x00000290
        /*01bc*/ 	.word	0x000000ff
        /*01c0*/ 	.word	0x0002d820
        /*01c4*/ 	.short	0x0100
        /*01c6*/ 	.byte	0x06
	.zero		1


	//   ....[2]....
        /*01c8*/ 	.word	0x00000380
        /*01cc*/ 	.word	0x000000ff
        /*01d0*/ 	.word	0x0002d830
        /*01d4*/ 	.short	0x0100
        /*01d6*/ 	.byte	0x08
	.zero		1


	//   ....[3]....
        /*01d8*/ 	.word	0x00000390
        /*01dc*/ 	.word	0x000000ff
        /*01e0*/ 	.word	0x0002d840
        /*01e4*/ 	.short	0x0100
        /*01e6*/ 	.byte	0x08
	.zero		1


	//   ....[4]....
        /*01e8*/ 	.word	0x000003a0
        /*01ec*/ 	.word	0x000000ff
        /*01f0*/ 	.word	0x0002d838
        /*01f4*/ 	.short	0x0100
        /*01f6*/ 	.byte	0x08
	.zero		1


	//   ....[5]....
        /*01f8*/ 	.word	0x000003b0
        /*01fc*/ 	.word	0x000000ff
        /*0200*/ 	.word	0x0002d848
        /*0204*/ 	.short	0x0100
        /*0206*/ 	.byte	0x08
	.zero		1


	//   ....[6]....
        /*0208*/ 	.word	0x000004e0
        /*020c*/ 	.word	0x000000ff
        /*0210*/ 	.word	0x0002d850
        /*0214*/ 	.short	0x0100
        /*0216*/ 	.byte	0x08
	.zero		1


	//   ....[7]....
        /*0218*/ 	.word	0x000004f0
        /*021c*/ 	.word	0x000000ff
        /*0220*/ 	.word	0x0002d860
        /*0224*/ 	.short	0x0100
        /*0226*/ 	.byte	0x08
	.zero		1


	//   ....[8]....
        /*0228*/ 	.word	0x00000500
        /*022c*/ 	.word	0x000000ff
        /*0230*/ 	.word	0x0002d858
        /*0234*/ 	.short	0x0100
        /*0236*/ 	.byte	0x08
	.zero		1


	//   ....[9]....
        /*0238*/ 	.word	0x00000510
        /*023c*/ 	.word	0x000000ff
        /*0240*/ 	.word	0x0002d868
        /*0244*/ 	.short	0x0100
        /*0246*/ 	.byte	0x08
	.zero		1


	//   ....[10]....
        /*0248*/ 	.word	0x00000600
        /*024c*/ 	.word	0x000000ff
        /*0250*/ 	.word	0x0002d870
        /*0254*/ 	.short	0x0100
        /*0256*/ 	.byte	0x06
	.zero		1


	//   ....[11]....
        /*0258*/ 	.word	0x00000610
        /*025c*/ 	.word	0x000000ff
        /*0260*/ 	.word	0x0002d880
        /*0264*/ 	.short	0x0100
        /*0266*/ 	.byte	0x06
	.zero		1


	//   ....[12]....
        /*0268*/ 	.word	0x00000620
        /*026c*/ 	.word	0x000000ff
        /*0270*/ 	.word	0x0002d878
        /*0274*/ 	.short	0x0100
        /*0276*/ 	.byte	0x06
	.zero		1


	//   ....[13]....
        /*0278*/ 	.word	0x00000630
        /*027c*/ 	.word	0x000000ff
        /*0280*/ 	.word	0x0002d888
        /*0284*/ 	.short	0x0100
        /*0286*/ 	.byte	0x06
	.zero		1


	//   ....[14]....
        /*0288*/ 	.word	0x00000760
        /*028c*/ 	.word	0x000000ff
        /*0290*/ 	.word	0x0002d890
        /*0294*/ 	.short	0x0100
        /*0296*/ 	.byte	0x08
	.zero		1


	//   ....[15]....
        /*0298*/ 	.word	0x00000770
        /*029c*/ 	.word	0x000000ff
        /*02a0*/ 	.word	0x0002d8a0
        /*02a4*/ 	.short	0x0100
        /*02a6*/ 	.byte	0x08
	.zero		1


	//   ....[16]....
        /*02a8*/ 	.word	0x00000780
        /*02ac*/ 	.word	0x000000ff
        /*02b0*/ 	.word	0x0002d898
        /*02b4*/ 	.short	0x0100
        /*02b6*/ 	.byte	0x08
	.zero		1


	//   ....[17]....
        /*02b8*/ 	.word	0x00000790
        /*02bc*/ 	.word	0x000000ff
        /*02c0*/ 	.word	0x0002d8a8
        /*02c4*/ 	.short	0x0100
        /*02c6*/ 	.byte	0x08
	.zero		1


	//   ....[18]....
        /*02c8*/ 	.word	0x000008c0
        /*02cc*/ 	.word	0x000000ff
        /*02d0*/ 	.word	0x0002d8b0
        /*02d4*/ 	.short	0x0100
        /*02d6*/ 	.byte	0x08
	.zero		1


	//   ....[19]....
        /*02d8*/ 	.word	0x000008d0
        /*02dc*/ 	.word	0x000000ff
        /*02e0*/ 	.word	0x0002d8c0
        /*02e4*/ 	.short	0x0100
        /*02e6*/ 	.byte	0x08
	.zero		1


	//   ....[20]....
        /*02e8*/ 	.word	0x000008e0
        /*02ec*/ 	.word	0x000000ff
        /*02f0*/ 	.word	0x0002d8b8
        /*02f4*/ 	.short	0x0100
        /*02f6*/ 	.byte	0x08
	.zero		1


	//   ....[21]....
        /*02f8*/ 	.word	0x000008f0
        /*02fc*/ 	.word	0x000000ff
        /*0300*/ 	.word	0x0002d8c8
        /*0304*/ 	.short	0x0100
        /*0306*/ 	.byte	0x08
	.zero		1


	//   ....[22]....
        /*0308*/ 	.word	0x00001a80
        /*030c*/ 	.word	0x000000ff
        /*0310*/ 	.word	0x0002d800
        /*0314*/ 	.short	0x010a
        /*0316*/ 	.byte	0x27
	.zero		1


	//   ....[23]....
        /*0318*/ 	.word	0x00001b00
        /*031c*/ 	.word	0x00000007
        /*0320*/ 	.word	0x0002d830
        /*0324*/ 	.short	0x010a
        /*0326*/ 	.byte	0x3f
	.zero		1


	//   ....[24]....
        /*0328*/ 	.word	0x00001b50
        /*032c*/ 	.word	0x00000007
        /*0330*/ 	.word	0x0002d830
        /*0334*/ 	.short	0x010a
        /*0336*/ 	.byte	0x3f
	.zero		1


	//   ....[25]....
        /*0338*/ 	.word	0x00001f40
        /*033c*/ 	.word	0x00000000
        /*0340*/ 	.word	0x00000000
        /*0344*/ 	.short	0x0101
        /*0346*/ 	.byte	0x3f
	.zero		1


	//   ....[26]....
        /*0348*/ 	.word	0x00004e60
        /*034c*/ 	.word	0x000000ff
        /*0350*/ 	.word	0x0002d830
        /*0354*/ 	.short	0x010a
        /*0356*/ 	.byte	0x06
	.zero		1


	//   ....[27]....
        /*0358*/ 	.word	0x00004ea0
        /*035c*/ 	.word	0x000000ff
        /*0360*/ 	.word	0x0002d830
        /*0364*/ 	.short	0x010a
        /*0366*/ 	.byte	0x06
	.zero		1


	//   ....[28]....
        /*0368*/ 	.word	0x00005120
        /*036c*/ 	.word	0x000000ff
        /*0370*/ 	.word	0x0002d850
        /*0374*/ 	.short	0x010a
        /*0376*/ 	.byte	0x06
	.zero		1


	//   ....[29]....
        /*0378*/ 	.word	0x00005160
        /*037c*/ 	.word	0x000000ff
        /*0380*/ 	.word	0x0002d850
        /*0384*/ 	.short	0x010a
        /*0386*/ 	.byte	0x06
	.zero		1


	//   ....[30]....
        /*0388*/ 	.word	0x000056d0
        /*038c*/ 	.word	0x0000000b
        /*0390*/ 	.word	0x00000000
        /*0394*/ 	.short	0x0101
        /*0396*/ 	.byte	0x3f
	.zero		1


	//   ....[31]....
        /*0398*/ 	.word	0x000071f0
        /*039c*/ 	.word	0x0000000e
        /*03a0*/ 	.word	0x00000000
        /*03a4*/ 	.short	0x0101
        /*03a6*/ 	.byte	0x3f
	.zero		1


	//   ....[32]....
        /*03a8*/ 	.word	0x00008120
        /*03ac*/ 	.word	0x000000ff
        /*03b0*/ 	.word	0x0002d830
        /*03b4*/ 	.short	0x010a
        /*03b6*/ 	.byte	0x06
	.zero		1


	//   ....[33]....
        /*03b8*/ 	.word	0x00008160
        /*03bc*/ 	.word	0x000000ff
        /*03c0*/ 	.word	0x0002d830
        /*03c4*/ 	.short	0x010a
        /*03c6*/ 	.byte	0x06
	.zero		1


	//   ....[34]....
        /*03c8*/ 	.word	0x000083e0
        /*03cc*/ 	.word	0x000000ff
        /*03d0*/ 	.word	0x0002d850
        /*03d4*/ 	.short	0x010a
        /*03d6*/ 	.byte	0x06
	.zero		1


	//   ....[35]....
        /*03d8*/ 	.word	0x00008420
        /*03dc*/ 	.word	0x000000ff
        /*03e0*/ 	.word	0x0002d850
        /*03e4*/ 	.short	0x010a
        /*03e6*/ 	.byte	0x06
	.zero		1


	//   ....[36]....
        /*03e8*/ 	.word	0x000095e0
        /*03ec*/ 	.word	0x0000002a
        /*03f0*/ 	.word	0x00000000
        /*03f4*/ 	.short	0x0101
        /*03f6*/ 	.byte	0x3f
	.zero		1


	//   ....[37]....
        /*03f8*/ 	.word	0x00009670
        /*03fc*/ 	.word	0x0000002b
        /*0400*/ 	.word	0x00000000
        /*0404*/ 	.short	0x0101
        /*0406*/ 	.byte	0x3f
	.zero		1


	//   ....[38]....
        /*0408*/ 	.word	0x0000a1e0
        /*040c*/ 	.word	0x000000ff
        /*0410*/ 	.word	0x0002d830
        /*0414*/ 	.short	0x010a
        /*0416*/ 	.byte	0x06
	.zero		1


	//   ....[39]....
        /*0418*/ 	.word	0x0000a220
        /*041c*/ 	.word	0x000000ff
        /*0420*/ 	.word	0x0002d830
        /*0424*/ 	.short	0x010a
        /*0426*/ 	.byte	0x06
	.zero		1


	//   ....[40]....
        /*0428*/ 	.word	0x0000a4a0
        /*042c*/ 	.word	0x000000ff
        /*0430*/ 	.word	0x0002d850
        /*0434*/ 	.short	0x010a
        /*0436*/ 	.byte	0x06
	.zero		1


	//   ....[41]....
        /*0438*/ 	.word	0x0000a4e0
        /*043c*/ 	.word	0x000000ff
        /*0440*/ 	.word	0x0002d850
        /*0444*/ 	.short	0x010a
        /*0446*/ 	.byte	0x06
	.zero		1


	//   ....[42]....
        /*0448*/ 	.word	0x0000a9f0
        /*044c*/ 	.word	0x0000000d
        /*0450*/ 	.word	0x00000000
        /*0454*/ 	.short	0x0101
        /*0456*/ 	.byte	0x3f
	.zero		1


	//   ....[43]....
        /*0458*/ 	.word	0x0000c420
        /*045c*/ 	.word	0x0000000c
        /*0460*/ 	.word	0x00000000
        /*0464*/ 	.short	0x0101
        /*0466*/ 	.byte	0x3f
	.zero		1


	//   ....[44]....
        /*0468*/ 	.word	0x0000d170
        /*046c*/ 	.word	0x000000ff
        /*0470*/ 	.word	0x0002d850
        /*0474*/ 	.short	0x010a
        /*0476*/ 	.byte	0x09
	.zero		1


	//   ....[45]....
        /*0478*/ 	.word	0x0000d1b0
        /*047c*/ 	.word	0x000000ff
        /*0480*/ 	.word	0x0002d850
        /*0484*/ 	.short	0x010a
        /*0486*/ 	.byte	0x09
	.zero		1


	//   ....[46]....
        /*0488*/ 	.word	0x0000d7f0
        /*048c*/ 	.word	0x0000000b
        /*0490*/ 	.word	0x00000000
        /*0494*/ 	.short	0x0101
        /*0496*/ 	.byte	0x3f
	.zero		1


	//   ....[47]....
        /*0498*/ 	.word	0x0000e400
        /*049c*/ 	.word	0x000000ff
        /*04a0*/ 	.word	0x00000000
        /*04a4*/ 	.short	0x0101
        /*04a6*/ 	.byte	0x05
	.zero		1


	//   ....[48]....
        /*04a8*/ 	.word	0x0000fbf0
        /*04ac*/ 	.word	0x0000000d
        /*04b0*/ 	.word	0x0002d840
        /*04b4*/ 	.short	0x010a
        /*04b6*/ 	.byte	0x3f
	.zero		1


	//   ....[49]....
        /*04b8*/ 	.word	0x00010070
        /*04bc*/ 	.word	0x000000ff
        /*04c0*/ 	.word	0x0002d820
        /*04c4*/ 	.short	0x010a
        /*04c6*/ 	.byte	0x2a
	.zero		1


	//   ....[50]....
        /*04c8*/ 	.word	0x00010340
        /*04cc*/ 	.word	0x00000003
        /*04d0*/ 	.word	0x0002d840
        /*04d4*/ 	.short	0x010a
        /*04d6*/ 	.byte	0x3f
	.zero		1


	//   ....[51]....
        /*04d8*/ 	.word	0x00010590
        /*04dc*/ 	.word	0x00000002
        /*04e0*/ 	.word	0x00000060
        /*04e4*/ 	.short	0x010a
        /*04e6*/ 	.byte	0x3f
	.zero		1


	//   ....[52]....
        /*04e8*/ 	.word	0x00010a80
        /*04ec*/ 	.word	0x00000004
        /*04f0*/ 	.word	0x0002d840
        /*04f4*/ 	.short	0x010a
        /*04f6*/ 	.byte	0x3f
	.zero		1


	//   ....[53]....
        /*04f8*/ 	.word	0x00010cd0
        /*04fc*/ 	.word	0x00000003
        /*0500*/ 	.word	0x00000060
        /*0504*/ 	.short	0x010a
        /*0506*/ 	.byte	0x3f
	.zero		1


	//   ....[54]....
        /*0508*/ 	.word	0x00011120
        /*050c*/ 	.word	0x00000003
        /*0510*/ 	.word	0x0002d840
        /*0514*/ 	.short	0x010a
        /*0516*/ 	.byte	0x3f
	.zero		1


	//   ....[55]....
        /*0518*/ 	.word	0x00011370
        /*051c*/ 	.word	0x00000003
        /*0520*/ 	.word	0x00000060
        /*0524*/ 	.short	0x010a
        /*0526*/ 	.byte	0x3f
	.zero		1


	//   ....[56]....
        /*0528*/ 	.word	0x00011740
        /*052c*/ 	.word	0x00000003
        /*0530*/ 	.word	0x0002d860
        /*0534*/ 	.short	0x010a
        /*0536*/ 	.byte	0x3f
	.zero		1


	//   ....[57]....
        /*0538*/ 	.word	0x00011b70
        /*053c*/ 	.word	0x00000009
        /*0540*/ 	.word	0x0002d820
        /*0544*/ 	.short	0x010a
        /*0546*/ 	.byte	0x3f
	.zero		1


	//   ....[58]....
        /*0548*/ 	.word	0x00011c90
        /*054c*/ 	.word	0x00000005
        /*0550*/ 	.word	0x00000000
        /*0554*/ 	.short	0x010a
        /*0556*/ 	.byte	0x3f
	.zero		1


	//   ....[59]....
        /*0558*/ 	.word	0x00011d00
        /*055c*/ 	.word	0x00000003
        /*0560*/ 	.word	0x00000000
        /*0564*/ 	.short	0x010a
        /*0566*/ 	.byte	0x3f
	.zero		1


	//   ....[60]....
        /*0568*/ 	.word	0x00011d60
        /*056c*/ 	.word	0x00000013
        /*0570*/ 	.word	0x00000000
        /*0574*/ 	.short	0x010a
        /*0576*/ 	.byte	0x3f
	.zero		1


	//   ....[61]....
        /*0578*/ 	.word	0x00011d90
        /*057c*/ 	.word	0x00000007
        /*0580*/ 	.word	0x00000000
        /*0584*/ 	.short	0x010a
        /*0586*/ 	.byte	0x3f
	.zero		1


	//   ....[62]....
        /*0588*/ 	.word	0x00011e00
        /*058c*/ 	.word	0x00000003
        /*0590*/ 	.word	0x0002d800
        /*0594*/ 	.short	0x010a
        /*0596*/ 	.byte	0x3f
	.zero		1


	//   ....[63]....
        /*0598*/ 	.word	0x00011e50
        /*059c*/ 	.word	0x00000007
        /*05a0*/ 	.word	0x0002d830
        /*05a4*/ 	.short	0x010a
        /*05a6*/ 	.byte	0x3f
	.zero		1


	//   ....[64]....
        /*05a8*/ 	.word	0x00011eb0
        /*05ac*/ 	.word	0x0000000b
        /*05b0*/ 	.word	0x0002d830
        /*05b4*/ 	.short	0x010a
        /*05b6*/ 	.byte	0x3f
	.zero		1


	//   ....[65]....
        /*05b8*/ 	.word	0x00011f10
        /*05bc*/ 	.word	0x0000000b
        /*05c0*/ 	.word	0x0002d850
        /*05c4*/ 	.short	0x010a
        /*05c6*/ 	.byte	0x3f
	.zero		1


	//   ....[66]....
        /*05c8*/ 	.word	0x00011f70
        /*05cc*/ 	.word	0x0000000c
        /*05d0*/ 	.word	0x0002d830
        /*05d4*/ 	.short	0x010a
        /*05d6*/ 	.byte	0x3f
	.zero		1


	//   ....[67]....
        /*05d8*/ 	.word	0x00011fd0
        /*05dc*/ 	.word	0x0000000c
        /*05e0*/ 	.word	0x0002d850
        /*05e4*/ 	.short	0x010a
        /*05e6*/ 	.byte	0x3f
	.zero		1


	//   ....[68]....
        /*05e8*/ 	.word	0x00012030
        /*05ec*/ 	.word	0x0000000e
        /*05f0*/ 	.word	0x0002d830
        /*05f4*/ 	.short	0x010a
        /*05f6*/ 	.byte	0x3f
	.zero		1


	//   ....[69]....
        /*05f8*/ 	.word	0x00012090
        /*05fc*/ 	.word	0x0000000e
        /*0600*/ 	.word	0x0002d850
        /*0604*/ 	.short	0x010a
        /*0606*/ 	.byte	0x3f
	.zero		1


	//   ....[70]....
        /*0608*/ 	.word	0x000120f0
        /*060c*/ 	.word	0x00000003
        /*0610*/ 	.word	0x0002d850
        /*0614*/ 	.short	0x010a
        /*0616*/ 	.byte	0x3f
	.zero		1


	//   ....[71]....
        /*0618*/ 	.word	0x00012240
        /*061c*/ 	.word	0x0000000d
        /*0620*/ 	.word	0x0002d840
        /*0624*/ 	.short	0x010a
        /*0626*/ 	.byte	0x3f
	.zero		1


	//   ....[72]....
        /*0628*/ 	.word	0x000122a0
        /*062c*/ 	.word	0x00000005
        /*0630*/ 	.word	0x0002d820
        /*0634*/ 	.short	0x010a
        /*0636*/ 	.byte	0x3f
	.zero		1


	//   ....[73]....
        /*0638*/ 	.word	0x000122f0
        /*063c*/ 	.word	0x00000003
        /*0640*/ 	.word	0x0002d840
        /*0644*/ 	.short	0x010a
        /*0646*/ 	.byte	0x3f
	.zero		1


	//   ....[74]....
        /*0648*/ 	.word	0x00012340
        /*064c*/ 	.word	0x00000002
        /*0650*/ 	.word	0x00000060
        /*0654*/ 	.short	0x010a
        /*0656*/ 	.byte	0x3f
	.zero		1


	//   ....[75]....
        /*0658*/ 	.word	0x00012390
        /*065c*/ 	.word	0x00000004
        /*0660*/ 	.word	0x0002d840
        /*0664*/ 	.short	0x010a
        /*0666*/ 	.byte	0x3f
	.zero		1


	//   ....[76]....
        /*0668*/ 	.word	0x000123e0
        /*066c*/ 	.word	0x00000003
        /*0670*/ 	.word	0x00000060
        /*0674*/ 	.short	0x010a
        /*0676*/ 	.byte	0x3f
	.zero		1


	//   ....[77]....
        /*0678*/ 	.word	0x00012430
        /*067c*/ 	.word	0x00000003
        /*0680*/ 	.word	0x0002d840
        /*0684*/ 	.short	0x010a
        /*0686*/ 	.byte	0x3f
	.zero		1


	//   ....[78]....
        /*0688*/ 	.word	0x00012480
        /*068c*/ 	.word	0x00000003
        /*0690*/ 	.word	0x00000060
        /*0694*/ 	.short	0x010a
        /*0696*/ 	.byte	0x3f
	.zero		1


	//   ....[79]....
        /*0698*/ 	.word	0x000124d0
        /*069c*/ 	.word	0x00000003
        /*06a0*/ 	.word	0x0002d860
        /*06a4*/ 	.short	0x010a
        /*06a6*/ 	.byte	0x3f
	.zero		1


	//   ....[80]....
        /*06a8*/ 	.word	0x000125b0
        /*06ac*/ 	.word	0x00000009
        /*06b0*/ 	.word	0x0002d820
        /*06b4*/ 	.short	0x010a
        /*06b6*/ 	.byte	0x3f
	.zero		1


	//   ....[81]....
        /*06b8*/ 	.word	0x00012600
        /*06bc*/ 	.word	0x00000005
        /*06c0*/ 	.word	0x00000000
        /*06c4*/ 	.short	0x010a
        /*06c6*/ 	.byte	0x3f
	.zero		1


	//   ....[82]....
        /*06c8*/ 	.word	0x00012650
        /*06cc*/ 	.word	0x00000003
        /*06d0*/ 	.word	0x00000000
        /*06d4*/ 	.short	0x010a
        /*06d6*/ 	.byte	0x3f
	.zero		1


	//   ....[83]....
        /*06d8*/ 	.word	0x000126a0
        /*06dc*/ 	.word	0x00000013
        /*06e0*/ 	.word	0x00000000
        /*06e4*/ 	.short	0x010a
        /*06e6*/ 	.byte	0x3f
	.zero		1


	//----- nvinfo : EIATTR_NUM_MBARRIERS
	.align		4
.L_179:
        /*06e8*/ 	.byte	0x03, 0x38
        /*06ea*/ 	.short	0x0016


	//----- nvinfo : EIATTR_EXIT_INSTR_OFFSETS
	.align		4
        /*06ec*/ 	.byte	0x04, 0x1c
        /*06ee*/ 	.short	(.L_181 - .L_180)


	//   ....[0]....
.L_180:
        /*06f0*/ 	.word	0x00000a50


	//   ....[1]....
        /*06f4*/ 	.word	0x0000eaa0


	//   ....[2]....
        /*06f8*/ 	.word	0x0000eb00


	//   ....[3]....
        /*06fc*/ 	.word	0x00011bb0


	//   ....[4]....
        /*0700*/ 	.word	0x00011de0


	//----- nvinfo : EIATTR_MAX_THREADS
	.align		4
.L_181:
        /*0704*/ 	.byte	0x04, 0x05
        /*0706*/ 	.short	(.L_183 - .L_182)
.L_182:
        /*0708*/ 	.word	0x00000200
        /*070c*/ 	.word	0x00000001
        /*0710*/ 	.word	0x00000001


	//----- nvinfo : EIATTR_CRS_STACK_SIZE
	.align		4
.L_183:
        /*0714*/ 	.byte	0x04, 0x1e
        /*0716*/ 	.short	(.L_185 - .L_184)
.L_184:
        /*0718*/ 	.word	0x00000000


	//----- nvinfo : EIATTR_CBANK_PARAM_SIZE
	.align		4
.L_185:
        /*071c*/ 	.byte	0x03, 0x19
        /*071e*/ 	.short	0x0bf0


	//----- nvinfo : EIATTR_PARAM_CBANK
	.align		4
        /*0720*/ 	.byte	0x04, 0x0a
        /*0722*/ 	.short	(.L_187 - .L_186)
	.align		4
.L_186:
        /*0724*/ 	.word	index@(.nv.constant0._ZN7cutlass13device_kernelIN5flash11enable_sm90INS1_16FlashAttnFwdSm90INS1_25CollectiveMainloopFwdSm90ILi2EN4cute5tupleIJNS5_1CILi1EEES8_S8_EEENS6_IJNS7_ILi192EEENS7_ILi128EEENS7_ILi96EEEEEELi96ENS_6half_tEfNS_4arch4Sm90ELb0ELb1ELb0ELb0ELb0ELb0ELb0ELb0ELb1ELb0ELb0ELb0EEENS1_21CollectiveEpilogueFwdINS6_IJSA_SC_SB_EEES9_SE_SG_Li384ELb0ELb0ELb0ELb0EEENS1_30DynamicPersistentTileSchedulerILi384ELi32ELb0ELb0ELb1EEEEEEEEEvNT_6ParamsE)
        /*0728*/ 	.short	0x0210
        /*072a*/ 	.short	0x0bf0


	//----- nvinfo : EIATTR_SW_WAR
	.align		4
.L_187:
        /*072c*/ 	.byte	0x04, 0x36
        /*072e*/ 	.short	(.L_189 - .L_188)
.L_188:
        /*0730*/ 	.word	0x00000008
.L_189:


//--------------------- .nv.info._ZN7cutlass13device_kernelIN5flash11enable_sm90INS1_16FlashAttnFwdSm90INS1_25CollectiveMainloopFwdSm90ILi2EN4cute5tupleIJNS5_1CILi1EEES8_S8_EEENS6_IJNS7_ILi192EEENS7_ILi128EEENS7_ILi96EEEEEELi96ENS_6half_tEfNS_4arch4Sm90ELb0ELb1ELb0ELb1ELb0ELb0ELb0ELb0ELb1ELb0ELb0ELb0EEENS1_21CollectiveEpilogueFwdINS6_IJSA_SC_SB_EEES9_SE_SG_Li384ELb1ELb0ELb0ELb0EEENS1_36VarlenDynamicPersistentTileSchedulerILi192ELi128ELi384ELi32ELb0ELb0ELb1ELb1ELb0ELb1EEEEEEEEEvNT_6ParamsE --------------------------
	.section	.nv.info._ZN7cutlass13device_kernelIN5flash11enable_sm90INS1_16FlashAttnFwdSm90INS1_25CollectiveMainloopFwdSm90ILi2EN4cute5tupleIJNS5_1CILi1EEES8_S8_EEENS6_IJNS7_ILi192EEENS7_ILi128EEENS7_ILi96EEEEEELi96ENS_6half_tEfNS_4arch4Sm90ELb0ELb1ELb0ELb1ELb0ELb0ELb0ELb0ELb1ELb0ELb0ELb0EEENS1_21CollectiveEpilogueFwdINS6_IJSA_SC_SB_EEES9_SE_SG_Li384ELb1ELb0ELb0ELb0EEENS1_36VarlenDynamicPersistentTileSchedulerILi192ELi128ELi384ELi32ELb0ELb0ELb1ELb1ELb0ELb1EEEEEEEEEvNT_6ParamsE,"",@"SHT_CUDA_INFO"
	.sectionflags	@""
	.align	4


	//----- nvinfo : EIATTR_CUDA_API_VERSION
	.align		4
        /*0000*/ 	.byte	0x04, 0x37
        /*0002*/ 	.short	(.L_191 - .L_190)
.L_190:
        /*0004*/ 	.word	0x00000082


	//----- nvinfo : EIATTR_KPARAM_INFO
	.align		4
.L_191:
        /*0008*/ 	.byte	0x04, 0x17
        /*000a*/ 	.short	(.L_193 - .L_192)
.L_192:
        /*000c*/ 	.word	0x00000000
        /*0010*/ 	.short	0x0000
        /*0012*/ 	.short	0x0070
        /*0014*/ 	.byte	0x00, 0xf0, 0x01, 0x28


	//----- nvinfo : EIATTR_SPARSE_MMA_MASK
	.align		4
.L_193:
        /*0018*/ 	.byte	0x03, 0x50
        /*001a*/ 	.short	0x0000


	//----- nvinfo : EIATTR_MAXREG_COUNT
	.align		4
        /*001c*/ 	.byte	0x03, 0x1b
        /*001e*/ 	.short	0x0080


	//----- nvinfo : EIATTR_NUM_BARRIERS
	.align		4
        /*0020*/ 	.byte	0x02, 0x4c
        /*0022*/ 	.byte	0x10
	.zero		1


	//----- nvinfo : EIATTR_EXTERNS
	.align		4
        /*0024*/ 	.byte	0x04, 0x0f
        /*0026*/ 	.short	(.L_195 - .L_194)


	//   ....[0]....
	.align		4
.L_194:
        /*0028*/ 	.word	index@(__assertfail)


	//----- nvinfo : EIATTR_ANNOTATIONS
	.align		4
.L_195:
        /*002c*/ 	.byte	0x04, 0x55
        /*002e*/ 	.short	(.L_197 - .L_196)


	//   ....[0]....
.L_196:
        /*0030*/ 	.word	0x00000001
        /*0034*/ 	.byte	0x40, 0x02, 0x01, 0x00, 0x01, 0x00, 0x00, 0x00, 0xd0, 0x0c, 0x01, 0x00


	//----- nvinfo : EIATTR_MERCURY_ISA_VERSION
	.align		4
.L_197:
        /*0040*/ 	.byte	0x03, 0x5f
        /*0042*/ 	.short	0x0101


	//----- nvinfo : EIATTR_UNUSED_LOAD_BYTE_OFFSET
	.align		4
        /*0044*/ 	.byte	0x04, 0x44
        /*0046*/ 	.short	(.L_199 - .L_198)


	//   ....[0]....
.L_198:
        /*0048*/ 	.word	0x00000a80
        /*004c*/ 	.word	0x0000fff0


	//   ....[1]....
        /*0050*/ 	.word	0x0000dc80
        /*0054*/ 	.word	0x0000fff0


	//----- nvinfo : EIATTR_INT_WARP_WIDE_INSTR_OFFSETS
	.align		4
.L_199:
        /*0058*/ 	.byte	0x04, 0x31
        /*005a*/ 	.short	(.L_201 - .L_200)


	//   ....[0]....
.L_200:
        /*005c*/ 	.word	0x00000160


	//   ....[1]....
        /*0060*/ 	.word	0x000001a0


	//   ....[2]....
        /*0064*/ 	.word	0x00000210


	//   ....[3]....
        /*0068*/ 	.word	0x00010880


	//   ....[4]....
        /*006c*/ 	.word	0x00010910


	//   ....[5]....
        /*0070*/ 	.word	0x00010dc0


	//   ....[6]....
        /*0074*/ 	.word	0x00010e00


	//   ....[7]....
        /*0078*/ 	.word	0x00010f40


	//   ....[8]....
        /*007c*/ 	.word	0x00011010


	//   ....[9]....
        /*0080*/ 	.word	0x00012ee0


	//   ....[10]....
        /*0084*/ 	.word	0x00012f70


	//----- nvinfo : EIATTR_COOP_GROUP_MASK_REGIDS
	.align		4
.L_201:
        /*0088*/ 	.byte	0x04, 0x29
        /*008a*/ 	.short	(.L_203 - .L_202)


	//   ....[0]....
.L_202:
        /*008c*/ 	.word	0xffffffff


	//   ....[1]....
        /*0090*/ 	.word	0xffffffff


	//   ....[2]....
        /*0094*/ 	.word	0xffffffff


	//   ....[3]....
        /*0098*/ 	.word	0xffffffff


	//   ....[4]....
        /*009c*/ 	.word	0xffffffff


	//   ....[5]....
        /*00a0*/ 	.word	0xffffffff


	//   ....[6]....
        /*00a4*/ 	.word	0xffffffff


	//   ....[7]....
        /*00a8*/ 	.word	0xffffffff


	//   ....[8]....
        /*00ac*/ 	.word	0xffffffff


	//   ....[9]....
        /*00b0*/ 	.word	0xffffffff


	//   ....[10]....
        /*00b4*/ 	.word	0xffffffff


	//   ....[11]....
        /*00b8*/ 	.word	0xffffffff


	//   ....[12]....
        /*00bc*/ 	.word	0xffffffff


	//   ....[13]....
        /*00c0*/ 	.word	0xffffffff


	//   ....[14]....
        /*00c4*/ 	.word	0xffffffff


	//   ....[15]....
        /*00c8*/ 	.word	0xffffffff


	//   ....[16]....
        /*00cc*/ 	.word	0xffffffff


	//   ....[17]....
        /*00d0*/ 	.word	0xffffffff


	//   ....[18]....
        /*00d4*/ 	.word	0xffffffff


	//   ....[19]....
        /*00d8*/ 	.word	0xffffffff


	//   ....[20]....
        /*00dc*/ 	.word	0xffffffff


	//   ....[21]....
        /*00e0*/ 	.word	0xffffffff


	//   ....[22]....
        /*00e4*/ 	.word	0xffffffff


	//   ....[23]....
        /*00e8*/ 	.word	0xffffffff


	//   ....[24]....
        /*00ec*/ 	.word	0xffffffff


	//   ....[25]....
        /*00f0*/ 	.word	0xffffffff


	//   ....[26]....
        /*00f4*/ 	.word	0xffffffff


	//   ....[27]....
        /*00f8*/ 	.word	0xffffffff


	//   ....[28]....
        /*00fc*/ 	.word	0xffffffff


	//   ....[29]....
        /*0100*/ 	.word	0xffffffff


	//   ....[30]....
        /*0104*/ 	.word	0xffffffff


	//   ....[31]....
        /*0108*/ 	.word	0xffffffff


	//   ....[32]....
        /*010c*/ 	.word	0xffffffff


	//   ....[33]....
        /*0110*/ 	.word	0xffffffff


	//   ....[34]....
        /*0114*/ 	.word	0xffffffff


	//   ....[35]....
        /*0118*/ 	.word	0xffffffff


	//   ....[36]....
        /*011c*/ 	.word	0xffffffff


	//   ....[37]....
        /*0120*/ 	.word	0xffffffff


	//   ....[38]....
        /*0124*/ 	.word	0xffffffff


	//   ....[39]....
        /*0128*/ 	.word	0xffffffff


	//   ....[40]....
        /*012c*/ 	.word	0xffffffff


	//   ....[41]....
        /*0130*/ 	.word	0xffffffff


	//   ....[42]....
        /*0134*/ 	.word	0xffffffff


	//   ....[43]....
        /*0138*/ 	.word	0xffffffff


	//   ....[44]....
        /*013c*/ 	.word	0xffffffff


	//   ....[45]....
        /*0140*/ 	.word	0xffffffff


	//   ....[46]....
        /*0144*/ 	.word	0xffffffff


	//   ....[47]....
        /*0148*/ 	.word	0xffffffff


	//   ....[48]....
        /*014c*/ 	.word	0xffffffff


	//   ....[49]....
        /*0150*/ 	.word	0xffffffff


	//   ....[50]....
        /*0154*/ 	.word	0xffffffff


	//   ....[51]....
        /*0158*/ 	.word	0xffffffff


	//   ....[52]....
        /*015c*/ 	.word	0xffffffff


	//   ....[53]....
        /*0160*/ 	.word	0xffffffff


	//   ....[54]....
        /*0164*/ 	.word	0xffffffff


	//   ....[55]....
        /*0168*/ 	.word	0xffffffff


	//   ....[56]....
        /*016c*/ 	.word	0xffffffff


	//   ....[57]....
        /*0170*/ 	.word	0xffffffff


	//   ....[58]....
        /*0174*/ 	.word	0xffffffff


	//   ....[59]....
        /*0178*/ 	.word	0xffffffff


	//   ....[60]....
        /*017c*/ 	.word	0xffffffff


	//   ....[61]....
        /*0180*/ 	.word	0xffffffff


	//   ....[62]....
        /*0184*/ 	.word	0xffffffff


	//   ....[63]....
        /*0188*/ 	.word	0xffffffff


	//   ....[64]....
        /*018c*/ 	.word	0xffffffff


	//   ....[65]....
        /*0190*/ 	.word	0xffffffff


	//   ....[66]....
        /*0194*/ 	.word	0x0500000f


	//   ....[67]....
        /*0198*/ 	.word	0x0500000f


	//   ....[68]....
        /*019c*/ 	.word	0x0500000f


	//   ....[69]....
        /*01a0*/ 	.word	0x0500000f


	//   ....[70]....
        /*01a4*/ 	.word	0x0500000f


	//   ....[71]....
        /*01a8*/ 	.word	0x0500000f


	//   ....[72]....
        /*01ac*/ 	.word	0x0500000f


	//   ....[73]....
        /*01b0*/ 	.word	0x0500000f


	//   ....[74]....
        /*01b4*/ 	.word	0x0500000f


	//   ....[75]....
        /*01b8*/ 	.word	0x0500000f


	//   ....[76]....
        /*01bc*/ 	.word	0x0500000f


	//   ....[77]....
        /*01c0*/ 	.word	0x0500000f


	//   ....[78]....
        /*01c4*/ 	.word	0x0500000f


	//   ....[79]....
        /*01c8*/ 	.word	0x0500000f


	//   ....[80]....
        /*01cc*/ 	.word	0x0500000f


	//   ....[81]....
        /*01d0*/ 	.word	0x0500000f


	//   ....[82]....
        /*01d4*/ 	.word	0x0500000f


	//   ....[83]....
        /*01d8*/ 	.word	0x0500000f


	//   ....[84]....
        /*01dc*/ 	.word	0x0500000f


	//----- nvinfo : EIATTR_COOP_GROUP_INSTR_OFFSETS
	.align		4
.L_203:
        /*01e0*/ 	.byte	0x04, 0x28
        /*01e2*/ 	.short	(.L_205 - .L_204)


	//   ....[0]....
.L_204:
        /*01e4*/ 	.word	0x00000070


	//   ....[1]....
        /*01e8*/ 	.word	0x00000170


	//   ....[2]....
        /*01ec*/ 	.word	0x000001c0


	//   ....[3]....
        /*01f0*/ 	.word	0x000003f0


	//   ....[4]....
        /*01f4*/ 	.word	0x00000550


	//   ....[5]....
        /*01f8*/ 	.word	0x00000670


	//   ....[6]....
        /*01fc*/ 	.word	0x000007d0


	//   ....[7]....
        /*0200*/ 	.word	0x000018b0


	//   ....[8]....
        /*0204*/ 	.word	0x00003420


	//   ....[9]....
        /*0208*/ 	.word	0x00003530


	//   ....[10]....
        /*020c*/ 	.word	0x00003e00


	//   ....[11]....
        /*0210*/ 	.word	0x00003e60


	//   ....[12]....
        /*0214*/ 	.word	0x00004a90


	//   ....[13]....
        /*0218*/ 	.word	0x000064c0


	//   ....[14]....
        /*021c*/ 	.word	0x000065c0


	//   ....[15]....
        /*0220*/ 	.word	0x00006e60


	//   ....[16]....
        /*0224*/ 	.word	0x00006ef0


	//   ....[17]....
        /*0228*/ 	.word	0x00007e50


	//   ....[18]....
        /*022c*/ 	.word	0x000088a0


	//   ....[19]....
        /*0230*/ 	.word	0x000088f0


	//   ....[20]....
        /*0234*/ 	.word	0x00008e50


	//   ....[21]....
        /*0238*/ 	.word	0x00008ed0


	//   ....[22]....
        /*023c*/ 	.word	0x0000a130


	//   ....[23]....
        /*0240*/ 	.word	0x0000b890


	//   ....[24]....
        /*0244*/ 	.word	0x0000b990


	//   ....[25]....
        /*0248*/ 	.word	0x0000c1b0


	//   ....[26]....
        /*024c*/ 	.word	0x0000c260


	//   ....[27]....
        /*0250*/ 	.word	0x0000d220


	//   ....[28]....
        /*0254*/ 	.word	0x0000d330


	//   ....[29]....
        /*0258*/ 	.word	0x0000d390


	//   ....[30]....
        /*025c*/ 	.word	0x0000d4a0


	//   ....[31]....
        /*0260*/ 	.word	0x0000d4c0


	//   ....[32]....
        /*0264*/ 	.word	0x0000f480


	//   ....[33]....
        /*0268*/ 	.word	0x0000f600


	//   ....[34]....
        /*026c*/ 	.word	0x0000f630


	//   ....[35]....
        /*0270*/ 	.word	0x0000f670


	//   ....[36]....
        /*0274*/ 	.word	0x0000f6e0


	//   ....[37]....
        /*0278*/ 	.word	0x0000f740


	//   ....[38]....
        /*027c*/ 	.word	0x0000f780


	//   ....[39]....
        /*0280*/ 	.word	0x0000f900


	//   ....[40]....
        /*0284*/ 	.word	0x0000f960


	//   ....[41]....
        /*0288*/ 	.word	0x0000f9a0


	//   ....[42]....
        /*028c*/ 	.word	0x0000f9e0


	//   ....[43]....
        /*0290*/ 	.word	0x0000fa10


	//   ....[44]....
        /*0294*/ 	.word	0x0000fa40


	//   ....[45]....
        /*0298*/ 	.word	0x0000fae0


	//   ....[46]....
        /*029c*/ 	.word	0x0000fb40


	//   ....[47]....
        /*02a0*/ 	.word	0x0000fbd0


	//   ....[48]....
        /*02a4*/ 	.word	0x000132e0


	//   ....[49]....
        /*02a8*/ 	.word	0x000132f0


	//   ....[50]....
        /*02ac*/ 	.word	0x000133e0


	//   ....[51]....
        /*02b0*/ 	.word	0x00013440


	//   ....[52]....
        /*02b4*/ 	.word	0x00013480


	//   ....[53]....
        /*02b8*/ 	.word	0x000134c0


	//   ....[54]....
        /*02bc*/ 	.word	0x000134f0


	//   ....[55]....
        /*02c0*/ 	.word	0x00013520


	//   ....[56]....
        /*02c4*/ 	.word	0x00013690


	//   ....[57]....
        /*02c8*/ 	.word	0x000136f0


	//   ....[58]....
        /*02cc*/ 	.word	0x00013730


	//   ....[59]....
        /*02d0*/ 	.word	0x00013770


	//   ....[60]....
        /*02d4*/ 	.word	0x000137a0


	//   ....[61]....
        /*02d8*/ 	.word	0x000137d0


	//   ....[62]....
        /*02dc*/ 	.word	0x00013890


	//   ....[63]....
        /*02e0*/ 	.word	0x000138b0


	//   ....[64]....
        /*02e4*/ 	.word	0x00013920


	//   ....[65]....
        /*02e8*/ 	.word	0x00013f70


	//   ....[66]....
        /*02ec*/ 	.word	0x000145d0


	//   ....[67]....
        /*02f0*/ 	.word	0x000149c0


	//   ....[68]....
        /*02f4*/ 	.word	0x00014a50


	//   ....[69]....
        /*02f8*/ 	.word	0x00014af0


	//   ....[70]....
        /*02fc*/ 	.word	0x00014ba0


	//   ....[71]....
        /*0300*/ 	.word	0x00014c20


	//   ....[72]....
        /*0304*/ 	.word	0x00014ca0


	//   ....[73]....
        /*0308*/ 	.word	0x00014d20


	//   ....[74]....
        /*030c*/ 	.word	0x00014da0


	//   ....[75]....
        /*0310*/ 	.word	0x00014e30


	//   ....[76]....
        /*0314*/ 	.word	0x00014ee0


	//   ....[77]....
        /*0318*/ 	.word	0x00014f60


	//   ....[78]....
        /*031c*/ 	.word	0x00014fe0


	//   ....[79]....
        /*0320*/ 	.word	0x00015060


	//   ....[80]....
        /*0324*/ 	.word	0x000150e0


	//   ....[81]....
        /*0328*/ 	.word	0x00015150


	//   ....[82]....
        /*032c*/ 	.word	0x000151f0


	//   ....[83]....
        /*0330*/ 	.word	0x00015280


	//   ....[84]....
        /*0334*/ 	.word	0x000153a0


	//----- nvinfo : EIATTR_REG_RECONFIG
	.align		4
.L_205:
        /*0338*/ 	.byte	0x01, 0x54
	.zero		2


	//----- nvinfo : EIATTR_SYSCALL_OFFSETS
	.align		4
        /*033c*/ 	.byte	0x04, 0x46
        /*033e*/ 	.short	(.L_207 - .L_206)


	//   ....[0]....
.L_206:
        /*0340*/ 	.word	0x00001aa0


	//   ....[1]....
        /*0344*/ 	.word	0x00010a90


	//   ....[2]....
        /*0348*/ 	.word	0x00010bc0


	//   ....[3]....
        /*034c*/ 	.word	0x00010cc0


	//----- nvinfo : EIATTR_MBARRIER_INSTR_OFFSETS
	.align		4
.L_207:
        /*0350*/ 	.byte	0x04, 0x39
        /*0352*/ 	.short	(.L_209 - .L_208)


	//   ....[0]....
.L_208:
        /*0354*/ 	.word	0x000002a0
        /*0358*/ 	.word	0x000000ff
        /*035c*/ 	.word	0x0002d800
        /*0360*/ 	.short	0x0100
        /*0362*/ 	.byte	0x08
	.zero		1


	//   ....[1]....
        /*0364*/ 	.word	0x000002b0
        /*0368*/ 	.word	0x000000ff
        /*036c*/ 	.word	0x0002d820
        /*0370*/ 	.short	0x0100
        /*0372*/ 	.byte	0x08
	.zero		1


	//   ....[2]....
        /*0374*/ 	.word	0x000003a0
        /*0378*/ 	.word	0x000000ff
        /*037c*/ 	.word	0x0002d830
        /*0380*/ 	.short	0x0100
        /*0382*/ 	.byte	0x08
	.zero		1


	//   ....[3]....
        /*0384*/ 	.word	0x000003b0
        /*0388*/ 	.word	0x000000ff
        /*038c*/ 	.word	0x0002d840
        /*0390*/ 	.short	0x0100
        /*0392*/ 	.byte	0x08
	.zero		1


	//   ....[4]....
        /*0394*/ 	.word	0x000003c0
        /*0398*/ 	.word	0x000000ff
        /*039c*/ 	.word	0x0002d838
        /*03a0*/ 	.short	0x0100
        /*03a2*/ 	.byte	0x08
	.zero		1


	//   ....[5]....
        /*03a4*/ 	.word	0x000003d0
        /*03a8*/ 	.word	0x000000ff
        /*03ac*/ 	.word	0x0002d848
        /*03b0*/ 	.short	0x0100
        /*03b2*/ 	.byte	0x08
	.zero		1


	//   ....[6]....
        /*03b4*/ 	.word	0x00000500
        /*03b8*/ 	.word	0x000000ff
        /*03bc*/ 	.word	0x0002d850
        /*03c0*/ 	.short	0x0100
        /*03c2*/ 	.byte	0x08
	.zero		1


	//   ....[7]....
        /*03c4*/ 	.word	0x00000510
        /*03c8*/ 	.word	0x000000ff
        /*03cc*/ 	.word	0x0002d860
        /*03d0*/ 	.short	0x0100
        /*03d2*/ 	.byte	0x08
	.zero		1


	//   ....[8]....
        /*03d4*/ 	.word	0x00000520
        /*03d8*/ 	.word	0x000000ff
        /*03dc*/ 	.word	0x0002d858
        /*03e0*/ 	.short	0x0100
        /*03e2*/ 	.byte	0x08
	.zero		1


	//   ....[9]....
        /*03e4*/ 	.word	0x00000530
        /*03e8*/ 	.word	0x000000ff
        /*03ec*/ 	.word	0x0002d868
        /*03f0*/ 	.short	0x0100
        /*03f2*/ 	.byte	0x08
	.zero		1


	//   ....[10]....
        /*03f4*/ 	.word	0x00000620
        /*03f8*/ 	.word	0x000000ff
        /*03fc*/ 	.word	0x0002d870
        /*0400*/ 	.short	0x0100
        /*0402*/ 	.byte	0x06
	.zero		1


	//   ....[11]....
        /*0404*/ 	.word	0x00000630
        /*0408*/ 	.word	0x000000ff
        /*040c*/ 	.word	0x0002d880
        /*0410*/ 	.short	0x0100
        /*0412*/ 	.byte	0x06
	.zero		1


	//   ....[12]....
        /*0414*/ 	.word	0x00000640
        /*0418*/ 	.word	0x000000ff
        /*041c*/ 	.word	0x0002d878
        /*0420*/ 	.short	0x0100
        /*0422*/ 	.byte	0x06
	.zero		1


	//   ....[13]....
        /*0424*/ 	.word	0x00000650
        /*0428*/ 	.word	0x000000ff
        /*042c*/ 	.word	0x0002d888
        /*0430*/ 	.short	0x0100
        /*0432*/ 	.byte	0x06
	.zero		1


	//   ....[14]....
        /*0434*/ 	.word	0x00000780
        /*0438*/ 	.word	0x000000ff
        /*043c*/ 	.word	0x0002d890
        /*0440*/ 	.short	0x0100
        /*0442*/ 	.byte	0x08
	.zero		1


	//   ....[15]....
        /*0444*/ 	.word	0x00000790
        /*0448*/ 	.word	0x000000ff
        /*044c*/ 	.word	0x0002d8a0
        /*0450*/ 	.short	0x0100
        /*0452*/ 	.byte	0x08
	.zero		1


	//   ....[16]....
        /*0454*/ 	.word	0x000007a0
        /*0458*/ 	.word	0x000000ff
        /*045c*/ 	.word	0x0002d898
        /*0460*/ 	.short	0x0100
        /*0462*/ 	.byte	0x08
	.zero		1


	//   ....[17]....
        /*0464*/ 	.word	0x000007b0
        /*0468*/ 	.word	0x000000ff
        /*046c*/ 	.word	0x0002d8a8
        /*0470*/ 	.short	0x0100
        /*0472*/ 	.byte	0x08
	.zero		1


	//   ....[18]....
        /*0474*/ 	.word	0x000008e0
        /*0478*/ 	.word	0x000000ff
        /*047c*/ 	.word	0x0002d8b0
        /*0480*/ 	.short	0x0100
        /*0482*/ 	.byte	0x08
	.zero		1


	//   ....[19]....
        /*0484*/ 	.word	0x000008f0
        /*0488*/ 	.word	0x000000ff
        /*048c*/ 	.word	0x0002d8c0
        /*0490*/ 	.short	0x0100
        /*0492*/ 	.byte	0x08
	.zero		1


	//   ....[20]....
        /*0494*/ 	.word	0x00000900
        /*0498*/ 	.word	0x000000ff
        /*049c*/ 	.word	0x0002d8b8
        /*04a0*/ 	.short	0x0100
        /*04a2*/ 	.byte	0x08
	.zero		1


	//   ....[21]....
        /*04a4*/ 	.word	0x00000910
        /*04a8*/ 	.word	0x000000ff
        /*04ac*/ 	.word	0x0002d8c8
        /*04b0*/ 	.short	0x0100
        /*04b2*/ 	.byte	0x08
	.zero		1


	//   ....[22]....
        /*04b4*/ 	.word	0x00001b20
        /*04b8*/ 	.word	0x000000ff
        /*04bc*/ 	.word	0x0002d800
        /*04c0*/ 	.short	0x010a
        /*04c2*/ 	.byte	0x2a
	.zero		1


	//   ....[23]....
        /*04c4*/ 	.word	0x00001ba0
        /*04c8*/ 	.word	0x00000005
        /*04cc*/ 	.word	0x0002d830
        /*04d0*/ 	.short	0x010a
        /*04d2*/ 	.byte	0x3f
	.zero		1


	//   ....[24]....
        /*04d4*/ 	.word	0x00001c00
        /*04d8*/ 	.word	0x00000005
        /*04dc*/ 	.word	0x0002d830
        /*04e0*/ 	.short	0x010a
        /*04e2*/ 	.byte	0x3f
	.zero		1


	//   ....[25]....
        /*04e4*/ 	.word	0x00002030
        /*04e8*/ 	.word	0x00000000
        /*04ec*/ 	.word	0x00000000
        /*04f0*/ 	.short	0x0101
        /*04f2*/ 	.byte	0x3f
	.zero		1


	//   ....[26]....
        /*04f4*/ 	.word	0x00004f10
        /*04f8*/ 	.word	0x000000ff
        /*04fc*/ 	.word	0x0002d830
        /*0500*/ 	.short	0x010a
        /*0502*/ 	.byte	0x06
	.zero		1


	//   ....[27]....
        /*0504*/ 	.word	0x00004f50
        /*0508*/ 	.word	0x000000ff
        /*050c*/ 	.word	0x0002d830
        /*0510*/ 	.short	0x010a
        /*0512*/ 	.byte	0x06
	.zero		1


	//   ....[28]....
        /*0514*/ 	.word	0x000051f0
        /*0518*/ 	.word	0x000000ff
        /*051c*/ 	.word	0x0002d850
        /*0520*/ 	.short	0x010a
        /*0522*/ 	.byte	0x06
	.zero		1


	//   ....[29]....
        /*0524*/ 	.word	0x00005230
        /*0528*/ 	.word	0x000000ff
        /*052c*/ 	.word	0x0002d850
        /*0530*/ 	.short	0x010a
        /*0532*/ 	.byte	0x06
	.zero		1


	//   ....[30]....
        /*0534*/ 	.word	0x00005760
        /*0538*/ 	.word	0x0000000e
        /*053c*/ 	.word	0x00000000
        /*0540*/ 	.short	0x0101
        /*0542*/ 	.byte	0x3f
	.zero		1


	//   ....[31]....
        /*0544*/ 	.word	0x000072a0
        /*0548*/ 	.word	0x00000018
        /*054c*/ 	.word	0x00000000
        /*0550*/ 	.short	0x0101
        /*0552*/ 	.byte	0x3f
	.zero		1


	//   ....[32]....
        /*0554*/ 	.word	0x000081d0
        /*0558*/ 	.word	0x000000ff
        /*055c*/ 	.word	0x0002d830
        /*0560*/ 	.short	0x010a
        /*0562*/ 	.byte	0x06
	.zero		1


	//   ....[33]....
        /*0564*/ 	.word	0x00008210
        /*0568*/ 	.word	0x000000ff
        /*056c*/ 	.word	0x0002d830
        /*0570*/ 	.short	0x010a
        /*0572*/ 	.byte	0x06
	.zero		1


	//   ....[34]....
        /*0574*/ 	.word	0x000084b0
        /*0578*/ 	.word	0x000000ff
        /*057c*/ 	.word	0x0002d850
        /*0580*/ 	.short	0x010a
        /*0582*/ 	.byte	0x06
	.zero		1


	//   ....[35]....
        /*0584*/ 	.word	0x000084f0
        /*0588*/ 	.word	0x000000ff
        /*058c*/ 	.word	0x0002d850
        /*0590*/ 	.short	0x010a
        /*0592*/ 	.byte	0x06
	.zero		1


	//   ....[36]....
        /*0594*/ 	.word	0x000096d0
        /*0598*/ 	.word	0x00000022
        /*059c*/ 	.word	0x00000000
        /*05a0*/ 	.short	0x0101
        /*05a2*/ 	.byte	0x3f
	.zero		1


	//   ....[37]....
        /*05a4*/ 	.word	0x00009750
        /*05a8*/ 	.word	0x00000023
        /*05ac*/ 	.word	0x00000000
        /*05b0*/ 	.short	0x0101
        /*05b2*/ 	.byte	0x3f
	.zero		1


	//   ....[38]....
        /*05b4*/ 	.word	0x0000a300
        /*05b8*/ 	.word	0x000000ff
        /*05bc*/ 	.word	0x0002d830
        /*05c0*/ 	.short	0x010a
        /*05c2*/ 	.byte	0x06
	.zero		1


	//   ....[39]....
        /*05c4*/ 	.word	0x0000a340
        /*05c8*/ 	.word	0x000000ff
        /*05cc*/ 	.word	0x0002d830
        /*05d0*/ 	.short	0x010a
        /*05d2*/ 	.byte	0x06
	.zero		1


	//   ....[40]....
        /*05d4*/ 	.word	0x0000a5e0
        /*05d8*/ 	.word	0x000000ff
        /*05dc*/ 	.word	0x0002d850
        /*05e0*/ 	.short	0x010a
        /*05e2*/ 	.byte	0x06
	.zero		1


	//   ....[41]....
        /*05e4*/ 	.word	0x0000a620
        /*05e8*/ 	.word	0x000000ff
        /*05ec*/ 	.word	0x0002d850
        /*05f0*/ 	.short	0x010a
        /*05f2*/ 	.byte	0x06
	.zero		1


	//   ....[42]....
        /*05f4*/ 	.word	0x0000aaf0
        /*05f8*/ 	.word	0x00000007
        /*05fc*/ 	.word	0x00000000
        /*0600*/ 	.short	0x0101
        /*0602*/ 	.byte	0x3f
	.zero		1


	//   ....[43]....
        /*0604*/ 	.word	0x0000c590
        /*0608*/ 	.word	0x0000000d
        /*060c*/ 	.word	0x00000000
        /*0610*/ 	.short	0x0101
        /*0612*/ 	.byte	0x3f
	.zero		1


	//   ....[44]....
        /*0614*/ 	.word	0x0000d2a0
        /*0618*/ 	.word	0x000000ff
        /*061c*/ 	.word	0x0002d850
        /*0620*/ 	.short	0x010a
        /*0622*/ 	.byte	0x09
	.zero		1


	//   ....[45]....
        /*0624*/ 	.word	0x0000d2e0
        /*0628*/ 	.word	0x000000ff
        /*062c*/ 	.word	0x0002d850
        /*0630*/ 	.short	0x010a
        /*0632*/ 	.byte	0x09
	.zero		1


	//   ....[46]....
        /*0634*/ 	.word	0x0000d920
        /*0638*/ 	.word	0x00000005
        /*063c*/ 	.word	0x00000000
        /*0640*/ 	.short	0x0101
        /*0642*/ 	.byte	0x3f
	.zero		1


	//   ....[47]....
        /*0644*/ 	.word	0x0000e920
        /*0648*/ 	.word	0x000000ff
        /*064c*/ 	.word	0x00000000
        /*0650*/ 	.short	0x0101
        /*0652*/ 	.byte	0x04
	.zero		1


	//   ....[48]....
        /*0654*/ 	.word	0x000112f0
        /*0658*/ 	.word	0x00000005
        /*065c*/ 	.word	0x0002d840
        /*0660*/ 	.short	0x010a
        /*0662*/ 	.byte	0x3f
	.zero		1


	//   ....[49]....
        /*0664*/ 	.word	0x000117e0
        /*0668*/ 	.word	0x00000019
        /*066c*/ 	.word	0x0002d820
        /*0670*/ 	.short	0x010a
        /*0672*/ 	.byte	0x3f
	.zero		1


	//   ....[50]....
        /*0674*/ 	.word	0x00011ac0
        /*0678*/ 	.word	0x00000003
        /*067c*/ 	.word	0x0002d840
        /*0680*/ 	.short	0x010a
        /*0682*/ 	.byte	0x3f
	.zero		1


	//   ....[51]....
        /*0684*/ 	.word	0x00011d40
        /*0688*/ 	.word	0x00000002
        /*068c*/ 	.word	0x00000060
        /*0690*/ 	.short	0x010a
        /*0692*/ 	.byte	0x3f
	.zero		1


	//   ....[52]....
        /*0694*/ 	.word	0x00012260
        /*0698*/ 	.word	0x00000003
        /*069c*/ 	.word	0x0002d840
        /*06a0*/ 	.short	0x010a
        /*06a2*/ 	.byte	0x3f
	.zero		1


	//   ....[53]....
        /*06a4*/ 	.word	0x000124e0
        /*06a8*/ 	.word	0x00000003
        /*06ac*/ 	.word	0x00000060
        /*06b0*/ 	.short	0x010a
        /*06b2*/ 	.byte	0x3f
	.zero		1


	//   ....[54]....
        /*06b4*/ 	.word	0x00012960
        /*06b8*/ 	.word	0x00000002
        /*06bc*/ 	.word	0x0002d840
        /*06c0*/ 	.short	0x010a
        /*06c2*/ 	.byte	0x3f
	.zero		1


	//   ....[55]....
        /*06c4*/ 	.word	0x00012c00
        /*06c8*/ 	.word	0x00000002
        /*06cc*/ 	.word	0x00000060
        /*06d0*/ 	.short	0x010a
        /*06d2*/ 	.byte	0x3f
	.zero		1


	//   ....[56]....
        /*06d4*/ 	.word	0x00012fe0
        /*06d8*/ 	.word	0x00000003
        /*06dc*/ 	.word	0x0002d860
        /*06e0*/ 	.short	0x010a
        /*06e2*/ 	.byte	0x3f
	.zero		1


	//   ....[57]....
        /*06e4*/ 	.word	0x00013ef0
        /*06e8*/ 	.word	0x00000009
        /*06ec*/ 	.word	0x0002d820
        /*06f0*/ 	.short	0x010a
        /*06f2*/ 	.byte	0x3f
	.zero		1


	//   ....[58]....
        /*06f4*/ 	.word	0x00014090
        /*06f8*/ 	.word	0x00000007
        /*06fc*/ 	.word	0x00000000
        /*0700*/ 	.short	0x010a
        /*0702*/ 	.byte	0x3f
	.zero		1


	//   ....[59]....
        /*0704*/ 	.word	0x00014100
        /*0708*/ 	.word	0x00000003
        /*070c*/ 	.word	0x00000000
        /*0710*/ 	.short	0x010a
        /*0712*/ 	.byte	0x3f
	.zero		1


	//   ....[60]....
        /*0714*/ 	.word	0x00014160
        /*0718*/ 	.word	0x00000005
        /*071c*/ 	.word	0x00000000
        /*0720*/ 	.short	0x010a
        /*0722*/ 	.byte	0x3f
	.zero		1


	//   ....[61]....
        /*0724*/ 	.word	0x00014190
        /*0728*/ 	.word	0x00000003
        /*072c*/ 	.word	0x00000000
        /*0730*/ 	.short	0x010a
        /*0732*/ 	.byte	0x3f
	.zero		1


	//   ....[62]....
        /*0734*/ 	.word	0x00014200
        /*0738*/ 	.word	0x00000003
        /*073c*/ 	.word	0x0002d800
        /*0740*/ 	.short	0x010a
        /*0742*/ 	.byte	0x3f
	.zero		1


	//   ....[63]....
        /*0744*/ 	.word	0x00014250
        /*0748*/ 	.word	0x00000005
        /*074c*/ 	.word	0x0002d830
        /*0750*/ 	.short	0x010a
        /*0752*/ 	.byte	0x3f
	.zero		1


	//   ....[64]....
        /*0754*/ 	.word	0x000142b0
        /*0758*/ 	.word	0x0000000d
        /*075c*/ 	.word	0x0002d830
        /*0760*/ 	.short	0x010a
        /*0762*/ 	.byte	0x3f
	.zero		1


	//   ....[65]....
        /*0764*/ 	.word	0x00014310
        /*0768*/ 	.word	0x0000000d
        /*076c*/ 	.word	0x0002d850
        /*0770*/ 	.short	0x010a
        /*0772*/ 	.byte	0x3f
	.zero		1


	//   ....[66]....
        /*0774*/ 	.word	0x00014370
        /*0778*/ 	.word	0x00000007
        /*077c*/ 	.word	0x0002d830
        /*0780*/ 	.short	0x010a
        /*0782*/ 	.byte	0x3f
	.zero		1


	//   ....[67]....
        /*0784*/ 	.word	0x000143d0
        /*0788*/ 	.word	0x00000007
        /*078c*/ 	.word	0x0002d850
        /*0790*/ 	.short	0x010a
        /*0792*/ 	.byte	0x3f
	.zero		1


	//   ....[68]....
        /*0794*/ 	.word	0x00014430
        /*0798*/ 	.word	0x00000007
        /*079c*/ 	.word	0x0002d830
        /*07a0*/ 	.short	0x010a
        /*07a2*/ 	.byte	0x3f
	.zero		1


	//   ....[69]....
        /*07a4*/ 	.word	0x00014490
        /*07a8*/ 	.word	0x00000007
        /*07ac*/ 	.word	0x0002d850
        /*07b0*/ 	.short	0x010a
        /*07b2*/ 	.byte	0x3f
	.zero		1


	//   ....[70]....
        /*07b4*/ 	.word	0x000144f0
        /*07b8*/ 	.word	0x00000005
        /*07bc*/ 	.word	0x0002d850
        /*07c0*/ 	.short	0x010a
        /*07c2*/ 	.byte	0x3f
	.zero		1


	//   ....[71]....
        /*07c4*/ 	.word	0x00014690
        /*07c8*/ 	.word	0x00000005
        /*07cc*/ 	.word	0x0002d840
        /*07d0*/ 	.short	0x010a
        /*07d2*/ 	.byte	0x3f
	.zero		1


	//   ....[72]....
        /*07d4*/ 	.word	0x000146e0
        /*07d8*/ 	.word	0x00000019
        /*07dc*/ 	.word	0x0002d820
        /*07e0*/ 	.short	0x010a
        /*07e2*/ 	.byte	0x3f
	.zero		1


	//   ....[73]....
        /*07e4*/ 	.word	0x00014730
        /*07e8*/ 	.word	0x00000003
        /*07ec*/ 	.word	0x0002d840
        /*07f0*/ 	.short	0x010a
        /*07f2*/ 	.byte	0x3f
	.zero		1


	//   ....[74]....
        /*07f4*/ 	.word	0x00014780
        /*07f8*/ 	.word	0x00000002
        /*07fc*/ 	.word	0x00000060
        /*0800*/ 	.short	0x010a
        /*0802*/ 	.byte	0x3f
	.zero		1


	//   ....[75]....
        /*0804*/ 	.word	0x000147d0
        /*0808*/ 	.word	0x00000003
        /*080c*/ 	.word	0x0002d840
        /*0810*/ 	.short	0x010a
        /*0812*/ 	.byte	0x3f
	.zero		1


	//   ....[76]....
        /*0814*/ 	.word	0x00014820
        /*0818*/ 	.word	0x00000003
        /*081c*/ 	.word	0x00000060
        /*0820*/ 	.short	0x010a
        /*0822*/ 	.byte	0x3f
	.zero		1


	//   ....[77]....
        /*0824*/ 	.word	0x00014870
        /*0828*/ 	.word	0x00000002
        /*082c*/ 	.word	0x0002d840
        /*0830*/ 	.short	0x010a
        /*0832*/ 	.byte	0x3f
	.zero		1


	//   ....[78]....
        /*0834*/ 	.word	0x000148c0
        /*0838*/ 	.word	0x00000002
        /*083c*/ 	.word	0x00000060
        /*0840*/ 	.short	0x010a
        /*0842*/ 	.byte	0x3f
	.zero		1


	//   ....[79]....
        /*0844*/ 	.word	0x00014910
        /*0848*/ 	.word	0x00000003
        /*084c*/ 	.word	0x0002d860
        /*0850*/ 	.short	0x010a
        /*0852*/ 	.byte	0x3f
	.zero		1


	//   ....[80]....
        /*0854*/ 	.word	0x000152c0
        /*0858*/ 	.word	0x00000009
        /*085c*/ 	.word	0x0002d820
        /*0860*/ 	.short	0x010a
        /*0862*/ 	.byte	0x3f
	.zero		1


	//   ....[81]....
        /*0864*/ 	.word	0x00015460
        /*0868*/ 	.word	0x00000007
        /*086c*/ 	.word	0x00000000
        /*0870*/ 	.short	0x010a
        /*0872*/ 	.byte	0x3f
	.zero		1


	//   ....[82]....
        /*0874*/ 	.word	0x000154b0
        /*0878*/ 	.word	0x00000003
        /*087c*/ 	.word	0x00000000
        /*0880*/ 	.short	0x010a
        /*0882*/ 	.byte	0x3f
	.zero		1


	//   ....[83]....
        /*0884*/ 	.word	0x00015500
        /*0888*/ 	.word	0x00000005
        /*088c*/ 	.word	0x00000000
        /*0890*/ 	.short	0x010a
        /*0892*/ 	.byte	0x3f
	.zero		1


	//----- nvinfo : EIATTR_NUM_MBARRIERS
	.align		4
.L_209:
        /*0894*/ 	.byte	0x03, 0x38
        /*0896*/ 	.short	0x0016


	//----- nvinfo : EIATTR_EXIT_INSTR_OFFSETS
	.align		4
        /*0898*/ 	.byte	0x04, 0x1c
        /*089a*/ 	.short	(.L_211 - .L_210)


	//   ....[0]....
.L_210:
        /*089c*/ 	.word	0x00000ab0


	//   ....[1]....
        /*08a0*/ 	.word	0x0000f440


	//   ....[2]....
        /*08a4*/ 	.word	0x0000f4a0


	//   ....[3]....
        /*08a8*/ 	.word	0x000141e0


	//----- nvinfo : EIATTR_MAX_THREADS
	.align		4
.L_211:
        /*08ac*/ 	.byte	0x04, 0x05
        /*08ae*/ 	.short	(.L_213 - .L_212)
.L_212:
        /*08b0*/ 	.word	0x00000200
        /*08b4*/ 	.word	0x00000001
        /*08b8*/ 	.word	0x00000001


	//----- nvinfo : EIATTR_CRS_STACK_SIZE
	.align		4
.L_213:
        /*08bc*/ 	.byte	0x04, 0x1e
        /*08be*/ 	.short	(.L_215 - .L_214)
.L_214:
        /*08c0*/ 	.word	0x00000000


	//----- nvinfo : EIATTR_CBANK_PARAM_SIZE
	.align		4
.L_215:
        /*08c4*/ 	.byte	0x03, 0x19
        /*08c6*/ 	.short	0x0a70


	//----- nvinfo : EIATTR_PARAM_CBANK
	.align		4
        /*08c8*/ 	.byte	0x04, 0x0a
        /*08ca*/ 	.short	(.L_217 - .L_216)
	.align		4
.L_216:
        /*08cc*/ 	.word	index@(.nv.constant0._ZN7cutlass13device_kernelIN5flash11enable_sm90INS1_16FlashAttnFwdSm90INS1_25CollectiveMainloopFwdSm90ILi2EN4cute5tupleIJNS5_1CILi1EEES8_S8_EEENS6_IJNS7_ILi192EEENS7_ILi128EEENS7_ILi96EEEEEELi96ENS_6half_tEfNS_4arch4Sm90ELb0ELb1ELb0ELb1ELb0ELb0ELb0ELb0ELb1ELb0ELb0ELb0EEENS1_21CollectiveEpilogueFwdINS6_IJSA_SC_SB_EEES9_SE_SG_Li384ELb1ELb0ELb0ELb0EEENS1_36VarlenDynamicPersistentTileSchedulerILi192ELi128ELi384ELi32ELb0ELb0ELb1ELb1ELb0ELb1EEEEEEEEEvNT_6ParamsE)
        /*08d0*/ 	.short	0x0210
        /*08d2*/ 	.short	0x0a70


	//----- nvinfo : EIATTR_SW_WAR
	.align		4
.L_217:
        /*08d4*/ 	.byte	0x04, 0x36
        /*08d6*/ 	.short	(.L_219 - .L_218)
.L_218:
        /*08d8*/ 	.word	0x00000008
.L_219:


//--------------------- .nv.info._ZN7cutlass13device_kernelIN5flash11enable_sm90INS1_16FlashAttnFwdSm90INS1_25CollectiveMainloopFwdSm90ILi2EN4cute5tupleIJNS5_1CILi1EEES8_S8_EEENS6_IJNS7_ILi192EEENS7_ILi128EEENS7_ILi96EEEEEELi96ENS_6half_tEfNS_4arch4Sm90ELb0ELb1ELb0ELb1ELb0ELb1ELb0ELb0ELb1ELb0ELb0ELb0EEENS1_21CollectiveEpilogueFwdINS6_IJSA_SC_SB_EEES9_SE_SG_Li384ELb1ELb0ELb0ELb0EEENS1_36VarlenDynamicPersistentTileSchedulerILi192ELi128ELi384ELi32ELb0ELb0ELb1ELb1ELb0ELb1EEEEEEEEEvNT_6ParamsE --------------------------
	.section	.nv.info._ZN7cutlass13device_kernelIN5flash11enable_sm90INS1_16FlashAttnFwdSm90INS1_25CollectiveMainloopFwdSm90ILi2EN4cute5tupleIJNS5_1CILi1EEES8_S8_EEENS6_IJNS7_ILi192EEENS7_ILi128EEENS7_ILi96EEEEEELi96ENS_6half_tEfNS_4arch4Sm90ELb0ELb1ELb0ELb1ELb0ELb1ELb0ELb0ELb1ELb0ELb0ELb0EEENS1_21CollectiveEpilogueFwdINS6_IJSA_SC_SB_EEES9_SE_SG_Li384ELb1ELb0ELb0ELb0EEENS1_36VarlenDynamicPersistentTileSchedulerILi192ELi128ELi384ELi32ELb0ELb0ELb1ELb1ELb0ELb1EEEEEEEEEvNT_6ParamsE,"",@"SHT_CUDA_INFO"
	.sectionflags	@""
	.align	4


	//----- nvinfo : EIATTR_CUDA_API_VERSION
	.align		4
        /*0000*/ 	.byte	0x04, 0x37
        /*0002*/ 	.short	(.L_221 - .L_220)
.L_220:
        /*0004*/ 	.word	0x00000082


	//----- nvinfo : EIATTR_KPARAM_INFO
	.align		4
.L_221:
        /*0008*/ 	.byte	0x04, 0x17
        /*000a*/ 	.short	(.L_223 - .L_222)
.L_222:
        /*000c*/ 	.word	0x00000000
        /*0010*/ 	.short	0x0000
        /*0012*/ 	.short	0x0070
        /*0014*/ 	.byte	0x00, 0xf0, 0x01, 0x28


	//----- nvinfo : EIATTR_SPARSE_MMA_MASK
	.align		4
.L_223:
        /*0018*/ 	.byte	0x03, 0x50
        /*001a*/ 	.short	0x0000


	//----- nvinfo : EIATTR_MAXREG_COUNT
	.align		4
        /*001c*/ 	.byte	0x03, 0x1b
        /*001e*/ 	.short	0x0080


	//----- nvinfo : EIATTR_NUM_BARRIERS
	.align		4
        /*0020*/ 	.byte	0x02, 0x4c
        /*0022*/ 	.byte	0x10
	.zero		1


	//----- nvinfo : EIATTR_EXTERNS
	.align		4
        /*0024*/ 	.byte	0x04, 0x0f
        /*0026*/ 	.short	(.L_225 - .L_224)


	//   ....[0]....
	.align		4
.L_224:
        /*0028*/ 	.word	index@(__assertfail)


	//----- nvinfo : EIATTR_ANNOTATIONS
	.align		4
.L_225:
        /*002c*/ 	.byte	0x04, 0x55
        /*002e*/ 	.short	(.L_227 - .L_226)


	//   ....[0]....
.L_226:
        /* <DEDUP_REMOVED lines=67> */


	//----- nvinfo : EIATTR_MERCURY_ISA_VERSION
	.align		4
.L_227:
        /*0450*/ 	.byte	0x03, 0x5f
        /*0452*/ 	.short	0x0101


	//----- nvinfo : EIATTR_UNUSED_LOAD_BYTE_OFFSET
	.align		4
        /*0454*/ 	.byte	0x04, 0x44
        /*0456*/ 	.short	(.L_229 - .L_228)


	//   ....[0]....
.L_228:
        /*0458*/ 	.word	0x00000b00
        /*045c*/ 	.word	0x0000fff0


	//   ....[1]....
        /*0460*/ 	.word	0x00018250
        /*0464*/ 	.word	0x0000fff0


	//----- nvinfo : EIATTR_INT_WARP_WIDE_INSTR_OFFSETS
	.align		4
.L_229:
        /*0468*/ 	.byte	0x04, 0x31
        /*046a*/ 	.short	(.L_231 - .L_230)


	//   ....[0]....
.L_230:
        /*046c*/ 	.word	0x000001b0


	//   ....[1]....
        /*0470*/ 	.word	0x00000250


	//   ....[2]....
        /*0474*/ 	.word	0x000002c0


	//   ....[3]....
        /*0478*/ 	.word	0x0001c160


	//   ....[4]....
        /*047c*/ 	.word	0x0001c1f0


	//   ....[5]....
        /*0480*/ 	.word	0x0001c6a0


	//   ....[6]....
        /*0484*/ 	.word	0x0001c6e0


	//   ....[7]....
        /*0488*/ 	.word	0x0001c820


	//   ....[8]....
        /*048c*/ 	.word	0x0001c8f0


	//   ....[9]....
        /*0490*/ 	.word	0x0001e800


	//   ....[10]....
        /*0494*/ 	.word	0x0001e890


	//----- nvinfo : EIATTR_COOP_GROUP_MASK_REGIDS
	.align		4
.L_231:
        /*0498*/ 	.byte	0x04, 0x29
        /*049a*/ 	.short	(.L_233 - .L_232)


	//   ....[0]....
.L_232:
        /*049c*/ 	.word	0xffffffff


	//   ....[1]....
        /*04a0*/ 	.word	0xffffffff


	//   ....[2]....
        /*04a4*/ 	.word	0xffffffff


	//   ....[3]....
        /*04a8*/ 	.word	0xffffffff


	//   ....[4]....
        /*04ac*/ 	.word	0xffffffff


	//   ....[5]....
        /*04b0*/ 	.word	0xffffffff


	//   ....[6]....
        /*04b4*/ 	.word	0xffffffff


	//   ....[7]....
        /*04b8*/ 	.word	0xffffffff


	//   ....[8]....
        /*04bc*/ 	.word	0xffffffff


	//   ....[9]....
        /*04c0*/ 	.word	0xffffffff


	//   ....[10]....
        /*04c4*/ 	.word	0xffffffff


	//   ....[11]....
        /*04c8*/ 	.word	0xffffffff


	//   ....[12]....
        /*04cc*/ 	.word	0xffffffff


	//   ....[13]....
        /*04d0*/ 	.word	0xffffffff


	//   ....[14]....
        /*04d4*/ 	.word	0xffffffff


	//   ....[15]....
        /*04d8*/ 	.word	0xffffffff


	//   ....[16]....
        /*04dc*/ 	.word	0xffffffff


	//   ....[17]....
        /*04e0*/ 	.word	0xffffffff


	//   ....[18]....
        /*04e4*/ 	.word	0xffffffff


	//   ....[19]....
        /*04e8*/ 	.word	0xffffffff


	//   ....[20]....
        /*04ec*/ 	.word	0xffffffff


	//   ....[21]....
        /*04f0*/ 	.word	0xffffffff


	//   ....[22]....
        /*04f4*/ 	.word	0xffffffff


	//   ....[23]....
        /*04f8*/ 	.word	0xffffffff


	//   ....[24]....
        /*04fc*/ 	.word	0xffffffff


	//   ....[25]....
        /*0500*/ 	.word	0xffffffff


	//   ....[26]....
        /*0504*/ 	.word	0xffffffff


	//   ....[27]....
        /*0508*/ 	.word	0xffffffff


	//   ....[28]....
        /*050c*/ 	.word	0xffffffff


	//   ....[29]....
        /*0510*/ 	.word	0xffffffff


	//   ....[30]....
        /*0514*/ 	.word	0xffffffff


	//   ....[31]....
        /*0518*/ 	.word	0xffffffff


	//   ....[32]....
        /*051c*/ 	.word	0xffffffff


	//   ....[33]....
        /*0520*/ 	.word	0xffffffff


	//   ....[34]....
        /*0524*/ 	.word	0xffffffff


	//   ....[35]....
        /*0528*/ 	.word	0xffffffff


	//   ....[36]....
        /*052c*/ 	.word	0xffffffff


	//   ....[37]....
        /*0530*/ 	.word	0xffffffff


	//   ....[38]....
        /*0534*/ 	.word	0xffffffff


	//   ....[39]....
        /*0538*/ 	.word	0xffffffff


	//   ....[40]....
        /*053c*/ 	.word	0xffffffff


	//   ....[41]....
        /*0540*/ 	.word	0xffffffff


	//   ....[42]....
        /*0544*/ 	.word	0xffffffff


	//   ....[43]....
        /*0548*/ 	.word	0xffffffff


	//   ....[44]....
        /*054c*/ 	.word	0xffffffff


	//   ....[45]....
        /*0550*/ 	.word	0xffffffff


	//   ....[46]....
        /*0554*/ 	.word	0xffffffff


	//   ....[47]....
        /*0558*/ 	.word	0xffffffff


	//   ....[48]....
        /*055c*/ 	.word	0xffffffff


	//   ....[49]....
        /*0560*/ 	.word	0xffffffff


	//   ....[50]....
        /*0564*/ 	.word	0xffffffff


	//   ....[51]....
        /*0568*/ 	.word	0xffffffff


	//   ....[52]....
        /*056c*/ 	.word	0xffffffff


	//   ....[53]....
        /*0570*/ 	.word	0xffffffff


	//   ....[54]....
        /*0574*/ 	.word	0xffffffff


	//   ....[55]....
        /*0578*/ 	.word	0xffffffff


	//   ....[56]....
        /*057c*/ 	.word	0xffffffff


	//   ....[57]....
        /*0580*/ 	.word	0xffffffff


	//   ....[58]....
        /*0584*/ 	.word	0xffffffff


	//   ....[59]....
        /*0588*/ 	.word	0xffffffff


	//   ....[60]....
        /*058c*/ 	.word	0xffffffff


	//   ....[61]....
        /*0590*/ 	.word	0xffffffff


	//   ....[62]....
        /*0594*/ 	.word	0xffffffff


	//   ....[63]....
        /*0598*/ 	.word	0xffffffff


	//   ....[64]....
        /*059c*/ 	.word	0xffffffff


	//   ....[65]....
        /*05a0*/ 	.word	0xffffffff


	//   ....[66]....
        /*05a4*/ 	.word	0x0500000f


	//   ....[67]....
        /*05a8*/ 	.word	0x0500000f


	//   ....[68]....
        /*05ac*/ 	.word	0x0500000f


	//   ....[69]....
        /*05b0*/ 	.word	0x0500000f


	//   ....[70]....
        /*05b4*/ 	.word	0x0500000f


	//   ....[71]....
        /*05b8*/ 	.word	0x0500000f


	//   ....[72]....
        /*05bc*/ 	.word	0x0500000f


	//   ....[73]....
        /*05c0*/ 	.word	0x0500000f


	//   ....[74]....
        /*05c4*/ 	.word	0x0500000f


	//   ....[75]....
        /*05c8*/ 	.word	0x0500000f


	//   ....[76]....
        /*05cc*/ 	.word	0x0500000f


	//   ....[77]....
        /*05d0*/ 	.word	0x0500000f


	//   ....[78]....
        /*05d4*/ 	.word	0x0500000f


	//   ....[79]....
        /*05d8*/ 	.word	0x0500000f


	//   ....[80]....
        /*05dc*/ 	.word	0x0500000f


	//   ....[81]....
        /*05e0*/ 	.word	0x0500000f


	//   ....[82]....
        /*05e4*/ 	.word	0x0500000f


	//   ....[83]....
        /*05e8*/ 	.word	0x0500000f


	//   ....[84]....
        /*05ec*/ 	.word	0x0500000f


	//   ....[85]....
        /*05f0*/ 	.word	0x0500000f


	//   ....[86]....
        /*05f4*/ 	.word	0x0500000f


	//   ....[87]....
        /*05f8*/ 	.word	0x0500000f


	//   ....[88]....
        /*05fc*/ 	.word	0x0500000f


	//   ....[89]....
        /*0600*/ 	.word	0x0500000f


	//   ....[90]....
        /*0604*/ 	.word	0x0500000f


	//   ....[91]....
        /*0608*/ 	.word	0x0500000f


	//   ....[92]....
        /*060c*/ 	.word	0x0500000f


	//   ....[93]....
        /*0610*/ 	.word	0x0500000f


	//   ....[94]....
        /*0614*/ 	.word	0x0500000f


	//----- nvinfo : EIATTR_COOP_GROUP_INSTR_OFFSETS
	.align		4
.L_233:
        /*0618*/ 	.byte	0x04, 0x28
        /*061a*/ 	.short	(.L_235 - .L_234)


	//   ....[0]....
.L_234:
        /*061c*/ 	.word	0x00000060


	//   ....[1]....
        /*0620*/ 	.word	0x000001c0


	//   ....[2]....
        /*0624*/ 	.word	0x00000270


	//   ....[3]....
        /*0628*/ 	.word	0x00000430


	//   ....[4]....
        /*062c*/ 	.word	0x00000590


	//   ....[5]....
        /*0630*/ 	.word	0x000006b0


	//   ....[6]....
        /*0634*/ 	.word	0x00000810


	//   ....[7]....
        /*0638*/ 	.word	0x00007120


	//   ....[8]....
        /*063c*/ 	.word	0x0000cd80


	//   ....[9]....
        /*0640*/ 	.word	0x0000ce20


	//   ....[10]....
        /*0644*/ 	.word	0x0000d560


	//   ....[11]....
        /*0648*/ 	.word	0x0000d5a0


	//   ....[12]....
        /*064c*/ 	.word	0x0000e400


	//   ....[13]....
        /*0650*/ 	.word	0x0000ffe0


	//   ....[14]....
        /*0654*/ 	.word	0x00010000


	//   ....[15]....
        /*0658*/ 	.word	0x00010cc0


	//   ....[16]....
        /*065c*/ 	.word	0x00010ce0


	//   ....[17]....
        /*0660*/ 	.word	0x00011b70


	//   ....[18]....
        /*0664*/ 	.word	0x00012840


	//   ....[19]....
        /*0668*/ 	.word	0x00012860


	//   ....[20]....
        /*066c*/ 	.word	0x00012d90


	//   ....[21]....
        /*0670*/ 	.word	0x00012db0


	//   ....[22]....
        /*0674*/ 	.word	0x00014160


	//   ....[23]....
        /*0678*/ 	.word	0x00015a50


	//   ....[24]....
        /*067c*/ 	.word	0x00015a70


	//   ....[25]....
        /*0680*/ 	.word	0x00016730


	//   ....[26]....
        /*0684*/ 	.word	0x00016750


	//   ....[27]....
        /*0688*/ 	.word	0x000175e0


	//   ....[28]....
        /*068c*/ 	.word	0x000177f0


	//   ....[29]....
        /*0690*/ 	.word	0x00017820


	//   ....[30]....
        /*0694*/ 	.word	0x00017d40


	//   ....[31]....
        /*0698*/ 	.word	0x00017d70


	//   ....[32]....
        /*069c*/ 	.word	0x00019bd0


	//   ....[33]....
        /*06a0*/ 	.word	0x00019d70


	//   ....[34]....
        /*06a4*/ 	.word	0x00019da0


	//   ....[35]....
        /*06a8*/ 	.word	0x00019dd0


	//   ....[36]....
        /*06ac*/ 	.word	0x00019e10


	//   ....[37]....
        /*06b0*/ 	.word	0x00019e60


	//   ....[38]....
        /*06b4*/ 	.word	0x00019ec0


	//   ....[39]....
        /*06b8*/ 	.word	0x0001a080


	//   ....[40]....
        /*06bc*/ 	.word	0x0001a0e0


	//   ....[41]....
        /*06c0*/ 	.word	0x0001a120


	//   ....[42]....
        /*06c4*/ 	.word	0x0001a160


	//   ....[43]....
        /*06c8*/ 	.word	0x0001a190


	//   ....[44]....
        /*06cc*/ 	.word	0x0001a1c0


	//   ....[45]....
        /*06d0*/ 	.word	0x0001a260


	//   ....[46]....
        /*06d4*/ 	.word	0x0001a2c0


	//   ....[47]....
        /*06d8*/ 	.word	0x0001a360


	//   ....[48]....
        /*06dc*/ 	.word	0x0001ec00


	//   ....[49]....
        /*06e0*/ 	.word	0x0001ec10


	//   ....[50]....
        /*06e4*/ 	.word	0x0001ed00


	//   ....[51]....
        /*06e8*/ 	.word	0x0001ed60


	//   ....[52]....
        /*06ec*/ 	.word	0x0001eda0


	//   ....[53]....
        /*06f0*/ 	.word	0x0001ede0


	//   ....[54]....
        /*06f4*/ 	.word	0x0001ee10


	//   ....[55]....
        /*06f8*/ 	.word	0x0001ee40


	//   ....[56]....
        /*06fc*/ 	.word	0x0001efb0


	//   ....[57]....
        /*0700*/ 	.word	0x0001f010


	//   ....[58]....
        /*0704*/ 	.word	0x0001f050


	//   ....[59]....
        /*0708*/ 	.word	0x0001f090


	//   ....[60]....
        /*070c*/ 	.word	0x0001f0c0


	//   ....[61]....
        /*0710*/ 	.word	0x0001f0f0


	//   ....[62]....
        /*0714*/ 	.word	0x0001f1b0


	//   ....[63]....
        /*0718*/ 	.word	0x0001f1d0


	//   ....[64]....
        /*071c*/ 	.word	0x0001f240


	//   ....[65]....
        /*0720*/ 	.word	0x0001f8b0


	//   ....[66]....
        /*0724*/ 	.word	0x0001fcc0


	//   ....[67]....
        /*0728*/ 	.word	0x0001fd60


	//   ....[68]....
        /*072c*/ 	.word	0x0001fe00


	//   ....[69]....
        /*0730*/ 	.word	0x0001fea0


	//   ....[70]....
        /*0734*/ 	.word	0x0001ff40


	//   ....[71]....
        /*0738*/ 	.word	0x00020020


	//   ....[72]....
        /*073c*/ 	.word	0x000200c0


	//   ....[73]....
        /*0740*/ 	.word	0x00020160


	//   ....[74]....
        /*0744*/ 	.word	0x00020200


	//   ....[75]....
        /*0748*/ 	.word	0x00020590


	//   ....[76]....
        /*074c*/ 	.word	0x00020870


	//   ....[77]....
        /*0750*/ 	.word	0x00020c60


	//   ....[78]....
        /*0754*/ 	.word	0x00020cf0


	//   ....[79]....
        /*0758*/ 	.word	0x00020d90


	//   ....[80]....
        /*075c*/ 	.word	0x00020e40


	//   ....[81]....
        /*0760*/ 	.word	0x00020ec0


	//   ....[82]....
        /*0764*/ 	.word	0x00020f40


	//   ....[83]....
        /*0768*/ 	.word	0x00020fc0


	//   ....[84]....
        /*076c*/ 	.word	0x00021040


	//   ....[85]....
        /*0770*/ 	.word	0x000210d0


	//   ....[86]....
        /*0774*/ 	.word	0x00021180


	//   ....[87]....
        /*0778*/ 	.word	0x00021200


	//   ....[88]....
        /*077c*/ 	.word	0x00021280


	//   ....[89]....
        /*0780*/ 	.word	0x00021300


	//   ....[90]....
        /*0784*/ 	.word	0x00021380


	//   ....[91]....
        /*0788*/ 	.word	0x000213f0


	//   ....[92]....
        /*078c*/ 	.word	0x00021490


	//   ....[93]....
        /*0790*/ 	.word	0x00021520


	//   ....[94]....
        /*0794*/ 	.word	0x00021640


	//----- nvinfo : EIATTR_REG_RECONFIG
	.align		4
.L_235:
        /*0798*/ 	.byte	0x01, 0x54
	.zero		2


	//----- nvinfo : EIATTR_SYSCALL_OFFSETS
	.align		4
        /*079c*/ 	.byte	0x04, 0x46
        /*079e*/ 	.short	(.L_237 - .L_236)


	//   ....[0]....
.L_236:
        /*07a0*/ 	.word	0x00001be0


	//   ....[1]....
        /*07a4*/ 	.word	0x00001d30


	//   ....[2]....
        /*07a8*/ 	.word	0x00007330


	//   ....[3]....
        /*07ac*/ 	.word	0x00007670


	//   ....[4]....
        /*07b0*/ 	.word	0x0001c370


	//   ....[5]....
        /*07b4*/ 	.word	0x0001c4a0


	//   ....[6]....
        /*07b8*/ 	.word	0x0001c5a0


	//----- nvinfo : EIATTR_MBARRIER_INSTR_OFFSETS
	.align		4
.L_237:
        /*07bc*/ 	.byte	0x04, 0x39
        /*07be*/ 	.short	(.L_239 - .L_238)


	//   ....[0]....
.L_238:
        /*07c0*/ 	.word	0x000002e0
        /*07c4*/ 	.word	0x000000ff
        /*07c8*/ 	.word	0x0002d800
        /*07cc*/ 	.short	0x0100
        /*07ce*/ 	.byte	0x08
	.zero		1


	//   ....[1]....
        /*07d0*/ 	.word	0x000002f0
        /*07d4*/ 	.word	0x000000ff
        /*07d8*/ 	.word	0x0002d820
        /*07dc*/ 	.short	0x0100
        /*07de*/ 	.byte	0x08
	.zero		1


	//   ....[2]....
        /*07e0*/ 	.word	0x000003e0
        /*07e4*/ 	.word	0x000000ff
        /*07e8*/ 	.word	0x0002d830
        /*07ec*/ 	.short	0x0100
        /*07ee*/ 	.byte	0x08
	.zero		1


	//   ....[3]....
        /*07f0*/ 	.word	0x000003f0
        /*07f4*/ 	.word	0x000000ff
        /*07f8*/ 	.word	0x0002d840
        /*07fc*/ 	.short	0x0100
        /*07fe*/ 	.byte	0x08
	.zero		1


	//   ....[4]....
        /*0800*/ 	.word	0x00000400
        /*0804*/ 	.word	0x000000ff
        /*0808*/ 	.word	0x0002d838
        /*080c*/ 	.short	0x0100
        /*080e*/ 	.byte	0x08
	.zero		1


	//   ....[5]....
        /*0810*/ 	.word	0x00000410
        /*0814*/ 	.word	0x000000ff
        /*0818*/ 	.word	0x0002d848
        /*081c*/ 	.short	0x0100
        /*081e*/ 	.byte	0x08
	.zero		1


	//   ....[6]....
        /*0820*/ 	.word	0x00000540
        /*0824*/ 	.word	0x000000ff
        /*0828*/ 	.word	0x0002d850
        /*082c*/ 	.short	0x0100
        /*082e*/ 	.byte	0x08
	.zero		1


	//   ....[7]....
        /*0830*/ 	.word	0x00000550
        /*0834*/ 	.word	0x000000ff
        /*0838*/ 	.word	0x0002d860
        /*083c*/ 	.short	0x0100
        /*083e*/ 	.byte	0x08
	.zero		1


	//   ....[8]....
        /*0840*/ 	.word	0x00000560
        /*0844*/ 	.word	0x000000ff
        /*0848*/ 	.word	0x0002d858
        /*084c*/ 	.short	0x0100
        /*084e*/ 	.byte	0x08
	.zero		1


	//   ....[9]....
        /*0850*/ 	.word	0x00000570
        /*0854*/ 	.word	0x000000ff
        /*0858*/ 	.word	0x0002d868
        /*085c*/ 	.short	0x0100
        /*085e*/ 	.byte	0x08
	.zero		1


	//   ....[10]....
        /*0860*/ 	.word	0x00000660
        /*0864*/ 	.word	0x000000ff
        /*0868*/ 	.word	0x0002d870
        /*086c*/ 	.short	0x0100
        /*086e*/ 	.byte	0x06
	.zero		1


	//   ....[11]....
        /*0870*/ 	.word	0x00000670
        /*0874*/ 	.word	0x000000ff
        /*0878*/ 	.word	0x0002d880
        /*087c*/ 	.short	0x0100
        /*087e*/ 	.byte	0x06
	.zero		1


	//   ....[12]....
        /*0880*/ 	.word	0x00000680
        /*0884*/ 	.word	0x000000ff
        /*0888*/ 	.word	0x0002d878
        /*088c*/ 	.short	0x0100
        /*088e*/ 	.byte	0x06
	.zero		1


	//   ....[13]....
        /*0890*/ 	.word	0x00000690
        /*0894*/ 	.word	0x000000ff
        /*0898*/ 	.word	0x0002d888
        /*089c*/ 	.short	0x0100
        /*089e*/ 	.byte	0x06
	.zero		1


	//   ....[14]....
        /*08a0*/ 	.word	0x000007c0
        /*08a4*/ 	.word	0x000000ff
        /*08a8*/ 	.word	0x0002d890
        /*08ac*/ 	.short	0x0100
        /*08ae*/ 	.byte	0x08
	.zero		1


	//   ....[15]....
        /*08b0*/ 	.word	0x000007d0
        /*08b4*/ 	.word	0x000000ff
        /*08b8*/ 	.word	0x0002d8a0
        /*08bc*/ 	.short	0x0100
        /*08be*/ 	.byte	0x08
	.zero		1


	//   ....[16]....
        /*08c0*/ 	.word	0x000007e0
        /*08c4*/ 	.word	0x000000ff
        /*08c8*/ 	.word	0x0002d898
        /*08cc*/ 	.short	0x0100
        /*08ce*/ 	.byte	0x08
	.zero		1


	//   ....[17]....
        /*08d0*/ 	.word	0x000007f0
        /*08d4*/ 	.word	0x000000ff
        /*08d8*/ 	.word	0x0002d8a8
        /*08dc*/ 	.short	0x0100
        /*08de*/ 	.byte	0x08
	.zero		1


	//   ....[18]....
        /*08e0*/ 	.word	0x00000920
        /*08e4*/ 	.word	0x000000ff
        /*08e8*/ 	.word	0x0002d8b0
        /*08ec*/ 	.short	0x0100
        /*08ee*/ 	.byte	0x08
	.zero		1


	//   ....[19]....
        /*08f0*/ 	.word	0x00000930
        /*08f4*/ 	.word	0x000000ff
        /*08f8*/ 	.word	0x0002d8c0
        /*08fc*/ 	.short	0x0100
        /*08fe*/ 	.byte	0x08
	.zero		1


	//   ....[20]....
        /*0900*/ 	.word	0x00000940
        /*0904*/ 	.word	0x000000ff
        /*0908*/ 	.word	0x0002d8b8
        /*090c*/ 	.short	0x0100
        /*090e*/ 	.byte	0x08
	.zero		1


	//   ....[21]....
        /*0910*/ 	.word	0x00000950
        /*0914*/ 	.word	0x000000ff
        /*0918*/ 	.word	0x0002d8c8
        /*091c*/ 	.short	0x0100
        /*091e*/ 	.byte	0x08
	.zero		1


	//   ....[22]....
        /*0920*/ 	.word	0x000031e0
        /*0924*/ 	.word	0x0000000f
        /*0928*/ 	.word	0x0002d890
        /*092c*/ 	.short	0x010a
        /*092e*/ 	.byte	0x3f
	.zero		1


	//   ....[23]....
        /*0930*/ 	.word	0x00004ba0
        /*0934*/ 	.word	0x0000000f
        /*0938*/ 	.word	0x0002d890
        /*093c*/ 	.short	0x010a
        /*093e*/ 	.byte	0x3f
	.zero		1


	//   ....[24]....
        /*0940*/ 	.word	0x000064a0
        /*0944*/ 	.word	0x0000000f
        /*0948*/ 	.word	0x0002d890
        /*094c*/ 	.short	0x010a
        /*094e*/ 	.byte	0x3f
	.zero		1


	//   ....[25]....
        /*0950*/ 	.word	0x00006700
        /*0954*/ 	.word	0x0000001c
        /*0958*/ 	.word	0x00000000
        /*095c*/ 	.short	0x0101
        /*095e*/ 	.byte	0x3f
	.zero		1


	//   ....[26]....
        /*0960*/ 	.word	0x00006740
        /*0964*/ 	.word	0x0000000f
        /*0968*/ 	.word	0x0002d8b0
        /*096c*/ 	.short	0x010a
        /*096e*/ 	.byte	0x3f
	.zero		1


	//   ....[27]....
        /*0970*/ 	.word	0x00006a90
        /*0974*/ 	.word	0x0000000f
        /*0978*/ 	.word	0x00000000
        /*097c*/ 	.short	0x0101
        /*097e*/ 	.byte	0x3f
	.zero		1


	//   ....[28]....
        /*0980*/ 	.word	0x000073d0
        /*0984*/ 	.word	0x00000002
        /*0988*/ 	.word	0x0002d800
        /*098c*/ 	.short	0x010a
        /*098e*/ 	.byte	0x3f
	.zero		1


	//   ....[29]....
        /*0990*/ 	.word	0x00007420
        /*0994*/ 	.word	0x00000002
        /*0998*/ 	.word	0x0002d800
        /*099c*/ 	.short	0x010a
        /*099e*/ 	.byte	0x3f
	.zero		1


	//   ....[30]....
        /*09a0*/ 	.word	0x00007f80
        /*09a4*/ 	.word	0x00000002
        /*09a8*/ 	.word	0x0002d800
        /*09ac*/ 	.short	0x010a
        /*09ae*/ 	.byte	0x3f
	.zero		1


	//   ....[31]....
        /*09b0*/ 	.word	0x00009af0
        /*09b4*/ 	.word	0x00000002
        /*09b8*/ 	.word	0x0002d800
        /*09bc*/ 	.short	0x010a
        /*09be*/ 	.byte	0x3f
	.zero		1


	//   ....[32]....
        /*09c0*/ 	.word	0x0000b240
        /*09c4*/ 	.word	0x00000003
        /*09c8*/ 	.word	0x0002d830
        /*09cc*/ 	.short	0x010a
        /*09ce*/ 	.byte	0x3f
	.zero		1


	//   ....[33]....
        /*09d0*/ 	.word	0x0000b3a0
        /*09d4*/ 	.word	0x00000003
        /*09d8*/ 	.word	0x0002d830
        /*09dc*/ 	.short	0x010a
        /*09de*/ 	.byte	0x3f
	.zero		1


	//   ....[34]....
        /*09e0*/ 	.word	0x0000b9a0
        /*09e4*/ 	.word	0x00000000
        /*09e8*/ 	.word	0x00000000
        /*09ec*/ 	.short	0x0101
        /*09ee*/ 	.byte	0x3f
	.zero		1


	//   ....[35]....
        /*09f0*/ 	.word	0x0000e8c0
        /*09f4*/ 	.word	0x0000000f
        /*09f8*/ 	.word	0x0002d830
        /*09fc*/ 	.short	0x010a
        /*09fe*/ 	.byte	0x3f
	.zero		1


	//   ....[36]....
        /*0a00*/ 	.word	0x0000e910
        /*0a04*/ 	.word	0x0000000f
        /*0a08*/ 	.word	0x0002d830
        /*0a0c*/ 	.short	0x010a
        /*0a0e*/ 	.byte	0x3f
	.zero		1


	//   ....[37]....
        /*0a10*/ 	.word	0x0000ed30
        /*0a14*/ 	.word	0x0000000e
        /*0a18*/ 	.word	0x0002d850
        /*0a1c*/ 	.short	0x010a
        /*0a1e*/ 	.byte	0x3f
	.zero		1


	//   ....[38]....
        /*0a20*/ 	.word	0x0000ed70
        /*0a24*/ 	.word	0x0000000e
        /*0a28*/ 	.word	0x0002d850
        /*0a2c*/ 	.short	0x010a
        /*0a2e*/ 	.byte	0x3f
	.zero		1


	//   ....[39]....
        /*0a30*/ 	.word	0x0000f450
        /*0a34*/ 	.word	0x0000000e
        /*0a38*/ 	.word	0x00000000
        /*0a3c*/ 	.short	0x0101
        /*0a3e*/ 	.byte	0x3f
	.zero		1


	//   ....[40]....
        /*0a40*/ 	.word	0x0000fdd0
        /*0a44*/ 	.word	0x00000000
        /*0a48*/ 	.word	0x00000000
        /*0a4c*/ 	.short	0x0101
        /*0a4e*/ 	.byte	0x3f
	.zero		1


	//   ....[41]....
        /*0a50*/ 	.word	0x00011f10
        /*0a54*/ 	.word	0x00000000
        /*0a58*/ 	.word	0x0002d830
        /*0a5c*/ 	.short	0x010a
        /*0a5e*/ 	.byte	0x3f
	.zero		1


	//   ....[42]....
        /*0a60*/ 	.word	0x00011f60
        /*0a64*/ 	.word	0x00000000
        /*0a68*/ 	.word	0x0002d830
        /*0a6c*/ 	.short	0x010a
        /*0a6e*/ 	.byte	0x3f
	.zero		1


	//   ....[43]....
        /*0a70*/ 	.word	0x00012380
        /*0a74*/ 	.word	0x00000003
        /*0a78*/ 	.word	0x0002d850
        /*0a7c*/ 	.short	0x010a
        /*0a7e*/ 	.byte	0x3f
	.zero		1


	//   ....[44]....
        /*0a80*/ 	.word	0x000123c0
        /*0a84*/ 	.word	0x00000003
        /*0a88*/ 	.word	0x0002d850
        /*0a8c*/ 	.short	0x010a
        /*0a8e*/ 	.byte	0x3f
	.zero		1


	//   ....[45]....
        /*0a90*/ 	.word	0x00013400
        /*0a94*/ 	.word	0x00000015
        /*0a98*/ 	.word	0x00000000
        /*0a9c*/ 	.short	0x0101
        /*0a9e*/ 	.byte	0x3f
	.zero		1


	//   ....[46]....
        /*0aa0*/ 	.word	0x00013450
        /*0aa4*/ 	.word	0x0000000e
        /*0aa8*/ 	.word	0x00000000
        /*0aac*/ 	.short	0x0101
        /*0aae*/ 	.byte	0x3f
	.zero		1


	//   ....[47]....
        /*0ab0*/ 	.word	0x00014340
        /*0ab4*/ 	.word	0x00000000
        /*0ab8*/ 	.word	0x0002d830
        /*0abc*/ 	.short	0x010a
        /*0abe*/ 	.byte	0x3f
	.zero		1


	//   ....[48]....
        /*0ac0*/ 	.word	0x00014390
        /*0ac4*/ 	.word	0x00000000
        /*0ac8*/ 	.word	0x0002d830
        /*0acc*/ 	.short	0x010a
        /*0ace*/ 	.byte	0x3f
	.zero		1


	//   ....[49]....
        /*0ad0*/ 	.word	0x000147b0
        /*0ad4*/ 	.word	0x00000003
        /*0ad8*/ 	.word	0x0002d850
        /*0adc*/ 	.short	0x010a
        /*0ade*/ 	.byte	0x3f
	.zero		1


	//   ....[50]....
        /*0ae0*/ 	.word	0x000147f0
        /*0ae4*/ 	.word	0x00000003
        /*0ae8*/ 	.word	0x0002d850
        /*0aec*/ 	.short	0x010a
        /*0aee*/ 	.byte	0x3f
	.zero		1


	//   ....[51]....
        /*0af0*/ 	.word	0x00014e60
        /*0af4*/ 	.word	0x00000003
        /*0af8*/ 	.word	0x00000000
        /*0afc*/ 	.short	0x0101
        /*0afe*/ 	.byte	0x3f
	.zero		1


	//   ....[52]....
        /*0b00*/ 	.word	0x00015840
        /*0b04*/ 	.word	0x00000000
        /*0b08*/ 	.word	0x00000000
        /*0b0c*/ 	.short	0x0101
        /*0b0e*/ 	.byte	0x3f
	.zero		1


	//   ....[53]....
        /*0b10*/ 	.word	0x00017660
        /*0b14*/ 	.word	0x0000000d
        /*0b18*/ 	.word	0x0002d850
        /*0b1c*/ 	.short	0x010a
        /*0b1e*/ 	.byte	0x3f
	.zero		1


	//   ....[54]....
        /*0b20*/ 	.word	0x00017710
        /*0b24*/ 	.word	0x0000000d
        /*0b28*/ 	.word	0x0002d850
        /*0b2c*/ 	.short	0x010a
        /*0b2e*/ 	.byte	0x3f
	.zero		1


	//   ....[55]....
        /*0b30*/ 	.word	0x00017ec0
        /*0b34*/ 	.word	0x0000000a
        /*0b38*/ 	.word	0x00000000
        /*0b3c*/ 	.short	0x0101
        /*0b3e*/ 	.byte	0x3f
	.zero		1


	//   ....[56]....
        /*0b40*/ 	.word	0x00019080
        /*0b44*/ 	.word	0x00000015
        /*0b48*/ 	.word	0x00000000
        /*0b4c*/ 	.short	0x0101
        /*0b4e*/ 	.byte	0x3f
	.zero		1


	//   ....[57]....
        /*0b50*/ 	.word	0x0001b300
        /*0b54*/ 	.word	0x00000008
        /*0b58*/ 	.word	0x0002d820
        /*0b5c*/ 	.short	0x010a
        /*0b5e*/ 	.byte	0x3f
	.zero		1


	//   ....[58]....
        /*0b60*/ 	.word	0x0001b370
        /*0b64*/ 	.word	0x0000000b
        /*0b68*/ 	.word	0x0002d8a0
        /*0b6c*/ 	.short	0x010a
        /*0b6e*/ 	.byte	0x3f
	.zero		1


	//   ....[59]....
        /*0b70*/ 	.word	0x0001b5c0
        /*0b74*/ 	.word	0x0000000b
        /*0b78*/ 	.word	0x0002d8c0
        /*0b7c*/ 	.short	0x010a
        /*0b7e*/ 	.byte	0x3f
	.zero		1


	//   ....[60]....
        /*0b80*/ 	.word	0x0001b8b0
        /*0b84*/ 	.word	0x0000000a
        /*0b88*/ 	.word	0x0002d8a0
        /*0b8c*/ 	.short	0x010a
        /*0b8e*/ 	.byte	0x3f
	.zero		1


	//   ....[61]....
        /*0b90*/ 	.word	0x0001baf0
        /*0b94*/ 	.word	0x0000000a
        /*0b98*/ 	.word	0x0002d8c0
        /*0b9c*/ 	.short	0x010a
        /*0b9e*/ 	.byte	0x3f
	.zero		1


	//   ....[62]....
        /*0ba0*/ 	.word	0x0001cbd0
        /*0ba4*/ 	.word	0x00000005
        /*0ba8*/ 	.word	0x0002d840
        /*0bac*/ 	.short	0x010a
        /*0bae*/ 	.byte	0x3f
	.zero		1


	//   ....[63]....
        /*0bb0*/ 	.word	0x0001d0e0
        /*0bb4*/ 	.word	0x0000001b
        /*0bb8*/ 	.word	0x0002d820
        /*0bbc*/ 	.short	0x010a
        /*0bbe*/ 	.byte	0x3f
	.zero		1


	//   ....[64]....
        /*0bc0*/ 	.word	0x0001d3d0
        /*0bc4*/ 	.word	0x00000003
        /*0bc8*/ 	.word	0x0002d840
        /*0bcc*/ 	.short	0x010a
        /*0bce*/ 	.byte	0x3f
	.zero		1


	//   ....[65]....
        /*0bd0*/ 	.word	0x0001d650
        /*0bd4*/ 	.word	0x00000002
        /*0bd8*/ 	.word	0x00000060
        /*0bdc*/ 	.short	0x010a
        /*0bde*/ 	.byte	0x3f
	.zero		1


	//   ....[66]....
        /*0be0*/ 	.word	0x0001db90
        /*0be4*/ 	.word	0x00000003
        /*0be8*/ 	.word	0x0002d840
        /*0bec*/ 	.short	0x010a
        /*0bee*/ 	.byte	0x3f
	.zero		1


	//   ....[67]....
        /*0bf0*/ 	.word	0x0001de10
        /*0bf4*/ 	.word	0x00000003
        /*0bf8*/ 	.word	0x00000060
        /*0bfc*/ 	.short	0x010a
        /*0bfe*/ 	.byte	0x3f
	.zero		1


	//   ....[68]....
        /*0c00*/ 	.word	0x0001e280
        /*0c04*/ 	.word	0x00000002
        /*0c08*/ 	.word	0x0002d840
        /*0c0c*/ 	.short	0x010a
        /*0c0e*/ 	.byte	0x3f
	.zero		1


	//   ....[69]....
        /*0c10*/ 	.word	0x0001e520
        /*0c14*/ 	.word	0x00000002
        /*0c18*/ 	.word	0x00000060
        /*0c1c*/ 	.short	0x010a
        /*0c1e*/ 	.byte	0x3f
	.zero		1


	//   ....[70]....
        /*0c20*/ 	.word	0x0001e900
        /*0c24*/ 	.word	0x00000003
        /*0c28*/ 	.word	0x0002d860
        /*0c2c*/ 	.short	0x010a
        /*0c2e*/ 	.byte	0x3f
	.zero		1


	//   ....[71]....
        /*0c30*/ 	.word	0x0001f830
        /*0c34*/ 	.word	0x00000009
        /*0c38*/ 	.word	0x0002d820
        /*0c3c*/ 	.short	0x010a
        /*0c3e*/ 	.byte	0x3f
	.zero		1


	//   ....[72]....
        /*0c40*/ 	.word	0x0001f9c0
        /*0c44*/ 	.word	0x00000007
        /*0c48*/ 	.word	0x00000000
        /*0c4c*/ 	.short	0x010a
        /*0c4e*/ 	.byte	0x3f
	.zero		1


	//   ....[73]....
        /*0c50*/ 	.word	0x0001fa30
        /*0c54*/ 	.word	0x00000003
        /*0c58*/ 	.word	0x00000000
        /*0c5c*/ 	.short	0x010a
        /*0c5e*/ 	.byte	0x3f
	.zero		1


	//   ....[74]....
        /*0c60*/ 	.word	0x0001fa90
        /*0c64*/ 	.word	0x00000005
        /*0c68*/ 	.word	0x00000000
        /*0c6c*/ 	.short	0x010a
        /*0c6e*/ 	.byte	0x3f
	.zero		1


	//   ....[75]....
        /*0c70*/ 	.word	0x0001fac0
        /*0c74*/ 	.word	0x00000003
        /*0c78*/ 	.word	0x00000000
        /*0c7c*/ 	.short	0x010a
        /*0c7e*/ 	.byte	0x3f
	.zero		1


	//   ....[76]....
        /*0c80*/ 	.word	0x0001fb20
        /*0c84*/ 	.word	0x0000000f
        /*0c88*/ 	.word	0x0002d890
        /*0c8c*/ 	.short	0x010a
        /*0c8e*/ 	.byte	0x3f
	.zero		1


	//   ....[77]....
        /*0c90*/ 	.word	0x0001fb70
        /*0c94*/ 	.word	0x0000000f
        /*0c98*/ 	.word	0x0002d890
        /*0c9c*/ 	.short	0x010a
        /*0c9e*/ 	.byte	0x3f
	.zero		1


	//   ....[78]....
        /*0ca0*/ 	.word	0x0001fbc0
        /*0ca4*/ 	.word	0x0000000f
        /*0ca8*/ 	.word	0x0002d890
        /*0cac*/ 	.short	0x010a
        /*0cae*/ 	.byte	0x3f
	.zero		1


	//   ....[79]....
        /*0cb0*/ 	.word	0x0001fc10
        /*0cb4*/ 	.word	0x0000000f
        /*0cb8*/ 	.word	0x0002d8b0
        /*0cbc*/ 	.short	0x010a
        /*0cbe*/ 	.byte	0x3f
	.zero		1


	//   ....[80]....
        /*0cc0*/ 	.word	0x0001ff80
        /*0cc4*/ 	.word	0x00000002
        /*0cc8*/ 	.word	0x0002d800
        /*0ccc*/ 	.short	0x010a
        /*0cce*/ 	.byte	0x3f
	.zero		1


	//   ....[81]....
        /*0cd0*/ 	.word	0x00020240
        /*0cd4*/ 	.word	0x00000002
        /*0cd8*/ 	.word	0x0002d800
        /*0cdc*/ 	.short	0x010a
        /*0cde*/ 	.byte	0x3f
	.zero		1


	//   ....[82]....
        /*0ce0*/ 	.word	0x00020290
        /*0ce4*/ 	.word	0x00000003
        /*0ce8*/ 	.word	0x0002d830
        /*0cec*/ 	.short	0x010a
        /*0cee*/ 	.byte	0x3f
	.zero		1


	//   ....[83]....
        /*0cf0*/ 	.word	0x000202e0
        /*0cf4*/ 	.word	0x0000000f
        /*0cf8*/ 	.word	0x0002d830
        /*0cfc*/ 	.short	0x010a
        /*0cfe*/ 	.byte	0x3f
	.zero		1


	//   ....[84]....
        /*0d00*/ 	.word	0x00020330
        /*0d04*/ 	.word	0x0000000e
        /*0d08*/ 	.word	0x0002d850
        /*0d0c*/ 	.short	0x010a
        /*0d0e*/ 	.byte	0x3f
	.zero		1


	//   ....[85]....
        /*0d10*/ 	.word	0x00020380
        /*0d14*/ 	.word	0x00000000
        /*0d18*/ 	.word	0x0002d830
        /*0d1c*/ 	.short	0x010a
        /*0d1e*/ 	.byte	0x3f
	.zero		1


	//   ....[86]....
        /*0d20*/ 	.word	0x000203d0
        /*0d24*/ 	.word	0x00000003
        /*0d28*/ 	.word	0x0002d850
        /*0d2c*/ 	.short	0x010a
        /*0d2e*/ 	.byte	0x3f
	.zero		1


	//   ....[87]....
        /*0d30*/ 	.word	0x00020420
        /*0d34*/ 	.word	0x00000000
        /*0d38*/ 	.word	0x0002d830
        /*0d3c*/ 	.short	0x010a
        /*0d3e*/ 	.byte	0x3f
	.zero		1


	//   ....[88]....
        /*0d40*/ 	.word	0x00020470
        /*0d44*/ 	.word	0x00000003
        /*0d48*/ 	.word	0x0002d850
        /*0d4c*/ 	.short	0x010a
        /*0d4e*/ 	.byte	0x3f
	.zero		1


	//   ....[89]....
        /*0d50*/ 	.word	0x000204c0
        /*0d54*/ 	.word	0x0000000d
        /*0d58*/ 	.word	0x0002d850
        /*0d5c*/ 	.short	0x010a
        /*0d5e*/ 	.byte	0x3f
	.zero		1


	//   ....[90]....
        /*0d60*/ 	.word	0x00020650
        /*0d64*/ 	.word	0x00000008
        /*0d68*/ 	.word	0x0002d820
        /*0d6c*/ 	.short	0x010a
        /*0d6e*/ 	.byte	0x3f
	.zero		1


	//   ....[91]....
        /*0d70*/ 	.word	0x000206a0
        /*0d74*/ 	.word	0x0000000b
        /*0d78*/ 	.word	0x0002d8a0
        /*0d7c*/ 	.short	0x010a
        /*0d7e*/ 	.byte	0x3f
	.zero		1


	//   ....[92]....
        /*0d80*/ 	.word	0x000206f0
        /*0d84*/ 	.word	0x0000000b
        /*0d88*/ 	.word	0x0002d8c0
        /*0d8c*/ 	.short	0x010a
        /*0d8e*/ 	.byte	0x3f
	.zero		1


	//   ....[93]....
        /*0d90*/ 	.word	0x00020740
        /*0d94*/ 	.word	0x0000000a
        /*0d98*/ 	.word	0x0002d8a0
        /*0d9c*/ 	.short	0x010a
        /*0d9e*/ 	.byte	0x3f
	.zero		1


	//   ....[94]....
        /*0da0*/ 	.word	0x00020790
        /*0da4*/ 	.word	0x0000000a
        /*0da8*/ 	.word	0x0002d8c0
        /*0dac*/ 	.short	0x010a
        /*0dae*/ 	.byte	0x3f
	.zero		1


	//   ....[95]....
        /*0db0*/ 	.word	0x00020930
        /*0db4*/ 	.word	0x00000005
        /*0db8*/ 	.word	0x0002d840
        /*0dbc*/ 	.short	0x010a
        /*0dbe*/ 	.byte	0x3f
	.zero		1


	//   ....[96]....
        /*0dc0*/ 	.word	0x00020980
        /*0dc4*/ 	.word	0x0000001b
        /*0dc8*/ 	.word	0x0002d820
        /*0dcc*/ 	.short	0x010a
        /*0dce*/ 	.byte	0x3f
	.zero		1


	//   ....[97]....
        /*0dd0*/ 	.word	0x000209d0
        /*0dd4*/ 	.word	0x00000003
        /*0dd8*/ 	.word	0x0002d840
        /*0ddc*/ 	.short	0x010a
        /*0dde*/ 	.byte	0x3f
	.zero		1


	//   ....[98]....
        /*0de0*/ 	.word	0x00020a20
        /*0de4*/ 	.word	0x00000002
        /*0de8*/ 	.word	0x00000060
        /*0dec*/ 	.short	0x010a
        /*0dee*/ 	.byte	0x3f
	.zero		1


	//   ....[99]....
        /*0df0*/ 	.word	0x00020a70
        /*0df4*/ 	.word	0x00000003
        /*0df8*/ 	.word	0x0002d840
        /*0dfc*/ 	.short	0x010a
        /*0dfe*/ 	.byte	0x3f
	.zero		1


	//   ....[100]....
        /*0e00*/ 	.word	0x00020ac0
        /*0e04*/ 	.word	0x00000003
        /*0e08*/ 	.word	0x00000060
        /*0e0c*/ 	.short	0x010a
        /*0e0e*/ 	.byte	0x3f
	.zero		1


	//   ....[101]....
        /*0e10*/ 	.word	0x00020b10
        /*0e14*/ 	.word	0x00000002
        /*0e18*/ 	.word	0x0002d840
        /*0e1c*/ 	.short	0x010a
        /*0e1e*/ 	.byte	0x3f
	.zero		1


	//   ....[102]....
        /*0e20*/ 	.word	0x00020b60
        /*0e24*/ 	.word	0x00000002
        /*0e28*/ 	.word	0x00000060
        /*0e2c*/ 	.short	0x010a
        /*0e2e*/ 	.byte	0x3f
	.zero		1


	//   ....[103]....
        /*0e30*/ 	.word	0x00020bb0
        /*0e34*/ 	.word	0x00000003
        /*0e38*/ 	.word	0x0002d860
        /*0e3c*/ 	.short	0x010a
        /*0e3e*/ 	.byte	0x3f
	.zero		1


	//   ....[104]....
        /*0e40*/ 	.word	0x00021560
        /*0e44*/ 	.word	0x00000009
        /*0e48*/ 	.word	0x0002d820
        /*0e4c*/ 	.short	0x010a
        /*0e4e*/ 	.byte	0x3f
	.zero		1


	//   ....[105]....
        /*0e50*/ 	.word	0x00021700
        /*0e54*/ 	.word	0x00000007
        /*0e58*/ 	.word	0x00000000
        /*0e5c*/ 	.short	0x010a
        /*0e5e*/ 	.byte	0x3f
	.zero		1


	//   ....[106]....
        /*0e60*/ 	.word	0x00021750
        /*0e64*/ 	.word	0x00000003
        /*0e68*/ 	.word	0x00000000
        /*0e6c*/ 	.short	0x010a
        /*0e6e*/ 	.byte	0x3f
	.zero		1


	//   ....[107]....
        /*0e70*/ 	.word	0x000217a0
        /*0e74*/ 	.word	0x00000005
        /*0e78*/ 	.word	0x00000000
        /*0e7c*/ 	.short	0x010a
        /*0e7e*/ 	.byte	0x3f
	.zero		1


	//----- nvinfo : EIATTR_NUM_MBARRIERS
	.align		4
.L_239:
        /*0e80*/ 	.byte	0x03, 0x38
        /*0e82*/ 	.short	0x0016


	//----- nvinfo : EIATTR_EXIT_INSTR_OFFSETS
	.align		4
        /*0e84*/ 	.byte	0x04, 0x1c
        /*0e86*/ 	.short	(.L_241 - .L_240)


	//   ....[0]....
.L_240:
        /*0e88*/ 	.word	0x0001fb10


	//----- nvinfo : EIATTR_MAX_THREADS
	.align		4
.L_241:
        /*0e8c*/ 	.byte	0x04, 0x05
        /*0e8e*/ 	.short	(.L_243 - .L_242)
.L_242:
        /*0e90*/ 	.word	0x00000200
        /*0e94*/ 	.word	0x00000001
        /*0e98*/ 	.word	0x00000001


	//----- nvinfo : EIATTR_CRS_STACK_SIZE
	.align		4
.L_243:
        /*0e9c*/ 	.byte	0x04, 0x1e
        /*0e9e*/ 	.short	(.L_245 - .L_244)
.L_244:
        /*0ea0*/ 	.word	0x00000000


	//----- nvinfo : EIATTR_CBANK_PARAM_SIZE
	.align		4
.L_245:
        /*0ea4*/ 	.byte	0x03, 0x19
        /*0ea6*/ 	.short	0x0a70


	//----- nvinfo : EIATTR_PARAM_CBANK
	.align		4
        /*0ea8*/ 	.byte	0x04, 0x0a
        /*0eaa*/ 	.short	(.L_247 - .L_246)
	.align		4
.L_246:
        /*0eac*/ 	.word	index@(.nv.constant0._ZN7cutlass13device_kernelIN5flash11enable_sm90INS1_16FlashAttnFwdSm90INS1_25CollectiveMainloopFwdSm90ILi2EN4cute5tupleIJNS5_1CILi1EEES8_S8_EEENS6_IJNS7_ILi192EEENS7_ILi128EEENS7_ILi96EEEEEELi96ENS_6half_tEfNS_4arch4Sm90ELb0ELb1ELb0ELb1ELb0ELb1ELb0ELb0ELb1ELb0ELb0ELb0EEENS1_21CollectiveEpilogueFwdINS6_IJSA_SC_SB_EEES9_SE_SG_Li384ELb1ELb0ELb0ELb0EEENS1_36VarlenDynamicPersistentTileSchedulerILi192ELi128ELi384ELi32ELb0ELb0ELb1ELb1ELb0ELb1EEEEEEEEEvNT_6ParamsE)
        /*0eb0*/ 	.short	0x0210
        /*0eb2*/ 	.short	0x0a70


	//----- nvinfo : EIATTR_SW_WAR
	.align		4
.L_247:
        /*0eb4*/ 	.byte	0x04, 0x36
        /*0eb6*/ 	.short	(.L_249 - .L_248)
.L_248:
        /*0eb8*/ 	.word	0x00000008
.L_249:


//--------------------- .nv.info._ZN7cutlass13device_kernelIN5flash11enable_sm90INS1_16FlashAttnFwdSm90INS1_25CollectiveMainloopFwdSm90ILi2EN4cute5tupleIJNS5_1CILi1EEES8_S8_EEENS6_IJNS7_ILi192EEENS7_ILi144EEENS7_ILi96EEEEEELi96ENS_6half_tEfNS_4arch4Sm90ELb1ELb0ELb0ELb0ELb0ELb0ELb0ELb0ELb1ELb0ELb0ELb0EEENS1_21CollectiveEpilogueFwdINS6_IJSA_SC_SB_EEES9_SE_SG_Li384ELb0ELb0ELb0ELb0EEENS1_30DynamicPersistentTileSchedulerILi384ELi32ELb0ELb0ELb1EEEEEEEEEvNT_6ParamsE --------------------------
	.section	.nv.info._ZN7cutlass13device_kernelIN5flash11enable_sm90INS1_16FlashAttnFwdSm90INS1_25CollectiveMainloopFwdSm90ILi2EN4cute5tupleIJNS5_1CILi1EEES8_S8_EEENS6_IJNS7_ILi192EEENS7_ILi144EEENS7_ILi96EEEEEELi96ENS_6half_tEfNS_4arch4Sm90ELb1ELb0ELb0ELb0ELb0ELb0ELb0ELb0ELb1ELb0ELb0ELb0EEENS1_21CollectiveEpilogueFwdINS6_IJSA_SC_SB_EEES9_SE_SG_Li384ELb0ELb0ELb0ELb0EEENS1_30DynamicPersistentTileSchedulerILi384ELi32ELb0ELb0ELb1EEEEEEEEEvNT_6ParamsE,"",@"SHT_CUDA_INFO"
	.sectionflags	@""
	.align	4


	//----- nvinfo : EIATTR_CUDA_API_VERSION
	.align		4
        /*0000*/ 	.byte	0x04, 0x37
        /*0002*/ 	.short	(.L_251 - .L_250)
.L_250:
        /*0004*/ 	.word	0x00000082


	//----- nvinfo : EIATTR_KPARAM_INFO
	.align		4
.L_251:
        /*0008*/ 	.byte	0x04, 0x17
        /*000a*/ 	.short	(.L_253 - .L_252)
.L_252:
        /*000c*/ 	.word	0x00000000
        /*0010*/ 	.short	0x0000
        /*0012*/ 	.short	0x0070
        /*0014*/ 	.byte	0x00, 0xf0, 0x01, 0x2e


	//----- nvinfo : EIATTR_SPARSE_MMA_MASK
	.align		4
.L_253:
        /*0018*/ 	.byte	0x03, 0x50
        /*001a*/ 	.short	0x0000


	//----- nvinfo : EIATTR_MAXREG_COUNT
	.align		4
        /*001c*/ 	.byte	0x03, 0x1b
        /*001e*/ 	.short	0x0080


	//----- nvinfo : EIATTR_NUM_BARRIERS
	.align		4
        /*0020*/ 	.byte	0x02, 0x4c
        /*0022*/ 	.byte	0x10
	.zero		1


	//----- nvinfo : EIATTR_EXTERNS
	.align		4
        /*0024*/ 	.byte	0x04, 0x0f
        /*0026*/ 	.short	(.L_255 - .L_254)


	//   ....[0]....
	.align		4
.L_254:
        /*0028*/ 	.word	index@(__assertfail)


	//----- nvinfo : EIATTR_MERCURY_ISA_VERSION
	.align		4
.L_255:
        /*002c*/ 	.byte	0x03, 0x5f
        /*002e*/ 	.short	0x0101


	//----- nvinfo : EIATTR_INT_WARP_WIDE_INSTR_OFFSETS
	.align		4
        /*0030*/ 	.byte	0x04, 0x31
        /*0032*/ 	.short	(.L_257 - .L_256)


	//   ....[0]....
.L_256:
        /*0034*/ 	.word	0x00000170


	//   ....[1]....
        /*0038*/ 	.word	0x000001b0


	//   ....[2]....
        /*003c*/ 	.word	0x00000240


	//   ....[3]....
        /*0040*/ 	.word	0x0000ec20


	//   ....[4]....
        /*0044*/ 	.word	0x0000ecc0


	//   ....[5]....
        /*0048*/ 	.word	0x0000f1d0


	//   ....[6]....
        /*004c*/ 	.word	0x00010ed0


	//   ....[7]....
        /*0050*/ 	.word	0x00010f70


	//----- nvinfo : EIATTR_COOP_GROUP_MASK_REGIDS
	.align		4
.L_257:
        /*0054*/ 	.byte	0x04, 0x29
        /*0056*/ 	.short	(.L_259 - .L_258)


	//   ....[0]....
.L_258:
        /*0058*/ 	.word	0xffffffff


	//   ....[1]....
        /*005c*/ 	.word	0xffffffff


	//   ....[2]....
        /*0060*/ 	.word	0xffffffff


	//   ....[3]....
        /*0064*/ 	.word	0xffffffff


	//   ....[4]....
        /*0068*/ 	.word	0xffffffff


	//   ....[5]....
        /*006c*/ 	.word	0xffffffff


	//   ....[6]....
        /*0070*/ 	.word	0xffffffff


	//   ....[7]....
        /*0074*/ 	.word	0xffffffff


	//   ....[8]....
        /*0078*/ 	.word	0xffffffff


	//   ....[9]....
        /*007c*/ 	.word	0xffffffff


	//   ....[10]....
        /*0080*/ 	.word	0xffffffff


	//   ....[11]....
        /*0084*/ 	.word	0xffffffff


	//   ....[12]....
        /*0088*/ 	.word	0xffffffff


	//   ....[13]....
        /*008c*/ 	.word	0xffffffff


	//   ....[14]....
        /*0090*/ 	.word	0xffffffff


	//   ....[15]....
        /*0094*/ 	.word	0xffffffff


	//   ....[16]....
        /*0098*/ 	.word	0xffffffff


	//   ....[17]....
        /*009c*/ 	.word	0xffffffff


	//   ....[18]....
        /*00a0*/ 	.word	0xffffffff


	//   ....[19]....
        /*00a4*/ 	.word	0xffffffff


	//   ....[20]....
        /*00a8*/ 	.word	0xffffffff


	//   ....[21]....
        /*00ac*/ 	.word	0xffffffff


	//   ....[22]....
        /*00b0*/ 	.word	0xffffffff


	//   ....[23]....
        /*00b4*/ 	.word	0xffffffff


	//   ....[24]....
        /*00b8*/ 	.word	0xffffffff


	//   ....[25]....
        /*00bc*/ 	.word	0xffffffff


	//   ....[26]....
        /*00c0*/ 	.word	0xffffffff


	//   ....[27]....
        /*00c4*/ 	.word	0xffffffff


	//   ....[28]....
        /*00c8*/ 	.word	0xffffffff


	//   ....[29]....
        /*00cc*/ 	.word	0xffffffff


	//   ....[30]....
        /*00d0*/ 	.word	0xffffffff


	//   ....[31]....
        /*00d4*/ 	.word	0x0500000f


	//   ....[32]....
        /*00d8*/ 	.word	0x0500000f


	//----- nvinfo : EIATTR_COOP_GROUP_INSTR_OFFSETS
	.align		4
.L_259:
        /*00dc*/ 	.byte	0x04, 0x28
        /*00de*/ 	.short	(.L_261 - .L_260)


	//   ....[0]....
.L_260:
        /*00e0*/ 	.word	0x00000050


	//   ....[1]....
        /*00e4*/ 	.word	0x00000180


	//   ....[2]....
        /*00e8*/ 	.word	0x00000220


	//   ....[3]....
        /*00ec*/ 	.word	0x000003b0


	//   ....[4]....
        /*00f0*/ 	.word	0x00000510


	//   ....[5]....
        /*00f4*/ 	.word	0x00000630


	//   ....[6]....
        /*00f8*/ 	.word	0x00000790


	//   ....[7]....
        /*00fc*/ 	.word	0x000014c0


	//   ....[8]....
        /*0100*/ 	.word	0x000035f0


	//   ....[9]....
        /*0104*/ 	.word	0x00003610


	//   ....[10]....
        /*0108*/ 	.word	0x00004100


	//   ....[11]....
        /*010c*/ 	.word	0x000041b0


	//   ....[12]....
        /*0110*/ 	.word	0x000050d0


	//   ....[13]....
        /*0114*/ 	.word	0x000074e0


	//   ....[14]....
        /*0118*/ 	.word	0x000075e0


	//   ....[15]....
        /*011c*/ 	.word	0x00008020


	//   ....[16]....
        /*0120*/ 	.word	0x00008140


	//   ....[17]....
        /*0124*/ 	.word	0x00009460


	//   ....[18]....
        /*0128*/ 	.word	0x0000b120


	//   ....[19]....
        /*012c*/ 	.word	0x0000b150


	//   ....[20]....
        /*0130*/ 	.word	0x0000b7e0


	//   ....[21]....
        /*0134*/ 	.word	0x0000b850


	//   ....[22]....
        /*0138*/ 	.word	0x0000cc20


	//   ....[23]....
        /*013c*/ 	.word	0x0000cd60


	//   ....[24]....
        /*0140*/ 	.word	0x0000cda0


	//   ....[25]....
        /*0144*/ 	.word	0x0000cef0


	//   ....[26]....
        /*0148*/ 	.word	0x0000cf00


	//   ....[27]....
        /*014c*/ 	.word	0x0000ddc0


	//   ....[28]....
        /*0150*/ 	.word	0x0000e6c0


	//   ....[29]....
        /*0154*/ 	.word	0x000112c0


	//   ....[30]....
        /*0158*/ 	.word	0x00011430


	//   ....[31]....
        /*015c*/ 	.word	0x00011960


	//   ....[32]....
        /*0160*/ 	.word	0x00011d30


	//----- nvinfo : EIATTR_REG_RECONFIG
	.align		4
.L_261:
        /*0164*/ 	.byte	0x01, 0x54
	.zero		2


	//----- nvinfo : EIATTR_SYSCALL_OFFSETS
	.align		4
        /*0168*/ 	.byte	0x04, 0x46
        /*016a*/ 	.short	(.L_263 - .L_262)


	//   ....[0]....
.L_262:
        /*016c*/ 	.word	0x000016a0


	//   ....[1]....
        /*0170*/ 	.word	0x0000ee40


	//   ....[2]....
        /*0174*/ 	.word	0x0000ef70


	//   ....[3]....
        /*0178*/ 	.word	0x0000f060


	//----- nvinfo : EIATTR_MBARRIER_INSTR_OFFSETS
	.align		4
.L_263:
        /*017c*/ 	.byte	0x04, 0x39
        /*017e*/ 	.short	(.L_265 - .L_264)


	//   ....[0]....
.L_264:
        /*0180*/ 	.word	0x00000260
        /*0184*/ 	.word	0x000000ff
        /*0188*/ 	.word	0x00031c00
        /*018c*/ 	.short	0x0100
        /*018e*/ 	.byte	0x06
	.zero		1


	//   ....[1]....
        /*0190*/ 	.word	0x00000270
        /*0194*/ 	.word	0x000000ff
        /*0198*/ 	.word	0x00031c20
        /*019c*/ 	.short	0x0100
        /*019e*/ 	.byte	0x06
	.zero		1


	//   ....[2]....
        /*01a0*/ 	.word	0x00000360
        /*01a4*/ 	.word	0x000000ff
        /*01a8*/ 	.word	0x00031c30
        /*01ac*/ 	.short	0x0100
        /*01ae*/ 	.byte	0x08
	.zero		1


	//   ....[3]....
        /*01b0*/ 	.word	0x00000370
        /*01b4*/ 	.word	0x000000ff
        /*01b8*/ 	.word	0x00031c40
        /*01bc*/ 	.short	0x0100
        /*01be*/ 	.byte	0x08
	.zero		1


	//   ....[4]....
        /*01c0*/ 	.word	0x00000380
        /*01c4*/ 	.word	0x000000ff
        /*01c8*/ 	.word	0x00031c38
        /*01cc*/ 	.short	0x0100
        /*01ce*/ 	.byte	0x08
	.zero		1


	//   ....[5]....
        /*01d0*/ 	.word	0x00000390
        /*01d4*/ 	.word	0x000000ff
        /*01d8*/ 	.word	0x00031c48
        /*01dc*/ 	.short	0x0100
        /*01de*/ 	.byte	0x08
	.zero		1


	//   ....[6]....
        /*01e0*/ 	.word	0x000004c0
        /*01e4*/ 	.word	0x000000ff
        /*01e8*/ 	.word	0x00031c50
        /*01ec*/ 	.short	0x0100
        /*01ee*/ 	.byte	0x08
	.zero		1


	//   ....[7]....
        /*01f0*/ 	.word	0x000004d0
        /*01f4*/ 	.word	0x000000ff
        /*01f8*/ 	.word	0x00031c60
        /*01fc*/ 	.short	0x0100
        /*01fe*/ 	.byte	0x08
	.zero		1


	//   ....[8]....
        /*0200*/ 	.word	0x000004e0
        /*0204*/ 	.word	0x000000ff
        /*0208*/ 	.word	0x00031c58
        /*020c*/ 	.short	0x0100
        /*020e*/ 	.byte	0x08
	.zero		1


	//   ....[9]....
        /*0210*/ 	.word	0x000004f0
        /*0214*/ 	.word	0x000000ff
        /*0218*/ 	.word	0x00031c68
        /*021c*/ 	.short	0x0100
        /*021e*/ 	.byte	0x08
	.zero		1


	//   ....[10]....
        /*0220*/ 	.word	0x000005e0
        /*0224*/ 	.word	0x000000ff
        /*0228*/ 	.word	0x00031c70
        /*022c*/ 	.short	0x0100
        /*022e*/ 	.byte	0x06
	.zero		1


	//   ....[11]....
        /*0230*/ 	.word	0x000005f0
        /*0234*/ 	.word	0x000000ff
        /*0238*/ 	.word	0x00031c80
        /*023c*/ 	.short	0x0100
        /*023e*/ 	.byte	0x06
	.zero		1


	//   ....[12]....
        /*0240*/ 	.word	0x00000600
        /*0244*/ 	.word	0x000000ff
        /*0248*/ 	.word	0x00031c78
        /*024c*/ 	.short	0x0100
        /*024e*/ 	.byte	0x06
	.zero		1


	//   ....[13]....
        /*0250*/ 	.word	0x00000610
        /*0254*/ 	.word	0x000000ff
        /*0258*/ 	.word	0x00031c88
        /*025c*/ 	.short	0x0100
        /*025e*/ 	.byte	0x06
	.zero		1


	//   ....[14]....
        /*0260*/ 	.word	0x00000740
        /*0264*/ 	.word	0x000000ff
        /*0268*/ 	.word	0x00031c90
        /*026c*/ 	.short	0x0100
        /*026e*/ 	.byte	0x08
	.zero		1


	//   ....[15]....
        /*0270*/ 	.word	0x00000750
        /*0274*/ 	.word	0x000000ff
        /*0278*/ 	.word	0x00031ca0
        /*027c*/ 	.short	0x0100
        /*027e*/ 	.byte	0x08
	.zero		1


	//   ....[16]....
        /*0280*/ 	.word	0x00000760
        /*0284*/ 	.word	0x000000ff
        /*0288*/ 	.word	0x00031c98
        /*028c*/ 	.short	0x0100
        /*028e*/ 	.byte	0x08
	.zero		1


	//   ....[17]....
        /*0290*/ 	.word	0x00000770
        /*0294*/ 	.word	0x000000ff
        /*0298*/ 	.word	0x00031ca8
        /*029c*/ 	.short	0x0100
        /*029e*/ 	.byte	0x08
	.zero		1


	//   ....[18]....
        /*02a0*/ 	.word	0x000008a0
        /*02a4*/ 	.word	0x000000ff
        /*02a8*/ 	.word	0x00031cb0
        /*02ac*/ 	.short	0x0100
        /*02ae*/ 	.byte	0x08
	.zero		1


	//   ....[19]....
        /*02b0*/ 	.word	0x000008b0
        /*02b4*/ 	.word	0x000000ff
        /*02b8*/ 	.word	0x00031cc0
        /*02bc*/ 	.short	0x0100
        /*02be*/ 	.byte	0x08
	.zero		1


	//   ....[20]....
        /*02c0*/ 	.word	0x000008c0
        /*02c4*/ 	.word	0x000000ff
        /*02c8*/ 	.word	0x00031cb8
        /*02cc*/ 	.short	0x0100
        /*02ce*/ 	.byte	0x08
	.zero		1


	//   ....[21]....
        /*02d0*/ 	.word	0x000008d0
        /*02d4*/ 	.word	0x000000ff
        /*02d8*/ 	.word	0x00031cc8
        /*02dc*/ 	.short	0x0100
        /*02de*/ 	.byte	0x08
	.zero		1


	//   ....[22]....
        /*02e0*/ 	.word	0x00001700
        /*02e4*/ 	.word	0x000000ff
        /*02e8*/ 	.word	0x00031c00
        /*02ec*/ 	.short	0x010a
        /*02ee*/ 	.byte	0x2f
	.zero		1


	//   ....[23]....
        /*02f0*/ 	.word	0x00001790
        /*02f4*/ 	.word	0x00000003
        /*02f8*/ 	.word	0x00031c30
        /*02fc*/ 	.short	0x010a
        /*02fe*/ 	.byte	0x3f
	.zero		1


	//   ....[24]....
        /*0300*/ 	.word	0x000017f0
        /*0304*/ 	.word	0x00000003
        /*0308*/ 	.word	0x00031c30
        /*030c*/ 	.short	0x010a
        /*030e*/ 	.byte	0x3f
	.zero		1


	//   ....[25]....
        /*0310*/ 	.word	0x00004150
        /*0314*/ 	.word	0x00000006
        /*0318*/ 	.word	0x00000000
        /*031c*/ 	.short	0x0101
        /*031e*/ 	.byte	0x3f
	.zero		1


	//   ....[26]....
        /*0320*/ 	.word	0x000053d0
        /*0324*/ 	.word	0x000000ff
        /*0328*/ 	.word	0x00031c30
        /*032c*/ 	.short	0x010a
        /*032e*/ 	.byte	0x06
	.zero		1


	//   ....[27]....
        /*0330*/ 	.word	0x00005410
        /*0334*/ 	.word	0x000000ff
        /*0338*/ 	.word	0x00031c30
        /*033c*/ 	.short	0x010a
        /*033e*/ 	.byte	0x06
	.zero		1


	//   ....[28]....
        /*0340*/ 	.word	0x00006ad0
        /*0344*/ 	.word	0x000000ff
        /*0348*/ 	.word	0x00031c50
        /*034c*/ 	.short	0x010a
        /*034e*/ 	.byte	0x06
	.zero		1


	//   ....[29]....
        /*0350*/ 	.word	0x00006b10
        /*0354*/ 	.word	0x000000ff
        /*0358*/ 	.word	0x00031c50
        /*035c*/ 	.short	0x010a
        /*035e*/ 	.byte	0x06
	.zero		1


	//   ....[30]....
        /*0360*/ 	.word	0x00008870
        /*0364*/ 	.word	0x0000000a
        /*0368*/ 	.word	0x00000000
        /*036c*/ 	.short	0x0101
        /*036e*/ 	.byte	0x3f
	.zero		1


	//   ....[31]....
        /*0370*/ 	.word	0x000088f0
        /*0374*/ 	.word	0x00000008
        /*0378*/ 	.word	0x00000000
        /*037c*/ 	.short	0x0101
        /*037e*/ 	.byte	0x3f
	.zero		1


	//   ....[32]....
        /*0380*/ 	.word	0x000095e0
        /*0384*/ 	.word	0x000000ff
        /*0388*/ 	.word	0x00031c30
        /*038c*/ 	.short	0x010a
        /*038e*/ 	.byte	0x06
	.zero		1


	//   ....[33]....
        /*0390*/ 	.word	0x00009620
        /*0394*/ 	.word	0x000000ff
        /*0398*/ 	.word	0x00031c30
        /*039c*/ 	.short	0x010a
        /*039e*/ 	.byte	0x06
	.zero		1


	//   ....[34]....
        /*03a0*/ 	.word	0x0000acd0
        /*03a4*/ 	.word	0x000000ff
        /*03a8*/ 	.word	0x00031c50
        /*03ac*/ 	.short	0x010a
        /*03ae*/ 	.byte	0x06
	.zero		1


	//   ....[35]....
        /*03b0*/ 	.word	0x0000ad10
        /*03b4*/ 	.word	0x000000ff
        /*03b8*/ 	.word	0x00031c50
        /*03bc*/ 	.short	0x010a
        /*03be*/ 	.byte	0x06
	.zero		1


	//   ....[36]....
        /*03c0*/ 	.word	0x0000c0a0
        /*03c4*/ 	.word	0x00000087
        /*03c8*/ 	.word	0x00000000
        /*03cc*/ 	.short	0x0101
        /*03ce*/ 	.byte	0x3f
	.zero		1


	//   ....[37]....
        /*03d0*/ 	.word	0x0000c130
        /*03d4*/ 	.word	0x00000077
        /*03d8*/ 	.word	0x00000000
        /*03dc*/ 	.short	0x0101
        /*03de*/ 	.byte	0x3f
	.zero		1


	//   ....[38]....
        /*03e0*/ 	.word	0x0000ccb0
        /*03e4*/ 	.word	0x000000ff
        /*03e8*/ 	.word	0x00031c50
        /*03ec*/ 	.short	0x010a
        /*03ee*/ 	.byte	0x0c
	.zero		1


	//   ....[39]....
        /*03f0*/ 	.word	0x0000ccf0
        /*03f4*/ 	.word	0x000000ff
        /*03f8*/ 	.word	0x00031c50
        /*03fc*/ 	.short	0x010a
        /*03fe*/ 	.byte	0x0c
	.zero		1


	//   ....[40]....
        /*0400*/ 	.word	0x0000d390
        /*0404*/ 	.word	0x00000004
        /*0408*/ 	.word	0x00000000
        /*040c*/ 	.short	0x0101
        /*040e*/ 	.byte	0x3f
	.zero		1


	//   ....[41]....
        /*0410*/ 	.word	0x0000dfb0
        /*0414*/ 	.word	0x000000ff
        /*0418*/ 	.word	0x00000000
        /*041c*/ 	.short	0x0101
        /*041e*/ 	.byte	0x05
	.zero		1


	//   ....[42]....
        /*0420*/ 	.word	0x0000f4b0
        /*0424*/ 	.word	0x0000000d
        /*0428*/ 	.word	0x00031c40
        /*042c*/ 	.short	0x010a
        /*042e*/ 	.byte	0x3f
	.zero		1


	//   ....[43]....
        /*0430*/ 	.word	0x0000f970
        /*0434*/ 	.word	0x00000018
        /*0438*/ 	.word	0x00031c20
        /*043c*/ 	.short	0x010a
        /*043e*/ 	.byte	0x3f
	.zero		1


	//   ....[44]....
        /*0440*/ 	.word	0x0000fc00
        /*0444*/ 	.word	0x00000003
        /*0448*/ 	.word	0x00031c40
        /*044c*/ 	.short	0x010a
        /*044e*/ 	.byte	0x3f
	.zero		1


	//   ....[45]....
        /*0450*/ 	.word	0x0000fe40
        /*0454*/ 	.word	0x00000002
        /*0458*/ 	.word	0x00000060
        /*045c*/ 	.short	0x010a
        /*045e*/ 	.byte	0x3f
	.zero		1


	//   ....[46]....
        /*0460*/ 	.word	0x00010320
        /*0464*/ 	.word	0x0000000a
        /*0468*/ 	.word	0x00031c40
        /*046c*/ 	.short	0x010a
        /*046e*/ 	.byte	0x3f
	.zero		1


	//   ....[47]....
        /*0470*/ 	.word	0x00010560
        /*0474*/ 	.word	0x00000003
        /*0478*/ 	.word	0x00000060
        /*047c*/ 	.short	0x010a
        /*047e*/ 	.byte	0x3f
	.zero		1


	//   ....[48]....
        /*0480*/ 	.word	0x000109b0
        /*0484*/ 	.word	0x00000003
        /*0488*/ 	.word	0x00031c40
        /*048c*/ 	.short	0x010a
        /*048e*/ 	.byte	0x3f
	.zero		1


	//   ....[49]....
        /*0490*/ 	.word	0x00010c10
        /*0494*/ 	.word	0x00000003
        /*0498*/ 	.word	0x00000060
        /*049c*/ 	.short	0x010a
        /*049e*/ 	.byte	0x3f
	.zero		1


	//   ....[50]....
        /*04a0*/ 	.word	0x00010ff0
        /*04a4*/ 	.word	0x00000003
        /*04a8*/ 	.word	0x00031c60
        /*04ac*/ 	.short	0x010a
        /*04ae*/ 	.byte	0x3f
	.zero		1


	//   ....[51]....
        /*04b0*/ 	.word	0x00011410
        /*04b4*/ 	.word	0x00000009
        /*04b8*/ 	.word	0x00031c20
        /*04bc*/ 	.short	0x010a
        /*04be*/ 	.byte	0x3f
	.zero		1


	//   ....[52]....
        /*04c0*/ 	.word	0x00011520
        /*04c4*/ 	.word	0x00000005
        /*04c8*/ 	.word	0x00000000
        /*04cc*/ 	.short	0x010a
        /*04ce*/ 	.byte	0x3f
	.zero		1


	//   ....[53]....
        /*04d0*/ 	.word	0x00011590
        /*04d4*/ 	.word	0x00000003
        /*04d8*/ 	.word	0x00000000
        /*04dc*/ 	.short	0x010a
        /*04de*/ 	.byte	0x3f
	.zero		1


	//   ....[54]....
        /*04e0*/ 	.word	0x000115f0
        /*04e4*/ 	.word	0x00000013
        /*04e8*/ 	.word	0x00000000
        /*04ec*/ 	.short	0x010a
        /*04ee*/ 	.byte	0x3f
	.zero		1


	//   ....[55]....
        /*04f0*/ 	.word	0x00011620
        /*04f4*/ 	.word	0x00000007
        /*04f8*/ 	.word	0x00000000
        /*04fc*/ 	.short	0x010a
        /*04fe*/ 	.byte	0x3f
	.zero		1


	//   ....[56]....
        /*0500*/ 	.word	0x00011690
        /*0504*/ 	.word	0x00000003
        /*0508*/ 	.word	0x00031c00
        /*050c*/ 	.short	0x010a
        /*050e*/ 	.byte	0x3f
	.zero		1


	//   ....[57]....
        /*0510*/ 	.word	0x000116e0
        /*0514*/ 	.word	0x00000003
        /*0518*/ 	.word	0x00031c30
        /*051c*/ 	.short	0x010a
        /*051e*/ 	.byte	0x3f
	.zero		1


	//   ....[58]....
        /*0520*/ 	.word	0x00011740
        /*0524*/ 	.word	0x00000005
        /*0528*/ 	.word	0x00031c30
        /*052c*/ 	.short	0x010a
        /*052e*/ 	.byte	0x3f
	.zero		1


	//   ....[59]....
        /*0530*/ 	.word	0x000117a0
        /*0534*/ 	.word	0x00000005
        /*0538*/ 	.word	0x00031c50
        /*053c*/ 	.short	0x010a
        /*053e*/ 	.byte	0x3f
	.zero		1


	//   ....[60]....
        /*0540*/ 	.word	0x00011800
        /*0544*/ 	.word	0x00000005
        /*0548*/ 	.word	0x00031c30
        /*054c*/ 	.short	0x010a
        /*054e*/ 	.byte	0x3f
	.zero		1


	//   ....[61]....
        /*0550*/ 	.word	0x00011860
        /*0554*/ 	.word	0x00000005
        /*0558*/ 	.word	0x00031c50
        /*055c*/ 	.short	0x010a
        /*055e*/ 	.byte	0x3f
	.zero		1


	//   ....[62]....
        /*0560*/ 	.word	0x000118c0
        /*0564*/ 	.word	0x00000007
        /*0568*/ 	.word	0x00031c50
        /*056c*/ 	.short	0x010a
        /*056e*/ 	.byte	0x3f
	.zero		1


	//   ....[63]....
        /*0570*/ 	.word	0x00011a10
        /*0574*/ 	.word	0x0000000d
        /*0578*/ 	.word	0x00031c40
        /*057c*/ 	.short	0x010a
        /*057e*/ 	.byte	0x3f
	.zero		1


	//   ....[64]....
        /*0580*/ 	.word	0x00011a60
        /*0584*/ 	.word	0x00000018
        /*0588*/ 	.word	0x00031c20
        /*058c*/ 	.short	0x010a
        /*058e*/ 	.byte	0x3f
	.zero		1


	//   ....[65]....
        /*0590*/ 	.word	0x00011ab0
        /*0594*/ 	.word	0x00000003
        /*0598*/ 	.word	0x00031c40
        /*059c*/ 	.short	0x010a
        /*059e*/ 	.byte	0x3f
	.zero		1


	//   ....[66]....
        /*05a0*/ 	.word	0x00011b00
        /*05a4*/ 	.word	0x00000002
        /*05a8*/ 	.word	0x00000060
        /*05ac*/ 	.short	0x010a
        /*05ae*/ 	.byte	0x3f
	.zero		1


	//   ....[67]....
        /*05b0*/ 	.word	0x00011b50
        /*05b4*/ 	.word	0x0000000a
        /*05b8*/ 	.word	0x00031c40
        /*05bc*/ 	.short	0x010a
        /*05be*/ 	.byte	0x3f
	.zero		1


	//   ....[68]....
        /*05c0*/ 	.word	0x00011ba0
        /*05c4*/ 	.word	0x00000003
        /*05c8*/ 	.word	0x00000060
        /*05cc*/ 	.short	0x010a
        /*05ce*/ 	.byte	0x3f
	.zero		1


	//   ....[69]....
        /*05d0*/ 	.word	0x00011bf0
        /*05d4*/ 	.word	0x00000003
        /*05d8*/ 	.word	0x00031c40
        /*05dc*/ 	.short	0x010a
        /*05de*/ 	.byte	0x3f
	.zero		1


	//   ....[70]....
        /*05e0*/ 	.word	0x00011c40
        /*05e4*/ 	.word	0x00000003
        /*05e8*/ 	.word	0x00000060
        /*05ec*/ 	.short	0x010a
        /*05ee*/ 	.byte	0x3f
	.zero		1


	//   ....[71]....
        /*05f0*/ 	.word	0x00011c90
        /*05f4*/ 	.word	0x00000003
        /*05f8*/ 	.word	0x00031c60
        /*05fc*/ 	.short	0x010a
        /*05fe*/ 	.byte	0x3f
	.zero		1


	//   ....[72]....
        /*0600*/ 	.word	0x00011d70
        /*0604*/ 	.word	0x00000009
        /*0608*/ 	.word	0x00031c20
        /*060c*/ 	.short	0x010a
        /*060e*/ 	.byte	0x3f
	.zero		1


	//   ....[73]....
        /*0610*/ 	.word	0x00011dc0
        /*0614*/ 	.word	0x00000005
        /*0618*/ 	.word	0x00000000
        /*061c*/ 	.short	0x010a
        /*061e*/ 	.byte	0x3f
	.zero		1


	//   ....[74]....
        /*0620*/ 	.word	0x00011e10
        /*0624*/ 	.word	0x00000003
        /*0628*/ 	.word	0x00000000
        /*062c*/ 	.short	0x010a
        /*062e*/ 	.byte	0x3f
	.zero		1


	//   ....[75]....
        /*0630*/ 	.word	0x00011e60
        /*0634*/ 	.word	0x00000013
        /*0638*/ 	.word	0x00000000
        /*063c*/ 	.short	0x010a
        /*063e*/ 	.byte	0x3f
	.zero		1


	//----- nvinfo : EIATTR_NUM_MBARRIERS
	.align		4
.L_265:
        /*0640*/ 	.byte	0x03, 0x38
        /*0642*/ 	.short	0x0016


	//----- nvinfo : EIATTR_EXIT_INSTR_OFFSETS
	.align		4
        /*0644*/ 	.byte	0x04, 0x1c
        /*0646*/ 	.short	(.L_267 - .L_266)


	//   ....[0]....
.L_266:
        /*0648*/ 	.word	0x00000a10


	//   ....[1]....
        /*064c*/ 	.word	0x0000e680


	//   ....[2]....
        /*0650*/ 	.word	0x0000e6e0


	//   ....[3]....
        /*0654*/ 	.word	0x00011450


	//   ....[4]....
        /*0658*/ 	.word	0x00011670


	//----- nvinfo : EIATTR_MAX_THREADS
	.align		4
.L_267:
        /*065c*/ 	.byte	0x04, 0x05
        /*065e*/ 	.short	(.L_269 - .L_268)
.L_268:
        /*0660*/ 	.word	0x00000200
        /*0664*/ 	.word	0x00000001
        /*0668*/ 	.word	0x00000001


	//----- nvinfo : EIATTR_CRS_STACK_SIZE
	.align		4
.L_269:
        /*066c*/ 	.byte	0x04, 0x1e
        /*066e*/ 	.short	(.L_271 - .L_270)
.L_270:
        /*0670*/ 	.word	0x00000000


	//----- nvinfo : EIATTR_CBANK_PARAM_SIZE
	.align		4
.L_271:
        /*0674*/ 	.byte	0x03, 0x19
        /*0676*/ 	.short	0x0bf0


	//----- nvinfo : EIATTR_PARAM_CBANK
	.align		4
        /*0678*/ 	.byte	0x04, 0x0a
        /*067a*/ 	.short	(.L_273 - .L_272)
	.align		4
.L_272:
        /*067c*/ 	.word	index@(.nv.constant0._ZN7cutlass13device_kernelIN5flash11enable_sm90INS1_16FlashAttnFwdSm90INS1_25CollectiveMainloopFwdSm90ILi2EN4cute5tupleIJNS5_1CILi1EEES8_S8_EEENS6_IJNS7_ILi192EEENS7_ILi144EEENS7_ILi96EEEEEELi96ENS_6half_tEfNS_4arch4Sm90ELb1ELb0ELb0ELb0ELb0ELb0ELb0ELb0ELb1ELb0ELb0ELb0EEENS1_21CollectiveEpilogueFwdINS6_IJSA_SC_SB_EEES9_SE_SG_Li384ELb0ELb0ELb0ELb0EEENS1_30DynamicPersistentTileSchedulerILi384ELi32ELb0ELb0ELb1EEEEEEEEEvNT_6ParamsE)
        /*0680*/ 	.short	0x0210
        /*0682*/ 	.short	0x0bf0


	//----- nvinfo : EIATTR_SW_WAR
	.align		4
.L_273:
        /*0684*/ 	.byte	0x04, 0x36
        /*0686*/ 	.short	(.L_275 - .L_274)
.L_274:
        /*0688*/ 	.word	0x00000008
.L_275:


//--------------------- .nv.info._ZN7cutlass13device_kernelIN5flash11enable_sm90INS1_16FlashAttnFwdSm90INS1_25CollectiveMainloopFwdSm90ILi2EN4cute5tupleIJNS5_1CILi1EEES8_S8_EEENS6_IJNS7_ILi192EEENS7_ILi144EEENS7_ILi96EEEEEELi96ENS_6half_tEfNS_4arch4Sm90ELb1ELb0ELb0ELb1ELb0ELb0ELb0ELb0ELb1ELb0ELb0ELb0EEENS1_21CollectiveEpilogueFwdINS6_IJSA_SC_SB_EEES9_SE_SG_Li384ELb1ELb0ELb0ELb0EEENS1_36VarlenDynamicPersistentTileSchedulerILi192ELi144ELi384ELi32ELb0ELb0ELb1ELb1ELb1ELb1EEEEEEEEEvNT_6ParamsE --------------------------
	.section	.nv.info._ZN7cutlass13device_kernelIN5flash11enable_sm90INS1_16FlashAttnFwdSm90INS1_25CollectiveMainloopFwdSm90ILi2EN4cute5tupleIJNS5_1CILi1EEES8_S8_EEENS6_IJNS7_ILi192EEENS7_ILi144EEENS7_ILi96EEEEEELi96ENS_6half_tEfNS_4arch4Sm90ELb1ELb0ELb0ELb1ELb0ELb0ELb0ELb0ELb1ELb0ELb0ELb0EEENS1_21CollectiveEpilogueFwdINS6_IJSA_SC_SB_EEES9_SE_SG_Li384ELb1ELb0ELb0ELb0EEENS1_36VarlenDynamicPersistentTileSchedulerILi192ELi144ELi384ELi32ELb0ELb0ELb1ELb1ELb1ELb1EEEEEEEEEvNT_6ParamsE,"",@"SHT_CUDA_INFO"
	.sectionflags	@""
	.align	4


	//----- nvinfo : EIATTR_CUDA_API_VERSION
	.align		4
        /*0000*/ 	.byte	0x04, 0x37
        /*0002*/ 	.short	(.L_277 - .L_276)
.L_276:
        /*0004*/ 	.word	0x00000082


	//----- nvinfo : EIATTR_KPARAM_INFO
	.align		4
.L_277:
        /*0008*/ 	.byte	0x04, 0x17
        /*000a*/ 	.short	(.L_279 - .L_278)
.L_278:
        /*000c*/ 	.word	0x00000000
        /*0010*/ 	.short	0x0000
        /*0012*/ 	.short	0x0070
        /*0014*/ 	.byte	0x00, 0xf0, 0x01, 0x28


	//----- nvinfo : EIATTR_SPARSE_MMA_MASK
	.align		4
.L_279:
        /*0018*/ 	.byte	0x03, 0x50
        /*001a*/ 	.short	0x0000


	//----- nvinfo : EIATTR_MAXREG_COUNT
	.align		4
        /*001c*/ 	.byte	0x03, 0x1b
        /*001e*/ 	.short	0x0080


	//----- nvinfo : EIATTR_NUM_BARRIERS
	.align		4
        /*0020*/ 	.byte	0x02, 0x4c
        /*0022*/ 	.byte	0x10
	.zero		1


	//----- nvinfo : EIATTR_EXTERNS
	.align		4
        /*0024*/ 	.byte	0x04, 0x0f
        /*0026*/ 	.short	(.L_281 - .L_280)


	//   ....[0]....
	.align		4
.L_280:
        /*0028*/ 	.word	index@(__assertfail)


	//----- nvinfo : EIATTR_ANNOTATIONS
	.align		4
.L_281:
        /*002c*/ 	.byte	0x04, 0x55
        /*002e*/ 	.short	(.L_283 - .L_282)


	//   ....[0]....
.L_282:
        /*0030*/ 	.word	0x00000001
        /*0034*/ 	.byte	0x80, 0x09, 0x00, 0x00, 0x01, 0x00, 0x00, 0x00, 0xd0, 0x0a, 0x00, 0x00, 0x01, 0x00, 0x00, 0x00
        /*0044*/ 	.byte	0xf0, 0xff, 0x00, 0x00, 0x01, 0x00, 0x00, 0x00, 0x90, 0x00, 0x01, 0x00, 0x01, 0x00, 0x00, 0x00
        /*0054*/ 	.byte	0x30, 0x02, 0x01, 0x00, 0x01, 0x00, 0x00, 0x00, 0x10, 0x03, 0x01, 0x00, 0x01, 0x00, 0x00, 0x00
        /*0064*/ 	.byte	0xc0, 0x0a, 0x01, 0x00, 0x01, 0x00, 0x00, 0x00, 0xf0, 0x0a, 0x01, 0x00, 0x01, 0x00, 0x00, 0x00
        /*0074*/ 	.byte	0x80, 0x13, 0x01, 0x00, 0x01, 0x00, 0x00, 0x00, 0xf0, 0x15, 0x01, 0x00, 0x01, 0x00, 0x00, 0x00
        /*0084*/ 	.byte	0xf0, 0x3c, 0x01, 0x00, 0x01, 0x00, 0x00, 0x00, 0x90, 0x3e, 0x01, 0x00


	//----- nvinfo : EIATTR_MERCURY_ISA_VERSION
	.align		4
.L_283:
        /*0090*/ 	.byte	0x03, 0x5f
        /*0092*/ 	.short	0x0101


	//----- nvinfo : EIATTR_UNUSED_LOAD_BYTE_OFFSET
	.align		4
        /*0094*/ 	.byte	0x04, 0x44
        /*0096*/ 	.short	(.L_285 - .L_284)


	//   ....[0]....
.L_284:
        /*0098*/ 	.word	0x00000a90
        /*009c*/ 	.word	0x0000fff0


	//   ....[1]....
        /*00a0*/ 	.word	0x0000d9f0
        /*00a4*/ 	.word	0x0000fff0


	//----- nvinfo : EIATTR_INT_WARP_WIDE_INSTR_OFFSETS
	.align		4
.L_285:
        /*00a8*/ 	.byte	0x04, 0x31
        /*00aa*/ 	.short	(.L_287 - .L_286)


	//   ....[0]....
.L_286:
        /*00ac*/ 	.word	0x00000160


	//   ....[1]....
        /*00b0*/ 	.word	0x000001a0


	//   ....[2]....
        /*00b4*/ 	.word	0x00000210


	//   ....[3]....
        /*00b8*/ 	.word	0x00010660


	//   ....[4]....
        /*00bc*/ 	.word	0x00010700


	//   ....[5]....
        /*00c0*/ 	.word	0x00010b60


	//   ....[6]....
        /*00c4*/ 	.word	0x00010b90


	//   ....[7]....
        /*00c8*/ 	.word	0x00010d50


	//   ....[8]....
        /*00cc*/ 	.word	0x00010e20


	//   ....[9]....
        /*00d0*/ 	.word	0x00012d20


	//   ....[10]....
        /*00d4*/ 	.word	0x00012dc0


	//----- nvinfo : EIATTR_COOP_GROUP_MASK_REGIDS
	.align		4
.L_287:
        /*00d8*/ 	.byte	0x04, 0x29
        /*00da*/ 	.short	(.L_289 - .L_288)


	//   ....[0]....
.L_288:
        /*00dc*/ 	.word	0xffffffff


	//   ....[1]....
        /*00e0*/ 	.word	0xffffffff


	//   ....[2]....
        /*00e4*/ 	.word	0xffffffff


	//   ....[3]....
        /*00e8*/ 	.word	0xffffffff


	//   ....[4]....
        /*00ec*/ 	.word	0xffffffff


	//   ....[5]....
        /*00f0*/ 	.word	0xffffffff


	//   ....[6]....
        /*00f4*/ 	.word	0xffffffff


	//   ....[7]....
        /*00f8*/ 	.word	0xffffffff


	//   ....[8]....
        /*00fc*/ 	.word	0xffffffff


	//   ....[9]....
        /*0100*/ 	.word	0xffffffff


	//   ....[10]....
        /*0104*/ 	.word	0xffffffff


	//   ....[11]....
        /*0108*/ 	.word	0xffffffff


	//   ....[12]....
        /*010c*/ 	.word	0xffffffff


	//   ....[13]....
        /*0110*/ 	.word	0xffffffff


	//   ....[14]....
        /*0114*/ 	.word	0xffffffff


	//   ....[15]....
        /*0118*/ 	.word	0xffffffff


	//   ....[16]....
        /*011c*/ 	.word	0xffffffff


	//   ....[17]....
        /*0120*/ 	.word	0xffffffff


	//   ....[18]....
        /*0124*/ 	.word	0xffffffff


	//   ....[19]....
        /*0128*/ 	.word	0xffffffff


	//   ....[20]....
        /*012c*/ 	.word	0xffffffff


	//   ....[21]....
        /*0130*/ 	.word	0xffffffff


	//   ....[22]....
        /*0134*/ 	.word	0xffffffff


	//   ....[23]....
        /*0138*/ 	.word	0xffffffff


	//   ....[24]....
        /*013c*/ 	.word	0xffffffff


	//   ....[25]....
        /*0140*/ 	.word	0xffffffff


	//   ....[26]....
        /*0144*/ 	.word	0xffffffff


	//   ....[27]....
        /*0148*/ 	.word	0xffffffff


	//   ....[28]....
        /*014c*/ 	.word	0xffffffff


	//   ....[29]....
        /*0150*/ 	.word	0xffffffff


	//   ....[30]....
        /*0154*/ 	.word	0xffffffff


	//   ....[31]....
        /*0158*/ 	.word	0xffffffff


	//   ....[32]....
        /*015c*/ 	.word	0xffffffff


	//   ....[33]....
        /*0160*/ 	.word	0xffffffff


	//   ....[34]....
        /*0164*/ 	.word	0xffffffff


	//   ....[35]....
        /*0168*/ 	.word	0xffffffff


	//   ....[36]....
        /*016c*/ 	.word	0xffffffff


	//   ....[37]....
        /*0170*/ 	.word	0xffffffff


	//   ....[38]....
        /*0174*/ 	.word	0xffffffff


	//   ....[39]....
        /*0178*/ 	.word	0xffffffff


	//   ....[40]....
        /*017c*/ 	.word	0xffffffff


	//   ....[41]....
        /*0180*/ 	.word	0xffffffff


	//   ....[42]....
        /*0184*/ 	.word	0xffffffff


	//   ....[43]....
        /*0188*/ 	.word	0xffffffff


	//   ....[44]....
        /*018c*/ 	.word	0xffffffff


	//   ....[45]....
        /*0190*/ 	.word	0xffffffff


	//   ....[46]....
        /*0194*/ 	.word	0xffffffff


	//   ....[47]....
        /*0198*/ 	.word	0xffffffff


	//   ....[48]....
        /*019c*/ 	.word	0xffffffff


	//   ....[49]....
        /*01a0*/ 	.word	0xffffffff


	//   ....[50]....
        /*01a4*/ 	.word	0xffffffff


	//   ....[51]....
        /*01a8*/ 	.word	0xffffffff


	//   ....[52]....
        /*01ac*/ 	.word	0xffffffff


	//   ....[53]....
        /*01b0*/ 	.word	0xffffffff


	//   ....[54]....
        /*01b4*/ 	.word	0xffffffff


	//   ....[55]....
        /*01b8*/ 	.word	0xffffffff


	//   ....[56]....
        /*01bc*/ 	.word	0xffffffff


	//   ....[57]....
        /*01c0*/ 	.word	0xffffffff


	//   ....[58]....
        /*01c4*/ 	.word	0xffffffff


	//   ....[59]....
        /*01c8*/ 	.word	0xffffffff


	//   ....[60]....
        /*01cc*/ 	.word	0xffffffff


	//   ....[61]....
        /*01d0*/ 	.word	0x0500000f


	//   ....[62]....
        /*01d4*/ 	.word	0x0500000f


	//   ....[63]....
        /*01d8*/ 	.word	0x0500000f


	//   ....[64]....
        /*01dc*/ 	.word	0x0500000f


	//   ....[65]....
        /*01e0*/ 	.word	0x0500000f


	//   ....[66]....
        /*01e4*/ 	.word	0x0500000f


	//   ....[67]....
        /*01e8*/ 	.word	0x0500000f


	//   ....[68]....
        /*01ec*/ 	.word	0x0500000f


	//   ....[69]....
        /*01f0*/ 	.word	0x0500000f


	//   ....[70]....
        /*01f4*/ 	.word	0x0500000f


	//   ....[71]....
        /*01f8*/ 	.word	0x0500000f


	//   ....[72]....
        /*01fc*/ 	.word	0x0500000f


	//   ....[73]....
        /*0200*/ 	.word	0x0500000f


	//   ....[74]....
        /*0204*/ 	.word	0x0500000f


	//   ....[75]....
        /*0208*/ 	.word	0x0500000f


	//   ....[76]....
        /*020c*/ 	.word	0x0500000f


	//   ....[77]....
        /*0210*/ 	.word	0x0500000f


	//   ....[78]....
        /*0214*/ 	.word	0x0500000f


	//   ....[79]....
        /*0218*/ 	.word	0x0500000f


	//----- nvinfo : EIATTR_COOP_GROUP_INSTR_OFFSETS
	.align		4
.L_289:
        /*021c*/ 	.byte	0x04, 0x28
        /*021e*/ 	.short	(.L_291 - .L_290)


	//   ....[0]....
.L_290:
        /*0220*/ 	.word	0x00000070


	//   ....[1]....
        /*0224*/ 	.word	0x00000170


	//   ....[2]....
        /*0228*/ 	.word	0x000001c0


	//   ....[3]....
        /*022c*/ 	.word	0x000003f0


	//   ....[4]....
        /*0230*/ 	.word	0x00000550


	//   ....[5]....
        /*0234*/ 	.word	0x00000670


	//   ....[6]....
        /*0238*/ 	.word	0x000007d0


	//   ....[7]....
        /*023c*/ 	.word	0x00001780


	//   ....[8]....
        /*0240*/ 	.word	0x00003990


	//   ....[9]....
        /*0244*/ 	.word	0x00003a50


	//   ....[10]....
        /*0248*/ 	.word	0x000043b0


	//   ....[11]....
        /*024c*/ 	.word	0x00004430


	//   ....[12]....
        /*0250*/ 	.word	0x00005450


	//   ....[13]....
        /*0254*/ 	.word	0x000077f0


	//   ....[14]....
        /*0258*/ 	.word	0x000078f0


	//   ....[15]....
        /*025c*/ 	.word	0x00008330


	//   ....[16]....
        /*0260*/ 	.word	0x000083b0


	//   ....[17]....
        /*0264*/ 	.word	0x00009760


	//   ....[18]....
        /*0268*/ 	.word	0x0000b450


	//   ....[19]....
        /*026c*/ 	.word	0x0000b470


	//   ....[20]....
        /*0270*/ 	.word	0x0000ba20


	//   ....[21]....
        /*0274*/ 	.word	0x0000bb00


	//   ....[22]....
        /*0278*/ 	.word	0x0000cf00


	//   ....[23]....
        /*027c*/ 	.word	0x0000d010


	//   ....[24]....
        /*0280*/ 	.word	0x0000d070


	//   ....[25]....
        /*0284*/ 	.word	0x0000d1a0


	//   ....[26]....
        /*0288*/ 	.word	0x0000d1d0


	//   ....[27]....
        /*028c*/ 	.word	0x0000f470


	//   ....[28]....
        /*0290*/ 	.word	0x0000f610


	//   ....[29]....
        /*0294*/ 	.word	0x0000f640


	//   ....[30]....
        /*0298*/ 	.word	0x0000f680


	//   ....[31]....
        /*029c*/ 	.word	0x0000f6e0


	//   ....[32]....
        /*02a0*/ 	.word	0x0000f740


	//   ....[33]....
        /*02a4*/ 	.word	0x0000f780


	//   ....[34]....
        /*02a8*/ 	.word	0x0000f920


	//   ....[35]....
        /*02ac*/ 	.word	0x0000f980


	//   ....[36]....
        /*02b0*/ 	.word	0x0000f9c0


	//   ....[37]....
        /*02b4*/ 	.word	0x0000fa00


	//   ....[38]....
        /*02b8*/ 	.word	0x0000fa30


	//   ....[39]....
        /*02bc*/ 	.word	0x0000fa60


	//   ....[40]....
        /*02c0*/ 	.word	0x0000fb00


	//   ....[41]....
        /*02c4*/ 	.word	0x0000fb60


	//   ....[42]....
        /*02c8*/ 	.word	0x0000fbf0


	//   ....[43]....
        /*02cc*/ 	.word	0x00013130


	//   ....[44]....
        /*02d0*/ 	.word	0x00013140


	//   ....[45]....
        /*02d4*/ 	.word	0x00013240


	//   ....[46]....
        /*02d8*/ 	.word	0x000132a0


	//   ....[47]....
        /*02dc*/ 	.word	0x000132e0


	//   ....[48]....
        /*02e0*/ 	.word	0x00013320


	//   ....[49]....
        /*02e4*/ 	.word	0x00013350


	//   ....[50]....
        /*02e8*/ 	.word	0x00013380


	//   ....[51]....
        /*02ec*/ 	.word	0x00013500


	//   ....[52]....
        /*02f0*/ 	.word	0x00013560


	//   ....[53]....
        /*02f4*/ 	.word	0x000135a0


	//   ....[54]....
        /*02f8*/ 	.word	0x000135e0


	//   ....[55]....
        /*02fc*/ 	.word	0x00013610


	//   ....[56]....
        /*0300*/ 	.word	0x00013640


	//   ....[57]....
        /*0304*/ 	.word	0x00013700


	//   ....[58]....
        /*0308*/ 	.word	0x00013720


	//   ....[59]....
        /*030c*/ 	.word	0x00013790


	//   ....[60]....
        /*0310*/ 	.word	0x00013e10


	//   ....[61]....
        /*0314*/ 	.word	0x000143d0


	//   ....[62]....
        /*0318*/ 	.word	0x000147c0


	//   ....[63]....
        /*031c*/ 	.word	0x00014850


	//   ....[64]....
        /*0320*/ 	.word	0x000148f0


	//   ....[65]....
        /*0324*/ 	.word	0x000149a0


	//   ....[66]....
        /*0328*/ 	.word	0x00014a20


	//   ....[67]....
        /*032c*/ 	.word	0x00014aa0


	//   ....[68]....
        /*0330*/ 	.word	0x00014b20


	//   ....[69]....
        /*0334*/ 	.word	0x00014ba0


	//   ....[70]....
        /*0338*/ 	.word	0x00014c30


	//   ....[71]....
        /*033c*/ 	.word	0x00014ce0


	//   ....[72]....
        /*0340*/ 	.word	0x00014d60


	//   ....[73]....
        /*0344*/ 	.word	0x00014de0


	//   ....[74]....
        /*0348*/ 	.word	0x00014e60


	//   ....[75]....
        /*034c*/ 	.word	0x00014ee0


	//   ....[76]....
        /*0350*/ 	.word	0x00014f50


	//   ....[77]....
        /*0354*/ 	.word	0x00014ff0


	//   ....[78]....
        /*0358*/ 	.word	0x00015080


	//   ....[79]....
        /*035c*/ 	.word	0x000151a0


	//----- nvinfo : EIATTR_REG_RECONFIG
	.align		4
.L_291:
        /*0360*/ 	.byte	0x01, 0x54
	.zero		2


	//----- nvinfo : EIATTR_SYSCALL_OFFSETS
	.align		4
        /*0364*/ 	.byte	0x04, 0x46
        /*0366*/ 	.short	(.L_293 - .L_292)


	//   ....[0]....
.L_292:
        /*0368*/ 	.word	0x00001980


	//   ....[1]....
        /*036c*/ 	.word	0x00010880


	//   ....[2]....
        /*0370*/ 	.word	0x000109b0


	//   ....[3]....
        /*0374*/ 	.word	0x00010ab0


	//----- nvinfo : EIATTR_MBARRIER_INSTR_OFFSETS
	.align		4
.L_293:
        /*0378*/ 	.byte	0x04, 0x39
        /*037a*/ 	.short	(.L_295 - .L_294)


	//   ....[0]....
.L_294:
        /*037c*/ 	.word	0x000002a0
        /*0380*/ 	.word	0x000000ff
        /*0384*/ 	.word	0x00031c00
        /*0388*/ 	.short	0x0100
        /*038a*/ 	.byte	0x08
	.zero		1


	//   ....[1]....
        /*038c*/ 	.word	0x000002b0
        /*0390*/ 	.word	0x000000ff
        /*0394*/ 	.word	0x00031c20
        /*0398*/ 	.short	0x0100
        /*039a*/ 	.byte	0x08
	.zero		1


	//   ....[2]....
        /*039c*/ 	.word	0x000003a0
        /*03a0*/ 	.word	0x000000ff
        /*03a4*/ 	.word	0x00031c30
        /*03a8*/ 	.short	0x0100
        /*03aa*/ 	.byte	0x08
	.zero		1


	//   ....[3]....
        /*03ac*/ 	.word	0x000003b0
        /*03b0*/ 	.word	0x000000ff
        /*03b4*/ 	.word	0x00031c40
        /*03b8*/ 	.short	0x0100
        /*03ba*/ 	.byte	0x08
	.zero		1


	//   ....[4]....
        /*03bc*/ 	.word	0x000003c0
        /*03c0*/ 	.word	0x000000ff
        /*03c4*/ 	.word	0x00031c38
        /*03c8*/ 	.short	0x0100
        /*03ca*/ 	.byte	0x08
	.zero		1


	//   ....[5]....
        /*03cc*/ 	.word	0x000003d0
        /*03d0*/ 	.word	0x000000ff
        /*03d4*/ 	.word	0x00031c48
        /*03d8*/ 	.short	0x0100
        /*03da*/ 	.byte	0x08
	.zero		1


	//   ....[6]....
        /*03dc*/ 	.word	0x00000500
        /*03e0*/ 	.word	0x000000ff
        /*03e4*/ 	.word	0x00031c50
        /*03e8*/ 	.short	0x0100
        /*03ea*/ 	.byte	0x08
	.zero		1


	//   ....[7]....
        /*03ec*/ 	.word	0x00000510
        /*03f0*/ 	.word	0x000000ff
        /*03f4*/ 	.word	0x00031c60
        /*03f8*/ 	.short	0x0100
        /*03fa*/ 	.byte	0x08
	.zero		1


	//   ....[8]....
        /*03fc*/ 	.word	0x00000520
        /*0400*/ 	.word	0x000000ff
        /*0404*/ 	.word	0x00031c58
        /*0408*/ 	.short	0x0100
        /*040a*/ 	.byte	0x08
	.zero		1


	//   ....[9]....
        /*040c*/ 	.word	0x00000530
        /*0410*/ 	.word	0x000000ff
        /*0414*/ 	.word	0x00031c68
        /*0418*/ 	.short	0x0100
        /*041a*/ 	.byte	0x08
	.zero		1


	//   ....[10]....
        /*041c*/ 	.word	0x00000620
        /*0420*/ 	.word	0x000000ff
        /*0424*/ 	.word	0x00031c70
        /*0428*/ 	.short	0x0100
        /*042a*/ 	.byte	0x06
	.zero		1


	//   ....[11]....
        /*042c*/ 	.word	0x00000630
        /*0430*/ 	.word	0x000000ff
        /*0434*/ 	.word	0x00031c80
        /*0438*/ 	.short	0x0100
        /*043a*/ 	.byte	0x06
	.zero		1


	//   ....[12]....
        /*043c*/ 	.word	0x00000640
        /*0440*/ 	.word	0x000000ff
        /*0444*/ 	.word	0x00031c78
        /*0448*/ 	.short	0x0100
        /*044a*/ 	.byte	0x06
	.zero		1


	//   ....[13]....
        /*044c*/ 	.word	0x00000650
        /*0450*/ 	.word	0x000000ff
        /*0454*/ 	.word	0x00031c88
        /*0458*/ 	.short	0x0100
        /*045a*/ 	.byte	0x06
	.zero		1


	//   ....[14]....
        /*045c*/ 	.word	0x00000780
        /*0460*/ 	.word	0x000000ff
        /*0464*/ 	.word	0x00031c90
        /*0468*/ 	.short	0x0100
        /*046a*/ 	.byte	0x08
	.zero		1


	//   ....[15]....
        /*046c*/ 	.word	0x00000790
        /*0470*/ 	.word	0x000000ff
        /*0474*/ 	.word	0x00031ca0
        /*0478*/ 	.short	0x0100
        /*047a*/ 	.byte	0x08
	.zero		1


	//   ....[16]....
        /*047c*/ 	.word	0x000007a0
        /*0480*/ 	.word	0x000000ff
        /*0484*/ 	.word	0x00031c98
        /*0488*/ 	.short	0x0100
        /*048a*/ 	.byte	0x08
	.zero		1


	//   ....[17]....
        /*048c*/ 	.word	0x000007b0
        /*0490*/ 	.word	0x000000ff
        /*0494*/ 	.word	0x00031ca8
        /*0498*/ 	.short	0x0100
        /*049a*/ 	.byte	0x08
	.zero		1


	//   ....[18]....
        /*049c*/ 	.word	0x000008e0
        /*04a0*/ 	.word	0x000000ff
        /*04a4*/ 	.word	0x00031cb0
        /*04a8*/ 	.short	0x0100
        /*04aa*/ 	.byte	0x08
	.zero		1


	//   ....[19]....
        /*04ac*/ 	.word	0x000008f0
        /*04b0*/ 	.word	0x000000ff
        /*04b4*/ 	.word	0x00031cc0
        /*04b8*/ 	.short	0x0100
        /*04ba*/ 	.byte	0x08
	.zero		1


	//   ....[20]....
        /*04bc*/ 	.word	0x00000900
        /*04c0*/ 	.word	0x000000ff
        /*04c4*/ 	.word	0x00031cb8
        /*04c8*/ 	.short	0x0100
        /*04ca*/ 	.byte	0x08
	.zero		1


	//   ....[21]....
        /*04cc*/ 	.word	0x00000910
        /*04d0*/ 	.word	0x000000ff
        /*04d4*/ 	.word	0x00031cc8
        /*04d8*/ 	.short	0x0100
        /*04da*/ 	.byte	0x08
	.zero		1


	//   ....[22]....
        /*04dc*/ 	.word	0x00001a20
        /*04e0*/ 	.word	0x000000ff
        /*04e4*/ 	.word	0x00031c00
        /*04e8*/ 	.short	0x010a
        /*04ea*/ 	.byte	0x25
	.zero		1


	//   ....[23]....
        /*04ec*/ 	.word	0x00001aa0
        /*04f0*/ 	.word	0x00000003
        /*04f4*/ 	.word	0x00031c30
        /*04f8*/ 	.short	0x010a
        /*04fa*/ 	.byte	0x3f
	.zero		1


	//   ....[24]....
        /*04fc*/ 	.word	0x00001b10
        /*0500*/ 	.word	0x00000003
        /*0504*/ 	.word	0x00031c30
        /*0508*/ 	.short	0x010a
        /*050a*/ 	.byte	0x3f
	.zero		1


	//   ....[25]....
        /*050c*/ 	.word	0x00004440
        /*0510*/ 	.word	0x00000007
        /*0514*/ 	.word	0x00000000
        /*0518*/ 	.short	0x0101
        /*051a*/ 	.byte	0x3f
	.zero		1


	//   ....[26]....
        /*051c*/ 	.word	0x00005700
        /*0520*/ 	.word	0x000000ff
        /*0524*/ 	.word	0x00031c30
        /*0528*/ 	.short	0x010a
        /*052a*/ 	.byte	0x04
	.zero		1


	//   ....[27]....
        /*052c*/ 	.word	0x00005740
        /*0530*/ 	.word	0x000000ff
        /*0534*/ 	.word	0x00031c30
        /*0538*/ 	.short	0x010a
        /*053a*/ 	.byte	0x04
	.zero		1


	//   ....[28]....
        /*053c*/ 	.word	0x00006dd0
        /*0540*/ 	.word	0x000000ff
        /*0544*/ 	.word	0x00031c50
        /*0548*/ 	.short	0x010a
        /*054a*/ 	.byte	0x04
	.zero		1


	//   ....[29]....
        /*054c*/ 	.word	0x00006e10
        /*0550*/ 	.word	0x000000ff
        /*0554*/ 	.word	0x00031c50
        /*0558*/ 	.short	0x010a
        /*055a*/ 	.byte	0x04
	.zero		1


	//   ....[30]....
        /*055c*/ 	.word	0x00008ba0
        /*0560*/ 	.word	0x0000004a
        /*0564*/ 	.word	0x00000000
        /*0568*/ 	.short	0x0101
        /*056a*/ 	.byte	0x3f
	.zero		1


	//   ....[31]....
        /*056c*/ 	.word	0x00008c40
        /*0570*/ 	.word	0x00000072
        /*0574*/ 	.word	0x00000000
        /*0578*/ 	.short	0x0101
        /*057a*/ 	.byte	0x3f
	.zero		1


	//   ....[32]....
        /*057c*/ 	.word	0x000098d0
        /*0580*/ 	.word	0x000000ff
        /*0584*/ 	.word	0x00031c30
        /*0588*/ 	.short	0x010a
        /*058a*/ 	.byte	0x04
	.zero		1


	//   ....[33]....
        /*058c*/ 	.word	0x00009910
        /*0590*/ 	.word	0x000000ff
        /*0594*/ 	.word	0x00031c30
        /*0598*/ 	.short	0x010a
        /*059a*/ 	.byte	0x04
	.zero		1


	//   ....[34]....
        /*059c*/ 	.word	0x0000afa0
        /*05a0*/ 	.word	0x000000ff
        /*05a4*/ 	.word	0x00031c50
        /*05a8*/ 	.short	0x010a
        /*05aa*/ 	.byte	0x04
	.zero		1


	//   ....[35]....
        /*05ac*/ 	.word	0x0000afe0
        /*05b0*/ 	.word	0x000000ff
        /*05b4*/ 	.word	0x00031c50
        /*05b8*/ 	.short	0x010a
        /*05ba*/ 	.byte	0x04
	.zero		1


	//   ....[36]....
        /*05bc*/ 	.word	0x0000c450
        /*05c0*/ 	.word	0x00000089
        /*05c4*/ 	.word	0x00000000
        /*05c8*/ 	.short	0x0101
        /*05ca*/ 	.byte	0x3f
	.zero		1


	//   ....[37]....
        /*05cc*/ 	.word	0x0000c4d0
        /*05d0*/ 	.word	0x00000086
        /*05d4*/ 	.word	0x00000000
        /*05d8*/ 	.short	0x0101
        /*05da*/ 	.byte	0x3f
	.zero		1


	//   ....[38]....
        /*05dc*/ 	.word	0x0000cf80
        /*05e0*/ 	.word	0x000000ff
        /*05e4*/ 	.word	0x00031c50
        /*05e8*/ 	.short	0x010a
        /*05ea*/ 	.byte	0x06
	.zero		1


	//   ....[39]....
        /*05ec*/ 	.word	0x0000cfc0
        /*05f0*/ 	.word	0x000000ff
        /*05f4*/ 	.word	0x00031c50
        /*05f8*/ 	.short	0x010a
        /*05fa*/ 	.byte	0x06
	.zero		1


	//   ....[40]....
        /*05fc*/ 	.word	0x0000d790
        /*0600*/ 	.word	0x00000007
        /*0604*/ 	.word	0x00000000
        /*0608*/ 	.short	0x0101
        /*060a*/ 	.byte	0x3f
	.zero		1


	//   ....[41]....
        /*060c*/ 	.word	0x0000e790
        /*0610*/ 	.word	0x000000ff
        /*0614*/ 	.word	0x00000000
        /*0618*/ 	.short	0x0101
        /*061a*/ 	.byte	0x04
	.zero		1


	//   ....[42]....
        /*061c*/ 	.word	0x00011110
        /*0620*/ 	.word	0x00000005
        /*0624*/ 	.word	0x00031c40
        /*0628*/ 	.short	0x010a
        /*062a*/ 	.byte	0x3f
	.zero		1


	//   ....[43]....
        /*062c*/ 	.word	0x00011630
        /*0630*/ 	.word	0x00000019
        /*0634*/ 	.word	0x00031c20
        /*0638*/ 	.short	0x010a
        /*063a*/ 	.byte	0x3f
	.zero		1


	//   ....[44]....
        /*063c*/ 	.word	0x00011900
        /*0640*/ 	.word	0x00000003
        /*0644*/ 	.word	0x00031c40
        /*0648*/ 	.short	0x010a
        /*064a*/ 	.byte	0x3f
	.zero		1


	//   ....[45]....
        /*064c*/ 	.word	0x00011b80
        /*0650*/ 	.word	0x00000002
        /*0654*/ 	.word	0x00000060
        /*0658*/ 	.short	0x010a
        /*065a*/ 	.byte	0x3f
	.zero		1


	//   ....[46]....
        /*065c*/ 	.word	0x00012090
        /*0660*/ 	.word	0x00000003
        /*0664*/ 	.word	0x00031c40
        /*0668*/ 	.short	0x010a
        /*066a*/ 	.byte	0x3f
	.zero		1


	//   ....[47]....
        /*066c*/ 	.word	0x00012310
        /*0670*/ 	.word	0x00000003
        /*0674*/ 	.word	0x00000060
        /*0678*/ 	.short	0x010a
        /*067a*/ 	.byte	0x3f
	.zero		1


	//   ....[48]....
        /*067c*/ 	.word	0x00012790
        /*0680*/ 	.word	0x00000002
        /*0684*/ 	.word	0x00031c40
        /*0688*/ 	.short	0x010a
        /*068a*/ 	.byte	0x3f
	.zero		1


	//   ....[49]....
        /*068c*/ 	.word	0x00012a30
        /*0690*/ 	.word	0x00000002
        /*0694*/ 	.word	0x00000060
        /*0698*/ 	.short	0x010a
        /*069a*/ 	.byte	0x3f
	.zero		1


	//   ....[50]....
        /*069c*/ 	.word	0x00012e30
        /*06a0*/ 	.word	0x00000003
        /*06a4*/ 	.word	0x00031c60
        /*06a8*/ 	.short	0x010a
        /*06aa*/ 	.byte	0x3f
	.zero		1


	//   ....[51]....
        /*06ac*/ 	.word	0x00013d90
        /*06b0*/ 	.word	0x00000009
        /*06b4*/ 	.word	0x00031c20
        /*06b8*/ 	.short	0x010a
        /*06ba*/ 	.byte	0x3f
	.zero		1


	//   ....[52]....
        /*06bc*/ 	.word	0x00013f50
        /*06c0*/ 	.word	0x00000007
        /*06c4*/ 	.word	0x00000000
        /*06c8*/ 	.short	0x010a
        /*06ca*/ 	.byte	0x3f
	.zero		1


	//   ....[53]....
        /*06cc*/ 	.word	0x00013fc0
        /*06d0*/ 	.word	0x00000003
        /*06d4*/ 	.word	0x00000000
        /*06d8*/ 	.short	0x010a
        /*06da*/ 	.byte	0x3f
	.zero		1


	//   ....[54]....
        /*06dc*/ 	.word	0x00014020
        /*06e0*/ 	.word	0x00000005
        /*06e4*/ 	.word	0x00000000
        /*06e8*/ 	.short	0x010a
        /*06ea*/ 	.byte	0x3f
	.zero		1


	//   ....[55]....
        /*06ec*/ 	.word	0x00014050
        /*06f0*/ 	.word	0x00000003
        /*06f4*/ 	.word	0x00000000
        /*06f8*/ 	.short	0x010a
        /*06fa*/ 	.byte	0x3f
	.zero		1


	//   ....[56]....
        /*06fc*/ 	.word	0x000140c0
        /*0700*/ 	.word	0x00000003
        /*0704*/ 	.word	0x00031c00
        /*0708*/ 	.short	0x010a
        /*070a*/ 	.byte	0x3f
	.zero		1


	//   ....[57]....
        /*070c*/ 	.word	0x00014110
        /*0710*/ 	.word	0x00000003
        /*0714*/ 	.word	0x00031c30
        /*0718*/ 	.short	0x010a
        /*071a*/ 	.byte	0x3f
	.zero		1


	//   ....[58]....
        /*071c*/ 	.word	0x00014170
        /*0720*/ 	.word	0x00000009
        /*0724*/ 	.word	0x00031c30
        /*0728*/ 	.short	0x010a
        /*072a*/ 	.byte	0x3f
	.zero		1


	//   ....[59]....
        /*072c*/ 	.word	0x000141d0
        /*0730*/ 	.word	0x00000009
        /*0734*/ 	.word	0x00031c50
        /*0738*/ 	.short	0x010a
        /*073a*/ 	.byte	0x3f
	.zero		1


	//   ....[60]....
        /*073c*/ 	.word	0x00014230
        /*0740*/ 	.word	0x00000007
        /*0744*/ 	.word	0x00031c30
        /*0748*/ 	.short	0x010a
        /*074a*/ 	.byte	0x3f
	.zero		1


	//   ....[61]....
        /*074c*/ 	.word	0x00014290
        /*0750*/ 	.word	0x00000007
        /*0754*/ 	.word	0x00031c50
        /*0758*/ 	.short	0x010a
        /*075a*/ 	.byte	0x3f
	.zero		1


	//   ....[62]....
        /*075c*/ 	.word	0x000142f0
        /*0760*/ 	.word	0x00000006
        /*0764*/ 	.word	0x00031c50
        /*0768*/ 	.short	0x010a
        /*076a*/ 	.byte	0x3f
	.zero		1


	//   ....[63]....
        /*076c*/ 	.word	0x00014490
        /*0770*/ 	.word	0x00000005
        /*0774*/ 	.word	0x00031c40
        /*0778*/ 	.short	0x010a
        /*077a*/ 	.byte	0x3f
	.zero		1


	//   ....[64]....
        /*077c*/ 	.word	0x000144e0
        /*0780*/ 	.word	0x00000019
        /*0784*/ 	.word	0x00031c20
        /*0788*/ 	.short	0x010a
        /*078a*/ 	.byte	0x3f
	.zero		1


	//   ....[65]....
        /*078c*/ 	.word	0x00014530
        /*0790*/ 	.word	0x00000003
        /*0794*/ 	.word	0x00031c40
        /*0798*/ 	.short	0x010a
        /*079a*/ 	.byte	0x3f
	.zero		1


	//   ....[66]....
        /*079c*/ 	.word	0x00014580
        /*07a0*/ 	.word	0x00000002
        /*07a4*/ 	.word	0x00000060
        /*07a8*/ 	.short	0x010a
        /*07aa*/ 	.byte	0x3f
	.zero		1


	//   ....[67]....
        /*07ac*/ 	.word	0x000145d0
        /*07b0*/ 	.word	0x00000003
        /*07b4*/ 	.word	0x00031c40
        /*07b8*/ 	.short	0x010a
        /*07ba*/ 	.byte	0x3f
	.zero		1


	//   ....[68]....
        /*07bc*/ 	.word	0x00014620
        /*07c0*/ 	.word	0x00000003
        /*07c4*/ 	.word	0x00000060
        /*07c8*/ 	.short	0x010a
        /*07ca*/ 	.byte	0x3f
	.zero		1


	//   ....[69]....
        /*07cc*/ 	.word	0x00014670
        /*07d0*/ 	.word	0x00000002
        /*07d4*/ 	.word	0x00031c40
        /*07d8*/ 	.short	0x010a
        /*07da*/ 	.byte	0x3f
	.zero		1


	//   ....[70]....
        /*07dc*/ 	.word	0x000146c0
        /*07e0*/ 	.word	0x00000002
        /*07e4*/ 	.word	0x00000060
        /*07e8*/ 	.short	0x010a
        /*07ea*/ 	.byte	0x3f
	.zero		1


	//   ....[71]....
        /*07ec*/ 	.word	0x00014710
        /*07f0*/ 	.word	0x00000003
        /*07f4*/ 	.word	0x00031c60
        /*07f8*/ 	.short	0x010a
        /*07fa*/ 	.byte	0x3f
	.zero		1


	//   ....[72]....
        /*07fc*/ 	.word	0x000150c0
        /*0800*/ 	.word	0x00000009
        /*0804*/ 	.word	0x00031c20
        /*0808*/ 	.short	0x010a
        /*080a*/ 	.byte	0x3f
	.zero		1


	//   ....[73]....
        /*080c*/ 	.word	0x00015260
        /*0810*/ 	.word	0x00000007
        /*0814*/ 	.word	0x00000000
        /*0818*/ 	.short	0x010a
        /*081a*/ 	.byte	0x3f
	.zero		1


	//   ....[74]....
        /*081c*/ 	.word	0x000152b0
        /*0820*/ 	.word	0x00000003
        /*0824*/ 	.word	0x00000000
        /*0828*/ 	.short	0x010a
        /*082a*/ 	.byte	0x3f
	.zero		1


	//   ....[75]....
        /*082c*/ 	.word	0x00015300
        /*0830*/ 	.word	0x00000005
        /*0834*/ 	.word	0x00000000
        /*0838*/ 	.short	0x010a
        /*083a*/ 	.byte	0x3f
	.zero		1


	//----- nvinfo : EIATTR_NUM_MBARRIERS
	.align		4
.L_295:
        /*083c*/ 	.byte	0x03, 0x38
        /*083e*/ 	.short	0x0016


	//----- nvinfo : EIATTR_EXIT_INSTR_OFFSETS
	.align		4
        /*0840*/ 	.byte	0x04, 0x1c
        /*0842*/ 	.short	(.L_297 - .L_296)


	//   ....[0]....
.L_296:
        /*0844*/ 	.word	0x00000ac0


	//   ....[1]....
        /*0848*/ 	.word	0x0000f430


	//   ....[2]....
        /*084c*/ 	.word	0x0000f490


	//   ....[3]....
        /*0850*/ 	.word	0x000140a0


	//----- nvinfo : EIATTR_MAX_THREADS
	.align		4
.L_297:
        /*0854*/ 	.byte	0x04, 0x05
        /*0856*/ 	.short	(.L_299 - .L_298)
.L_298:
        /*0858*/ 	.word	0x00000200
        /*085c*/ 	.word	0x00000001
        /*0860*/ 	.word	0x00000001


	//----- nvinfo : EIATTR_CRS_STACK_SIZE
	.align		4
.L_299:
        /*0864*/ 	.byte	0x04, 0x1e
        /*0866*/ 	.short	(.L_301 - .L_300)
.L_300:
        /*0868*/ 	.word	0x00000000


	//----- nvinfo : EIATTR_CBANK_PARAM_SIZE
	.align		4
.L_301:
        /*086c*/ 	.byte	0x03, 0x19
        /*086e*/ 	.short	0x0a70


	//----- nvinfo : EIATTR_PARAM_CBANK
	.align		4
        /*0870*/ 	.byte	0x04, 0x0a
        /*0872*/ 	.short	(.L_303 - .L_302)
	.align		4
.L_302:
        /*0874*/ 	.word	index@(.nv.constant0._ZN7cutlass13device_kernelIN5flash11enable_sm90INS1_16FlashAttnFwdSm90INS1_25CollectiveMainloopFwdSm90ILi2EN4cute5tupleIJNS5_1CILi1EEES8_S8_EEENS6_IJNS7_ILi192EEENS7_ILi144EEENS7_ILi96EEEEEELi96ENS_6half_tEfNS_4arch4Sm90ELb1ELb0ELb0ELb1ELb0ELb0ELb0ELb0ELb1ELb0ELb0ELb0EEENS1_21CollectiveEpilogueFwdINS6_IJSA_SC_SB_EEES9_SE_SG_Li384ELb1ELb0ELb0ELb0EEENS1_36VarlenDynamicPersistentTileSchedulerILi192ELi144ELi384ELi32ELb0ELb0ELb1ELb1ELb1ELb1EEEEEEEEEvNT_6ParamsE)
        /*0878*/ 	.short	0x0210
        /*087a*/ 	.short	0x0a70


	//----- nvinfo : EIATTR_SW_WAR
	.align		4
.L_303:
        /*087c*/ 	.byte	0x04, 0x36
        /*087e*/ 	.short	(.L_305 - .L_304)
.L_304:
        /*0880*/ 	.word	0x00000008
.L_305:


//--------------------- .nv.info._ZN7cutlass13device_kernelIN5flash11enable_sm90INS1_16FlashAttnFwdSm90INS1_25CollectiveMainloopFwdSm90ILi2EN4cute5tupleIJNS5_1CILi1EEES8_S8_EEENS6_IJNS7_ILi192EEENS7_ILi144EEENS7_ILi96EEEEEELi96ENS_6half_tEfNS_4arch4Sm90ELb1ELb0ELb0ELb1ELb0ELb1ELb0ELb0ELb1ELb0ELb0ELb0EEENS1_21CollectiveEpilogueFwdINS6_IJSA_SC_SB_EEES9_SE_SG_Li384ELb1ELb0ELb0ELb0EEENS1_36VarlenDynamicPersistentTileSchedulerILi192ELi144ELi384ELi32ELb0ELb0ELb1ELb1ELb1ELb1EEEEEEEEEvNT_6ParamsE --------------------------
	.section	.nv.info._ZN7cutlass13device_kernelIN5flash11enable_sm90INS1_16FlashAttnFwdSm90INS1_25CollectiveMainloopFwdSm90ILi2EN4cute5tupleIJNS5_1CILi1EEES8_S8_EEENS6_IJNS7_ILi192EEENS7_ILi144EEENS7_ILi96EEEEEELi96ENS_6half_tEfNS_4arch4Sm90ELb1ELb0ELb0ELb1ELb0ELb1ELb0ELb0ELb1ELb0ELb0ELb0EEENS1_21CollectiveEpilogueFwdINS6_IJSA_SC_SB_EEES9_SE_SG_Li384ELb1ELb0ELb0ELb0EEENS1_36VarlenDynamicPersistentTileSchedulerILi192ELi144ELi384ELi32ELb0ELb0ELb1ELb1ELb1ELb1EEEEEEEEEvNT_6ParamsE,"",@"SHT_CUDA_INFO"
	.sectionflags	@""
	.align	4


	//----- nvinfo : EIATTR_CUDA_API_VERSION
	.align		4
        /*0000*/ 	.byte	0x04, 0x37
        /*0002*/ 	.short	(.L_307 - .L_306)
.L_306:
        /*0004*/ 	.word	0x00000082


	//----- nvinfo : EIATTR_KPARAM_INFO
	.align		4
.L_307:
        /*0008*/ 	.byte	0x04, 0x17
        /*000a*/ 	.short	(.L_309 - .L_308)
.L_308:
        /*000c*/ 	.word	0x00000000
        /*0010*/ 	.short	0x0000
        /*0012*/ 	.short	0x0070
        /*0014*/ 	.byte	0x00, 0xf0, 0x01, 0x28


	//----- nvinfo : EIATTR_SPARSE_MMA_MASK
	.align		4
.L_309:
        /*0018*/ 	.byte	0x03, 0x50
        /*001a*/ 	.short	0x0000


	//----- nvinfo : EIATTR_MAXREG_COUNT
	.align		4
        /*001c*/ 	.byte	0x03, 0x1b
        /*001e*/ 	.short	0x0080


	//----- nvinfo : EIATTR_NUM_BARRIERS
	.align		4
        /*0020*/ 	.byte	0x02, 0x4c
        /*0022*/ 	.byte	0x10
	.zero		1


	//----- nvinfo : EIATTR_EXTERNS
	.align		4
        /*0024*/ 	.byte	0x04, 0x0f
        /*0026*/ 	.short	(.L_311 - .L_310)


	//   ....[0]....
	.align		4
.L_310:
        /*0028*/ 	.word	index@(__assertfail)


	//----- nvinfo : EIATTR_ANNOTATIONS
	.align		4
.L_311:
        /*002c*/ 	.byte	0x04, 0x55
        /*002e*/ 	.short	(.L_313 - .L_312)


	//   ....[0]....
.L_312:
        /* <DEDUP_REMOVED lines=94> */


	//----- nvinfo : EIATTR_MERCURY_ISA_VERSION
	.align		4
.L_313:
        /*0600*/ 	.byte	0x03, 0x5f
        /*0602*/ 	.short	0x0101


	//----- nvinfo : EIATTR_UNUSED_LOAD_BYTE_OFFSET
	.align		4
        /*0604*/ 	.byte	0x04, 0x44
        /*0606*/ 	.short	(.L_315 - .L_314)


	//   ....[0]....
.L_314:
        /*0608*/ 	.word	0x00000b00
        /*060c*/ 	.word	0x0000fff0


	//   ....[1]....
        /*0610*/ 	.word	0x00019bb0
        /*0614*/ 	.word	0x0000fff0


	//----- nvinfo : EIATTR_INT_WARP_WIDE_INSTR_OFFSETS
	.align		4
.L_315:
        /*0618*/ 	.byte	0x04, 0x31
        /*061a*/ 	.short	(.L_317 - .L_316)


	//   ....[0]....
.L_316:
        /*061c*/ 	.word	0x000001c0


	//   ....[1]....
        /*0620*/ 	.word	0x00000200


	//   ....[2]....
        /*0624*/ 	.word	0x00000270


	//   ....[3]....
        /*0628*/ 	.word	0x0001d480


	//   ....[4]....
        /*062c*/ 	.word	0x0001d520


	//   ....[5]....
        /*0630*/ 	.word	0x0001d980


	//   ....[6]....
        /*0634*/ 	.word	0x0001d9b0


	//   ....[7]....
        /*0638*/ 	.word	0x0001db80


	//   ....[8]....
        /*063c*/ 	.word	0x0001dc50


	//   ....[9]....
        /*0640*/ 	.word	0x0001fb70


	//   ....[10]....
        /*0644*/ 	.word	0x0001fc10


	//----- nvinfo : EIATTR_COOP_GROUP_MASK_REGIDS
	.align		4
.L_317:
        /*0648*/ 	.byte	0x04, 0x29
        /*064a*/ 	.short	(.L_319 - .L_318)


	//   ....[0]....
.L_318:
        /*064c*/ 	.word	0xffffffff


	//   ....[1]....
        /*0650*/ 	.word	0xffffffff


	//   ....[2]....
        /*0654*/ 	.word	0xffffffff


	//   ....[3]....
        /*0658*/ 	.word	0xffffffff


	//   ....[4]....
        /*065c*/ 	.word	0xffffffff


	//   ....[5]....
        /*0660*/ 	.word	0xffffffff


	//   ....[6]....
        /*0664*/ 	.word	0xffffffff


	//   ....[7]....
        /*0668*/ 	.word	0xffffffff


	//   ....[8]....
        /*066c*/ 	.word	0xffffffff


	//   ....[9]....
        /*0670*/ 	.word	0xffffffff


	//   ....[10]....
        /*0674*/ 	.word	0xffffffff


	//   ....[11]....
        /*0678*/ 	.word	0xffffffff


	//   ....[12]....
        /*067c*/ 	.word	0xffffffff


	//   ....[13]....
        /*0680*/ 	.word	0xffffffff


	//   ....[14]....
        /*0684*/ 	.word	0xffffffff


	//   ....[15]....
        /*0688*/ 	.word	0xffffffff


	//   ....[16]....
        /*068c*/ 	.word	0xffffffff


	//   ....[17]....
        /*0690*/ 	.word	0xffffffff


	//   ....[18]....
        /*0694*/ 	.word	0xffffffff


	//   ....[19]....
        /*0698*/ 	.word	0xffffffff


	//   ....[20]....
        /*069c*/ 	.word	0xffffffff


	//   ....[21]....
        /*06a0*/ 	.word	0xffffffff


	//   ....[22]....
        /*06a4*/ 	.word	0xffffffff


	//   ....[23]....
        /*06a8*/ 	.word	0xffffffff


	//   ....[24]....
        /*06ac*/ 	.word	0xffffffff


	//   ....[25]....
        /*06b0*/ 	.word	0xffffffff


	//   ....[26]....
        /*06b4*/ 	.word	0xffffffff


	//   ....[27]....
        /*06b8*/ 	.word	0xffffffff


	//   ....[28]....
        /*06bc*/ 	.word	0xffffffff


	//   ....[29]....
        /*06c0*/ 	.word	0xffffffff


	//   ....[30]....
        /*06c4*/ 	.word	0xffffffff


	//   ....[31]....
        /*06c8*/ 	.word	0xffffffff


	//   ....[32]....
        /*06cc*/ 	.word	0xffffffff


	//   ....[33]....
        /*06d0*/ 	.word	0xffffffff


	//   ....[34]....
        /*06d4*/ 	.word	0xffffffff


	//   ....[35]....
        /*06d8*/ 	.word	0xffffffff


	//   ....[36]....
        /*06dc*/ 	.word	0xffffffff


	//   ....[37]....
        /*06e0*/ 	.word	0xffffffff


	//   ....[38]....
        /*06e4*/ 	.word	0xffffffff


	//   ....[39]....
        /*06e8*/ 	.word	0xffffffff


	//   ....[40]....
        /*06ec*/ 	.word	0xffffffff


	//   ....[41]....
        /*06f0*/ 	.word	0xffffffff


	//   ....[42]....
        /*06f4*/ 	.word	0xffffffff


	//   ....[43]....
        /*06f8*/ 	.word	0xffffffff


	//   ....[44]....
        /*06fc*/ 	.word	0xffffffff


	//   ....[45]....
        /*0700*/ 	.word	0xffffffff


	//   ....[46]....
        /*0704*/ 	.word	0xffffffff


	//   ....[47]....
        /*0708*/ 	.word	0xffffffff


	//   ....[48]....
        /*070c*/ 	.word	0xffffffff


	//   ....[49]....
        /*0710*/ 	.word	0xffffffff


	//   ....[50]....
        /*0714*/ 	.word	0xffffffff


	//   ....[51]....
        /*0718*/ 	.word	0xffffffff


	//   ....[52]....
        /*071c*/ 	.word	0xffffffff


	//   ....[53]....
        /*0720*/ 	.word	0xffffffff


	//   ....[54]....
        /*0724*/ 	.word	0xffffffff


	//   ....[55]....
        /*0728*/ 	.word	0xffffffff


	//   ....[56]....
        /*072c*/ 	.word	0xffffffff


	//   ....[57]....
        /*0730*/ 	.word	0xffffffff


	//   ....[58]....
        /*0734*/ 	.word	0xffffffff


	//   ....[59]....
        /*0738*/ 	.word	0xffffffff


	//   ....[60]....
        /*073c*/ 	.word	0xffffffff


	//   ....[61]....
        /*0740*/ 	.word	0x0500000f


	//   ....[62]....
        /*0744*/ 	.word	0x0500000f


	//   ....[63]....
        /*0748*/ 	.word	0x0500000f


	//   ....[64]....
        /*074c*/ 	.word	0x0500000f


	//   ....[65]....
        /*0750*/ 	.word	0x0500000f


	//   ....[66]....
        /*0754*/ 	.word	0x0500000f


	//   ....[67]....
        /*0758*/ 	.word	0x0500000f


	//   ....[68]....
        /*075c*/ 	.word	0x0500000f


	//   ....[69]....
        /*0760*/ 	.word	0x0500000f


	//   ....[70]....
        /*0764*/ 	.word	0x0500000f


	//   ....[71]....
        /*0768*/ 	.word	0x0500000f


	//   ....[72]....
        /*076c*/ 	.word	0x0500000f


	//   ....[73]....
        /*0770*/ 	.word	0x0500000f


	//   ....[74]....
        /*0774*/ 	.word	0x0500000f


	//   ....[75]....
        /*0778*/ 	.word	0x0500000f


	//   ....[76]....
        /*077c*/ 	.word	0x0500000f


	//   ....[77]....
        /*0780*/ 	.word	0x0500000f


	//   ....[78]....
        /*0784*/ 	.word	0x0500000f


	//   ....[79]....
        /*0788*/ 	.word	0x0500000f


	//   ....[80]....
        /*078c*/ 	.word	0x0500000f


	//   ....[81]....
        /*0790*/ 	.word	0x0500000f


	//   ....[82]....
        /*0794*/ 	.word	0x0500000f


	//   ....[83]....
        /*0798*/ 	.word	0x0500000f


	//   ....[84]....
        /*079c*/ 	.word	0x0500000f


	//   ....[85]....
        /*07a0*/ 	.word	0x0500000f


	//   ....[86]....
        /*07a4*/ 	.word	0x0500000f


	//   ....[87]....
        /*07a8*/ 	.word	0x0500000f


	//   ....[88]....
        /*07ac*/ 	.word	0x0500000f


	//   ....[89]....
        /*07b0*/ 	.word	0x0500000f


	//----- nvinfo : EIATTR_COOP_GROUP_INSTR_OFFSETS
	.align		4
.L_319:
        /*07b4*/ 	.byte	0x04, 0x28
        /*07b6*/ 	.short	(.L_321 - .L_320)


	//   ....[0]....
.L_320:
        /*07b8*/ 	.word	0x00000070


	//   ....[1]....
        /*07bc*/ 	.word	0x000001d0


	//   ....[2]....
        /*07c0*/ 	.word	0x00000220


	//   ....[3]....
        /*07c4*/ 	.word	0x00000450


	//   ....[4]....
        /*07c8*/ 	.word	0x000005b0


	//   ....[5]....
        /*07cc*/ 	.word	0x000006d0


	//   ....[6]....
        /*07d0*/ 	.word	0x00000830


	//   ....[7]....
        /*07d4*/ 	.word	0x00006db0


	//   ....[8]....
        /*07d8*/ 	.word	0x0000d670


	//   ....[9]....
        /*07dc*/ 	.word	0x0000d690


	//   ....[10]....
        /*07e0*/ 	.word	0x0000df30


	//   ....[11]....
        /*07e4*/ 	.word	0x0000df80


	//   ....[12]....
        /*07e8*/ 	.word	0x0000f290


	//   ....[13]....
        /*07ec*/ 	.word	0x000124a0


	//   ....[14]....
        /*07f0*/ 	.word	0x00012560


	//   ....[15]....
        /*07f4*/ 	.word	0x00012da0


	//   ....[16]....
        /*07f8*/ 	.word	0x00013290


	//   ....[17]....
        /*07fc*/ 	.word	0x00014660


	//   ....[18]....
        /*0800*/ 	.word	0x00016f50


	//   ....[19]....
        /*0804*/ 	.word	0x00016f70


	//   ....[20]....
        /*0808*/ 	.word	0x00017520


	//   ....[21]....
        /*080c*/ 	.word	0x00017540


	//   ....[22]....
        /*0810*/ 	.word	0x00018dd0


	//   ....[23]....
        /*0814*/ 	.word	0x00019530


	//   ....[24]....
        /*0818*/ 	.word	0x00019560


	//   ....[25]....
        /*081c*/ 	.word	0x000195a0


	//   ....[26]....
        /*0820*/ 	.word	0x000195b0


	//   ....[27]....
        /*0824*/ 	.word	0x0001b410


	//   ....[28]....
        /*0828*/ 	.word	0x0001b5c0


	//   ....[29]....
        /*082c*/ 	.word	0x0001b5f0


	//   ....[30]....
        /*0830*/ 	.word	0x0001b620


	//   ....[31]....
        /*0834*/ 	.word	0x0001b660


	//   ....[32]....
        /*0838*/ 	.word	0x0001b6b0


	//   ....[33]....
        /*083c*/ 	.word	0x0001b710


	//   ....[34]....
        /*0840*/ 	.word	0x0001b8e0


	//   ....[35]....
        /*0844*/ 	.word	0x0001b940


	//   ....[36]....
        /*0848*/ 	.word	0x0001b980


	//   ....[37]....
        /*084c*/ 	.word	0x0001b9c0


	//   ....[38]....
        /*0850*/ 	.word	0x0001b9f0


	//   ....[39]....
        /*0854*/ 	.word	0x0001ba20


	//   ....[40]....
        /*0858*/ 	.word	0x0001bad0


	//   ....[41]....
        /*085c*/ 	.word	0x0001bb30


	//   ....[42]....
        /*0860*/ 	.word	0x0001bbc0


	//   ....[43]....
        /*0864*/ 	.word	0x0001ff80


	//   ....[44]....
        /*0868*/ 	.word	0x0001ff90


	//   ....[45]....
        /*086c*/ 	.word	0x00020090


	//   ....[46]....
        /*0870*/ 	.word	0x000200f0


	//   ....[47]....
        /*0874*/ 	.word	0x00020130


	//   ....[48]....
        /*0878*/ 	.word	0x00020170


	//   ....[49]....
        /*087c*/ 	.word	0x000201a0


	//   ....[50]....
        /*0880*/ 	.word	0x000201d0


	//   ....[51]....
        /*0884*/ 	.word	0x00020350


	//   ....[52]....
        /*0888*/ 	.word	0x000203b0


	//   ....[53]....
        /*088c*/ 	.word	0x000203f0


	//   ....[54]....
        /*0890*/ 	.word	0x00020430


	//   ....[55]....
        /*0894*/ 	.word	0x00020460


	//   ....[56]....
        /*0898*/ 	.word	0x00020490


	//   ....[57]....
        /*089c*/ 	.word	0x00020550


	//   ....[58]....
        /*08a0*/ 	.word	0x00020570


	//   ....[59]....
        /*08a4*/ 	.word	0x000205e0


	//   ....[60]....
        /*08a8*/ 	.word	0x00020c60


	//   ....[61]....
        /*08ac*/ 	.word	0x00021060


	//   ....[62]....
        /*08b0*/ 	.word	0x00021100


	//   ....[63]....
        /*08b4*/ 	.word	0x000211a0


	//   ....[64]....
        /*08b8*/ 	.word	0x00021240


	//   ....[65]....
        /*08bc*/ 	.word	0x000212e0


	//   ....[66]....
        /*08c0*/ 	.word	0x000213c0


	//   ....[67]....
        /*08c4*/ 	.word	0x00021460


	//   ....[68]....
        /*08c8*/ 	.word	0x00021500


	//   ....[69]....
        /*08cc*/ 	.word	0x000215a0


	//   ....[70]....
        /*08d0*/ 	.word	0x000218a0


	//   ....[71]....
        /*08d4*/ 	.word	0x00021b80


	//   ....[72]....
        /*08d8*/ 	.word	0x00021f70


	//   ....[73]....
        /*08dc*/ 	.word	0x00022000


	//   ....[74]....
        /*08e0*/ 	.word	0x000220a0


	//   ....[75]....
        /*08e4*/ 	.word	0x00022150


	//   ....[76]....
        /*08e8*/ 	.word	0x000221d0


	//   ....[77]....
        /*08ec*/ 	.word	0x00022250


	//   ....[78]....
        /*08f0*/ 	.word	0x000222d0


	//   ....[79]....
        /*08f4*/ 	.word	0x00022350


	//   ....[80]....
        /*08f8*/ 	.word	0x000223e0


	//   ....[81]....
        /*08fc*/ 	.word	0x00022490


	//   ....[82]....
        /*0900*/ 	.word	0x00022510


	//   ....[83]....
        /*0904*/ 	.word	0x00022590


	//   ....[84]....
        /*0908*/ 	.word	0x00022610


	//   ....[85]....
        /*090c*/ 	.word	0x00022690


	//   ....[86]....
        /*0910*/ 	.word	0x00022700


	//   ....[87]....
        /*0914*/ 	.word	0x000227a0


	//   ....[88]....
        /*0918*/ 	.word	0x00022830


	//   ....[89]....
        /*091c*/ 	.word	0x00022950


	//----- nvinfo : EIATTR_REG_RECONFIG
	.align		4
.L_321:
        /*0920*/ 	.byte	0x01, 0x54
	.zero		2


	//----- nvinfo : EIATTR_SYSCALL_OFFSETS
	.align		4
        /*0924*/ 	.byte	0x04, 0x46
        /*0926*/ 	.short	(.L_323 - .L_322)


	//   ....[0]....
.L_322:
        /*0928*/ 	.word	0x00001a50


	//   ....[1]....
        /*092c*/ 	.word	0x00001ba0


	//   ....[2]....
        /*0930*/ 	.word	0x00006f80


	//   ....[3]....
        /*0934*/ 	.word	0x000072c0


	//   ....[4]....
        /*0938*/ 	.word	0x0001d6a0


	//   ....[5]....
        /*093c*/ 	.word	0x0001d7d0


	//   ....[6]....
        /*0940*/ 	.word	0x0001d8d0


	//----- nvinfo : EIATTR_MBARRIER_INSTR_OFFSETS
	.align		4
.L_323:
        /*0944*/ 	.byte	0x04, 0x39
        /*0946*/ 	.short	(.L_325 - .L_324)


	//   ....[0]....
.L_324:
        /*0948*/ 	.word	0x00000300
        /*094c*/ 	.word	0x000000ff
        /*0950*/ 	.word	0x00031c00
        /*0954*/ 	.short	0x0100
        /*0956*/ 	.byte	0x08
	.zero		1


	//   ....[1]....
        /*0958*/ 	.word	0x00000310
        /*095c*/ 	.word	0x000000ff
        /*0960*/ 	.word	0x00031c20
        /*0964*/ 	.short	0x0100
        /*0966*/ 	.byte	0x08
	.zero		1


	//   ....[2]....
        /*0968*/ 	.word	0x00000400
        /*096c*/ 	.word	0x000000ff
        /*0970*/ 	.word	0x00031c30
        /*0974*/ 	.short	0x0100
        /*0976*/ 	.byte	0x08
	.zero		1


	//   ....[3]....
        /*0978*/ 	.word	0x00000410
        /*097c*/ 	.word	0x000000ff
        /*0980*/ 	.word	0x00031c40
        /*0984*/ 	.short	0x0100
        /*0986*/ 	.byte	0x08
	.zero		1


	//   ....[4]....
        /*0988*/ 	.word	0x00000420
        /*098c*/ 	.word	0x000000ff
        /*0990*/ 	.word	0x00031c38
        /*0994*/ 	.short	0x0100
        /*0996*/ 	.byte	0x08
	.zero		1


	//   ....[5]....
        /*0998*/ 	.word	0x00000430
        /*099c*/ 	.word	0x000000ff
        /*09a0*/ 	.word	0x00031c48
        /*09a4*/ 	.short	0x0100
        /*09a6*/ 	.byte	0x08
	.zero		1


	//   ....[6]....
        /*09a8*/ 	.word	0x00000560
        /*09ac*/ 	.word	0x000000ff
        /*09b0*/ 	.word	0x00031c50
        /*09b4*/ 	.short	0x0100
        /*09b6*/ 	.byte	0x08
	.zero		1


	//   ....[7]....
        /*09b8*/ 	.word	0x00000570
        /*09bc*/ 	.word	0x000000ff
        /*09c0*/ 	.word	0x00031c60
        /*09c4*/ 	.short	0x0100
        /*09c6*/ 	.byte	0x08
	.zero		1


	//   ....[8]....
        /*09c8*/ 	.word	0x00000580
        /*09cc*/ 	.word	0x000000ff
        /*09d0*/ 	.word	0x00031c58
        /*09d4*/ 	.short	0x0100
        /*09d6*/ 	.byte	0x08
	.zero		1


	//   ....[9]....
        /*09d8*/ 	.word	0x00000590
        /*09dc*/ 	.word	0x000000ff
        /*09e0*/ 	.word	0x00031c68
        /*09e4*/ 	.short	0x0100
        /*09e6*/ 	.byte	0x08
	.zero		1


	//   ....[10]....
        /*09e8*/ 	.word	0x00000680
        /*09ec*/ 	.word	0x000000ff
        /*09f0*/ 	.word	0x00031c70
        /*09f4*/ 	.short	0x0100
        /*09f6*/ 	.byte	0x06
	.zero		1


	//   ....[11]....
        /*09f8*/ 	.word	0x00000690
        /*09fc*/ 	.word	0x000000ff
        /*0a00*/ 	.word	0x00031c80
        /*0a04*/ 	.short	0x0100
        /*0a06*/ 	.byte	0x06
	.zero		1


	//   ....[12]....
        /*0a08*/ 	.word	0x000006a0
        /*0a0c*/ 	.word	0x000000ff
        /*0a10*/ 	.word	0x00031c78
        /*0a14*/ 	.short	0x0100
        /*0a16*/ 	.byte	0x06
	.zero		1


	//   ....[13]....
        /*0a18*/ 	.word	0x000006b0
        /*0a1c*/ 	.word	0x000000ff
        /*0a20*/ 	.word	0x00031c88
        /*0a24*/ 	.short	0x0100
        /*0a26*/ 	.byte	0x06
	.zero		1


	//   ....[14]....
        /*0a28*/ 	.word	0x000007e0
        /*0a2c*/ 	.word	0x000000ff
        /*0a30*/ 	.word	0x00031c90
        /*0a34*/ 	.short	0x0100
        /*0a36*/ 	.byte	0x08
	.zero		1


	//   ....[15]....
        /*0a38*/ 	.word	0x000007f0
        /*0a3c*/ 	.word	0x000000ff
        /*0a40*/ 	.word	0x00031ca0
        /*0a44*/ 	.short	0x0100
        /*0a46*/ 	.byte	0x08
	.zero		1


	//   ....[16]....
        /*0a48*/ 	.word	0x00000800
        /*0a4c*/ 	.word	0x000000ff
        /*0a50*/ 	.word	0x00031c98
        /*0a54*/ 	.short	0x0100
        /*0a56*/ 	.byte	0x08
	.zero		1


	//   ....[17]....
        /*0a58*/ 	.word	0x00000810
        /*0a5c*/ 	.word	0x000000ff
        /*0a60*/ 	.word	0x00031ca8
        /*0a64*/ 	.short	0x0100
        /*0a66*/ 	.byte	0x08
	.zero		1


	//   ....[18]....
        /*0a68*/ 	.word	0x00000940
        /*0a6c*/ 	.word	0x000000ff
        /*0a70*/ 	.word	0x00031cb0
        /*0a74*/ 	.short	0x0100
        /*0a76*/ 	.byte	0x08
	.zero		1


	//   ....[19]....
        /*0a78*/ 	.word	0x00000950
        /*0a7c*/ 	.word	0x000000ff
        /*0a80*/ 	.word	0x00031cc0
        /*0a84*/ 	.short	0x0100
        /*0a86*/ 	.byte	0x08
	.zero		1


	//   ....[20]....
        /*0a88*/ 	.word	0x00000960
        /*0a8c*/ 	.word	0x000000ff
        /*0a90*/ 	.word	0x00031cb8
        /*0a94*/ 	.short	0x0100
        /*0a96*/ 	.byte	0x08
	.zero		1


	//   ....[21]....
        /*0a98*/ 	.word	0x00000970
        /*0a9c*/ 	.word	0x000000ff
        /*0aa0*/ 	.word	0x00031cc8
        /*0aa4*/ 	.short	0x0100
        /*0aa6*/ 	.byte	0x08
	.zero		1


	//   ....[22]....
        /*0aa8*/ 	.word	0x00003080
        /*0aac*/ 	.word	0x0000000f
        /*0ab0*/ 	.word	0x00031c90
        /*0ab4*/ 	.short	0x010a
        /*0ab6*/ 	.byte	0x3f
	.zero		1


	//   ....[23]....
        /*0ab8*/ 	.word	0x00004b00
        /*0abc*/ 	.word	0x0000000f
        /*0ac0*/ 	.word	0x00031c90
        /*0ac4*/ 	.short	0x010a
        /*0ac6*/ 	.byte	0x3f
	.zero		1


	//   ....[24]....
        /*0ac8*/ 	.word	0x00006460
        /*0acc*/ 	.word	0x0000000f
        /*0ad0*/ 	.word	0x00031c90
        /*0ad4*/ 	.short	0x010a
        /*0ad6*/ 	.byte	0x3f
	.zero		1


	//   ....[25]....
        /*0ad8*/ 	.word	0x000066d0
        /*0adc*/ 	.word	0x0000001c
        /*0ae0*/ 	.word	0x00000000
        /*0ae4*/ 	.short	0x0101
        /*0ae6*/ 	.byte	0x3f
	.zero		1


	//   ....[26]....
        /*0ae8*/ 	.word	0x00006710
        /*0aec*/ 	.word	0x0000000f
        /*0af0*/ 	.word	0x00031cb0
        /*0af4*/ 	.short	0x010a
        /*0af6*/ 	.byte	0x3f
	.zero		1


	//   ....[27]....
        /*0af8*/ 	.word	0x00006a70
        /*0afc*/ 	.word	0x0000000f
        /*0b00*/ 	.word	0x00000000
        /*0b04*/ 	.short	0x0101
        /*0b06*/ 	.byte	0x3f
	.zero		1


	//   ....[28]....
        /*0b08*/ 	.word	0x00007020
        /*0b0c*/ 	.word	0x00000016
        /*0b10*/ 	.word	0x00031c00
        /*0b14*/ 	.short	0x010a
        /*0b16*/ 	.byte	0x3f
	.zero		1


	//   ....[29]....
        /*0b18*/ 	.word	0x00007070
        /*0b1c*/ 	.word	0x00000016
        /*0b20*/ 	.word	0x00031c00
        /*0b24*/ 	.short	0x010a
        /*0b26*/ 	.byte	0x3f
	.zero		1


	//   ....[30]....
        /*0b28*/ 	.word	0x00007be0
        /*0b2c*/ 	.word	0x00000016
        /*0b30*/ 	.word	0x00031c00
        /*0b34*/ 	.short	0x010a
        /*0b36*/ 	.byte	0x3f
	.zero		1


	//   ....[31]....
        /*0b38*/ 	.word	0x00009710
        /*0b3c*/ 	.word	0x00000016
        /*0b40*/ 	.word	0x00031c00
        /*0b44*/ 	.short	0x010a
        /*0b46*/ 	.byte	0x3f
	.zero		1


	//   ....[32]....
        /*0b48*/ 	.word	0x0000aec0
        /*0b4c*/ 	.word	0x00000015
        /*0b50*/ 	.word	0x00031c30
        /*0b54*/ 	.short	0x010a
        /*0b56*/ 	.byte	0x3f
	.zero		1


	//   ....[33]....
        /*0b58*/ 	.word	0x0000af90
        /*0b5c*/ 	.word	0x00000015
        /*0b60*/ 	.word	0x00031c30
        /*0b64*/ 	.short	0x010a
        /*0b66*/ 	.byte	0x3f
	.zero		1


	//   ....[34]....
        /*0b68*/ 	.word	0x0000e330
        /*0b6c*/ 	.word	0x00000010
        /*0b70*/ 	.word	0x00000000
        /*0b74*/ 	.short	0x0101
        /*0b76*/ 	.byte	0x3f
	.zero		1


	//   ....[35]....
        /*0b78*/ 	.word	0x0000f560
        /*0b7c*/ 	.word	0x00000000
        /*0b80*/ 	.word	0x00031c30
        /*0b84*/ 	.short	0x010a
        /*0b86*/ 	.byte	0x3f
	.zero		1


	//   ....[36]....
        /*0b88*/ 	.word	0x0000f5b0
        /*0b8c*/ 	.word	0x00000000
        /*0b90*/ 	.word	0x00031c30
        /*0b94*/ 	.short	0x010a
        /*0b96*/ 	.byte	0x3f
	.zero		1


	//   ....[37]....
        /*0b98*/ 	.word	0x000119c0
        /*0b9c*/ 	.word	0x0000000e
        /*0ba0*/ 	.word	0x00031c50
        /*0ba4*/ 	.short	0x010a
        /*0ba6*/ 	.byte	0x3f
	.zero		1


	//   ....[38]....
        /*0ba8*/ 	.word	0x00011a10
        /*0bac*/ 	.word	0x0000000e
        /*0bb0*/ 	.word	0x00031c50
        /*0bb4*/ 	.short	0x010a
        /*0bb6*/ 	.byte	0x3f
	.zero		1


	//   ....[39]....
        /*0bb8*/ 	.word	0x00013450
        /*0bbc*/ 	.word	0x0000000f
        /*0bc0*/ 	.word	0x00000000
        /*0bc4*/ 	.short	0x0101
        /*0bc6*/ 	.byte	0x3f
	.zero		1


	//   ....[40]....
        /*0bc8*/ 	.word	0x00013560
        /*0bcc*/ 	.word	0x00000011
        /*0bd0*/ 	.word	0x00000000
        /*0bd4*/ 	.short	0x0101
        /*0bd6*/ 	.byte	0x3f
	.zero		1


	//   ....[41]....
        /*0bd8*/ 	.word	0x000147d0
        /*0bdc*/ 	.word	0x00000000
        /*0be0*/ 	.word	0x00031c30
        /*0be4*/ 	.short	0x010a
        /*0be6*/ 	.byte	0x3f
	.zero		1


	//   ....[42]....
        /*0be8*/ 	.word	0x00014820
        /*0bec*/ 	.word	0x00000000
        /*0bf0*/ 	.word	0x00031c30
        /*0bf4*/ 	.short	0x010a
        /*0bf6*/ 	.byte	0x3f
	.zero		1


	//   ....[43]....
        /*0bf8*/ 	.word	0x00016c50
        /*0bfc*/ 	.word	0x0000000e
        /*0c00*/ 	.word	0x00031c50
        /*0c04*/ 	.short	0x010a
        /*0c06*/ 	.byte	0x3f
	.zero		1


	//   ....[44]....
        /*0c08*/ 	.word	0x00016ca0
        /*0c0c*/ 	.word	0x0000000e
        /*0c10*/ 	.word	0x00031c50
        /*0c14*/ 	.short	0x010a
        /*0c16*/ 	.byte	0x3f
	.zero		1


	//   ....[45]....
        /*0c18*/ 	.word	0x00017f30
        /*0c1c*/ 	.word	0x0000004a
        /*0c20*/ 	.word	0x00000000
        /*0c24*/ 	.short	0x0101
        /*0c26*/ 	.byte	0x3f
	.zero		1


	//   ....[46]....
        /*0c28*/ 	.word	0x00017f90
        /*0c2c*/ 	.word	0x00000049
        /*0c30*/ 	.word	0x00000000
        /*0c34*/ 	.short	0x0101
        /*0c36*/ 	.byte	0x3f
	.zero		1


	//   ....[47]....
        /*0c38*/ 	.word	0x00018e60
        /*0c3c*/ 	.word	0x00000009
        /*0c40*/ 	.word	0x00031c50
        /*0c44*/ 	.short	0x010a
        /*0c46*/ 	.byte	0x3f
	.zero		1


	//   ....[48]....
        /*0c48*/ 	.word	0x00018f10
        /*0c4c*/ 	.word	0x00000009
        /*0c50*/ 	.word	0x00031c50
        /*0c54*/ 	.short	0x010a
        /*0c56*/ 	.byte	0x3f
	.zero		1


	//   ....[49]....
        /*0c58*/ 	.word	0x000198e0
        /*0c5c*/ 	.word	0x00000004
        /*0c60*/ 	.word	0x00000000
        /*0c64*/ 	.short	0x0101
        /*0c66*/ 	.byte	0x3f
	.zero		1


	//   ....[50]....
        /*0c68*/ 	.word	0x0001a860
        /*0c6c*/ 	.word	0x00000020
        /*0c70*/ 	.word	0x00000000
        /*0c74*/ 	.short	0x0101
        /*0c76*/ 	.byte	0x3f
	.zero		1


	//   ....[51]....
        /*0c78*/ 	.word	0x0001c950
        /*0c7c*/ 	.word	0x00000006
        /*0c80*/ 	.word	0x00031c20
        /*0c84*/ 	.short	0x010a
        /*0c86*/ 	.byte	0x3f
	.zero		1


	//   ....[52]....
        /*0c88*/ 	.word	0x0001c9c0
        /*0c8c*/ 	.word	0x00000008
        /*0c90*/ 	.word	0x00031ca0
        /*0c94*/ 	.short	0x010a
        /*0c96*/ 	.byte	0x3f
	.zero		1


	//   ....[53]....
        /*0c98*/ 	.word	0x0001cc10
        /*0c9c*/ 	.word	0x00000008
        /*0ca0*/ 	.word	0x00031cc0
        /*0ca4*/ 	.short	0x010a
        /*0ca6*/ 	.byte	0x3f
	.zero		1


	//   ....[54]....
        /*0ca8*/ 	.word	0x0001cf00
        /*0cac*/ 	.word	0x00000007
        /*0cb0*/ 	.word	0x00031ca0
        /*0cb4*/ 	.short	0x010a
        /*0cb6*/ 	.byte	0x3f
	.zero		1


	//   ....[55]....
        /*0cb8*/ 	.word	0x0001d140
        /*0cbc*/ 	.word	0x00000007
        /*0cc0*/ 	.word	0x00031cc0
        /*0cc4*/ 	.short	0x010a
        /*0cc6*/ 	.byte	0x3f
	.zero		1


	//   ....[56]....
        /*0cc8*/ 	.word	0x0001df50
        /*0ccc*/ 	.word	0x00000005
        /*0cd0*/ 	.word	0x00031c40
        /*0cd4*/ 	.short	0x010a
        /*0cd6*/ 	.byte	0x3f
	.zero		1


	//   ....[57]....
        /*0cd8*/ 	.word	0x0001e460
        /*0cdc*/ 	.word	0x0000001b
        /*0ce0*/ 	.word	0x00031c20
        /*0ce4*/ 	.short	0x010a
        /*0ce6*/ 	.byte	0x3f
	.zero		1


	//   ....[58]....
        /*0ce8*/ 	.word	0x0001e740
        /*0cec*/ 	.word	0x00000003
        /*0cf0*/ 	.word	0x00031c40
        /*0cf4*/ 	.short	0x010a
        /*0cf6*/ 	.byte	0x3f
	.zero		1


	//   ....[59]....
        /*0cf8*/ 	.word	0x0001e9c0
        /*0cfc*/ 	.word	0x00000002
        /*0d00*/ 	.word	0x00000060
        /*0d04*/ 	.short	0x010a
        /*0d06*/ 	.byte	0x3f
	.zero		1


	//   ....[60]....
        /*0d08*/ 	.word	0x0001eee0
        /*0d0c*/ 	.word	0x00000003
        /*0d10*/ 	.word	0x00031c40
        /*0d14*/ 	.short	0x010a
        /*0d16*/ 	.byte	0x3f
	.zero		1


	//   ....[61]....
        /*0d18*/ 	.word	0x0001f160
        /*0d1c*/ 	.word	0x00000003
        /*0d20*/ 	.word	0x00000060
        /*0d24*/ 	.short	0x010a
        /*0d26*/ 	.byte	0x3f
	.zero		1


	//   ....[62]....
        /*0d28*/ 	.word	0x0001f5e0
        /*0d2c*/ 	.word	0x00000002
        /*0d30*/ 	.word	0x00031c40
        /*0d34*/ 	.short	0x010a
        /*0d36*/ 	.byte	0x3f
	.zero		1


	//   ....[63]....
        /*0d38*/ 	.word	0x0001f880
        /*0d3c*/ 	.word	0x00000002
        /*0d40*/ 	.word	0x00000060
        /*0d44*/ 	.short	0x010a
        /*0d46*/ 	.byte	0x3f
	.zero		1


	//   ....[64]....
        /*0d48*/ 	.word	0x0001fc80
        /*0d4c*/ 	.word	0x00000003
        /*0d50*/ 	.word	0x00031c60
        /*0d54*/ 	.short	0x010a
        /*0d56*/ 	.byte	0x3f
	.zero		1


	//   ....[65]....
        /*0d58*/ 	.word	0x00020be0
        /*0d5c*/ 	.word	0x00000009
        /*0d60*/ 	.word	0x00031c20
        /*0d64*/ 	.short	0x010a
        /*0d66*/ 	.byte	0x3f
	.zero		1


	//   ....[66]....
        /*0d68*/ 	.word	0x00020d70
        /*0d6c*/ 	.word	0x00000007
        /*0d70*/ 	.word	0x00000000
        /*0d74*/ 	.short	0x010a
        /*0d76*/ 	.byte	0x3f
	.zero		1


	//   ....[67]....
        /*0d78*/ 	.word	0x00020de0
        /*0d7c*/ 	.word	0x00000003
        /*0d80*/ 	.word	0x00000000
        /*0d84*/ 	.short	0x010a
        /*0d86*/ 	.byte	0x3f
	.zero		1


	//   ....[68]....
        /*0d88*/ 	.word	0x00020e40
        /*0d8c*/ 	.word	0x00000005
        /*0d90*/ 	.word	0x00000000
        /*0d94*/ 	.short	0x010a
        /*0d96*/ 	.byte	0x3f
	.zero		1


	//   ....[69]....
        /*0d98*/ 	.word	0x00020e70
        /*0d9c*/ 	.word	0x00000003
        /*0da0*/ 	.word	0x00000000
        /*0da4*/ 	.short	0x010a
        /*0da6*/ 	.byte	0x3f
	.zero		1


	//   ....[70]....
        /*0da8*/ 	.word	0x00020ed0
        /*0dac*/ 	.word	0x0000000f
        /*0db0*/ 	.word	0x00031c90
        /*0db4*/ 	.short	0x010a
        /*0db6*/ 	.byte	0x3f
	.zero		1


	//   ....[71]....
        /*0db8*/ 	.word	0x00020f20
        /*0dbc*/ 	.word	0x0000000f
        /*0dc0*/ 	.word	0x00031c90
        /*0dc4*/ 	.short	0x010a
        /*0dc6*/ 	.byte	0x3f
	.zero		1


	//   ....[72]....
        /*0dc8*/ 	.word	0x00020f70
        /*0dcc*/ 	.word	0x0000000f
        /*0dd0*/ 	.word	0x00031c90
        /*0dd4*/ 	.short	0x010a
        /*0dd6*/ 	.byte	0x3f
	.zero		1


	//   ....[73]....
        /*0dd8*/ 	.word	0x00020fc0
        /*0ddc*/ 	.word	0x0000000f
        /*0de0*/ 	.word	0x00031cb0
        /*0de4*/ 	.short	0x010a
        /*0de6*/ 	.byte	0x3f
	.zero		1


	//   ....[74]....
        /*0de8*/ 	.word	0x00021320
        /*0dec*/ 	.word	0x00000016
        /*0df0*/ 	.word	0x00031c00
        /*0df4*/ 	.short	0x010a
        /*0df6*/ 	.byte	0x3f
	.zero		1


	//   ....[75]....
        /*0df8*/ 	.word	0x000215e0
        /*0dfc*/ 	.word	0x00000016
        /*0e00*/ 	.word	0x00031c00
        /*0e04*/ 	.short	0x010a
        /*0e06*/ 	.byte	0x3f
	.zero		1


	//   ....[76]....
        /*0e08*/ 	.word	0x00021630
        /*0e0c*/ 	.word	0x00000015
        /*0e10*/ 	.word	0x00031c30
        /*0e14*/ 	.short	0x010a
        /*0e16*/ 	.byte	0x3f
	.zero		1


	//   ....[77]....
        /*0e18*/ 	.word	0x00021680
        /*0e1c*/ 	.word	0x00000000
        /*0e20*/ 	.word	0x00031c30
        /*0e24*/ 	.short	0x010a
        /*0e26*/ 	.byte	0x3f
	.zero		1


	//   ....[78]....
        /*0e28*/ 	.word	0x000216d0
        /*0e2c*/ 	.word	0x0000000e
        /*0e30*/ 	.word	0x00031c50
        /*0e34*/ 	.short	0x010a
        /*0e36*/ 	.byte	0x3f
	.zero		1


	//   ....[79]....
        /*0e38*/ 	.word	0x00021720
        /*0e3c*/ 	.word	0x00000000
        /*0e40*/ 	.word	0x00031c30
        /*0e44*/ 	.short	0x010a
        /*0e46*/ 	.byte	0x3f
	.zero		1


	//   ....[80]....
        /*0e48*/ 	.word	0x00021770
        /*0e4c*/ 	.word	0x0000000e
        /*0e50*/ 	.word	0x00031c50
        /*0e54*/ 	.short	0x010a
        /*0e56*/ 	.byte	0x3f
	.zero		1


	//   ....[81]....
        /*0e58*/ 	.word	0x000217c0
        /*0e5c*/ 	.word	0x00000009
        /*0e60*/ 	.word	0x00031c50
        /*0e64*/ 	.short	0x010a
        /*0e66*/ 	.byte	0x3f
	.zero		1


	//   ....[82]....
        /*0e68*/ 	.word	0x00021960
        /*0e6c*/ 	.word	0x00000006
        /*0e70*/ 	.word	0x00031c20
        /*0e74*/ 	.short	0x010a
        /*0e76*/ 	.byte	0x3f
	.zero		1


	//   ....[83]....
        /*0e78*/ 	.word	0x000219b0
        /*0e7c*/ 	.word	0x00000008
        /*0e80*/ 	.word	0x00031ca0
        /*0e84*/ 	.short	0x010a
        /*0e86*/ 	.byte	0x3f
	.zero		1


	//   ....[84]....
        /*0e88*/ 	.word	0x00021a00
        /*0e8c*/ 	.word	0x00000008
        /*0e90*/ 	.word	0x00031cc0
        /*0e94*/ 	.short	0x010a
        /*0e96*/ 	.byte	0x3f
	.zero		1


	//   ....[85]....
        /*0e98*/ 	.word	0x00021a50
        /*0e9c*/ 	.word	0x00000007
        /*0ea0*/ 	.word	0x00031ca0
        /*0ea4*/ 	.short	0x010a
        /*0ea6*/ 	.byte	0x3f
	.zero		1


	//   ....[86]....
        /*0ea8*/ 	.word	0x00021aa0
        /*0eac*/ 	.word	0x00000007
        /*0eb0*/ 	.word	0x00031cc0
        /*0eb4*/ 	.short	0x010a
        /*0eb6*/ 	.byte	0x3f
	.zero		1


	//   ....[87]....
        /*0eb8*/ 	.word	0x00021c40
        /*0ebc*/ 	.word	0x00000005
        /*0ec0*/ 	.word	0x00031c40
        /*0ec4*/ 	.short	0x010a
        /*0ec6*/ 	.byte	0x3f
	.zero		1


	//   ....[88]....
        /*0ec8*/ 	.word	0x00021c90
        /*0ecc*/ 	.word	0x0000001b
        /*0ed0*/ 	.word	0x00031c20
        /*0ed4*/ 	.short	0x010a
        /*0ed6*/ 	.byte	0x3f
	.zero		1


	//   ....[89]....
        /*0ed8*/ 	.word	0x00021ce0
        /*0edc*/ 	.word	0x00000003
        /*0ee0*/ 	.word	0x00031c40
        /*0ee4*/ 	.short	0x010a
        /*0ee6*/ 	.byte	0x3f
	.zero		1


	//   ....[90]....
        /*0ee8*/ 	.word	0x00021d30
        /*0eec*/ 	.word	0x00000002
        /*0ef0*/ 	.word	0x00000060
        /*0ef4*/ 	.short	0x010a
        /*0ef6*/ 	.byte	0x3f
	.zero		1


	//   ....[91]....
        /*0ef8*/ 	.word	0x00021d80
        /*0efc*/ 	.word	0x00000003
        /*0f00*/ 	.word	0x00031c40
        /*0f04*/ 	.short	0x010a
        /*0f06*/ 	.byte	0x3f
	.zero		1


	//   ....[92]....
        /*0f08*/ 	.word	0x00021dd0
        /*0f0c*/ 	.word	0x00000003
        /*0f10*/ 	.word	0x00000060
        /*0f14*/ 	.short	0x010a
        /*0f16*/ 	.byte	0x3f
	.zero		1


	//   ....[93]....
        /*0f18*/ 	.word	0x00021e20
        /*0f1c*/ 	.word	0x00000002
        /*0f20*/ 	.word	0x00031c40
        /*0f24*/ 	.short	0x010a
        /*0f26*/ 	.byte	0x3f
	.zero		1


	//   ....[94]....
        /*0f28*/ 	.word	0x00021e70
        /*0f2c*/ 	.word	0x00000002
        /*0f30*/ 	.word	0x00000060
        /*0f34*/ 	.short	0x010a
        /*0f36*/ 	.byte	0x3f
	.zero		1


	//   ....[95]....
        /*0f38*/ 	.word	0x00021ec0
        /*0f3c*/ 	.word	0x00000003
        /*0f40*/ 	.word	0x00031c60
        /*0f44*/ 	.short	0x010a
        /*0f46*/ 	.byte	0x3f
	.zero		1


	//   ....[96]....
        /*0f48*/ 	.word	0x00022870
        /*0f4c*/ 	.word	0x00000009
        /*0f50*/ 	.word	0x00031c20
        /*0f54*/ 	.short	0x010a
        /*0f56*/ 	.byte	0x3f
	.zero		1


	//   ....[97]....
        /*0f58*/ 	.word	0x00022a10
        /*0f5c*/ 	.word	0x00000007
        /*0f60*/ 	.word	0x00000000
        /*0f64*/ 	.short	0x010a
        /*0f66*/ 	.byte	0x3f
	.zero		1


	//   ....[98]....
        /*0f68*/ 	.word	0x00022a60
        /*0f6c*/ 	.word	0x00000003
        /*0f70*/ 	.word	0x00000000
        /*0f74*/ 	.short	0x010a
        /*0f76*/ 	.byte	0x3f
	.zero		1


	//   ....[99]....
        /*0f78*/ 	.word	0x00022ab0
        /*0f7c*/ 	.word	0x00000005
        /*0f80*/ 	.word	0x00000000
        /*0f84*/ 	.short	0x010a
        /*0f86*/ 	.byte	0x3f
	.zero		1


	//----- nvinfo : EIATTR_NUM_MBARRIERS
	.align		4
.L_325:
        /*0f88*/ 	.byte	0x03, 0x38
        /*0f8a*/ 	.short	0x0016


	//----- nvinfo : EIATTR_EXIT_INSTR_OFFSETS
	.align		4
        /*0f8c*/ 	.byte	0x04, 0x1c
        /*0f8e*/ 	.short	(.L_327 - .L_326)


	//   ....[0]....
.L_326:
        /*0f90*/ 	.word	0x00020ec0


	//----- nvinfo : EIATTR_MAX_THREADS
	.align		4
.L_327:
        /*0f94*/ 	.byte	0x04, 0x05
        /*0f96*/ 	.short	(.L_329 - .L_328)
.L_328:
        /*0f98*/ 	.word	0x00000200
        /*0f9c*/ 	.word	0x00000001
        /*0fa0*/ 	.word	0x00000001


	//----- nvinfo : EIATTR_CRS_STACK_SIZE
	.align		4
.L_329:
        /*0fa4*/ 	.byte	0x04, 0x1e
        /*0fa6*/ 	.short	(.L_331 - .L_330)
.L_330:
        /*0fa8*/ 	.word	0x00000000


	//----- nvinfo : EIATTR_CBANK_PARAM_SIZE
	.align		4
.L_331:
        /*0fac*/ 	.byte	0x03, 0x19
        /*0fae*/ 	.short	0x0a70


	//----- nvinfo : EIATTR_PARAM_CBANK
	.align		4
        /*0fb0*/ 	.byte	0x04, 0x0a
        /*0fb2*/ 	.short	(.L_333 - .L_332)
	.align		4
.L_332:
        /*0fb4*/ 	.word	index@(.nv.constant0._ZN7cutlass13device_kernelIN5flash11enable_sm90INS1_16FlashAttnFwdSm90INS1_25CollectiveMainloopFwdSm90ILi2EN4cute5tupleIJNS5_1CILi1EEES8_S8_EEENS6_IJNS7_ILi192EEENS7_ILi144EEENS7_ILi96EEEEEELi96ENS_6half_tEfNS_4arch4Sm90ELb1ELb0ELb0ELb1ELb0ELb1ELb0ELb0ELb1ELb0ELb0ELb0EEENS1_21CollectiveEpilogueFwdINS6_IJSA_SC_SB_EEES9_SE_SG_Li384ELb1ELb0ELb0ELb0EEENS1_36VarlenDynamicPersistentTileSchedulerILi192ELi144ELi384ELi32ELb0ELb0ELb1ELb1ELb1ELb1EEEEEEEEEvNT_6ParamsE)
        /*0fb8*/ 	.short	0x0210
        /*0fba*/ 	.short	0x0a70


	//----- nvinfo : EIATTR_SW_WAR
	.align		4
.L_333:
        /*0fbc*/ 	.byte	0x04, 0x36
        /*0fbe*/ 	.short	(.L_335 - .L_334)
.L_334:
        /*0fc0*/ 	.word	0x00000008
.L_335:


//--------------------- .nv.callgraph             --------------------------
	.section	.nv.callgraph,"",@"SHT_CUDA_CALLGRAPH"
	.align	4
	.sectionentsize	8
	.align		4
        /*0000*/ 	.word	0x00000000
	.align		4
        /*0004*/ 	.word	0xffffffff
	.align		4
        /*0008*/ 	.word	index@(_ZN7cutlass13device_kernelIN5flash11enable_sm90INS1_16FlashAttnFwdSm90INS1_25CollectiveMainloopFwdSm90ILi2EN4cute5tupleIJNS5_1CILi1EEES8_S8_EEENS6_IJNS7_ILi192EEENS7_ILi144EEENS7_ILi96EEEEEELi96ENS_6half_tEfNS_4arch4Sm90ELb0ELb0ELb0ELb0ELb0ELb0ELb0ELb0ELb1ELb0ELb0ELb0EEENS1_21CollectiveEpilogueFwdINS6_IJSA_SC_SB_EEES9_SE_SG_Li384ELb0ELb0ELb0ELb0EEENS1_29StaticPersistentTileSchedulerILb0EEEEEEEEEvNT_6ParamsE)
	.align		4
        /*000c*/ 	.word	index@(__assertfail)
	.align		4
        /*0010*/ 	.word	index@(_ZN7cutlass13device_kernelIN5flash11enable_sm90INS1_16FlashAttnFwdSm90INS1_25CollectiveMainloopFwdSm90ILi2EN4cute5tupleIJNS5_1CILi1EEES8_S8_EEENS6_IJNS7_ILi192EEENS7_ILi144EEENS7_ILi96EEEEEELi96ENS_6half_tEfNS_4arch4Sm90ELb0ELb0ELb0ELb1ELb0ELb0ELb0ELb0ELb1ELb0ELb0ELb0EEENS1_21CollectiveEpilogueFwdINS6_IJSA_SC_SB_EEES9_SE_SG_Li384ELb1ELb0ELb0ELb0EEENS1_36VarlenDynamicPersistentTileSchedulerILi192ELi144ELi384ELi32ELb0ELb0ELb1ELb0ELb1ELb1EEEEEEEEEvNT_6ParamsE)
	.align		4
        /*0014*/ 	.word	index@(__assertfail)
	.align		4
        /*0018*/ 	.word	index@(_ZN7cutlass13device_kernelIN5flash11enable_sm90INS1_16FlashAttnFwdSm90INS1_25CollectiveMainloopFwdSm90ILi2EN4cute5tupleIJNS5_1CILi1EEES8_S8_EEENS6_IJNS7_ILi192EEENS7_ILi144EEENS7_ILi96EEEEEELi96ENS_6half_tEfNS_4arch4Sm90ELb0ELb0ELb0ELb1ELb0ELb1ELb0ELb0ELb1ELb0ELb0ELb0EEENS1_21CollectiveEpilogueFwdINS6_IJSA_SC_SB_EEES9_SE_SG_Li384ELb1ELb0ELb0ELb0EEENS1_36VarlenDynamicPersistentTileSchedulerILi192ELi144ELi384ELi32ELb0ELb0ELb1ELb0ELb1ELb1EEEEEEEEEvNT_6ParamsE)
	.align		4
        /*001c*/ 	.word	index@(__assertfail)
	.align		4
        /*0020*/ 	.word	index@(_ZN7cutlass13device_kernelIN5flash11enable_sm90INS1_16FlashAttnFwdSm90INS1_25CollectiveMainloopFwdSm90ILi2EN4cute5tupleIJNS5_1CILi1EEES8_S8_EEENS6_IJNS7_ILi192EEENS7_ILi128EEENS7_ILi96EEEEEELi96ENS_6half_tEfNS_4arch4Sm90ELb0ELb1ELb0ELb0ELb0ELb0ELb0ELb0ELb1ELb0ELb0ELb0EEENS1_21CollectiveEpilogueFwdINS6_IJSA_SC_SB_EEES9_SE_SG_Li384ELb0ELb0ELb0ELb0EEENS1_30DynamicPersistentTileSchedulerILi384ELi32ELb0ELb0ELb1EEEEEEEEEvNT_6ParamsE)
	.align		4
        /*0024*/ 	.word	index@(__assertfail)
	.align		4
        /*0028*/ 	.word	index@(_ZN7cutlass13device_kernelIN5flash11enable_sm90INS1_16FlashAttnFwdSm90INS1_25CollectiveMainloopFwdSm90ILi2EN4cute5tupleIJNS5_1CILi1EEES8_S8_EEENS6_IJNS7_ILi192EEENS7_ILi128EEENS7_ILi96EEEEEELi96ENS_6half_tEfNS_4arch4Sm90ELb0ELb1ELb0ELb1ELb0ELb0ELb0ELb0ELb1ELb0ELb0ELb0EEENS1_21CollectiveEpilogueFwdINS6_IJSA_SC_SB_EEES9_SE_SG_Li384ELb1ELb0ELb0ELb0EEENS1_36VarlenDynamicPersistentTileSchedulerILi192ELi128ELi384ELi32ELb0ELb0ELb1ELb1ELb0ELb1EEEEEEEEEvNT_6ParamsE)
	.align		4
        /*002c*/ 	.word	index@(__assertfail)
	.align		4
        /*0030*/ 	.word	index@(_ZN7cutlass13device_kernelIN5flash11enable_sm90INS1_16FlashAttnFwdSm90INS1_25CollectiveMainloopFwdSm90ILi2EN4cute5tupleIJNS5_1CILi1EEES8_S8_EEENS6_IJNS7_ILi192EEENS7_ILi128EEENS7_ILi96EEEEEELi96ENS_6half_tEfNS_4arch4Sm90ELb0ELb1ELb0ELb1ELb0ELb1ELb0ELb0ELb1ELb0ELb0ELb0EEENS1_21CollectiveEpilogueFwdINS6_IJSA_SC_SB_EEES9_SE_SG_Li384ELb1ELb0ELb0ELb0EEENS1_36VarlenDynamicPersistentTileSchedulerILi192ELi128ELi384ELi32ELb0ELb0ELb1ELb1ELb0ELb1EEEEEEEEEvNT_6ParamsE)
	.align		4
        /*0034*/ 	.word	index@(__assertfail)
	.align		4
        /*0038*/ 	.word	index@(_ZN7cutlass13device_kernelIN5flash11enable_sm90INS1_16FlashAttnFwdSm90INS1_25CollectiveMainloopFwdSm90ILi2EN4cute5tupleIJNS5_1CILi1EEES8_S8_EEENS6_IJNS7_ILi192EEENS7_ILi144EEENS7_ILi96EEEEEELi96ENS_6half_tEfNS_4arch4Sm90ELb1ELb0ELb0ELb0ELb0ELb0ELb0ELb0ELb1ELb0ELb0ELb0EEENS1_21CollectiveEpilogueFwdINS6_IJSA_SC_SB_EEES9_SE_SG_Li384ELb0ELb0ELb0ELb0EEENS1_30DynamicPersistentTileSchedulerILi384ELi32ELb0ELb0ELb1EEEEEEEEEvNT_6ParamsE)
	.align		4
        /*003c*/ 	.word	index@(__assertfail)
	.align		4
        /*0040*/ 	.word	index@(_ZN7cutlass13device_kernelIN5flash11enable_sm90INS1_16FlashAttnFwdSm90INS1_25CollectiveMainloopFwdSm90ILi2EN4cute5tupleIJNS5_1CILi1EEES8_S8_EEENS6_IJNS7_ILi192EEENS7_ILi144EEENS7_ILi96EEEEEELi96ENS_6half_tEfNS_4arch4Sm90ELb1ELb0ELb0ELb1ELb0ELb0ELb0ELb0ELb1ELb0ELb0ELb0EEENS1_21CollectiveEpilogueFwdINS6_IJSA_SC_SB_EEES9_SE_SG_Li384ELb1ELb0ELb0ELb0EEENS1_36VarlenDynamicPersistentTileSchedulerILi192ELi144ELi384ELi32ELb0ELb0ELb1ELb1ELb1ELb1EEEEEEEEEvNT_6ParamsE)
	.align		4
        /*0044*/ 	.word	index@(__assertfail)
	.align		4
        /*0048*/ 	.word	index@(_ZN7cutlass13device_kernelIN5flash11enable_sm90INS1_16FlashAttnFwdSm90INS1_25CollectiveMainloopFwdSm90ILi2EN4cute5tupleIJNS5_1CILi1EEES8_S8_EEENS6_IJNS7_ILi192EEENS7_ILi144EEENS7_ILi96EEEEEELi96ENS_6half_tEfNS_4arch4Sm90ELb1ELb0ELb0ELb1ELb0ELb1ELb0ELb0ELb1ELb0ELb0ELb0EEENS1_21CollectiveEpilogueFwdINS6_IJSA_SC_SB_EEES9_SE_SG_Li384ELb1ELb0ELb0ELb0EEENS1_36VarlenDynamicPersistentTileSchedulerILi192ELi144ELi384ELi32ELb0ELb0ELb1ELb1ELb1ELb1EEEEEEEEEvNT_6ParamsE)
	.align		4
        /*004c*/ 	.word	index@(__assertfail)
	.align		4
        /*0050*/ 	.word	0x00000000
	.align		4
        /*0054*/ 	.word	0xfffffffe
	.align		4
        /*0058*/ 	.word	0x00000000
	.align		4
        /*005c*/ 	.word	0xfffffffd
	.align		4
        /*0060*/ 	.word	0x00000000
	.align		4
        /*0064*/ 	.word	0xfffffffc


//--------------------- .nv.constant4             --------------------------
	.section	.nv.constant4,"a",@progbits
	.align	8
	.align		8
.nv.constant4:
        /*0000*/ 	.dword	__assertfail
	.align		8
        /*0008*/ 	.dword	__unnamed_1
	.align		8
        /*0010*/ 	.dword	__unnamed_2
	.align		8
        /*0018*/ 	.dword	__unnamed_3
	.align		8
        /*0020*/ 	.dword	__unnamed_4
	.align		8
        /*0028*/ 	.dword	__unnamed_5
	.align		8
        /*0030*/ 	.dword	__unnamed_6
	.align		8
        /*0038*/ 	.dword	__unnamed_7
	.align		8
        /*0040*/ 	.dword	__unnamed_8
	.align		8
        /*0048*/ 	.dword	__unnamed_9
	.align		8
        /*0050*/ 	.dword	_ZN65_INTERNAL_2621eed2_29_flash_fwd_hdim96_fp16_sm90_cu_1f2e7571_35224cuda3std3__45__cpo5beginE
	.align		8
        /*0058*/ 	.dword	_ZN65_INTERNAL_2621eed2_29_flash_fwd_hdim96_fp16_sm90_cu_1f2e7571_35224cuda3std3__45__cpo3endE
	.align		8
        /*0060*/ 	.dword	_ZN65_INTERNAL_2621eed2_29_flash_fwd_hdim96_fp16_sm90_cu_1f2e7571_35224cuda3std3__45__cpo6cbeginE
	.align		8
        /*0068*/ 	.dword	_ZN65_INTERNAL_2621eed2_29_flash_fwd_hdim96_fp16_sm90_cu_1f2e7571_35224cuda3std3__45__cpo4cendE
	.align		8
        /*0070*/ 	.dword	_ZN65_INTERNAL_2621eed2_29_flash_fwd_hdim96_fp16_sm90_cu_1f2e7571_35224cuda3std3__467_GLOBAL__N__2621eed2_29_flash_fwd_hdim96_fp16_sm90_cu_1f2e7571_35226ignoreE
	.align		8
        /*0078*/ 	.dword	_ZN65_INTERNAL_2621eed2_29_flash_fwd_hdim96_fp16_sm90_cu_1f2e7571_35224cuda3std3__419piecewise_constructE
	.align		8
        /*0080*/ 	.dword	_ZN65_INTERNAL_2621eed2_29_flash_fwd_hdim96_fp16_sm90_cu_1f2e7571_35224cuda3std3__48in_placeE
	.align		8
        /*0088*/ 	.dword	_ZN65_INTERNAL_2621eed2_29_flash_fwd_hdim96_fp16_sm90_cu_1f2e7571_35224cuda3std6ranges3__45__cpo4swapE
	.align		8
        /*0090*/ 	.dword	_ZN65_INTERNAL_2621eed2_29_flash_fwd_hdim96_fp16_sm90_cu_1f2e7571_35224cuda3std6ranges3__45__cpo9iter_moveE
	.align		8
        /*0098*/ 	.dword	_ZN65_INTERNAL_2621eed2_29_flash_fwd_hdim96_fp16_sm90_cu_1f2e7571_35224cute7productE
	.align		8
        /*00a0*/ 	.dword	_ZN65_INTERNAL_2621eed2_29_flash_fwd_hdim96_fp16_sm90_cu_1f2e7571_35224cute1_E
	.align		8
        /*00a8*/ 	.dword	$str$20
	.align		8
        /*00b0*/ 	.dword	$str$21


//--------------------- .text._ZN7cutlass13device_kernelIN5flash11enable_sm90INS1_16FlashAttnFwdSm90INS1_25CollectiveMainloopFwdSm90ILi2EN4cute5tupleIJNS5_1CILi1EEES8_S8_EEENS6_IJNS7_ILi192EEENS7_ILi144EEENS7_ILi96EEEEEELi96ENS_6half_tEfNS_4arch4Sm90ELb0ELb0ELb0ELb0ELb0ELb0ELb0ELb0ELb1ELb0ELb0ELb0EEENS1_21CollectiveEpilogueFwdINS6_IJSA_SC_SB_EEES9_SE_SG_Li384ELb0ELb0ELb0ELb0EEENS1_29StaticPersistentTileSchedulerILb0EEEEEEEEEvNT_6ParamsE --------------------------
	.section	.text._ZN7cutlass13device_kernelIN5flash11enable_sm90INS1_16FlashAttnFwdSm90INS1_25CollectiveMainloopFwdSm90ILi2EN4cute5tupleIJNS5_1CILi1EEES8_S8_EEENS6_IJNS7_ILi192EEENS7_ILi144EEENS7_ILi96EEEEEELi96ENS_6half_tEfNS_4arch4Sm90ELb0ELb0ELb0ELb0ELb0ELb0ELb0ELb0ELb1ELb0ELb0ELb0EEENS1_21CollectiveEpilogueFwdINS6_IJSA_SC_SB_EEES9_SE_SG_Li384ELb0ELb0ELb0ELb0EEENS1_29StaticPersistentTileSchedulerILb0EEEEEEEEEvNT_6ParamsE,"ax",@progbits
	.align	128
.text._ZN7cutlass13device_kernelIN5flash11enable_sm90INS1_16FlashAttnFwdSm90INS1_25CollectiveMainloopFwdSm90ILi2EN4cute5tupleIJNS5_1CILi1EEES8_S8_EEENS6_IJNS7_ILi192EEENS7_ILi144EEENS7_ILi96EEEEEELi96ENS_6half_tEfNS_4arch4Sm90ELb0ELb0ELb0ELb0ELb0ELb0ELb0ELb0ELb1ELb0ELb0ELb0EEENS1_21CollectiveEpilogueFwdINS6_IJSA_SC_SB_EEES9_SE_SG_Li384ELb0ELb0ELb0ELb0EEENS1_29StaticPersistentTileSchedulerILb0EEEEEEEEEvNT_6ParamsE:
        .type           _ZN7cutlass13device_kernelIN5flash11enable_sm90INS1_16FlashAttnFwdSm90INS1_25CollectiveMainloopFwdSm90ILi2EN4cute5tupleIJNS5_1CILi1EEES8_S8_EEENS6_IJNS7_ILi192EEENS7_ILi144EEENS7_ILi96EEEEEELi96ENS_6half_tEfNS_4arch4Sm90ELb0ELb0ELb0ELb0ELb0ELb0ELb0ELb0ELb1ELb0ELb0ELb0EEENS1_21CollectiveEpilogueFwdINS6_IJSA_SC_SB_EEES9_SE_SG_Li384ELb0ELb0ELb0ELb0EEENS1_29StaticPersistentTileSchedulerILb0EEEEEEEEEvNT_6ParamsE,@function
        .size           _ZN7cutlass13device_kernelIN5flash11enable_sm90INS1_16FlashAttnFwdSm90INS1_25CollectiveMainloopFwdSm90ILi2EN4cute5tupleIJNS5_1CILi1EEES8_S8_EEENS6_IJNS7_ILi192EEENS7_ILi144EEENS7_ILi96EEEEEELi96ENS_6half_tEfNS_4arch4Sm90ELb0ELb0ELb0ELb0ELb0ELb0ELb0ELb0ELb1ELb0ELb0ELb0EEENS1_21CollectiveEpilogueFwdINS6_IJSA_SC_SB_EEES9_SE_SG_Li384ELb0ELb0ELb0ELb0EEENS1_29StaticPersistentTileSchedulerILb0EEEEEEEEEvNT_6ParamsE,(.L_x_2207 - _ZN7cutlass13device_kernelIN5flash11enable_sm90INS1_16FlashAttnFwdSm90INS1_25CollectiveMainloopFwdSm90ILi2EN4cute5tupleIJNS5_1CILi1EEES8_S8_EEENS6_IJNS7_ILi192EEENS7_ILi144EEENS7_ILi96EEEEEELi96ENS_6half_tEfNS_4arch4Sm90ELb0ELb0ELb0ELb0ELb0ELb0ELb0ELb0ELb1ELb0ELb0ELb0EEENS1_21CollectiveEpilogueFwdINS6_IJSA_SC_SB_EEES9_SE_SG_Li384ELb0ELb0ELb0ELb0EEENS1_29StaticPersistentTileSchedulerILb0EEEEEEEEEvNT_6ParamsE)
        .other          _ZN7cutlass13device_kernelIN5flash11enable_sm90INS1_16FlashAttnFwdSm90INS1_25CollectiveMainloopFwdSm90ILi2EN4cute5tupleIJNS5_1CILi1EEES8_S8_EEENS6_IJNS7_ILi192EEENS7_ILi144EEENS7_ILi96EEEEEELi96ENS_6half_tEfNS_4arch4Sm90ELb0ELb0ELb0ELb0ELb0ELb0ELb0ELb0ELb1ELb0ELb0ELb0EEENS1_21CollectiveEpilogueFwdINS6_IJSA_SC_SB_EEES9_SE_SG_Li384ELb0ELb0ELb0ELb0EEENS1_29StaticPersistentTileSchedulerILb0EEEEEEEEEvNT_6ParamsE,@"STO_CUDA_ENTRY STV_DEFAULT"
_ZN7cutlass13device_kernelIN5flash11enable_sm90INS1_16FlashAttnFwdSm90INS1_25CollectiveMainloopFwdSm90ILi2EN4cute5tupleIJNS5_1CILi1EEES8_S8_EEENS6_IJNS7_ILi192EEENS7_ILi144EEENS7_ILi96EEEEEELi96ENS_6half_tEfNS_4arch4Sm90ELb0ELb0ELb0ELb0ELb0ELb0ELb0ELb0ELb1ELb0ELb0ELb0EEENS1_21CollectiveEpilogueFwdINS6_IJSA_SC_SB_EEES9_SE_SG_Li384ELb0ELb0ELb0ELb0EEENS1_29StaticPersistentTileSchedulerILb0EEEEEEEEEvNT_6ParamsE:
[----:B------:R-:W1:Y:S02]  /*0000*/  LDC R1, c[0x0][0x28] ;  /* 0x00000a00ff017b82 */ /* 0x000e640000000800 */
[----:B-1----:R-:W-:Y:S01]  /*0010*/  VIADD R1, R1, 0xfffffff8 ;  /* 0xfffffff801017836 */ /* 0x002fe20000000000 */
[----:B------:R-:W1:Y:S01]  /*0020*/  S2R R3, SR_TID.X ;  /* 0x0000000000037919 */ /* 0x000e620000002100 */
[----:B------:R-:W-:Y:S01]  /*0030*/  ELECT P0, URZ, PT ;  /* 0x00000000003f782f */ /* 0x000fe20003800000 */
[----:B------:R-:W-:Y:S01]  /*0040*/  BSSY B0, `(.L_x_0) ;  /* 0x0000013000007945 */ /* 0x000fe20003800000 */
[----:B-1----:R-:W-:-:S05]  /*0050*/  SHF.R.U32.HI R0, RZ, 0x5, R3 ;  /* 0x00000005ff007819 */ /* 0x002fca0000011603 */
[----:B------:R-:W1:Y:S02]  /*0060*/  SHFL.IDX PT, R2, R0, RZ, 0x1f ;  /* 0x00001fff00027589 */ /* 0x000e6400000e0000 */
[----:B-1----:R-:W-:-:S13]  /*0070*/  ISETP.EQ.AND P0, PT, R2, RZ, P0 ;  /* 0x000000ff0200720c */ /* 0x002fda0000702270 */
[----:B------:R-:W-:Y:S05]  /*0080*/  @!P0 BRA `(.L_x_1) ;  /* 0x0000000000388947 */ /* 0x000fea0003800000 */
[----:B------:R-:W-:Y:S02]  /*0090*/  ULDC.64 UR4, c[0x0][0x198] ;  /* 0x0000660000047ab9 */ /* 0x000fe40000000a00 */
[----:B------:R-:W-:Y:S02]  /*00a0*/  UIADD3 UR6, UP0, UR4, 0x270, URZ ;  /* 0x0000027004067890 */ /* 0x000fe4000ff1e03f */
[----:B------:R-:W-:Y:S02]  /*00b0*/  UIADD3 UR8, UP1, UR4, 0x370, URZ ;  /* 0x0000037004087890 */ /* 0x000fe4000ff3e03f */
[----:B------:R-:W-:Y:S02]  /*00c0*/  UIADD3 UR10, UP2, UR4, 0x470, URZ ;  /* 0x00000470040a7890 */ /* 0x000fe4000ff5e03f */
[----:B------:R-:W-:Y:S02]  /*00d0*/  UIADD3 UR4, UP3, UR4, 0x9f0, URZ ;  /* 0x000009f004047890 */ /* 0x000fe4000ff7e03f */
[----:B------:R-:W-:-:S02]  /*00e0*/  UIADD3.X UR7, URZ, UR5, URZ, UP0, !UPT ;  /* 0x000000053f077290 */ /* 0x000fc400087fe43f */
[----:B------:R-:W-:Y:S02]  /*00f0*/  UIADD3.X UR9, URZ, UR5, URZ, UP1, !UPT ;  /* 0x000000053f097290 */ /* 0x000fe40008ffe43f */
[----:B------:R-:W-:Y:S02]  /*0100*/  UIADD3.X UR11, URZ, UR5, URZ, UP2, !UPT ;  /* 0x000000053f0b7290 */ /* 0x000fe400097fe43f */
[----:B------:R-:W-:-:S03]  /*0110*/  UIADD3.X UR5, URZ, UR5, URZ, UP3, !UPT ;  /* 0x000000053f057290 */ /* 0x000fc60009ffe43f */
[----:B------:R1:W-:Y:S02]  /*0120*/  UTMACCTL.PF [UR6] ;  /* 0x00000000060079b9 */ /* 0x0003e40008040000 */
[----:B------:R1:W-:Y:S02]  /*0130*/  UTMACCTL.PF [UR8] ;  /* 0x00000000080079b9 */ /* 0x0003e40008040000 */
[----:B------:R1:W-:Y:S02]  /*0140*/  UTMACCTL.PF [UR10] ;  /* 0x000000000a0079b9 */ /* 0x0003e40008040000 */
[----:B------:R1:W-:Y:S02]  /*0150*/  UTMACCTL.PF [UR4] ;  /* 0x00000000040079b9 */ /* 0x0003e40008040000 */
[----:B-1----:R-:W-:Y:S01]  /*0160*/  NOP ;  /* 0x0000000000007918 */ /* 0x002fe20000000000 */
.L_x_1:
[----:B------:R-:W-:Y:S05]  /*0170*/  BSYNC B0 ;  /* 0x0000000000007941 */ /* 0x000fea0003800000 */
.L_x_0:
[----:B------:R-:W-:Y:S01]  /*0180*/  VOTEU.ANY UP0, P0 ;  /* 0x00000000003f7886 */ /* 0x000fe20000000100 */
[----:B------:R-:W1:Y:S01]  /*0190*/  SHFL.IDX PT, R2, R0, RZ, 0x1f ;  /* 0x00001fff00027589 */ /* 0x000e6200000e0000 */
[----:B------:R-:W-:Y:S01]  /*01a0*/  UMOV UR4, 0x1 ;  /* 0x0000000100047882 */ /* 0x000fe20000000000 */
[----:B------:R-:W-:Y:S01]  /*01b0*/  SHF.R.U32.HI R3, RZ, 0x7, R3 ;  /* 0x00000007ff037819 */ /* 0x000fe20000011603 */
[----:B------:R-:W-:Y:S01]  /*01c0*/  VOTEU.ANY UP1, P0 ;  /* 0x00000000003f7886 */ /* 0x000fe20000020100 */
[----:B------:R-:W2:Y:S01]  /*01d0*/  @UP0 S2UR UR7, SR_CgaCtaId ;  /* 0x00000000000709c3 */ /* 0x000ea20000008800 */
[----:B------:R-:W-:Y:S01]  /*01e0*/  @UP0 UMOV UR6, 0x400 ;  /* 0x0000040000060882 */ /* 0x000fe20000000000 */
[----:B------:R-:W-:-:S04]  /*01f0*/  @UP0 UIADD3 UR4, -UR4, 0x100000, URZ ;  /* 0x0010000004040890 */ /* 0x000fc8000fffe13f */
[----:B------:R-:W-:Y:S02]  /*0200*/  @UP0 USHF.L.U32 UR5, UR4, 0xb, URZ ;  /* 0x0000000b04050899 */ /* 0x000fe4000800063f */
[----:B------:R-:W-:Y:S01]  /*0210*/  @UP0 USHF.L.U32 UR4, UR4, 0x1, URZ ;  /* 0x0000000104040899 */ /* 0x000fe2000800063f */
[----:B-1----:R-:W-:Y:S02]  /*0220*/  ISETP.NE.AND P1, PT, R2, RZ, PT ;  /* 0x000000ff0200720c */ /* 0x002fe40003f25270 */
[----:B------:R1:W3:Y:S01]  /*0230*/  SHFL.IDX PT, R2, R3, RZ, 0x1f ;  /* 0x00001fff03027589 */ /* 0x0002e200000e0000 */
[----:B--2---:R-:W-:Y:S01]  /*0240*/  @UP0 ULEA UR6, UR7, UR6, 0x18 ;  /* 0x0000000607060291 */ /* 0x004fe2000f8ec03f */
[----:B------:R-:W-:Y:S02]  /*0250*/  VOTEU.ANY UP0, P0 ;  /* 0x00000000003f7886 */ /* 0x000fe40000000100 */
[----:B------:R-:W2:Y:S09]  /*0260*/  FENCE.VIEW.ASYNC.S ;  /* 0x00000000000073c6 */ /* 0x000eb20000000000 */
[----:B--2---:R1:W2:Y:S01]  /*0270*/  @UP0 SYNCS.EXCH.64 URZ, [UR6+0x31c00], UR4 ;  /* 0x031c0004063f05b2 */ /* 0x0042a20008000100 */
[----:B------:R1:W4:Y:S02]  /*0280*/  @UP1 SYNCS.EXCH.64 URZ, [UR6+0x31c20], UR4 ;  /* 0x031c2004063f15b2 */ /* 0x0003240008000100 */
[----:B-1----:R-:W-:Y:S05]  /*0290*/  @P1 BRA `(.L_x_2) ;  /* 0x0000000000481947 */ /* 0x002fea0003800000 */
[----:B------:R-:W1:Y:S01]  /*02a0*/  S2UR UR5, SR_CgaCtaId ;  /* 0x00000000000579c3 */ /* 0x000e620000008800 */
[----:B------:R-:W-:Y:S01]  /*02b0*/  UMOV UR4, 0x400 ;  /* 0x0000040000047882 */ /* 0x000fe20000000000 */
[----:B------:R-:W-:Y:S01]  /*02c0*/  UMOV UR6, 0x1 ;  /* 0x0000000100067882 */ /* 0x000fe20000000000 */
[----:B------:R-:W-:Y:S01]  /*02d0*/  UMOV UR9, 0x3 ;  /* 0x0000000300097882 */ /* 0x000fe20000000000 */
[----:B------:R-:W-:-:S04]  /*02e0*/  UIADD3 UR6, -UR6, 0x100000, URZ ;  /* 0x0010000006067890 */ /* 0x000fc8000fffe13f */
[----:B------:R-:W-:Y:S02]  /*02f0*/  USHF.L.U32 UR7, UR6, 0xb, URZ ;  /* 0x0000000b06077899 */ /* 0x000fe4000800063f */
[----:B------:R-:W-:Y:S01]  /*0300*/  USHF.L.U32 UR6, UR6, 0x1, URZ ;  /* 0x0000000106067899 */ /* 0x000fe2000800063f */
[----:B------:R-:W-:Y:S01]  /*0310*/  ELECT P0, URZ, PT ;  /* 0x00000000003f782f */ /* 0x000fe20003800000 */
[----:B-1----:R-:W-:Y:S02]  /*0320*/  ULEA UR8, UR5, UR4, 0x18 ;  /* 0x0000000405087291 */ /* 0x002fe4000f8ec03f */
[----:B------:R-:W-:-:S04]  /*0330*/  UIADD3 UR4, -UR9, 0x100000, URZ ;  /* 0x0010000009047890 */ /* 0x000fc8000fffe13f */
[----:B------:R-:W-:Y:S02]  /*0340*/  USHF.L.U32 UR5, UR4, 0xb, URZ ;  /* 0x0000000b04057899 */ /* 0x000fe4000800063f */
[----:B------:R-:W-:Y:S01]  /*0350*/  USHF.L.U32 UR4, UR4, 0x1, URZ ;  /* 0x0000000104047899 */ /* 0x000fe2000800063f */
[----:B------:R-:W1:Y:S03]  /*0360*/  FENCE.VIEW.ASYNC.S ;  /* 0x00000000000073c6 */ /* 0x000e660000000000 */
[----:B-1----:R1:W1:Y:S08]  /*0370*/  SYNCS.EXCH.64 URZ, [UR8+0x31c30], UR6 ;  /* 0x031c3006083f75b2 */ /* 0x0022700008000100 */
[----:B------:R1:W1:Y:S01]  /*0380*/  SYNCS.EXCH.64 URZ, [UR8+0x31c40], UR4 ;  /* 0x031c4004083f75b2 */ /* 0x0002620008000100 */
[----:B------:R1:W1:Y:S01]  /*0390*/  SYNCS.EXCH.64 URZ, [UR8+0x31c38], UR6 ;  /* 0x031c3806083f75b2 */ /* 0x0002620008000100 */
[----:B------:R1:W1:Y:S01]  /*03a0*/  SYNCS.EXCH.64 URZ, [UR8+0x31c48], UR4 ;  /* 0x031c4804083f75b2 */ /* 0x0002620008000100 */
[----:B------:R-:W-:Y:S01]  /*03b0*/  NOP ;  /* 0x0000000000007918 */ /* 0x000fe20000000000 */
.L_x_2:
[----:B------:R-:W5:Y:S01]  /*03c0*/  SHFL.IDX PT, R3, R0, RZ, 0x1f ;  /* 0x00001fff00037589 */ /* 0x000f6200000e0000 */
[----:B------:R-:W-:Y:S01]  /*03d0*/  NOP ;  /* 0x0000000000007918 */ /* 0x000fe20000000000 */
[----:B-----5:R-:W-:-:S13]  /*03e0*/  ISETP.NE.AND P0, PT, R3, RZ, PT ;  /* 0x000000ff0300720c */ /* 0x020fda0003f05270 */
[----:B------:R-:W-:Y:S05]  /*03f0*/  @P0 BRA `(.L_x_3) ;  /* 0x0000000000480947 */ /* 0x000fea0003800000 */
[----:B-1----:R-:W1:Y:S01]  /*0400*/  S2UR UR5, SR_CgaCtaId ;  /* 0x00000000000579c3 */ /* 0x002e620000008800 */
[----:B------:R-:W-:Y:S01]  /*0410*/  UMOV UR4, 0x400 ;  /* 0x0000040000047882 */ /* 0x000fe20000000000 */
[----:B------:R-:W-:Y:S01]  /*0420*/  UMOV UR6, 0x1 ;  /* 0x0000000100067882 */ /* 0x000fe20000000000 */
[----:B------:R-:W-:Y:S01]  /*0430*/  UMOV UR7, 0x3 ;  /* 0x0000000300077882 */ /* 0x000fe20000000000 */
[----:B------:R-:W-:Y:S01]  /*0440*/  ELECT P0, URZ, PT ;  /* 0x00000000003f782f */ /* 0x000fe20003800000 */
[----:B-1----:R-:W-:Y:S02]  /*0450*/  ULEA UR8, UR5, UR4, 0x18 ;  /* 0x0000000405087291 */ /* 0x002fe4000f8ec03f */
[----:B------:R-:W-:-:S04]  /*0460*/  UIADD3 UR4, -UR6, 0x100000, URZ ;  /* 0x0010000006047890 */ /* 0x000fc8000fffe13f */
[----:B------:R-:W-:Y:S02]  /*0470*/  USHF.L.U32 UR5, UR4, 0xb, URZ ;  /* 0x0000000b04057899 */ /* 0x000fe4000800063f */
[----:B------:R-:W-:Y:S02]  /*0480*/  USHF.L.U32 UR4, UR4, 0x1, URZ ;  /* 0x0000000104047899 */ /* 0x000fe4000800063f */
        /* <DEDUP_REMOVED lines=9> */
.L_x_3:
[----:B------:R-:W5:Y:S01]  /*0520*/  SHFL.IDX PT, R3, R0, RZ, 0x1f ;  /* 0x00001fff00037589 */ /* 0x000f6200000e0000 */
[----:B------:R-:W-:Y:S01]  /*0530*/  NOP ;  /* 0x0000000000007918 */ /* 0x000fe20000000000 */
[----:B-----5:R-:W-:-:S13]  /*0540*/  ISETP.NE.AND P0, PT, R3, RZ, PT ;  /* 0x000000ff0300720c */ /* 0x020fda0003f05270 */
[----:B------:R-:W-:Y:S05]  /*0550*/  @P0 BRA `(.L_x_4) ;  /* 0x0000000000380947 */ /* 0x000fea0003800000 */
[----:B-1----:R-:W1:Y:S01]  /*0560*/  S2UR UR5, SR_CgaCtaId ;  /* 0x00000000000579c3 */ /* 0x002e620000008800 */
[----:B------:R-:W-:Y:S01]  /*0570*/  UMOV UR4, 0x400 ;  /* 0x0000040000047882 */ /* 0x000fe20000000000 */
[----:B------:R-:W-:Y:S01]  /*0580*/  UMOV UR7, 0x1 ;  /* 0x0000000100077882 */ /* 0x000fe20000000000 */
[----:B------:R-:W-:Y:S01]  /*0590*/  ELECT P0, URZ, PT ;  /* 0x00000000003f782f */ /* 0x000fe20003800000 */
[----:B-1----:R-:W-:Y:S02]  /*05a0*/  ULEA UR6, UR5, UR4, 0x18 ;  /* 0x0000000405067291 */ /* 0x002fe4000f8ec03f */
[----:B------:R-:W-:-:S04]  /*05b0*/  UIADD3 UR4, -UR7, 0x100000, URZ ;  /* 0x0010000007047890 */ /* 0x000fc8000fffe13f */
[----:B------:R-:W-:Y:S02]  /*05c0*/  USHF.L.U32 UR5, UR4, 0xb, URZ ;  /* 0x0000000b04057899 */ /* 0x000fe4000800063f */
[----:B------:R-:W-:Y:S01]  /*05d0*/  USHF.L.U32 UR4, UR4, 0x1, URZ ;  /* 0x0000000104047899 */ /* 0x000fe2000800063f */
[----:B------:R-:W1:Y:S11]  /*05e0*/  FENCE.VIEW.ASYNC.S ;  /* 0x00000000000073c6 */ /* 0x000e760000000000 */
[----:B-1----:R1:W1:Y:S01]  /*05f0*/  SYNCS.EXCH.64 URZ, [UR6+0x31c70], UR4 ;  /* 0x031c7004063f75b2 */ /* 0x0022620008000100 */
[----:B------:R1:W1:Y:S01]  /*0600*/  SYNCS.EXCH.64 URZ, [UR6+0x31c80], UR4 ;  /* 0x031c8004063f75b2 */ /* 0x0002620008000100 */
[----:B------:R1:W1:Y:S01]  /*0610*/  SYNCS.EXCH.64 URZ, [UR6+0x31c78], UR4 ;  /* 0x031c7804063f75b2 */ /* 0x0002620008000100 */
[----:B------:R1:W1:Y:S01]  /*0620*/  SYNCS.EXCH.64 URZ, [UR6+0x31c88], UR4 ;  /* 0x031c8804063f75b2 */ /* 0x0002620008000100 */
[----:B------:R-:W-:Y:S01]  /*0630*/  NOP ;  /* 0x0000000000007918 */ /* 0x000fe20000000000 */
.L_x_4:
        /* <DEDUP_REMOVED lines=22> */
.L_x_5:
        /* <DEDUP_REMOVED lines=22> */
.L_x_6:
[----:B---3--:R-:W-:Y:S01]  /*0900*/  ISETP.NE.AND P0, PT, R2, RZ, PT ;  /* 0x000000ff0200720c */ /* 0x008fe20003f05270 */
[----:B------:R-:W-:Y:S01]  /*0910*/  IMAD.MOV.U32 R2, RZ, RZ, 0x1 ;  /* 0x00000001ff027424 */ /* 0x000fe200078e00ff */
[----:B------:R-:W-:-:S04]  /*0920*/  NOP ;  /* 0x0000000000007918 */ /* 0x000fc80000000000 */
[----:B------:R-:W-:-:S05]  /*0930*/  SEL R2, R2, 0x2, !P0 ;  /* 0x0000000202027807 */ /* 0x000fca0004000000 */
[----:B------:R3:W-:Y:S01]  /*0940*/  STL [R1], R2 ;  /* 0x0000000201007387 */ /* 0x0007e20000100800 */
[----:B-12-4-:R-:W-:Y:S06]  /*0950*/  BAR.SYNC.DEFER_BLOCKING 0x0 ;  /* 0x0000000000007b1d */ /* 0x016fec0000010000 */
[----:B------:R-:W-:Y:S05]  /*0960*/  @!P0 BRA `(.L_x_7) ;  /* 0x0000008c00148947 */ /* 0x000fea0003800000 */
.L_x_8:
[----:B------:R-:W-:-:S08]  /*0970*/  NOP ;  /* 0x0000000000007918 */ /* 0x000fd00000000000 */
[----:B------:R-:W1:Y:S02]  /*0980*/  USETMAXREG.TRY_ALLOC.CTAPOOL UP0, 0xa0 ;  /* 0x000000a0000079c8 */ /* 0x000e640008000600 */
[----:B-1----:R-:W-:-:S13]  /*0990*/  PLOP3.LUT P0, PT, PT, PT, UP0, 0x80, 0x0 ;  /* 0x000000000000781c */ /* 0x002fda0003f0f008 */
[----:B------:R-:W-:Y:S05]  /*09a0*/  @!P0 BRA `(.L_x_8) ;  /* 0xfffffffc00f08947 */ /* 0x000fea000383ffff */
[----:B------:R-:W1:Y:S01]  /*09b0*/  S2R R0, SR_TID.X ;  /* 0x0000000000007919 */ /* 0x000e620000002100 */
[----:B------:R-:W2:Y:S08]  /*09c0*/  S2UR UR7, SR_CTAID.X ;  /* 0x00000000000779c3 */ /* 0x000eb00000002500 */
[----:B------:R-:W-:Y:S06]  /*09d0*/  BAR.ARV 0x8, 0x1a0 ;  /* 0x0206800000007b1d */ /* 0x000fec0000002000 */
[----:B-1----:R-:W-:-:S04]  /*09e0*/  SHF.R.U32.HI R0, RZ, 0x7, R0 ;  /* 0x00000007ff007819 */ /* 0x002fc80000011600 */
[----:B------:R-:W-:Y:S02]  /*09f0*/  ISETP.NE.AND P0, PT, R0, 0x1, PT ;  /* 0x000000010000780c */ /* 0x000fe40003f05270 */
[----:B------:R-:W2:Y:S11]  /*0a00*/  LDC R0, c[0x0][0xda4] ;  /* 0x00036900ff007b82 */ /* 0x000eb60000000800 */
[----:B------:R-:W-:Y:S06]  /*0a10*/  @!P0 BAR.ARV 0x9, 0x100 ;  /* 0x0244000000008b1d */ /* 0x000fec0000002000 */
[----:B--2---:R-:W-:-:S13]  /*0a20*/  ISETP.LE.AND P0, PT, R0, UR7, PT ;  /* 0x0000000700007c0c */ /* 0x004fda000bf03270 */
[----:B------:R-:W-:Y:S05]  /*0a30*/  @P0 EXIT ;  /* 0x000000000000094d */ /* 0x000fea0003800000 */
[----:B------:R-:W2:Y:S01]  /*0a40*/  LDL.LU R12, [R1] ;  /* 0x00000000010c7983 */ /* 0x000ea20000300800 */
[----:B------:R-:W1:Y:S01]  /*0a50*/  S2UR UR4, SR_CgaCtaId ;  /* 0x00000000000479c3 */ /* 0x000e620000008800 */
[----:B---3--:R-:W3:Y:S02]  /*0a60*/  S2R R2, SR_TID.X ;  /* 0x0000000000027919 */ /* 0x008ee40000002100 */
[----:B---3--:R-:W-:-:S05]  /*0a70*/  VIADD R145, R2, 0xffffff80 ;  /* 0xffffff8002917836 */ /* 0x008fca0000000000 */
[----:B------:R-:W-:-:S04]  /*0a80*/  SHF.R.S32.HI R0, RZ, 0x1f, R145 ;  /* 0x0000001fff007819 */ /* 0x000fc80000011491 */
[CC--:B------:R-:W-:Y:S02]  /*0a90*/  LEA.HI R2, R0.reuse, R145.reuse, RZ, 0x4 ;  /* 0x0000009100027211 */ /* 0x0c0fe400078f20ff */
[-C--:B------:R-:W-:Y:S02]  /*0aa0*/  LEA.HI R148, R0, R145.reuse, RZ, 0x7 ;  /* 0x0000009100947211 */ /* 0x080fe400078f38ff */
[----:B------:R-:W-:Y:S02]  /*0ab0*/  LOP3.LUT R4, R2, 0xfffffff0, RZ, 0xc0, !PT ;  /* 0xfffffff002047812 */ /* 0x000fe400078ec0ff */
[----:B------:R-:W-:Y:S02]  /*0ac0*/  LOP3.LUT R6, R148, 0xffffff80, RZ, 0xc0, !PT ;  /* 0xffffff8094067812 */ /* 0x000fe400078ec0ff */
[----:B------:R-:W-:Y:S01]  /*0ad0*/  LEA.HI R149, R0, R145, RZ, 0x5 ;  /* 0x0000009100957211 */ /* 0x000fe200078f28ff */
[C---:B------:R-:W-:Y:S02]  /*0ae0*/  IMAD.IADD R4, R145.reuse, 0x1, -R4 ;  /* 0x0000000191047824 */ /* 0x040fe400078e0a04 */
[----:B------:R-:W-:-:S05]  /*0af0*/  IMAD.IADD R145, R145, 0x1, -R6 ;  /* 0x0000000191917824 */ /* 0x000fca00078e0a06 */
[----:B------:R-:W-:Y:S02]  /*0b00*/  SHF.R.S32.HI R6, RZ, 0x1f, R145 ;  /* 0x0000001fff067819 */ /* 0x000fe40000011491 */
[----:B------:R-:W-:Y:S02]  /*0b10*/  SHF.R.S32.HI R3, RZ, 0x1f, R4 ;  /* 0x0000001fff037819 */ /* 0x000fe40000011404 */
[----:B------:R-:W-:Y:S02]  /*0b20*/  LEA.HI R8, R6, R145, RZ, 0x2 ;  /* 0x0000009106087211 */ /* 0x000fe400078f10ff */
[----:B------:R-:W-:Y:S02]  /*0b30*/  SHF.R.S32.HI R5, RZ, 0x4, R2 ;  /* 0x00000004ff057819 */ /* 0x000fe40000011402 */
[CC--:B------:R-:W-:Y:S02]  /*0b40*/  LEA.HI R0, R3.reuse, R4.reuse, RZ, 0x3 ;  /* 0x0000000403007211 */ /* 0x0c0fe400078f18ff */
[----:B------:R-:W-:-:S02]  /*0b50*/  LEA.HI R3, R3, R4, RZ, 0x2 ;  /* 0x0000000403037211 */ /* 0x000fc400078f10ff */
[--C-:B------:R-:W-:Y:S02]  /*0b60*/  SHF.R.S32.HI R9, RZ, 0x2, R8.reuse ;  /* 0x00000002ff097819 */ /* 0x100fe40000011408 */
[----:B------:R-:W-:Y:S02]  /*0b70*/  SHF.R.S32.HI R10, RZ, 0x1f, R8 ;  /* 0x0000001fff0a7819 */ /* 0x000fe40000011408 */
[----:B------:R-:W-:Y:S01]  /*0b80*/  LEA.HI R2, R2, R5, RZ, 0x1 ;  /* 0x0000000502027211 */ /* 0x000fe200078f08ff */
[----:B------:R-:W3:Y:S01]  /*0b90*/  S2UR UR6, SR_SWINHI ;  /* 0x00000000000679c3 */ /* 0x000ee20000002f00 */
[----:B------:R-:W-:Y:S01]  /*0ba0*/  LOP3.LUT R7, R3, 0x7fffffc, RZ, 0xc0, !PT ;  /* 0x07fffffc03077812 */ /* 0x000fe200078ec0ff */
[----:B------:R-:W-:Y:S01]  /*0bb0*/  IMAD.SHL.U32 R0, R0, 0x10, RZ ;  /* 0x0000001000007824 */ /* 0x000fe200078e00ff */
[----:B------:R-:W-:Y:S02]  /*0bc0*/  LEA.HI R10, R10, R9, RZ, 0x3 ;  /* 0x000000090a0a7211 */ /* 0x000fe400078f18ff */
[----:B------:R-:W-:-:S02]  /*0bd0*/  LOP3.LUT R2, R2, 0x1ffffffe, RZ, 0xc0, !PT ;  /* 0x1ffffffe02027812 */ /* 0x000fc400078ec0ff */
[----:B------:R-:W-:Y:S02]  /*0be0*/  SHF.R.S32.HI R3, RZ, 0x2, R3 ;  /* 0x00000002ff037819 */ /* 0x000fe40000011403 */
[----:B------:R-:W-:Y:S01]  /*0bf0*/  LOP3.LUT R10, R10, 0xfffffff8, RZ, 0xc0, !PT ;  /* 0xfffffff80a0a7812 */ /* 0x000fe200078ec0ff */
[----:B------:R-:W-:Y:S01]  /*0c00*/  IMAD.IADD R2, R5, 0x1, -R2 ;  /* 0x0000000105027824 */ /* 0x000fe200078e0a02 */
[----:B------:R-:W-:Y:S01]  /*0c10*/  SHF.R.S32.HI R149, RZ, 0x5, R149 ;  /* 0x00000005ff957819 */ /* 0x000fe20000011495 */
[----:B------:R-:W-:Y:S01]  /*0c20*/  IMAD.SHL.U32 R3, R3, 0x40, RZ ;  /* 0x0000004003037824 */ /* 0x000fe200078e00ff */
[----:B------:R-:W-:Y:S01]  /*0c30*/  LOP3.LUT R0, R0, 0x7fffff80, RZ, 0xc0, !PT ;  /* 0x7fffff8000007812 */ /* 0x000fe200078ec0ff */
[----:B------:R-:W-:Y:S01]  /*0c40*/  IMAD.IADD R11, R9, 0x1, -R10 ;  /* 0x00000001090b7824 */ /* 0x000fe200078e0a0a */
[----:B------:R-:W-:Y:S01]  /*0c50*/  SHF.R.S32.HI R148, RZ, 0x7, R148 ;  /* 0x00000007ff947819 */ /* 0x000fe20000011494 */
[----:B------:R-:W-:Y:S01]  /*0c60*/  IMAD R9, R149, 0x10, R4 ;  /* 0x0000001095097824 */ /* 0x000fe200078e0204 */
[----:B------:R-:W-:Y:S01]  /*0c70*/  LOP3.LUT R3, R3, 0x40, RZ, 0xc0, !PT ;  /* 0x0000004003037812 */ /* 0x000fe200078ec0ff */
[----:B------:R-:W-:-:S02]  /*0c80*/  IMAD.SHL.U32 R2, R2, 0x8, RZ ;  /* 0x0000000802027824 */ /* 0x000fc400078e00ff */
[----:B------:R-:W-:Y:S02]  /*0c90*/  IMAD.IADD R7, R4, 0x1, -R7 ;  /* 0x0000000104077824 */ /* 0x000fe400078e0a07 */
[----:B------:R-:W-:Y:S01]  /*0ca0*/  IMAD R0, R149, 0x100, R0 ;  /* 0x0000010095007824 */ /* 0x000fe200078e0200 */
[----:B------:R-:W-:Y:S01]  /*0cb0*/  UMOV UR39, 0x400 ;  /* 0x0000040000277882 */ /* 0x000fe20000000000 */
[--C-:B------:R-:W-:Y:S01]  /*0cc0*/  IMAD.U32 R9, R9, 0x20, R2.reuse ;  /* 0x0000002009097824 */ /* 0x100fe200078e0002 */
[----:B------:R-:W-:Y:S01]  /*0cd0*/  LOP3.LUT R2, R3, 0x8, R2, 0xf8, !PT ;  /* 0x0000000803027812 */ /* 0x000fe200078ef802 */
[----:B------:R-:W-:Y:S01]  /*0ce0*/  IMAD R7, R7, 0x10, R0 ;  /* 0x0000001007077824 */ /* 0x000fe200078e0200 */
[----:B------:R-:W-:Y:S01]  /*0cf0*/  SHF.R.U32.HI R3, RZ, 0x3, R3 ;  /* 0x00000003ff037819 */ /* 0x000fe20000011603 */
[----:B------:R-:W-:Y:S01]  /*0d00*/  IMAD.HI R0, R148, 0x55555556, RZ ;  /* 0x5555555694007827 */ /* 0x000fe200078e02ff */
[----:B-1----:R-:W-:Y:S01]  /*0d10*/  ULEA UR39, UR4, UR39, 0x18 ;  /* 0x0000002704277291 */ /* 0x002fe2000f8ec03f */
[----:B------:R-:W-:-:S02]  /*0d20*/  LEA.HI R6, R6, R145, RZ, 0x5 ;  /* 0x0000009106067211 */ /* 0x000fc400078f28ff */
[----:B------:R-:W-:Y:S02]  /*0d30*/  LOP3.LUT R2, R2, R3, RZ, 0x3c, !PT ;  /* 0x0000000302027212 */ /* 0x000fe400078e3cff */
[----:B------:R-:W-:Y:S02]  /*0d40*/  LEA.HI R5, R0, R0, RZ, 0x1 ;  /* 0x0000000000057211 */ /* 0x000fe400078f08ff */
[----:B------:R-:W-:Y:S02]  /*0d50*/  LOP3.LUT R8, R8, 0x7ffffffc, RZ, 0xc0, !PT ;  /* 0x7ffffffc08087812 */ /* 0x000fe400078ec0ff */
[----:B------:R-:W-:Y:S01]  /*0d60*/  SHF.R.S32.HI R6, RZ, 0x5, R6 ;  /* 0x00000005ff067819 */ /* 0x000fe20000011406 */
[----:B------:R-:W-:Y:S01]  /*0d70*/  UMOV UR4, UR39 ;  /* 0x0000002700047c82 */ /* 0x000fe20008000000 */
[----:B---3--:R-:W-:Y:S01]  /*0d80*/  UMOV UR5, UR6 ;  /* 0x0000000600057c82 */ /* 0x008fe20008000000 */
[----:B------:R-:W-:Y:S02]  /*0d90*/  IMAD.IADD R2, R2, 0x1, R7 ;  /* 0x0000000102027824 */ /* 0x000fe400078e0207 */
[----:B------:R-:W-:-:S02]  /*0da0*/  IMAD.MOV.U32 R151, RZ, RZ, -0x2 ;  /* 0xfffffffeff977424 */ /* 0x000fc400078e00ff */
[----:B------:R-:W-:Y:S02]  /*0db0*/  IMAD.IADD R8, R145, 0x1, -R8 ;  /* 0x0000000191087824 */ /* 0x000fe400078e0a08 */
[----:B------:R-:W-:Y:S02]  /*0dc0*/  IMAD.U32 R16, RZ, RZ, UR4 ;  /* 0x00000004ff107e24 */ /* 0x000fe4000f8e00ff */
[----:B------:R-:W-:Y:S02]  /*0dd0*/  IMAD.U32 R17, RZ, RZ, UR5 ;  /* 0x00000005ff117e24 */ /* 0x000fe4000f8e00ff */
[----:B------:R-:W-:Y:S02]  /*0de0*/  IMAD R5, R5, -0x3, R148 ;  /* 0xfffffffd05057824 */ /* 0x000fe400078e0294 */
[----:B------:R-:W-:Y:S01]  /*0df0*/  IMAD R6, R6, 0x10, R11 ;  /* 0x0000001006067824 */ /* 0x000fe200078e020b */
[----:B------:R-:W-:Y:S01]  /*0e00*/  LEA R2, R2, UR39, 0x1 ;  /* 0x0000002702027c11 */ /* 0x000fe2000f8e08ff */
[----:B------:R-:W-:-:S02]  /*0e10*/  IMAD R151, R8, R151, 0x90 ;  /* 0x0000009008977424 */ /* 0x000fc400078e0297 */
[----:B------:R-:W-:Y:S01]  /*0e20*/  IMAD.WIDE R16, R9, 0x2, R16 ;  /* 0x0000000209107825 */ /* 0x000fe200078e0210 */
[----:B------:R-:W-:-:S03]  /*0e30*/  UMOV UR60, URZ ;  /* 0x0000003f003c7c82 */ /* 0x000fc60008000000 */
[----:B------:R-:W-:Y:S02]  /*0e40*/  IMAD R150, R5, 0x40, R6 ;  /* 0x0000004005967824 */ /* 0x000fe400078e0206 */
[----:B------:R-:W-:Y:S02]  /*0e50*/  IMAD.U32 R19, RZ, RZ, UR7 ;  /* 0x00000007ff137e24 */ /* 0x000fe4000f8e00ff */
[----:B------:R-:W-:Y:S01]  /*0e60*/  IMAD.MOV.U32 R144, RZ, RZ, RZ ;  /* 0x000000ffff907224 */ /* 0x000fe200078e00ff */
[----:B------:R-:W-:Y:S01]  /*0e70*/  UMOV UR38, URZ ;  /* 0x0000003f00267c82 */ /* 0x000fe20008000000 */
[----:B--2---:R-:W-:-:S07]  /*0e80*/  LOP3.LUT R18, R12, 0x1, RZ, 0xfc, !PT ;  /* 0x000000010c127812 */ /* 0x004fce00078efcff */
.L_x_31:
[----:B------:R-:W1:Y:S01]  /*0e90*/  SHFL.IDX PT, R0, R148, RZ, 0x1f ;  /* 0x00001fff94007589 */ /* 0x000e6200000e0000 */
[----:B------:R-:W2:Y:S01]  /*0ea0*/  LDC R64, c[0x0][0x2e0] ;  /* 0x0000b800ff407b82 */ /* 0x000ea20000000800 */
[----:B------:R-:W-:Y:S01]  /*0eb0*/  ULDC UR4, c[0x0][0xda8] ;  /* 0x00036a0000047ab9 */ /* 0x000fe20000000800 */
[----:B------:R-:W-:Y:S01]  /*0ec0*/  R2UR UR11, R19 ;  /* 0x00000000130b72ca */ /* 0x000fe200000e0000 */
[----:B------:R-:W-:Y:S01]  /*0ed0*/  ULDC.64 UR6, c[0x0][0x3f8] ;  /* 0x0000fe0000067ab9 */ /* 0x000fe20000000a00 */
[----:B------:R-:W-:Y:S02]  /*0ee0*/  UISETP.NE.AND UP1, UPT, UR4, 0x1, UPT ;  /* 0x000000010400788c */ /* 0x000fe4000bf25270 */
[----:B------:R-:W-:Y:S01]  /*0ef0*/  UISETP.NE.U32.AND UP0, UPT, UR6, URZ, UPT ;  /* 0x0000003f0600728c */ /* 0x000fe2000bf05070 */
[----:B------:R-:W-:Y:S01]  /*0f00*/  ULDC UR4, c[0x0][0xdb4] ;  /* 0x00036d0000047ab9 */ /* 0x000fe20000000800 */
[----:B------:R-:W-:Y:S02]  /*0f10*/  ULDC UR8, c[0x0][0x404] ;  /* 0x0001010000087ab9 */ /* 0x000fe40000000800 */
[----:B------:R-:W-:-:S02]  /*0f20*/  UISETP.NE.AND.EX UP0, UPT, UR7, URZ, UPT, UP0 ;  /* 0x0000003f0700728c */ /* 0x000fc4000bf05300 */
[----:B------:R-:W-:Y:S02]  /*0f30*/  UISETP.NE.AND UP2, UPT, UR4, 0x1, UPT ;  /* 0x000000010400788c */ /* 0x000fe4000bf45270 */
[----:B------:R-:W-:Y:S02]  /*0f40*/  UIADD3 UR9, UR39, 0x24300, URZ ;  /* 0x0002430027097890 */ /* 0x000fe4000fffe03f */
[----:B------:R-:W-:Y:S01]  /*0f50*/  USEL UR8, UR8, 0x1, UP0 ;  /* 0x0000000108087887 */ /* 0x000fe20008000000 */
[----:B------:R-:W-:Y:S01]  /*0f60*/  @UP1 ULDC UR4, c[0x0][0xdac] ;  /* 0x00036b0000041ab9 */ /* 0x000fe20000000800 */
[----:B------:R-:W-:Y:S02]  /*0f70*/  ULOP3.LUT UP0, URZ, UR9, 0x9f, URZ, 0xc0, !UPT ;  /* 0x0000009f093f7892 */ /* 0x000fe4000f80c03f */
[----:B------:R-:W-:Y:S01]  /*0f80*/  UIMAD.WIDE.U32 UR4, UR11, UR4, URZ ;  /* 0x000000040b0472a5 */ /* 0x000fe2000f8e003f */
[----:B-1----:R-:W-:Y:S01]  /*0f90*/  R2UR UR37, R0 ;  /* 0x00000000002572ca */ /* 0x002fe200000e0000 */
[----:B------:R-:W-:Y:S01]  /*0fa0*/  @UP1 ULDC UR10, c[0x0][0xdb0] ;  /* 0x00036c00000a1ab9 */ /* 0x000fe20000000800 */
[----:B------:R-:W-:Y:S01]  /*0fb0*/  UMOV UR12, UR11 ;  /* 0x0000000b000c7c82 */ /* 0x000fe20008000000 */
[----:B--2---:R-:W-:Y:S01]  /*0fc0*/  IMAD R64, R64, UR8, RZ ;  /* 0x0000000840407c24 */ /* 0x004fe2000f8e02ff */
[----:B------:R-:W-:Y:S01]  /*0fd0*/  @UP1 USHF.R.U32.HI UR12, URZ, UR10, UR5 ;  /* 0x0000000a3f0c1299 */ /* 0x000fe20008011605 */
[----:B------:R-:W-:-:S02]  /*0fe0*/  PLOP3.LUT P0, PT, PT, PT, UP0, 0x80, 0x0 ;  /* 0x000000000000781c */ /* 0x000fc40003f0f008 */
[----:B------:R-:W-:-:S03]  /*0ff0*/  VIADD R0, R64, 0x8f ;  /* 0x0000008f40007836 */ /* 0x000fc60000000000 */
[----:B------:R-:W-:Y:S01]  /*1000*/  IMAD.U32 R147, RZ, RZ, UR12 ;  /* 0x0000000cff937e24 */ /* 0x000fe2000f8e00ff */
[----:B------:R-:W-:Y:S01]  /*1010*/  UMOV UR36, UR12 ;  /* 0x0000000c00247c82 */ /* 0x000fe20008000000 */
[----:B------:R-:W-:Y:S01]  /*1020*/  IMAD.HI R0, R0, 0x38e38e39, RZ ;  /* 0x38e38e3900007827 */ /* 0x000fe200078e02ff */
[----:B------:R-:W-:-:S04]  /*1030*/  UIMAD.WIDE UR6, UR37, 0x55555556, URZ ;  /* 0x55555556250678a5 */ /* 0x000fc8000f8e023f */
[----:B------:R-:W-:Y:S01]  /*1040*/  ULEA.HI UR40, UR7, UR7, URZ, 0x1 ;  /* 0x0000000707287291 */ /* 0x000fe2000f8f083f */
[----:B------:R-:W-:Y:S02]  /*1050*/  SHF.R.U32.HI R3, RZ, 0x1f, R0 ;  /* 0x0000001fff037819 */ /* 0x000fe40000011600 */
[----:B------:R-:W-:Y:S01]  /*1060*/  @UP2 ULDC.64 UR6, c[0x0][0xdb8] ;  /* 0x00036e0000062ab9 */ /* 0x000fe20000000a00 */
[----:B------:R-:W-:Y:S01]  /*1070*/  UIMAD UR40, UR40, -0x3, UR37 ;  /* 0xfffffffd282878a4 */ /* 0x000fe2000f8e0225 */
[----:B------:R-:W-:Y:S01]  /*1080*/  LEA.HI.SX32 R22, R0, R3, 0x1b ;  /* 0x0000000300167211 */ /* 0x000fe200078fdaff */
[----:B------:R-:W-:Y:S02]  /*1090*/  UIMAD.WIDE.U32 UR4, UR12, UR6, URZ ;  /* 0x000000060c0472a5 */ /* 0x000fe4000f8e003f */
[----:B------:R-:W-:Y:S02]  /*10a0*/  ULEA UR6, UR40, UR9, 0xb ;  /* 0x0000000928067291 */ /* 0x000fe4000f8e583f */
[----:B------:R-:W-:-:S02]  /*10b0*/  @UP2 USHF.R.U32.HI UR36, URZ, UR7, UR5 ;  /* 0x000000073f242299 */ /* 0x000fc40008011605 */
[----:B------:R-:W-:Y:S01]  /*10c0*/  USHF.R.U32.HI UR6, URZ, 0x4, UR6 ;  /* 0x000000043f067899 */ /* 0x000fe20008011606 */
[----:B------:R-:W-:-:S03]  /*10d0*/  UMOV UR4, UR11 ;  /* 0x0000000b00047c82 */ /* 0x000fc60008000000 */
[----:B------:R-:W-:Y:S01]  /*10e0*/  ULOP3.LUT UR61, UR6, 0x3fff, URZ, 0xc0, !UPT ;  /* 0x00003fff063d7892 */ /* 0x000fe2000f8ec03f */
[----:B------:R-:W-:Y:S01]  /*10f0*/  IMAD.U32 R146, RZ, RZ, UR4 ;  /* 0x00000004ff927e24 */ /* 0x000fe2000f8e00ff */
[----:B------:R-:W-:Y:S10]  /*1100*/  @!P0 BRA `(.L_x_9) ;  /* 0x0000000000408947 */ /* 0x000ff40003800000 */
[----:B------:R-:W-:Y:S01]  /*1110*/  MOV R0, 0x0 ;  /* 0x0000000000007802 */ /* 0x000fe20000000f00 */
[----:B------:R-:W-:Y:S01]  /*1120*/  ULDC.64 UR4, c[0x4][0xa8] ;  /* 0x01002a0000047ab9 */ /* 0x000fe20000000a00 */
[----:B------:R-:W-:Y:S01]  /*1130*/  ULDC.64 UR6, c[0x4][0x20] ;  /* 0x0100080000067ab9 */ /* 0x000fe20000000a00 */
[----:B------:R-:W-:Y:S01]  /*1140*/  IMAD.U32 R4, RZ, RZ, UR4 ;  /* 0x00000004ff047e24 */ /* 0x000fe2000f8e00ff */
[----:B------:R1:W2:Y:S01]  /*1150*/  LDC.64 R14, c[0x4][R0] ;  /* 0x01000000000e7b82 */ /* 0x0002a20000000a00 */
[----:B------:R-:W-:Y:S01]  /*1160*/  IMAD.U32 R5, RZ, RZ, UR5 ;  /* 0x00000005ff057e24 */ /* 0x000fe2000f8e00ff */
[----:B------:R-:W-:Y:S01]  /*1170*/  ULDC.64 UR4, c[0x4][0xb0] ;  /* 0x01002c0000047ab9 */ /* 0x000fe20000000a00 */
[----:B------:R-:W-:Y:S02]  /*1180*/  IMAD.U32 R10, RZ, RZ, UR6 ;  /* 0x00000006ff0a7e24 */ /* 0x000fe4000f8e00ff */
[----:B------:R-:W-:Y:S02]  /*1190*/  IMAD.U32 R6, RZ, RZ, UR4 ;  /* 0x00000004ff067e24 */ /* 0x000fe4000f8e00ff */
[----:B------:R-:W-:-:S02]  /*11a0*/  IMAD.U32 R7, RZ, RZ, UR5 ;  /* 0x00000005ff077e24 */ /* 0x000fc4000f8e00ff */
[----:B------:R-:W-:Y:S02]  /*11b0*/  IMAD.U32 R11, RZ, RZ, UR7 ;  /* 0x00000007ff0b7e24 */ /* 0x000fe4000f8e00ff */
[----:B------:R-:W-:Y:S02]  /*11c0*/  IMAD.MOV.U32 R8, RZ, RZ, 0x70 ;  /* 0x00000070ff087424 */ /* 0x000fe400078e00ff */
[----:B------:R-:W-:Y:S02]  /*11d0*/  IMAD.MOV.U32 R12, RZ, RZ, 0x1 ;  /* 0x00000001ff0c7424 */ /* 0x000fe400078e00ff */
[----:B-1----:R-:W-:-:S07]  /*11e0*/  IMAD.MOV.U32 R13, RZ, RZ, RZ ;  /* 0x000000ffff0d7224 */ /* 0x002fce00078e00ff */
[----:B------:R-:W-:-:S07]  /*11f0*/  LEPC R20, `(.L_x_9) ;  /* 0x000000001014794e */ /* 0x000fce0000000000 */
[----:B--2---:R-:W-:Y:S05]  /*1200*/  CALL.ABS.NOINC R14 ;  /* 0x000000000e007343 */ /* 0x004fea0003c00000 */
.L_x_9:
[----:B------:R-:W-:Y:S02]  /*1210*/  LOP3.LUT R0, R144, 0x1, RZ, 0xc0, !PT ;  /* 0x0000000190007812 */ /* 0x000fe400078ec0ff */
[----:B------:R-:W-:Y:S02]  /*1220*/  ISETP.NE.AND P0, PT, R18, 0x3, PT ;  /* 0x000000031200780c */ /* 0x000fe40003f05270 */
[----:B------:R-:W-:-:S04]  /*1230*/  SHF.L.U32 R0, R0, 0x1f, RZ ;  /* 0x0000001f00007819 */ /* 0x000fc800000006ff */
[----:B------:R-:W1:Y:S02]  /*1240*/  SYNCS.PHASECHK.TRANS64.TRYWAIT P1, [UR39+0x31c00], R0 ;  /* 0x031c0000ff0075a7 */ /* 0x000e640008020167 */
[----:B-1----:R-:W-:Y:S05]  /*1250*/  @!P1 BRA `(.L_x_10) ;  /* 0x000000b000449947 */ /* 0x002fea0003800000 */
.L_x_89:
[----:B------:R-:W-:Y:S05]  /*1260*/  @!P0 BRA `(.L_x_11) ;  /* 0x0000000000048947 */ /* 0x000fea0003800000 */
[----:B------:R-:W-:Y:S01]  /*1270*/  BPT.TRAP 0x1 ;  /* 0x000000040000795c */ /* 0x000fe20000300000 */
.L_x_11:
[----:B------:R-:W-:Y:S02]  /*1280*/  IMAD.U32 R4, RZ, RZ, UR38 ;  /* 0x00000026ff047e24 */ /* 0x000fe4000f8e00ff */
[----:B-1----:R-:W-:-:S03]  /*1290*/  IMAD.U32 R3, RZ, RZ, UR60 ;  /* 0x0000003cff037e24 */ /* 0x002fc6000f8e00ff */
[----:B------:R-:W-:Y:S02]  /*12a0*/  LEA R4, R4, UR39, 0x3 ;  /* 0x0000002704047c11 */ /* 0x000fe4000f8e18ff */
[----:B------:R-:W-:-:S04]  /*12b0*/  SHF.L.U32 R3, R3, 0x1f, RZ ;  /* 0x0000001f03037819 */ /* 0x000fc800000006ff */
[----:B------:R1:W2:Y:S01]  /*12c0*/  SYNCS.PHASECHK.TRANS64.TRYWAIT P2, [R4+URZ+0x31c30], R3 ;  /* 0x031c3003040075a7 */ /* 0x0002a2000804017f */
[----:B------:R-:W-:Y:S05]  /*12d0*/  @!P0 BRA `(.L_x_12) ;  /* 0x0000000000048947 */ /* 0x000fea0003800000 */
[----:B------:R-:W-:Y:S01]  /*12e0*/  BPT.TRAP 0x1 ;  /* 0x000000040000795c */ /* 0x000fe20000300000 */
.L_x_12:
[----:B------:R-:W3:Y:S01]  /*12f0*/  S2R R0, SR_TID.X ;  /* 0x0000000000007919 */ /* 0x000ee20000002100 */
[----:B------:R-:W-:Y:S01]  /*1300*/  IMAD.MOV.U32 R71, RZ, RZ, RZ ;  /* 0x000000ffff477224 */ /* 0x000fe200078e00ff */
[----:B---3--:R-:W-:Y:S01]  /*1310*/  LOP3.LUT P1, RZ, R0, 0x7f, RZ, 0xc0, !PT ;  /* 0x0000007f00ff7812 */ /* 0x008fe2000782c0ff */
[----:B--2---:R-:W-:-:S12]  /*1320*/  @P2 BRA `(.L_x_13) ;  /* 0x0000000000082947 */ /* 0x004fd80003800000 */
[----:B------:R-:W2:Y:S02]  /*1330*/  SYNCS.PHASECHK.TRANS64.TRYWAIT P2, [R4+URZ+0x31c30], R3 ;  /* 0x031c3003040075a7 */ /* 0x000ea4000804017f */
[----:B--2---:R-:W-:Y:S05]  /*1340*/  @!P2 BRA `(.L_x_14) ;  /* 0x000000b00020a947 */ /* 0x004fea0003800000 */
.L_x_13:
[----:B------:R-:W-:Y:S05]  /*1350*/  WARPSYNC.ALL ;  /* 0x0000000000007948 */ /* 0x000fea0003800000 */
[----:B------:R-:W-:Y:S01]  /*1360*/  UIADD3 UR4, UR39, 0x16a00, URZ ;  /* 0x00016a0027047890 */ /* 0x000fe2000fffe03f */
[----:B------:R-:W-:Y:S01]  /*1370*/  WARPGROUP.ARRIVE ;  /* 0x00000000000079c5 */ /* 0x000fe20000000000 */
[----:B------:R-:W-:Y:S01]  /*1380*/  ULEA UR40, UR40, UR39, 0xc ;  /* 0x0000002728287291 */ /* 0x000fe2000f8e603f */
[----:B------:R-:W-:Y:S01]  /*1390*/  IMAD.IADD R5, R151, 0x1, R64 ;  /* 0x0000000197057824 */ /* 0x000fe200078e0240 */
[----:B------:R-:W-:Y:S01]  /*13a0*/  USHF.R.U32.HI UR4, URZ, 0x4, UR4 ;  /* 0x000000043f047899 */ /* 0x000fe20008011604 */
[----:B------:R-:W-:Y:S01]  /*13b0*/  P2R R9, PR, RZ, 0x2 ;  /* 0x00000002ff097803 */ /* 0x000fe20000000000 */
[----:B------:R-:W-:Y:S01]  /*13c0*/  UIADD3 UR40, UR40, 0xda00, URZ ;  /* 0x0000da0028287890 */ /* 0x000fe2000fffe03f */
[----:B------:R-:W-:Y:S01]  /*13d0*/  IMAD R5, R22, -0x90, R5 ;  /* 0xffffff7016057824 */ /* 0x000fe200078e0205 */
[----:B------:R-:W-:Y:S01]  /*13e0*/  ULOP3.LUT UR4, UR4, 0x3fff, URZ, 0xc0, !UPT ;  /* 0x00003fff04047892 */ /* 0x000fe2000f8ec03f */
[----:B------:R-:W-:Y:S01]  /*13f0*/  P2R R7, PR, RZ, 0x1 ;  /* 0x00000001ff077803 */ /* 0x000fe20000000000 */
[----:B------:R-:W-:-:S02]  /*1400*/  USHF.R.U32.HI UR40, URZ, 0x4, UR40 ;  /* 0x000000043f287899 */ /* 0x000fc40008011628 */
[----:B------:R-:W-:Y:S01]  /*1410*/  ULOP3.LUT UR7, UR4, 0x10000, URZ, 0xfc, !UPT ;  /* 0x0001000004077892 */ /* 0x000fe2000f8efc3f */
[C---:B------:R-:W-:Y:S01]  /*1420*/  ISETP.GT.AND P2, PT, R5.reuse, RZ, PT ;  /* 0x000000ff0500720c */ /* 0x040fe20003f44270 */
[----:B------:R-:W-:Y:S01]  /*1430*/  ULOP3.LUT UR5, UR40, 0x3fff, URZ, 0xc0, !UPT ;  /* 0x00003fff28057892 */ /* 0x000fe2000f8ec03f */
[C---:B------:R-:W-:Y:S01]  /*1440*/  ISETP.GT.AND P3, PT, R5.reuse, 0x1, PT ;  /* 0x000000010500780c */ /* 0x040fe20003f64270 */
[----:B------:R-:W-:Y:S01]  /*1450*/  UIMAD UR4, UR38, 0x6c0, UR7 ;  /* 0x000006c0260478a4 */ /* 0x000fe2000f8e0207 */
[C---:B------:R-:W-:Y:S01]  /*1460*/  ISETP.GT.AND P4, PT, R5.reuse, 0x8, PT ;  /* 0x000000080500780c */ /* 0x040fe20003f84270 */
[----:B------:R-:W-:Y:S01]  /*1470*/  ULOP3.LUT UR5, UR5, 0x10000, URZ, 0xfc, !UPT ;  /* 0x0001000005057892 */ /* 0x000fe2000f8efc3f */
[C---:B------:R-:W-:Y:S01]  /*1480*/  ISETP.GT.AND P5, PT, R5.reuse, 0x9, PT ;  /* 0x000000090500780c */ /* 0x040fe20003fa4270 */
[----:B------:R-:W-:Y:S01]  /*1490*/  UMOV UR31, 0x80000020 ;  /* 0x80000020001f7882 */ /* 0x000fe20000000000 */
[----:B------:R-:W-:Y:S01]  /*14a0*/  UMOV UR29, 0x80000020 ;  /* 0x80000020001d7882 */ /* 0x000fe20000000000 */
[----:B------:R-:W-:Y:S01]  /*14b0*/  UIADD3 UR10, UR4, 0x40, URZ ;  /* 0x00000040040a7890 */ /* 0x000fe2000fffe03f */
[C---:B------:R-:W-:Y:S01]  /*14c0*/  ISETP.GT.AND P6, PT, R5.reuse, 0x41, PT ;  /* 0x000000410500780c */ /* 0x040fe20003fc4270 */
[----:B------:R-:W-:Y:S01]  /*14d0*/  UMOV UR30, UR4 ;  /* 0x00000004001e7c82 */ /* 0x000fe20008000000 */
[----:B------:R-:W-:Y:S01]  /*14e0*/  UMOV UR28, UR5 ;  /* 0x00000005001c7c82 */ /* 0x000fe20008000000 */
[----:B------:R-:W-:Y:S01]  /*14f0*/  UMOV UR9, UR29 ;  /* 0x0000001d00097c82 */ /* 0x000fe20008000000 */
[----:B------:R-:W-:Y:S01]  /*1500*/  HGMMA.64x16x16.F32 R96, gdesc[UR28], RZ, !UPT, gsb0 ;  /* 0x002000001c6079f0 */ /* 0x000fe2000c0008ff */
[----:B------:R-:W-:Y:S01]  /*1510*/  UMOV UR8, UR28 ;  /* 0x0000001c00087c82 */ /* 0x000fe20008000000 */
[----:B------:R-:W-:Y:S01]  /*1520*/  UMOV UR11, 0x80000020 ;  /* 0x80000020000b7882 */ /* 0x000fe20000000000 */
[----:B------:R-:W-:Y:S01]  /*1530*/  UIADD3 UR6, UR4, 0xc0, URZ ;  /* 0x000000c004067890 */ /* 0x000fe2000fffe03f */
[C---:B------:R-:W-:Y:S01]  /*1540*/  ISETP.GT.AND P1, PT, R5.reuse, 0x69, PT ;  /* 0x000000690500780c */ /* 0x040fe20003f24270 */
[----:B------:R-:W-:Y:S01]  /*1550*/  UIADD3 UR12, UR4, 0x100, URZ ;  /* 0x00000100040c7890 */ /* 0x000fe2000fffe03f */
[----:B------:R-:W-:Y:S01]  /*1560*/  ISETP.GT.AND P0, PT, R5, 0x70, PT ;  /* 0x000000700500780c */ /* 0x000fe20003f04270 */
[----:B------:R-:W-:-:S02]  /*1570*/  UIADD3 UR13, UR4, 0x140, URZ ;  /* 0x00000140040d7890 */ /* 0x000fc4000fffe03f */
[----:B------:R-:W-:Y:S02]  /*1580*/  UIADD3 UR14, UR4, 0x180, URZ ;  /* 0x00000180040e7890 */ /* 0x000fe4000fffe03f */
[----:B------:R-:W-:Y:S02]  /*1590*/  UIADD3 UR15, UR5, 0x300, URZ ;  /* 0x00000300050f7890 */ /* 0x000fe4000fffe03f */
[----:B------:R-:W-:Y:S02]  /*15a0*/  UIADD3 UR16, UR4, 0x3c0, URZ ;  /* 0x000003c004107890 */ /* 0x000fe4000fffe03f */
[----:B------:R-:W-:Y:S01]  /*15b0*/  UIADD3 UR18, UR4, 0x242, URZ ;  /* 0x0000024204127890 */ /* 0x000fe2000fffe03f */
[----:B------:R-:W-:Y:S01]  /*15c0*/  UMOV UR17, 0x80000020 ;  /* 0x8000002000117882 */ /* 0x000fe20000000000 */
[----:B------:R-:W-:Y:S01]  /*15d0*/  UMOV UR19, 0x80000020 ;  /* 0x8000002000137882 */ /* 0x000fe20000000000 */
[----:B------:R-:W-:Y:S02]  /*15e0*/  UIADD3 UR20, UR5, 0x600, URZ ;  /* 0x0000060005147890 */ /* 0x000fe4000fffe03f */
[----:B------:R-:W-:Y:S01]  /*15f0*/  UIADD3 UR22, UR4, 0x480, URZ ;  /* 0x0000048004167890 */ /* 0x000fe2000fffe03f */
[----:B------:R-:W-:Y:S01]  /*1600*/  UMOV UR21, 0x80000020 ;  /* 0x8000002000157882 */ /* 0x000fe20000000000 */
[----:B------:R-:W-:Y:S01]  /*1610*/  UMOV UR23, 0x80000020 ;  /* 0x8000002000177882 */ /* 0x000fe20000000000 */
[----:B------:R-:W-:-:S02]  /*1620*/  UIADD3 UR24, UR5, 0x602, URZ ;  /* 0x0000060205187890 */ /* 0x000fc4000fffe03f */
[----:B------:R-:W-:Y:S01]  /*1630*/  UIADD3 UR26, UR4, 0x482, URZ ;  /* 0x00000482041a7890 */ /* 0x000fe2000fffe03f */
[----:B------:R-:W-:Y:S01]  /*1640*/  UMOV UR25, 0x80000020 ;  /* 0x8000002000197882 */ /* 0x000fe20000000000 */
[----:B------:R-:W-:Y:S01]  /*1650*/  UMOV UR27, 0x80000020 ;  /* 0x80000020001b7882 */ /* 0x000fe20000000000 */
[----:B------:R-:W-:Y:S02]  /*1660*/  WARPGROUP.DEPBAR.LE gsb0, 0x0 ;  /* 0x00008000000079c5 */ /* 0x000fe40000010000 */
[----:B------:R-:W-:-:S06]  /*1670*/  WARPGROUP.ARRIVE ;  /* 0x00000000000079c5 */ /* 0x000fcc0000000000 */
[----:B------:R-:W-:Y:S01]  /*1680*/  HGMMA.64x16x16.F32 R88, gdesc[UR8], RZ, !UPT, gsb0 ;  /* 0x00200000085879f0 */ /* 0x000fe2000c0008ff */
[----:B------:R-:W-:Y:S01]  /*1690*/  UIADD3 UR10, UR4, 0x80, URZ ;  /* 0x00000080040a7890 */ /* 0x000fe2000fffe03f */
[----:B------:R-:W-:Y:S01]  /*16a0*/  UMOV UR8, UR28 ;  /* 0x0000001c00087c82 */ /* 0x000fe20008000000 */
[----:B------:R-:W-:Y:S01]  /*16b0*/  UMOV UR9, UR29 ;  /* 0x0000001d00097c82 */ /* 0x000fe20008000000 */
[----:B------:R-:W-:Y:S01]  /*16c0*/  UMOV UR11, 0x80000020 ;  /* 0x80000020000b7882 */ /* 0x000fe20000000000 */
[----:B------:R-:W-:Y:S02]  /*16d0*/  WARPGROUP.DEPBAR.LE gsb0, 0x0 ;  /* 0x00008000000079c5 */ /* 0x000fe40000010000 */
[----:B------:R-:W-:-:S06]  /*16e0*/  WARPGROUP.ARRIVE ;  /* 0x00000000000079c5 */ /* 0x000fcc0000000000 */
[----:B------:R-:W-:Y:S01]  /*16f0*/  HGMMA.64x16x16.F32 R80, gdesc[UR8], RZ, !UPT, gsb0 ;  /* 0x00200000085079f0 */ /* 0x000fe2000c0008ff */
[----:B------:R-:W-:Y:S01]  /*1700*/  UMOV UR8, UR28 ;  /* 0x0000001c00087c82 */ /* 0x000fe20008000000 */
[----:B------:R-:W-:Y:S01]  /*1710*/  UMOV UR9, UR29 ;  /* 0x0000001d00097c82 */ /* 0x000fe20008000000 */
[----:B------:R-:W-:Y:S01]  /*1720*/  UMOV UR10, UR6 ;  /* 0x00000006000a7c82 */ /* 0x000fe20008000000 */
[----:B------:R-:W-:Y:S01]  /*1730*/  UMOV UR11, 0x80000020 ;  /* 0x80000020000b7882 */ /* 0x000fe20000000000 */
[----:B------:R-:W-:Y:S01]  /*1740*/  UIADD3 UR6, UR4, 0x1c0, URZ ;  /* 0x000001c004067890 */ /* 0x000fe2000fffe03f */
        /* <DEDUP_REMOVED lines=44> */
[----:B------:R-:W-:Y:S01]  /*1a10*/  UMOV UR9, 0x80000020 ;  /* 0x8000002000097882 */ /* 0x000fe20000000000 */
[----:B------:R-:W-:Y:S01]  /*1a20*/  UMOV UR10, UR14 ;  /* 0x0000000e000a7c82 */ /* 0x000fe20008000000 */
[----:B------:R-:W-:Y:S01]  /*1a30*/  UMOV UR11, 0x80000020 ;  /* 0x80000020000b7882 */ /* 0x000fe20000000000 */
[----:B------:R-:W-:Y:S02]  /*1a40*/  UIADD3 UR13, UR4, 0x142, URZ ;  /* 0x00000142040d7890 */ /* 0x000fe4000fffe03f */
[----:B------:R-:W-:Y:S01]  /*1a50*/  UIADD3 UR14, UR4, 0x182, URZ ;  /* 0x00000182040e7890 */ /* 0x000fe2000fffe03f */
[----:B------:R-:W-:Y:S02]  /*1a60*/  WARPGROUP.DEPBAR.LE gsb0, 0x0 ;  /* 0x00008000000079c5 */ /* 0x000fe40000010000 */
[----:B------:R-:W-:-:S06]  /*1a70*/  WARPGROUP.ARRIVE ;  /* 0x00000000000079c5 */ /* 0x000fcc0000000000 */
[----:B------:R-:W-:Y:S01]  /*1a80*/  HGMMA.64x16x16.F32 R96, gdesc[UR8], R96, gsb0 ;  /* 0x00200000086079f0 */ /* 0x000fe20008000860 */
[----:B------:R-:W-:Y:S01]  /*1a90*/  UIADD3 UR10, UR4, 0x42, URZ ;  /* 0x00000042040a7890 */ /* 0x000fe2000fffe03f */
[----:B------:R-:W-:Y:S01]  /*1aa0*/  UMOV UR11, 0x80000020 ;  /* 0x80000020000b7882 */ /* 0x000fe20000000000 */
        /* <DEDUP_REMOVED lines=8> */
[----:B------:R-:W-:Y:S01]  /*1b30*/  UMOV UR10, UR6 ;  /* 0x00000006000a7c82 */ /* 0x000fe20008000000 */
[----:B------:R-:W-:Y:S01]  /*1b40*/  UMOV UR11, 0x80000020 ;  /* 0x80000020000b7882 */ /* 0x000fe20000000000 */
[----:B------:R-:W-:Y:S01]  /*1b50*/  UIADD3 UR6, UR4, 0x1c2, URZ ;  /* 0x000001c204067890 */ /* 0x000fe2000fffe03f */
        /* <DEDUP_REMOVED lines=29> */
[----:B------:R-:W-:Y:S01]  /*1d30*/  UMOV UR12, UR15 ;  /* 0x0000000f000c7c82 */ /* 0x000fe20008000000 */
[----:B------:R-:W-:Y:S01]  /*1d40*/  UMOV UR15, 0x80000020 ;  /* 0x80000020000f7882 */ /* 0x000fe20000000000 */
[----:B------:R-:W-:Y:S02]  /*1d50*/  WARPGROUP.DEPBAR.LE gsb0, 0x0 ;  /* 0x00008000000079c5 */ /* 0x000fe40000010000 */
[----:B------:R-:W-:-:S06]  /*1d60*/  WARPGROUP.ARRIVE ;  /* 0x00000000000079c5 */ /* 0x000fcc0000000000 */
[----:B------:R-:W-:Y:S01]  /*1d70*/  HGMMA.64x16x16.F32 R24, gdesc[UR8], R24, gsb0 ;  /* 0x00200000081879f0 */ /* 0x000fe20008000818 */
        /* <DEDUP_REMOVED lines=29> */
[----:B------:R-:W-:Y:S02]  /*1f50*/  UIADD3 UR11, UR5, 0x302, URZ ;  /* 0x00000302050b7890 */ /* 0x000fe4000fffe03f */
[----:B------:R-:W-:Y:S01]  /*1f60*/  UIADD3 UR5, UR4, 0x540, URZ ;  /* 0x0000054004057890 */ /* 0x000fe2000fffe03f */
[----:B------:R-:W-:Y:S02]  /*1f70*/  WARPGROUP.DEPBAR.LE gsb0, 0x0 ;  /* 0x00008000000079c5 */ /* 0x000fe40000010000 */
[----:B------:R-:W-:-:S06]  /*1f80*/  WARPGROUP.ARRIVE ;  /* 0x00000000000079c5 */ /* 0x000fcc0000000000 */
[----:B------:R-:W-:Y:S01]  /*1f90*/  HGMMA.64x16x16.F32 R48, gdesc[UR12], R48, gsb0 ;  /* 0x002000000c3079f0 */ /* 0x000fe20008000830 */
[----:B------:R-:W-:Y:S01]  /*1fa0*/  UMOV UR14, UR16 ;  /* 0x00000010000e7c82 */ /* 0x000fe20008000000 */
[----:B------:R-:W-:Y:S01]  /*1fb0*/  UMOV UR15, 0x80000020 ;  /* 0x80000020000f7882 */ /* 0x000fe20000000000 */
[----:B------:R-:W-:Y:S01]  /*1fc0*/  UMOV UR16, UR11 ;  /* 0x0000000b00107c82 */ /* 0x000fe20008000000 */
        /* <DEDUP_REMOVED lines=16> */
[----:B------:R-:W-:Y:S02]  /*20d0*/  UIADD3 UR14, UR4, 0x3c2, URZ ;  /* 0x000003c2040e7890 */ /* 0x000fe4000fffe03f */
        /* <DEDUP_REMOVED lines=46> */
[----:B------:R-:W-:Y:S03]  /*23c0*/  HGMMA.64x16x16.F32 R24, gdesc[UR16], R24, gsb0 ;  /* 0x00200000101879f0 */ /* 0x000fe60008000818 */
        /* <DEDUP_REMOVED lines=53> */
[----:B------:R-:W-:Y:S01]  /*2720*/  WARPGROUP.ARRIVE ;  /* 0x00000000000079c5 */ /* 0x000fe20000000000 */
[----:B------:R-:W-:Y:S02]  /*2730*/  FSEL R96, R96, -INF , P2 ;  /* 0xff80000060607808 */ /* 0x000fe40001000000 */
[----:B------:R-:W-:Y:S02]  /*2740*/  FSEL R97, R97, -INF , P3 ;  /* 0xff80000061617808 */ /* 0x000fe40001800000 */
[----:B------:R-:W-:Y:S01]  /*2750*/  FSEL R100, R100, -INF , P4 ;  /* 0xff80000064647808 */ /* 0x000fe20002000000 */
[----:B------:R-:W-:Y:S01]  /*2760*/  HGMMA.64x16x16.F32 R88, gdesc[UR24], R88, gsb0 ;  /* 0x00200000185879f0 */ /* 0x000fe20008000858 */
[----:B------:R-:W-:Y:S01]  /*2770*/  UIADD3 UR26, UR4, 0x502, URZ ;  /* 0x00000502041a7890 */ /* 0x000fe2000fffe03f */
[----:B-12---:R-:W-:Y:S01]  /*2780*/  FMNMX.FTZ R3, R96, R97, !PT ;  /* 0x0000006160037209 */ /* 0x006fe20007810000 */
[----:B------:R-:W-:Y:S01]  /*2790*/  UMOV UR27, 0x80000020 ;  /* 0x80000020001b7882 */ /* 0x000fe20000000000 */
[----:B------:R-:W-:-:S02]  /*27a0*/  FSEL R98, R98, -INF , P2 ;  /* 0xff80000062627808 */ /* 0x000fc40001000000 */
[----:B------:R-:W-:Y:S02]  /*27b0*/  FSEL R66, R101, -INF , P5 ;  /* 0xff80000065427808 */ /* 0x000fe40002800000 */
[----:B------:R-:W-:Y:S02]  /*27c0*/  ISETP.GT.AND P2, PT, R5, 0x10, PT ;  /* 0x000000100500780c */ /* 0x000fe40003f44270 */
[----:B------:R-:W-:Y:S02]  /*27d0*/  FMNMX.FTZ R3, R100, R3, !PT ;  /* 0x0000000364037209 */ /* 0x000fe40007810000 */
[----:B------:R-:W-:Y:S02]  /*27e0*/  FSEL R99, R99, -INF , P3 ;  /* 0xff80000063637808 */ /* 0x000fe40001800000 */
[----:B------:R-:W-:Y:S02]  /*27f0*/  ISETP.GT.AND P3, PT, R5, 0x11, PT ;  /* 0x000000110500780c */ /* 0x000fe40003f64270 */
[----:B------:R-:W-:-:S02]  /*2800*/  FMNMX.FTZ R3, R66, R3, !PT ;  /* 0x0000000342037209 */ /* 0x000fc40007810000 */
[----:B------:R-:W-:Y:S02]  /*2810*/  FSEL R102, R102, -INF , P4 ;  /* 0xff80000066667808 */ /* 0x000fe40002000000 */
[----:B------:R-:W-:Y:S02]  /*2820*/  ISETP.GT.AND P4, PT, R5, 0x18, PT ;  /* 0x000000180500780c */ /* 0x000fe40003f84270 */
[----:B------:R-:W-:Y:S02]  /*2830*/  FSEL R6, R103, -INF , P5 ;  /* 0xff80000067067808 */ /* 0x000fe40002800000 */
[----:B------:R-:W-:Y:S01]  /*2840*/  ISETP.GT.AND P5, PT, R5, 0x19, PT ;  /* 0x000000190500780c */ /* 0x000fe20003fa4270 */
[----:B------:R-:W-:Y:S02]  /*2850*/  WARPGROUP.DEPBAR.LE gsb0, 0x0 ;  /* 0x00008000000079c5 */ /* 0x000fe40000010000 */
[----:B------:R-:W-:Y:S01]  /*2860*/  WARPGROUP.ARRIVE ;  /* 0x00000000000079c5 */ /* 0x000fe20000000000 */
[----:B------:R-:W-:-:S02]  /*2870*/  FSEL R88, R88, -INF , P2 ;  /* 0xff80000058587808 */ /* 0x000fc40001000000 */
[----:B------:R-:W-:Y:S02]  /*2880*/  FSEL R70, R89, -INF , P3 ;  /* 0xff80000059467808 */ /* 0x000fe40001800000 */
[----:B------:R-:W-:Y:S01]  /*2890*/  FMNMX.FTZ R3, R88, R3, !PT ;  /* 0x0000000358037209 */ /* 0x000fe20007810000 */
[----:B------:R-:W-:Y:S01]  /*28a0*/  HGMMA.64x16x16.F32 R80, gdesc[UR24], R80, gsb0 ;  /* 0x00200000185079f0 */ /* 0x000fe20008000850 */
[----:B------:R-:W-:Y:S01]  /*28b0*/  UIADD3 UR26, UR4, 0x542, URZ ;  /* 0x00000542041a7890 */ /* 0x000fe2000fffe03f */
[----:B------:R-:W-:Y:S01]  /*28c0*/  FSEL R92, R92, -INF , P4 ;  /* 0xff8000005c5c7808 */ /* 0x000fe20002000000 */
[----:B------:R-:W-:Y:S01]  /*28d0*/  UMOV UR27, 0x80000020 ;  /* 0x80000020001b7882 */ /* 0x000fe20000000000 */
[----:B------:R-:W-:Y:S02]  /*28e0*/  FMNMX.FTZ R3, R70, R3, !PT ;  /* 0x0000000346037209 */ /* 0x000fe40007810000 */
[----:B------:R-:W-:Y:S02]  /*28f0*/  FSEL R90, R90, -INF , P2 ;  /* 0xff8000005a5a7808 */ /* 0x000fe40001000000 */
[----:B------:R-:W-:-:S02]  /*2900*/  FSEL R104, R93, -INF , P5 ;  /* 0xff8000005d687808 */ /* 0x000fc40002800000 */
[----:B------:R-:W-:Y:S02]  /*2910*/  ISETP.GT.AND P2, PT, R5, 0x20, PT ;  /* 0x000000200500780c */ /* 0x000fe40003f44270 */
[----:B------:R-:W-:Y:S02]  /*2920*/  FMNMX.FTZ R3, R92, R3, !PT ;  /* 0x000000035c037209 */ /* 0x000fe40007810000 */
[----:B------:R-:W-:Y:S02]  /*2930*/  FSEL R8, R91, -INF , P3 ;  /* 0xff8000005b087808 */ /* 0x000fe40001800000 */
[----:B------:R-:W-:Y:S02]  /*2940*/  ISETP.GT.AND P3, PT, R5, 0x21, PT ;  /* 0x000000210500780c */ /* 0x000fe40003f64270 */
[----:B------:R-:W-:Y:S02]  /*2950*/  FMNMX.FTZ R3, R104, R3, !PT ;  /* 0x0000000368037209 */ /* 0x000fe40007810000 */
[----:B------:R-:W-:-:S02]  /*2960*/  FSEL R94, R94, -INF , P4 ;  /* 0xff8000005e5e7808 */ /* 0x000fc40002000000 */
[----:B------:R-:W-:Y:S02]  /*2970*/  ISETP.GT.AND P4, PT, R5, 0x28, PT ;  /* 0x000000280500780c */ /* 0x000fe40003f84270 */
[----:B------:R-:W-:Y:S02]  /*2980*/  FSEL R10, R95, -INF , P5 ;  /* 0xff8000005f0a7808 */ /* 0x000fe40002800000 */
[----:B------:R-:W-:Y:S01]  /*2990*/  ISETP.GT.AND P5, PT, R5, 0x29, PT ;  /* 0x000000290500780c */ /* 0x000fe20003fa4270 */
[----:B------:R-:W-:Y:S02]  /*29a0*/  WARPGROUP.DEPBAR.LE gsb0, 0x0 ;  /* 0x00008000000079c5 */ /* 0x000fe40000010000 */
[----:B------:R-:W-:Y:S01]  /*29b0*/  WARPGROUP.ARRIVE ;  /* 0x00000000000079c5 */ /* 0x000fe20000000000 */
[----:B------:R-:W-:Y:S02]  /*29c0*/  FSEL R106, R80, -INF , P2 ;  /* 0xff800000506a7808 */ /* 0x000fe40001000000 */
[----:B------:R-:W-:-:S02]  /*29d0*/  FSEL R108, R81, -INF , P3 ;  /* 0xff800000516c7808 */ /* 0x000fc40001800000 */
[----:B------:R-:W-:Y:S01]  /*29e0*/  FMNMX.FTZ R3, R106, R3, !PT ;  /* 0x000000036a037209 */ /* 0x000fe20007810000 */
[----:B------:R-:W-:Y:S01]  /*29f0*/  HGMMA.64x16x16.F32 R72, gdesc[UR24], R72, gsb0 ;  /* 0x00200000184879f0 */ /* 0x000fe20008000848 */
[----:B------:R-:W-:Y:S01]  /*2a00*/  UIADD3 UR26, UR4, 0x582, URZ ;  /* 0x00000582041a7890 */ /* 0x000fe2000fffe03f */
[----:B------:R-:W-:Y:S01]  /*2a10*/  FSEL R84, R84, -INF , P4 ;  /* 0xff80000054547808 */ /* 0x000fe20002000000 */
[----:B------:R-:W-:Y:S01]  /*2a20*/  UMOV UR27, 0x80000020 ;  /* 0x80000020001b7882 */ /* 0x000fe20000000000 */
[----:B------:R-:W-:Y:S02]  /*2a30*/  FMNMX.FTZ R3, R108, R3, !PT ;  /* 0x000000036c037209 */ /* 0x000fe40007810000 */
[----:B------:R-:W-:Y:S02]  /*2a40*/  FSEL R82, R82, -INF , P2 ;  /* 0xff80000052527808 */ /* 0x000fe40001000000 */
[----:B------:R-:W-:Y:S02]  /*2a50*/  FSEL R110, R85, -INF , P5 ;  /* 0xff800000556e7808 */ /* 0x000fe40002800000 */
[----:B------:R-:W-:-:S02]  /*2a60*/  ISETP.GT.AND P2, PT, R5, 0x30, PT ;  /* 0x000000300500780c */ /* 0x000fc40003f44270 */
[----:B------:R-:W-:Y:S02]  /*2a70*/  FMNMX.FTZ R3, R84, R3, !PT ;  /* 0x0000000354037209 */ /* 0x000fe40007810000 */
[----:B------:R-:W-:Y:S02]  /*2a80*/  FSEL R12, R83, -INF , P3 ;  /* 0xff800000530c7808 */ /* 0x000fe40001800000 */
[C---:B------:R-:W-:Y:S02]  /*2a90*/  ISETP.GT.AND P3, PT, R5.reuse, 0x31, PT ;  /* 0x000000310500780c */ /* 0x040fe40003f64270 */
[----:B------:R-:W-:Y:S02]  /*2aa0*/  FMNMX.FTZ R3, R110, R3, !PT ;  /* 0x000000036e037209 */ /* 0x000fe40007810000 */
[----:B------:R-:W-:Y:S02]  /*2ab0*/  FSEL R86, R86, -INF , P4 ;  /* 0xff80000056567808 */ /* 0x000fe40002000000 */
[----:B------:R-:W-:-:S02]  /*2ac0*/  ISETP.GT.AND P4, PT, R5, 0x38, PT ;  /* 0x000000380500780c */ /* 0x000fc40003f84270 */
[----:B------:R-:W-:Y:S02]  /*2ad0*/  FSEL R14, R87, -INF , P5 ;  /* 0xff800000570e7808 */ /* 0x000fe40002800000 */
[----:B------:R-:W-:Y:S01]  /*2ae0*/  ISETP.GT.AND P5, PT, R5, 0x39, PT ;  /* 0x000000390500780c */ /* 0x000fe20003fa4270 */
[----:B------:R-:W-:Y:S02]  /*2af0*/  WARPGROUP.DEPBAR.LE gsb0, 0x0 ;  /* 0x00008000000079c5 */ /* 0x000fe40000010000 */
[----:B------:R-:W-:Y:S01]  /*2b00*/  WARPGROUP.ARRIVE ;  /* 0x00000000000079c5 */ /* 0x000fe20000000000 */
[----:B------:R-:W-:Y:S02]  /*2b10*/  FSEL R112, R72, -INF , P2 ;  /* 0xff80000048707808 */ /* 0x000fe40001000000 */
[----:B------:R-:W-:Y:S02]  /*2b20*/  FSEL R116, R73, -INF , P3 ;  /* 0xff80000049747808 */ /* 0x000fe40001800000 */
[----:B------:R-:W-:Y:S01]  /*2b30*/  FMNMX.FTZ R3, R112, R3, !PT ;  /* 0x0000000370037209 */ /* 0x000fe20007810000 */
[----:B------:R-:W-:Y:S01]  /*2b40*/  HGMMA.64x16x16.F32 R56, gdesc[UR24], R56, gsb0 ;  /* 0x00200000183879f0 */ /* 0x000fe20008000838 */
[----:B------:R-:W-:Y:S01]  /*2b50*/  UMOV UR26, UR5 ;  /* 0x00000005001a7c82 */ /* 0x000fe20008000000 */
[----:B------:R-:W-:Y:S01]  /*2b60*/  UMOV UR27, 0x80000020 ;  /* 0x80000020001b7882 */ /* 0x000fe20000000000 */
[----:B------:R-:W-:Y:S01]  /*2b70*/  UIADD3 UR5, UR4, 0x642, URZ ;  /* 0x0000064204057890 */ /* 0x000fe2000fffe03f */
[----:B------:R-:W-:-:S02]  /*2b80*/  FSEL R122, R76, -INF , P4 ;  /* 0xff8000004c7a7808 */ /* 0x000fc40002000000 */
[----:B------:R-:W-:Y:S02]  /*2b90*/  FMNMX.FTZ R3, R116, R3, !PT ;  /* 0x0000000374037209 */ /* 0x000fe40007810000 */
[----:B------:R-:W-:Y:S02]  /*2ba0*/  FSEL R74, R74, -INF , P2 ;  /* 0xff8000004a4a7808 */ /* 0x000fe40001000000 */
[----:B------:R-:W-:Y:S02]  /*2bb0*/  FSEL R124, R77, -INF , P5 ;  /* 0xff8000004d7c7808 */ /* 0x000fe40002800000 */
[----:B------:R-:W-:Y:S02]  /*2bc0*/  ISETP.GT.AND P2, PT, R5, 0x40, PT ;  /* 0x000000400500780c */ /* 0x000fe40003f44270 */
[----:B------:R-:W-:Y:S02]  /*2bd0*/  FMNMX.FTZ R3, R122, R3, !PT ;  /* 0x000000037a037209 */ /* 0x000fe40007810000 */
[----:B------:R-:W-:-:S02]  /*2be0*/  FSEL R68, R79, -INF , P5 ;  /* 0xff8000004f447808 */ /* 0x000fc40002800000 */
[----:B------:R-:W-:Y:S02]  /*2bf0*/  FMNMX.FTZ R3, R124, R3, !PT ;  /* 0x000000037c037209 */ /* 0x000fe40007810000 */
[C---:B------:R-:W-:Y:S02]  /*2c00*/  ISETP.GT.AND P5, PT, R5.reuse, 0x48, PT ;  /* 0x000000480500780c */ /* 0x040fe40003fa4270 */
[----:B------:R-:W-:Y:S02]  /*2c10*/  FSEL R78, R78, -INF , P4 ;  /* 0xff8000004e4e7808 */ /* 0x000fe40002000000 */
[----:B------:R-:W-:Y:S02]  /*2c20*/  ISETP.GT.AND P4, PT, R5, 0x49, PT ;  /* 0x000000490500780c */ /* 0x000fe40003f84270 */
[----:B------:R-:W-:Y:S02]  /*2c30*/  FSEL R20, R75, -INF , P3 ;  /* 0xff8000004b147808 */ /* 0x000fe40001800000 */
[----:B------:R-:W-:Y:S01]  /*2c40*/  ISETP.GT.AND P3, PT, R5, 0x50, PT ;  /* 0x000000500500780c */ /* 0x000fe20003f64270 */
[----:B------:R-:W-:-:S02]  /*2c50*/  WARPGROUP.DEPBAR.LE gsb0, 0x0 ;  /* 0x00008000000079c5 */ /* 0x000fc40000010000 */
[----:B------:R-:W-:Y:S01]  /*2c60*/  WARPGROUP.ARRIVE ;  /* 0x00000000000079c5 */ /* 0x000fe20000000000 */
[----:B------:R-:W-:Y:S02]  /*2c70*/  FSEL R132, R56, -INF , P2 ;  /* 0xff80000038847808 */ /* 0x000fe40001000000 */
[----:B------:R-:W-:Y:S02]  /*2c80*/  FSEL R128, R57, -INF , P6 ;  /* 0xff80000039807808 */ /* 0x000fe40003000000 */
[----:B------:R-:W-:Y:S01]  /*2c90*/  FMNMX.FTZ R3, R132, R3, !PT ;  /* 0x0000000384037209 */ /* 0x000fe20007810000 */
[----:B------:R-:W-:Y:S01]  /*2ca0*/  HGMMA.64x16x16.F32 R48, gdesc[UR24], R48, gsb0 ;  /* 0x00200000183079f0 */ /* 0x000fe20008000830 */
[----:B------:R-:W-:Y:S01]  /*2cb0*/  UIADD3 UR26, UR4, 0x602, URZ ;  /* 0x00000602041a7890 */ /* 0x000fe2000fffe03f */
[----:B------:R-:W-:Y:S01]  /*2cc0*/  FSEL R130, R60, -INF , P5 ;  /* 0xff8000003c827808 */ /* 0x000fe20002800000 */
[----:B------:R-:W-:Y:S01]  /*2cd0*/  UMOV UR27, 0x80000020 ;  /* 0x80000020001b7882 */ /* 0x000fe20000000000 */
[----:B------:R-:W-:-:S02]  /*2ce0*/  FMNMX.FTZ R3, R128, R3, !PT ;  /* 0x0000000380037209 */ /* 0x000fc40007810000 */
[----:B------:R-:W-:Y:S02]  /*2cf0*/  FSEL R134, R61, -INF , P4 ;  /* 0xff8000003d867808 */ /* 0x000fe40002000000 */
[----:B------:R-:W-:Y:S02]  /*2d00*/  FMNMX.FTZ R3, R130, R3, !PT ;  /* 0x0000000382037209 */ /* 0x000fe40007810000 */
[----:B------:R-:W-:Y:S02]  /*2d10*/  FSEL R58, R58, -INF , P2 ;  /* 0xff8000003a3a7808 */ /* 0x000fe40001000000 */
[----:B------:R-:W-:Y:S02]  /*2d20*/  ISETP.GT.AND P2, PT, R5, 0x51, PT ;  /* 0x000000510500780c */ /* 0x000fe40003f44270 */
[----:B------:R-:W-:Y:S02]  /*2d30*/  FMNMX.FTZ R3, R134, R3, !PT ;  /* 0x0000000386037209 */ /* 0x000fe40007810000 */
[----:B------:R-:W-:-:S02]  /*2d40*/  FSEL R62, R62, -INF , P5 ;  /* 0xff8000003e3e7808 */ /* 0x000fc40002800000 */
[----:B------:R-:W-:Y:S01]  /*2d50*/  ISETP.GT.AND P5, PT, R5, 0x59, PT ;  /* 0x000000590500780c */ /* 0x000fe20003fa4270 */
[----:B------:R-:W-:Y:S02]  /*2d60*/  WARPGROUP.DEPBAR.LE gsb0, 0x0 ;  /* 0x00008000000079c5 */ /* 0x000fe40000010000 */
[----:B------:R-:W-:Y:S01]  /*2d70*/  WARPGROUP.ARRIVE ;  /* 0x00000000000079c5 */ /* 0x000fe20000000000 */
[----:B------:R-:W-:Y:S02]  /*2d80*/  FSEL R118, R48, -INF , P3 ;  /* 0xff80000030767808 */ /* 0x000fe40001800000 */
[----:B------:R-:W-:Y:S02]  /*2d90*/  FSEL R48, R59, -INF , P6 ;  /* 0xff8000003b307808 */ /* 0x000fe40003000000 */
[----:B------:R-:W-:Y:S01]  /*2da0*/  ISETP.GT.AND P6, PT, R5, 0x58, PT ;  /* 0x000000580500780c */ /* 0x000fe20003fc4270 */
[----:B------:R-:W-:Y:S01]  /*2db0*/  HGMMA.64x16x16.F32 R40, gdesc[UR24], R40, gsb0 ;  /* 0x00200000182879f0 */ /* 0x000fe20008000828 */
[----:B------:R-:W-:Y:S01]  /*2dc0*/  UMOV UR26, UR5 ;  /* 0x00000005001a7c82 */ /* 0x000fe20008000000 */
[----:B------:R-:W-:Y:S01]  /*2dd0*/  UMOV UR27, 0x80000020 ;  /* 0x80000020001b7882 */ /* 0x000fe20000000000 */
[----:B------:R-:W-:-:S02]  /*2de0*/  FSEL R76, R49, -INF , P2 ;  /* 0xff800000314c7808 */ /* 0x000fc40001000000 */
[----:B------:R-:W-:Y:S02]  /*2df0*/  FMNMX.FTZ R3, R118, R3, !PT ;  /* 0x0000000376037209 */ /* 0x000fe40007810000 */
[----:B------:R-:W-:Y:S02]  /*2e00*/  FSEL R114, R52, -INF , P6 ;  /* 0xff80000034727808 */ /* 0x000fe40003000000 */
[----:B------:R-:W-:Y:S02]  /*2e10*/  FMNMX.FTZ R3, R76, R3, !PT ;  /* 0x000000034c037209 */ /* 0x000fe40007810000 */
[----:B------:R-:W-:Y:S02]  /*2e20*/  FSEL R52, R63, -INF , P4 ;  /* 0xff8000003f347808 */ /* 0x000fe40002000000 */
[----:B------:R-:W-:Y:S02]  /*2e30*/  ISETP.GT.AND P4, PT, R5, 0x60, PT ;  /* 0x000000600500780c */ /* 0x000fe40003f84270 */
[----:B------:R-:W-:-:S02]  /*2e40*/  FSEL R120, R53, -INF , P5 ;  /* 0xff80000035787808 */ /* 0x000fc40002800000 */
[----:B------:R-:W-:Y:S02]  /*2e50*/  FMNMX.FTZ R3, R114, R3, !PT ;  /* 0x0000000372037209 */ /* 0x000fe40007810000 */
[----:B------:R-:W-:Y:S02]  /*2e60*/  FSEL R50, R50, -INF , P3 ;  /* 0xff80000032327808 */ /* 0x000fe40001800000 */
[----:B------:R-:W-:Y:S02]  /*2e70*/  ISETP.GT.AND P3, PT, R5, 0x61, PT ;  /* 0x000000610500780c */ /* 0x000fe40003f64270 */
        /* <DEDUP_REMOVED lines=14> */
[----:B------:R-:W-:Y:S01]  /*2f60*/  FMNMX.FTZ R3, R136, R3, !PT ;  /* 0x0000000388037209 */ /* 0x000fe20007810000 */
[----:B------:R-:W-:Y:S01]  /*2f70*/  ULDC UR4, c[0x0][0x988] ;  /* 0x0002620000047ab9 */ /* 0x000fe20000000800 */
[----:B------:R-:W-:-:S02]  /*2f80*/  FSEL R140, R45, -INF , P1 ;  /* 0xff8000002d8c7808 */ /* 0x000fc40000800000 */
[----:B------:R-:W-:Y:S02]  /*2f90*/  FMNMX.FTZ R3, R138, R3, !PT ;  /* 0x000000038a037209 */ /* 0x000fe40007810000 */
[C---:B------:R-:W-:Y:S02]  /*2fa0*/  ISETP.GT.AND P1, PT, R5.reuse, 0x71, PT ;  /* 0x000000710500780c */ /* 0x040fe40003f24270 */
[----:B------:R-:W-:Y:S02]  /*2fb0*/  FMNMX.FTZ R3, R140, R3, !PT ;  /* 0x000000038c037209 */ /* 0x000fe40007810000 */
[----:B------:R-:W-:Y:S02]  /*2fc0*/  FSEL R46, R46, -INF , P2 ;  /* 0xff8000002e2e7808 */ /* 0x000fe40001000000 */
[----:B------:R-:W-:Y:S02]  /*2fd0*/  ISETP.GT.AND P2, PT, R5, 0x79, PT ;  /* 0x000000790500780c */ /* 0x000fe40003f44270 */
[----:B------:R-:W-:-:S02]  /*2fe0*/  FSEL R42, R42, -INF , P4 ;  /* 0xff8000002a2a7808 */ /* 0x000fc40002000000 */
[----:B------:R-:W-:Y:S02]  /*2ff0*/  ISETP.GT.AND P4, PT, R5, 0x81, PT ;  /* 0x000000810500780c */ /* 0x000fe40003f84270 */
[----:B------:R-:W-:Y:S02]  /*3000*/  FSEL R40, R55, -INF , P5 ;  /* 0xff80000037287808 */ /* 0x000fe40002800000 */
[----:B------:R-:W-:Y:S02]  /*3010*/  ISETP.GT.AND P5, PT, R5, 0x88, PT ;  /* 0x000000880500780c */ /* 0x000fe40003fa4270 */
[----:B------:R-:W-:Y:S02]  /*3020*/  P2R R15, PR, RZ, 0x4 ;  /* 0x00000004ff0f7803 */ /* 0x000fe40000000000 */
[----:B------:R-:W-:Y:S01]  /*3030*/  P2R R23, PR, RZ, 0x2 ;  /* 0x00000002ff177803 */ /* 0x000fe20000000000 */
[----:B------:R-:W-:Y:S02]  /*3040*/  WARPGROUP.DEPBAR.LE gsb0, 0x0 ;  /* 0x00008000000079c5 */ /* 0x000fe40000010000 */
[----:B------:R-:W-:Y:S01]  /*3050*/  WARPGROUP.ARRIVE ;  /* 0x00000000000079c5 */ /* 0x000fe20000000000 */
[----:B------:R-:W-:-:S02]  /*3060*/  FSEL R142, R32, -INF , P0 ;  /* 0xff800000208e7808 */ /* 0x000fc40000000000 */
[----:B------:R-:W-:Y:S02]  /*3070*/  ISETP.GT.AND P0, PT, R5, 0x78, PT ;  /* 0x000000780500780c */ /* 0x000fe40003f04270 */
[----:B------:R-:W-:Y:S01]  /*3080*/  FSEL R152, R33, -INF , P1 ;  /* 0xff80000021987808 */ /* 0x000fe20000800000 */
[----:B------:R-:W-:Y:S01]  /*3090*/  HGMMA.64x16x16.F32 R24, gdesc[UR24], R24, gsb0 ;  /* 0x00200000181879f0 */ /* 0x000fe20008000818 */
[----:B------:R-:W-:Y:S02]  /*30a0*/  FMNMX.FTZ R3, R142, R3, !PT ;  /* 0x000000038e037209 */ /* 0x000fe40007810000 */
[----:B------:R-:W-:Y:S02]  /*30b0*/  FSEL R41, R36, -INF , P0 ;  /* 0xff80000024297808 */ /* 0x000fe40000000000 */
[----:B------:R-:W-:Y:S02]  /*30c0*/  FMNMX.FTZ R0, R152, R3, !PT ;  /* 0x0000000398007209 */ /* 0x000fe40007810000 */
[----:B------:R-:W-:-:S02]  /*30d0*/  FSEL R32, R43, -INF , P3 ;  /* 0xff8000002b207808 */ /* 0x000fc40001800000 */
[----:B------:R-:W-:Y:S02]  /*30e0*/  FSEL R49, R37, -INF , P2 ;  /* 0xff80000025317808 */ /* 0x000fe40001000000 */
[----:B------:R-:W-:Y:S02]  /*30f0*/  FMNMX.FTZ R0, R41, R0, !PT ;  /* 0x0000000029007209 */ /* 0x000fe40007810000 */
[----:B------:R-:W-:Y:S02]  /*3100*/  ISETP.GT.AND P3, PT, R5, 0x80, PT ;  /* 0x000000800500780c */ /* 0x000fe40003f64270 */
[----:B------:R-:W-:Y:S02]  /*3110*/  FMNMX.FTZ R0, R49, R0, !PT ;  /* 0x0000000031007209 */ /* 0x000fe40007810000 */
[----:B------:R-:W-:Y:S02]  /*3120*/  P2R R21, PR, RZ, 0x1 ;  /* 0x00000001ff157803 */ /* 0x000fe40000000000 */
[----:B------:R-:W-:-:S02]  /*3130*/  ISETP.GT.AND P0, PT, R5, 0x69, PT ;  /* 0x000000690500780c */ /* 0x000fc40003f04270 */
[----:B------:R-:W-:-:S04]  /*3140*/  ISETP.GT.AND P1, PT, R5, 0x70, PT ;  /* 0x000000700500780c */ /* 0x000fc80003f24270 */
[----:B------:R-:W-:Y:S02]  /*3150*/  FSEL R34, R34, -INF , P1 ;  /* 0xff80000022227808 */ /* 0x000fe40000800000 */
[----:B------:R-:W-:Y:S01]  /*3160*/  ISETP.NE.AND P1, PT, R23, RZ, PT ;  /* 0x000000ff1700720c */ /* 0x000fe20003f25270 */
[----:B------:R-:W-:Y:S02]  /*3170*/  WARPGROUP.DEPBAR.LE gsb0, 0x0 ;  /* 0x00008000000079c5 */ /* 0x000fe40000010000 */
[----:B------:R-:W-:Y:S02]  /*3180*/  FSEL R37, R24, -INF , P3 ;  /* 0xff80000018257808 */ /* 0x000fe40001800000 */
[----:B------:R-:W-:Y:S02]  /*3190*/  FSEL R45, R25, -INF , P4 ;  /* 0xff800000192d7808 */ /* 0x000fe40002000000 */
[----:B------:R-:W-:Y:S02]  /*31a0*/  FMNMX.FTZ R0, R37, R0, !PT ;  /* 0x0000000025007209 */ /* 0x000fe40007810000 */
[----:B------:R-:W-:-:S02]  /*31b0*/  FSEL R154, R28, -INF , P5 ;  /* 0xff8000001c9a7808 */ /* 0x000fc40002800000 */
[----:B------:R-:W-:Y:S02]  /*31c0*/  FMNMX.FTZ R3, R45, R0, !PT ;  /* 0x000000002d037209 */ /* 0x000fe40007810000 */
[----:B------:R-:W-:Y:S02]  /*31d0*/  FSEL R156, R29, -INF , P6 ;  /* 0xff8000001d9c7808 */ /* 0x000fe40003000000 */
[----:B------:R-:W-:Y:S02]  /*31e0*/  FMNMX.FTZ R3, R154, R3, !PT ;  /* 0x000000039a037209 */ /* 0x000fe40007810000 */
[----:B------:R-:W-:Y:S02]  /*31f0*/  FSEL R24, R47, -INF , P0 ;  /* 0xff8000002f187808 */ /* 0x000fe40000000000 */
[----:B------:R-:W-:Y:S01]  /*3200*/  FMNMX.FTZ R11, R156, R3, !PT ;  /* 0x000000039c0b7209 */ /* 0x000fe20007810000 */
[----:B------:R-:W-:Y:S01]  /*3210*/  IMAD.U32 R3, RZ, RZ, UR4 ;  /* 0x00000004ff037e24 */ /* 0x000fe2000f8e00ff */
[----:B------:R-:W-:-:S02]  /*3220*/  ISETP.NE.AND P0, PT, R21, RZ, PT ;  /* 0x000000ff1500720c */ /* 0x000fc40003f05270 */
[----:B------:R-:W-:Y:S01]  /*3230*/  FSEL R28, R35, -INF , P1 ;  /* 0xff800000231c7808 */ /* 0x000fe20000800000 */
[----:B------:R-:W1:Y:S01]  /*3240*/  SHFL.BFLY PT, R0, R11, 0x2, 0x1f ;  /* 0x0c401f000b007f89 */ /* 0x000e6200000e0000 */
[----:B------:R-:W-:Y:S02]  /*3250*/  FSEL R38, R38, -INF , P0 ;  /* 0xff80000026267808 */ /* 0x000fe40000000000 */
[----:B------:R-:W-:Y:S02]  /*3260*/  FSEL R26, R26, -INF , P3 ;  /* 0xff8000001a1a7808 */ /* 0x000fe40001800000 */
[----:B------:R-:W-:Y:S02]  /*3270*/  ISETP.NE.AND P0, PT, R7, RZ, PT ;  /* 0x000000ff0700720c */ /* 0x000fe40003f05270 */
[----:B------:R-:W-:-:S13]  /*3280*/  ISETP.NE.AND P1, PT, R9, RZ, PT ;  /* 0x000000ff0900720c */ /* 0x000fda0003f25270 */
[----:B------:R-:W-:Y:S01]  /*3290*/  @!P1 VIADD R4, R4, 0x31c40 ;  /* 0x00031c4004049836 */ /* 0x000fe20000000000 */
[----:B-1----:R-:W-:Y:S02]  /*32a0*/  FMNMX.FTZ R13, R11, R0, !PT ;  /* 0x000000000b0d7209 */ /* 0x002fe40007810000 */
[----:B------:R-:W-:Y:S02]  /*32b0*/  FMNMX.FTZ R11, R98, R99, !PT ;  /* 0x00000063620b7209 */ /* 0x000fe40007810000 */
[----:B------:R-:W-:Y:S01]  /*32c0*/  @!P1 PRMT R4, RZ, 0x654, R4 ;  /* 0x00000654ff049816 */ /* 0x000fe20000000004 */
[----:B------:R-:W1:Y:S01]  /*32d0*/  SHFL.BFLY PT, R0, R13, 0x1, 0x1f ;  /* 0x0c201f000d007f89 */ /* 0x000e6200000e0000 */
[----:B------:R-:W-:Y:S02]  /*32e0*/  FMNMX.FTZ R11, R102, R11, !PT ;  /* 0x0000000b660b7209 */ /* 0x000fe40007810000 */
[----:B------:R2:W-:Y:S01]  /*32f0*/  @!P1 SYNCS.ARRIVE.TRANS64.RED.A1T0 RZ, [R4+URZ], RZ ;  /* 0x000000ff04ff99a7 */ /* 0x0005e2000810043f */
[----:B-1----:R-:W-:-:S02]  /*3300*/  FMNMX.FTZ R0, R13, R0, !PT ;  /* 0x000000000d007209 */ /* 0x002fc40007810000 */
[----:B------:R-:W-:Y:S02]  /*3310*/  FMNMX.FTZ R13, R6, R11, !PT ;  /* 0x0000000b060d7209 */ /* 0x000fe40007810000 */
[C---:B------:R-:W-:Y:S01]  /*3320*/  FSETP.NEU.FTZ.AND P2, PT, R0.reuse, -INF , PT ;  /* 0xff8000000000780b */ /* 0x040fe20003f5d000 */
[----:B------:R-:W-:Y:S01]  /*3330*/  FMUL.FTZ R43, R0, R3 ;  /* 0x00000003002b7220 */ /* 0x000fe20000410000 */
[----:B------:R-:W-:-:S04]  /*3340*/  FMNMX.FTZ R13, R90, R13, !PT ;  /* 0x0000000d5a0d7209 */ /* 0x000fc80007810000 */
[----:B------:R-:W-:Y:S02]  /*3350*/  FMNMX.FTZ R13, R8, R13, !PT ;  /* 0x0000000d080d7209 */ /* 0x000fe40007810000 */
[----:B------:R-:W-:Y:S02]  /*3360*/  FSEL R43, R43, RZ, P2 ;  /* 0x000000ff2b2b7208 */ /* 0x000fe40001000000 */
[----:B------:R-:W-:Y:S02]  /*3370*/  FMNMX.FTZ R13, R94, R13, !PT ;  /* 0x0000000d5e0d7209 */ /* 0x000fe40007810000 */
[----:B------:R-:W-:Y:S01]  /*3380*/  ISETP.NE.AND P2, PT, R15, RZ, PT ;  /* 0x000000ff0f00720c */ /* 0x000fe20003f45270 */
[--C-:B------:R-:W-:Y:S01]  /*3390*/  FFMA.FTZ R29, R106, R3, -R43.reuse ;  /* 0x000000036a1d7223 */ /* 0x100fe2000001082b */
[----:B------:R-:W-:Y:S01]  /*33a0*/  FMNMX.FTZ R13, R10, R13, !PT ;  /* 0x0000000d0a0d7209 */ /* 0x000fe20007810000 */
[-CC-:B------:R-:W-:Y:S01]  /*33b0*/  FFMA.FTZ R72, R108, R3.reuse, -R43.reuse ;  /* 0x000000036c487223 */ /* 0x180fe2000001082b */
[----:B------:R-:W-:Y:S01]  /*33c0*/  FSEL R106, R39, -INF , P2 ;  /* 0xff800000276a7808 */ /* 0x000fe20001000000 */
        /* <DEDUP_REMOVED lines=10> */
[----:B------:R-:W-:Y:S01]  /*3470*/  MUFU.EX2 R5, R5 ;  /* 0x0000000500057308 */ /* 0x000fe20000000800 */
[-CC-:B------:R-:W-:Y:S01]  /*3480*/  FFMA.FTZ R118, R118, R3.reuse, -R43.reuse ;  /* 0x0000000376767223 */ /* 0x180fe2000001082b */
[--C-:B------:R-:W-:Y:S01]  /*3490*/  FFMA.FTZ R92, R92, R3, -R43.reuse ;  /* 0x000000035c5c7223 */ /* 0x100fe2000001082b */
[----:B------:R-:W-:Y:S01]  /*34a0*/  FMNMX.FTZ R13, R14, R13, !PT ;  /* 0x0000000d0e0d7209 */ /* 0x000fe20007810000 */
[-CC-:B------:R-:W-:Y:S01]  /*34b0*/  FFMA.FTZ R100, R66, R3.reuse, -R43.reuse ;  /* 0x0000000342647223 */ /* 0x180fe2000001082b */
[-CC-:B------:R-:W-:Y:S01]  /*34c0*/  FFMA.FTZ R80, R70, R3.reuse, -R43.reuse ;  /* 0x0000000346507223 */ /* 0x180fe2000001082b */
[--C-:B------:R-:W-:Y:S01]  /*34d0*/  FFMA.FTZ R44, R104, R3, -R43.reuse ;  /* 0x00000003682c7223 */ /* 0x100fe2000001082b */
[----:B------:R-:W-:Y:S01]  /*34e0*/  FMNMX.FTZ R13, R74, R13, !PT ;  /* 0x0000000d4a0d7209 */ /* 0x000fe20007810000 */
[----:B------:R-:W2:Y:S01]  /*34f0*/  MUFU.EX2 R96, R96 ;  /* 0x0000006000607308 */ /* 0x000ea20000000800 */
[-CC-:B------:R-:W-:Y:S01]  /*3500*/  FFMA.FTZ R9, R88, R3.reuse, -R43.reuse ;  /* 0x0000000358097223 */ /* 0x180fe2000001082b */
[--C-:B------:R-:W-:Y:S01]  /*3510*/  FFMA.FTZ R25, R84, R3, -R43.reuse ;  /* 0x0000000354197223 */ /* 0x100fe2000001082b */
[----:B------:R-:W-:Y:S01]  /*3520*/  FMNMX.FTZ R13, R20, R13, !PT ;  /* 0x0000000d140d7209 */ /* 0x000fe20007810000 */
[-CC-:B------:R-:W-:Y:S01]  /*3530*/  FFMA.FTZ R70, R110, R3.reuse, -R43.reuse ;  /* 0x000000036e467223 */ /* 0x180fe2000001082b */
[-CC-:B------:R-:W-:Y:S01]  /*3540*/  FFMA.FTZ R31, R114, R3.reuse, -R43.reuse ;  /* 0x00000003721f7223 */ /* 0x180fe2000001082b */
        /* <DEDUP_REMOVED lines=10> */
[----:B------:R1:W-:Y:S01]  /*35f0*/  MUFU.EX2 R13, R112 ;  /* 0x00000070000d7308 */ /* 0x0003e20000000800 */
        /* <DEDUP_REMOVED lines=8> */
[----:B-1----:R-:W-:Y:S01]  /*3680*/  FSEL R112, R30, -INF , P5 ;  /* 0xff8000001e707808 */ /* 0x002fe20002800000 */
[--C-:B------:R-:W-:Y:S01]  /*3690*/  FFMA.FTZ R30, R76, R3, -R43.reuse ;  /* 0x000000034c1e7223 */ /* 0x100fe2000001082b */
[----:B------:R-:W-:Y:S01]  /*36a0*/  FMNMX.FTZ R21, R52, R15, !PT ;  /* 0x0000000f34157209 */ /* 0x000fe20007810000 */
[-CC-:B------:R-:W-:Y:S01]  /*36b0*/  FFMA.FTZ R41, R41, R3.reuse, -R43.reuse ;  /* 0x0000000329297223 */ /* 0x180fe2000001082b */
[-CC-:B------:R-:W-:Y:S01]  /*36c0*/  FFMA.FTZ R114, R49, R3.reuse, -R43.reuse ;  /* 0x0000000331727223 */ /* 0x180fe2000001082b */
[--C-:B------:R-:W-:Y:S01]  /*36d0*/  FFMA.FTZ R37, R37, R3, -R43.reuse ;  /* 0x0000000325257223 */ /* 0x100fe2000001082b */
[----:B------:R-:W-:Y:S01]  /*36e0*/  FMNMX.FTZ R21, R50, R21, !PT ;  /* 0x0000001532157209 */ /* 0x000fe20007810000 */
[-CC-:B------:R-:W-:Y:S01]  /*36f0*/  FFMA.FTZ R120, R156, R3.reuse, -R43.reuse ;  /* 0x000000039c787223 */ /* 0x180fe2000001082b */
[----:B---3--:R-:W-:Y:S01]  /*3700*/  FFMA.FTZ R92, R140, R3, -R43 ;  /* 0x000000038c5c7223 */ /* 0x008fe2000001082b */
[----:B------:R-:W-:Y:S01]  /*3710*/  MUFU.EX2 R100, R100 ;  /* 0x0000006400647308 */ /* 0x000fe20000000800 */
[----:B------:R-:W-:-:S02]  /*3720*/  FMNMX.FTZ R21, R56, R21, !PT ;  /* 0x0000001538157209 */ /* 0x000fc40007810000 */
[----:B--2---:R-:W-:Y:S02]  /*3730*/  F2FP.F16.F32.PACK_AB R4, R96, R5 ;  /* 0x000000056004723e */ /* 0x004fe400000000ff */
[----:B------:R-:W-:-:S03]  /*3740*/  FMNMX.FTZ R21, R54, R21, !PT ;  /* 0x0000001536157209 */ /* 0x000fc60007810000 */
[----:B------:R-:W-:Y:S01]  /*3750*/  MUFU.EX2 R9, R9 ;  /* 0x0000000900097308 */ /* 0x000fe20000000800 */
[----:B------:R-:W-:-:S04]  /*3760*/  FMNMX.FTZ R21, R40, R21, !PT ;  /* 0x0000001528157209 */ /* 0x000fc80007810000 */
        /* <DEDUP_REMOVED lines=13> */
[----:B------:R1:W-:Y:S01]  /*3840*/  MUFU.EX2 R33, R118 ;  /* 0x0000007600217308 */ /* 0x0003e20000000800 */
[----:B------:R-:W-:-:S04]  /*3850*/  FMNMX.FTZ R35, R108, R35, !PT ;  /* 0x000000236c237209 */ /* 0x000fc80007810000 */
[----:B------:R-:W-:-:S03]  /*3860*/  FMNMX.FTZ R35, R112, R35, !PT ;  /* 0x0000002370237209 */ /* 0x000fc60007810000 */
[----:B------:R-:W-:Y:S01]  /*3870*/  MUFU.EX2 R25, R25 ;  /* 0x0000001900197308 */ /* 0x000fe20000000800 */
[----:B------:R-:W-:Y:S01]  /*3880*/  FMNMX.FTZ R27, R116, R35, !PT ;  /* 0x00000023741b7209 */ /* 0x000fe20007810000 */
[-CC-:B-1----:R-:W-:Y:S01]  /*3890*/  FFMA.FTZ R118, R45, R3.reuse, -R43.reuse ;  /* 0x000000032d767223 */ /* 0x182fe2000001082b */
[-CC-:B------:R-:W-:Y:S01]  /*38a0*/  FFMA.FTZ R35, R126, R3.reuse, -R43.reuse ;  /* 0x000000037e237223 */ /* 0x180fe2000001082b */
[----:B------:R-:W-:Y:S02]  /*38b0*/  FFMA.FTZ R45, R154, R3, -R43 ;  /* 0x000000039a2d7223 */ /* 0x000fe4000001082b */
[----:B------:R-:W1:Y:S02]  /*38c0*/  SHFL.BFLY PT, R76, R27, 0x2, 0x1f ;  /* 0x0c401f001b4c7f89 */ /* 0x000e6400000e0000 */
[----:B------:R-:W-:Y:S08]  /*38d0*/  MUFU.EX2 R70, R70 ;  /* 0x0000004600467308 */ /* 0x000ff00000000800 */
[----:B------:R-:W-:Y:S08]  /*38e0*/  MUFU.EX2 R60, R60 ;  /* 0x0000003c003c7308 */ /* 0x000ff00000000800 */
[----:B------:R-:W-:Y:S01]  /*38f0*/  MUFU.EX2 R15, R122 ;  /* 0x0000007a000f7308 */ /* 0x000fe20000000800 */
[----:B-1----:R-:W-:-:S07]  /*3900*/  FMNMX.FTZ R51, R27, R76, !PT ;  /* 0x0000004c1b337209 */ /* 0x002fce0007810000 */
[----:B------:R-:W-:Y:S01]  /*3910*/  MUFU.EX2 R36, R36 ;  /* 0x0000002400247308 */ /* 0x000fe20000000800 */
[----:B------:R-:W1:Y:S07]  /*3920*/  SHFL.BFLY PT, R76, R51, 0x1, 0x1f ;  /* 0x0c201f00334c7f89 */ /* 0x000e6e00000e0000 */
[----:B------:R-:W-:Y:S08]  /*3930*/  MUFU.EX2 R23, R23 ;  /* 0x0000001700177308 */ /* 0x000ff00000000800 */
[----:B------:R-:W-:Y:S08]  /*3940*/  MUFU.EX2 R66, R66 ;  /* 0x0000004200427308 */ /* 0x000ff00000000800 */
[----:B------:R-:W-:Y:S01]  /*3950*/  MUFU.EX2 R21, R130 ;  /* 0x0000008200157308 */ /* 0x000fe20000000800 */
[----:B-1----:R-:W-:-:S04]  /*3960*/  FMNMX.FTZ R76, R51, R76, !PT ;  /* 0x0000004c334c7209 */ /* 0x002fc80007810000 */
[C---:B------:R-:W-:Y:S01]  /*3970*/  FSETP.NEU.FTZ.AND P2, PT, R76.reuse, -INF , PT ;  /* 0xff8000004c00780b */ /* 0x040fe20003f5d000 */
[-C--:B------:R-:W-:Y:S02]  /*3980*/  FMUL.FTZ R27, R76, R3.reuse ;  /* 0x000000034c1b7220 */ /* 0x080fe40000410000 */
[----:B------:R-:W-:Y:S03]  /*3990*/  MUFU.EX2 R84, R84 ;  /* 0x0000005400547308 */ /* 0x000fe60000000800 */
[----:B------:R-:W-:Y:S02]  /*39a0*/  FSEL R27, R27, RZ, P2 ;  /* 0x000000ff1b1b7208 */ /* 0x000fe40001000000 */
[----:B------:R-:W-:Y:S01]  /*39b0*/  ISETP.GE.AND P2, PT, R64, 0x91, PT ;  /* 0x000000914000780c */ /* 0x000fe20003f46270 */
[----:B------:R-:W-:Y:S02]  /*39c0*/  IMAD.MOV.U32 R64, RZ, RZ, R71 ;  /* 0x000000ffff407224 */ /* 0x000fe400078e0047 */
[----:B------:R-:W-:Y:S01]  /*39d0*/  MUFU.EX2 R30, R30 ;  /* 0x0000001e001e7308 */ /* 0x000fe20000000800 */
[-CC-:B------:R-:W-:Y:S01]  /*39e0*/  FFMA.FTZ R98, R98, R3.reuse, -R27.reuse ;  /* 0x0000000362627223 */ /* 0x180fe2000001081b */
[-CC-:B------:R-:W-:Y:S01]  /*39f0*/  FFMA.FTZ R99, R99, R3.reuse, -R27.reuse ;  /* 0x0000000363637223 */ /* 0x180fe2000001081b */
[-CC-:B------:R-:W-:Y:S01]  /*3a00*/  FFMA.FTZ R102, R102, R3.reuse, -R27.reuse ;  /* 0x0000000366667223 */ /* 0x180fe2000001081b */
[-CC-:B------:R-:W-:Y:S01]  /*3a10*/  FFMA.FTZ R6, R6, R3.reuse, -R27.reuse ;  /* 0x0000000306067223 */ /* 0x180fe2000001081b */
[-CC-:B------:R-:W-:Y:S01]  /*3a20*/  FFMA.FTZ R43, R90, R3.reuse, -R27.reuse ;  /* 0x000000035a2b7223 */ /* 0x180fe2000001081b */
[-CC-:B------:R-:W-:Y:S01]  /*3a30*/  FFMA.FTZ R90, R8, R3.reuse, -R27.reuse ;  /* 0x00000003085a7223 */ /* 0x180fe2000001081b */
[-CC-:B------:R-:W-:Y:S01]  /*3a40*/  FFMA.FTZ R49, R94, R3.reuse, -R27.reuse ;  /* 0x000000035e317223 */ /* 0x180fe2000001081b */
        /* <DEDUP_REMOVED lines=8> */
[----:B------:R-:W1:Y:S01]  /*3ad0*/  MUFU.EX2 R99, R99 ;  /* 0x0000006300637308 */ /* 0x000e620000000800 */
[-CC-:B------:R-:W-:Y:S01]  /*3ae0*/  FFMA.FTZ R57, R78, R3.reuse, -R27.reuse ;  /* 0x000000034e397223 */ /* 0x180fe2000001081b */
[-CC-:B------:R-:W-:Y:S01]  /*3af0*/  FFMA.FTZ R68, R68, R3.reuse, -R27.reuse ;  /* 0x0000000344447223 */ /* 0x180fe2000001081b */
[-CC-:B------:R-:W-:Y:S01]  /*3b00*/  FFMA.FTZ R20, R58, R3.reuse, -R27.reuse ;  /* 0x000000033a147223 */ /* 0x180fe2000001081b */
[-CC-:B------:R-:W-:Y:S01]  /*3b10*/  FFMA.FTZ R59, R48, R3.reuse, -R27.reuse ;  /* 0x00000003303b7223 */ /* 0x180fe2000001081b */
[-CC-:B------:R-:W-:Y:S01]  /*3b20*/  FFMA.FTZ R61, R52, R3.reuse, -R27.reuse ;  /* 0x00000003343d7223 */ /* 0x180fe2000001081b */
[-CC-:B------:R-:W-:Y:S01]  /*3b30*/  FFMA.FTZ R89, R42, R3.reuse, -R27.reuse ;  /* 0x000000032a597223 */ /* 0x180fe2000001081b */
[-CC-:B------:R-:W-:Y:S01]  /*3b40*/  FFMA.FTZ R48, R62, R3.reuse, -R27.reuse ;  /* 0x000000033e307223 */ /* 0x180fe2000001081b */
[----:B------:R-:W2:Y:S01]  /*3b50*/  MUFU.EX2 R102, R102 ;  /* 0x0000006600667308 */ /* 0x000ea20000000800 */
[-CC-:B------:R-:W-:Y:S01]  /*3b60*/  FFMA.FTZ R50, R50, R3.reuse, -R27.reuse ;  /* 0x0000000332327223 */ /* 0x180fe2000001081b */
[-CC-:B------:R-:W-:Y:S01]  /*3b70*/  FFMA.FTZ R63, R56, R3.reuse, -R27.reuse ;  /* 0x00000003383f7223 */ /* 0x180fe2000001081b */
[-CC-:B------:R-:W-:Y:S01]  /*3b80*/  FFMA.FTZ R54, R54, R3.reuse, -R27.reuse ;  /* 0x0000000336367223 */ /* 0x180fe2000001081b */
[-CC-:B------:R-:W-:Y:S01]  /*3b90*/  FFMA.FTZ R32, R32, R3.reuse, -R27.reuse ;  /* 0x0000000320207223 */ /* 0x180fe2000001081b */
[-CC-:B------:R-:W-:Y:S01]  /*3ba0*/  FFMA.FTZ R46, R46, R3.reuse, -R27.reuse ;  /* 0x000000032e2e7223 */ /* 0x180fe2000001081b */
[-CC-:B------:R-:W-:Y:S01]  /*3bb0*/  FFMA.FTZ R24, R24, R3.reuse, -R27.reuse ;  /* 0x0000000318187223 */ /* 0x180fe2000001081b */
[-C--:B------:R-:W-:Y:S01]  /*3bc0*/  FFMA.FTZ R34, R34, R3.reuse, -R27 ;  /* 0x0000000322227223 */ /* 0x080fe2000001081b */
[----:B------:R3:W4:Y:S01]  /*3bd0*/  MUFU.EX2 R65, R6 ;  /* 0x0000000600417308 */ /* 0x0007220000000800 */
[----:B-1----:R-:W-:Y:S01]  /*3be0*/  FADD.FTZ R67, R98, R99 ;  /* 0x0000006362437221 */ /* 0x002fe20000010000 */
[-CC-:B------:R-:W-:Y:S01]  /*3bf0*/  FFMA.FTZ R42, R28, R3.reuse, -R27.reuse ;  /* 0x000000031c2a7223 */ /* 0x180fe2000001081b */
[-CC-:B------:R-:W-:Y:S01]  /*3c00*/  FFMA.FTZ R38, R38, R3.reuse, -R27.reuse ;  /* 0x0000000326267223 */ /* 0x180fe2000001081b */
[-CC-:B------:R-:W-:Y:S01]  /*3c10*/  FFMA.FTZ R106, R106, R3.reuse, -R27.reuse ;  /* 0x000000036a6a7223 */ /* 0x180fe2000001081b */
[-CC-:B------:R-:W-:Y:S01]  /*3c20*/  FFMA.FTZ R52, R26, R3.reuse, -R27.reuse ;  /* 0x000000031a347223 */ /* 0x180fe2000001081b */
[-CC-:B------:R-:W-:Y:S01]  /*3c30*/  FFMA.FTZ R108, R108, R3.reuse, -R27.reuse ;  /* 0x000000036c6c7223 */ /* 0x180fe2000001081b */
[-C--:B------:R-:W-:Y:S01]  /*3c40*/  FFMA.FTZ R112, R112, R3.reuse, -R27 ;  /* 0x0000000370707223 */ /* 0x080fe2000001081b */
[----:B------:R-:W1:Y:S01]  /*3c50*/  MUFU.EX2 R43, R43 ;  /* 0x0000002b002b7308 */ /* 0x000e620000000800 */
[----:B---3--:R-:W-:Y:S01]  /*3c60*/  FADD.FTZ R6, R5, R96 ;  /* 0x0000006005067221 */ /* 0x008fe20000010000 */
[----:B--2---:R-:W-:Y:S01]  /*3c70*/  FADD.FTZ R8, R102, R67 ;  /* 0x0000004366087221 */ /* 0x004fe20000010000 */
[----:B------:R-:W-:Y:S01]  /*3c80*/  FFMA.FTZ R116, R116, R3, -R27 ;  /* 0x0000000374747223 */ /* 0x000fe2000001081b */
[----:B------:R-:W-:Y:S01]  /*3c90*/  F2FP.F16.F32.PACK_AB R5, R99, R98 ;  /* 0x000000626305723e */ /* 0x000fe200000000ff */
[----:B------:R-:W-:Y:S01]  /*3ca0*/  FADD.FTZ R69, R7, R6 ;  /* 0x0000000607457221 */ /* 0x000fe20000010000 */
[C---:B------:R-:W-:Y:S01]  /*3cb0*/  F2FP.F16.F32.PACK_AB R6, R100.reuse, R7 ;  /* 0x000000076406723e */ /* 0x040fe200000000ff */
[----:B------:R-:W-:Y:S01]  /*3cc0*/  IMAD.MOV.U32 R62, RZ, RZ, R71 ;  /* 0x000000ffff3e7224 */ /* 0x000fe200078e0047 */
[----:B------:R-:W2:Y:S01]  /*3cd0*/  MUFU.EX2 R90, R90 ;  /* 0x0000005a005a7308 */ /* 0x000ea20000000800 */
[----:B------:R-:W-:Y:S01]  /*3ce0*/  FADD.FTZ R10, R100, R69 ;  /* 0x00000045640a7221 */ /* 0x000fe20000010000 */
[C---:B----4-:R-:W-:Y:S01]  /*3cf0*/  FADD.FTZ R8, R65.reuse, R8 ;  /* 0x0000000841087221 */ /* 0x050fe20000010000 */
[----:B------:R-:W-:Y:S01]  /*3d00*/  F2FP.F16.F32.PACK_AB R7, R65, R102 ;  /* 0x000000664107723e */ /* 0x000fe200000000ff */
[----:B------:R-:W-:Y:S01]  /*3d10*/  FFMA.FTZ R65, R40, R3, -R27 ;  /* 0x0000000328417223 */ /* 0x000fe2000001081b */
[----:B------:R-:W-:Y:S01]  /*3d20*/  FADD.FTZ R67, R9, R10 ;  /* 0x0000000a09437221 */ /* 0x000fe20000010000 */
[----:B------:R-:W-:-:S02]  /*3d30*/  IMAD.MOV.U32 R58, RZ, RZ, R71 ;  /* 0x000000ffff3a7224 */ /* 0x000fc400078e0047 */
[----:B------:R-:W3:Y:S01]  /*3d40*/  MUFU.EX2 R49, R49 ;  /* 0x0000003100317308 */ /* 0x000ee20000000800 */
[----:B-1----:R-:W-:Y:S01]  /*3d50*/  FADD.FTZ R69, R43, R8 ;  /* 0x000000082b457221 */ /* 0x002fe20000010000 */
[----:B------:R-:W-:Y:S01]  /*3d60*/  FADD.FTZ R8, R80, R67 ;  /* 0x0000004350087221 */ /* 0x000fe20000010000 */
[----:B------:R1:W-:Y:S01]  /*3d70*/  STSM.16.M88.4 [R2+0x24300], R4 ;  /* 0x0243000402007844 */ /* 0x0003e20000000200 */
[----:B------:R-:W-:Y:S02]  /*3d80*/  IMAD.MOV.U32 R56, RZ, RZ, R71 ;  /* 0x000000ffff387224 */ /* 0x000fe400078e0047 */
[----:B------:R-:W-:Y:S02]  /*3d90*/  FADD.FTZ R67, R11, R8 ;  /* 0x000000080b437221 */ /* 0x000fe40000010000 */
[----:B------:R-:W4:Y:S01]  /*3da0*/  MUFU.EX2 R94, R94 ;  /* 0x0000005e005e7308 */ /* 0x000f220000000800 */
[----:B--2---:R-:W-:Y:S01]  /*3db0*/  FADD.FTZ R10, R90, R69 ;  /* 0x000000455a0a7221 */ /* 0x004fe20000010000 */
[----:B------:R-:W-:-:S04]  /*3dc0*/  FADD.FTZ R8, R44, R67 ;  /* 0x000000432c087221 */ /* 0x000fc80000010000 */
[----:B------:R-:W-:Y:S02]  /*3dd0*/  FADD.FTZ R67, R29, R8 ;  /* 0x000000081d437221 */ /* 0x000fe40000010000 */
[----:B------:R-:W2:Y:S01]  /*3de0*/  MUFU.EX2 R51, R51 ;  /* 0x0000003300337308 */ /* 0x000ea20000000800 */
[----:B---3--:R-:W-:Y:S01]  /*3df0*/  FADD.FTZ R69, R49, R10 ;  /* 0x0000000a31457221 */ /* 0x008fe20000010000 */
[C---:B------:R-:W-:Y:S01]  /*3e00*/  FADD.FTZ R8, R72.reuse, R67 ;  /* 0x0000004348087221 */ /* 0x040fe20000010000 */
[----:B-1----:R-:W-:Y:S01]  /*3e10*/  F2FP.F16.F32.PACK_AB R4, R72, R29 ;  /* 0x0000001d4804723e */ /* 0x002fe200000000ff */
[----:B------:R-:W-:Y:S02]  /*3e20*/  IMAD.MOV.U32 R29, RZ, RZ, R71 ;  /* 0x000000ffff1d7224 */ /* 0x000fe400078e0047 */
[----:B------:R-:W-:Y:S02]  /*3e30*/  FADD.FTZ R67, R25, R8 ;  /* 0x0000000819437221 */ /* 0x000fe40000010000 */
[----:B------:R-:W1:Y:S01]  /*3e40*/  MUFU.EX2 R82, R82 ;  /* 0x0000005200527308 */ /* 0x000e620000000800 */
[----:B----4-:R-:W-:-:S07]  /*3e50*/  FADD.FTZ R10, R94, R69 ;  /* 0x000000455e0a7221 */ /* 0x010fce0000010000 */
[----:B------:R-:W3:Y:S01]  /*3e60*/  MUFU.EX2 R12, R12 ;  /* 0x0000000c000c7308 */ /* 0x000ee20000000800 */
[----:B--2---:R-:W-:Y:S01]  /*3e70*/  FADD.FTZ R69, R51, R10 ;  /* 0x0000000a33457221 */ /* 0x004fe20000010000 */
[----:B------:R-:W-:-:S04]  /*3e80*/  FADD.FTZ R10, R70, R67 ;  /* 0x00000043460a7221 */ /* 0x000fc80000010000 */
[----:B------:R-:W-:Y:S01]  /*3e90*/  FADD.FTZ R67, R13, R10 ;  /* 0x0000000a0d437221 */ /* 0x000fe20000010000 */
[----:B------:R-:W-:Y:S01]  /*3ea0*/  F2FP.F16.F32.PACK_AB R10, R44, R11 ;  /* 0x0000000b2c0a723e */ /* 0x000fe200000000ff */
[----:B------:R-:W2:Y:S01]  /*3eb0*/  MUFU.EX2 R53, R53 ;  /* 0x0000003500357308 */ /* 0x000ea20000000800 */
[----:B-1----:R-:W-:Y:S01]  /*3ec0*/  FADD.FTZ R69, R82, R69 ;  /* 0x0000004552457221 */ /* 0x002fe20000010000 */
[----:B------:R-:W-:Y:S01]  /*3ed0*/  F2FP.F16.F32.PACK_AB R11, R94, R49 ;  /* 0x000000315e0b723e */ /* 0x000fe200000000ff */
[--C-:B------:R-:W-:Y:S02]  /*3ee0*/  IMAD.MOV.U32 R49, RZ, RZ, R71.reuse ;  /* 0x000000ffff317224 */ /* 0x100fe400078e0047 */
[----:B------:R-:W-:-:S03]  /*3ef0*/  IMAD.MOV.U32 R44, RZ, RZ, R71 ;  /* 0x000000ffff2c7224 */ /* 0x000fc600078e0047 */
[----:B------:R-:W1:Y:S01]  /*3f00*/  MUFU.EX2 R14, R14 ;  /* 0x0000000e000e7308 */ /* 0x000e620000000800 */
[----:B---3--:R-:W-:Y:S01]  /*3f10*/  FADD.FTZ R8, R12, R69 ;  /* 0x000000450c087221 */ /* 0x008fe20000010000 */
[----:B------:R-:W-:-:S06]  /*3f20*/  IMAD.MOV.U32 R69, RZ, RZ, R71 ;  /* 0x000000ffff457224 */ /* 0x000fcc00078e0047 */
[----:B------:R-:W3:Y:S01]  /*3f30*/  MUFU.EX2 R55, R55 ;  /* 0x0000003700377308 */ /* 0x000ee20000000800 */
[----:B--2---:R-:W-:Y:S01]  /*3f40*/  FADD.FTZ R27, R53, R8 ;  /* 0x00000008351b7221 */ /* 0x004fe20000010000 */
[----:B------:R-:W-:Y:S02]  /*3f50*/  F2FP.F16.F32.PACK_AB R8, R80, R9 ;  /* 0x000000095008723e */ /* 0x000fe400000000ff */
[----:B------:R-:W-:Y:S01]  /*3f60*/  F2FP.F16.F32.PACK_AB R9, R90, R43 ;  /* 0x0000002b5a09723e */ /* 0x000fe200000000ff */
[----:B------:R-:W-:-:S03]  /*3f70*/  IMAD.MOV.U32 R43, RZ, RZ, R71 ;  /* 0x000000ffff2b7224 */ /* 0x000fc600078e0047 */
[----:B------:R-:W2:Y:S01]  /*3f80*/  MUFU.EX2 R57, R57 ;  /* 0x0000003900397308 */ /* 0x000ea20000000800 */
[----:B-1----:R-:W-:Y:S01]  /*3f90*/  FADD.FTZ R26, R14, R27 ;  /* 0x0000001b0e1a7221 */ /* 0x002fe20000010000 */
[----:B------:R-:W-:Y:S06]  /*3fa0*/  STSM.16.M88.4 [R2+0x25b00], R8 ;  /* 0x025b000802007844 */ /* 0x000fec0000000200 */
[----:B------:R-:W1:Y:S01]  /*3fb0*/  MUFU.EX2 R68, R68 ;  /* 0x0000004400447308 */ /* 0x000e620000000800 */
[----:B---3--:R-:W-:-:S07]  /*3fc0*/  FADD.FTZ R26, R55, R26 ;  /* 0x0000001a371a7221 */ /* 0x008fce0000010000 */
[----:B------:R-:W3:Y:S01]  /*3fd0*/  MUFU.EX2 R20, R20 ;  /* 0x0000001400147308 */ /* 0x000ee20000000800 */
[----:B--2---:R-:W-:-:S07]  /*3fe0*/  FADD.FTZ R7, R57, R26 ;  /* 0x0000001a39077221 */ /* 0x004fce0000010000 */
[----:B------:R2:W-:Y:S01]  /*3ff0*/  MUFU.EX2 R28, R32 ;  /* 0x00000020001c7308 */ /* 0x0005e20000000800 */
[----:B-1----:R-:W-:-:S07]  /*4000*/  FADD.FTZ R7, R68, R7 ;  /* 0x0000000744077221 */ /* 0x002fce0000010000 */
[----:B------:R-:W1:Y:S01]  /*4010*/  MUFU.EX2 R59, R59 ;  /* 0x0000003b003b7308 */ /* 0x000e620000000800 */
[----:B--2---:R-:W-:Y:S01]  /*4020*/  FADD.FTZ R32, R60, R67 ;  /* 0x000000433c207221 */ /* 0x004fe20000010000 */
[----:B------:R-:W-:-:S03]  /*4030*/  IMAD.MOV.U32 R67, RZ, RZ, R71 ;  /* 0x000000ffff437224 */ /* 0x000fc600078e0047 */
[----:B------:R-:W-:-:S03]  /*4040*/  FADD.FTZ R5, R15, R32 ;  /* 0x000000200f057221 */ /* 0x000fc60000010000 */
[----:B------:R-:W2:Y:S01]  /*4050*/  MUFU.EX2 R48, R48 ;  /* 0x0000003000307308 */ /* 0x000ea20000000800 */
[----:B------:R-:W-:Y:S01]  /*4060*/  FADD.FTZ R6, R36, R5 ;  /* 0x0000000524067221 */ /* 0x000fe20000010000 */
[----:B------:R-:W-:Y:S01]  /*4070*/  F2FP.F16.F32.PACK_AB R5, R82, R51 ;  /* 0x000000335205723e */ /* 0x000fe200000000ff */
[--C-:B------:R-:W-:Y:S02]  /*4080*/  IMAD.MOV.U32 R51, RZ, RZ, R71.reuse ;  /* 0x000000ffff337224 */ /* 0x100fe400078e0047 */
[----:B------:R-:W-:Y:S01]  /*4090*/  FADD.FTZ R27, R23, R6 ;  /* 0x00000006171b7221 */ /* 0x000fe20000010000 */
[----:B------:R-:W-:Y:S01]  /*40a0*/  F2FP.F16.F32.PACK_AB R6, R70, R25 ;  /* 0x000000194606723e */ /* 0x000fe200000000ff */
[----:B------:R-:W-:Y:S01]  /*40b0*/  IMAD.MOV.U32 R70, RZ, RZ, R71 ;  /* 0x000000ffff467224 */ /* 0x000fe200078e0047 */
[----:B------:R-:W4:Y:S01]  /*40c0*/  MUFU.EX2 R61, R61 ;  /* 0x0000003d003d7308 */ /* 0x000f220000000800 */
[----:B------:R-:W-:-:S04]  /*40d0*/  FADD.FTZ R26, R66, R27 ;  /* 0x0000001b421a7221 */ /* 0x000fc80000010000 */
[----:B------:R-:W-:-:S03]  /*40e0*/  FADD.FTZ R27, R21, R26 ;  /* 0x0000001a151b7221 */ /* 0x000fc60000010000 */
[----:B------:R-:W5:Y:S01]  /*40f0*/  MUFU.EX2 R50, R50 ;  /* 0x0000003200327308 */ /* 0x000f620000000800 */
[----:B------:R-:W-:-:S04]  /*4100*/  FADD.FTZ R26, R84, R27 ;  /* 0x0000001b541a7221 */ /* 0x000fc80000010000 */
[----:B------:R-:W-:-:S03]  /*4110*/  FADD.FTZ R27, R33, R26 ;  /* 0x0000001a211b7221 */ /* 0x000fc60000010000 */
[----:B------:R3:W-:Y:S01]  /*4120*/  MUFU.EX2 R91, R24 ;  /* 0x00000018005b7308 */ /* 0x0007e20000000800 */
[----:B------:R-:W-:-:S07]  /*4130*/  FADD.FTZ R26, R30, R27 ;  /* 0x0000001b1e1a7221 */ /* 0x000fce0000010000 */
[----:B------:R-:W5:Y:S01]  /*4140*/  MUFU.EX2 R63, R63 ;  /* 0x0000003f003f7308 */ /* 0x000f620000000800 */
[----:B---3--:R-:W-:Y:S01]  /*4150*/  FADD.FTZ R24, R20, R7 ;  /* 0x0000000714187221 */ /* 0x008fe20000010000 */
[----:B------:R-:W-:Y:S01]  /*4160*/  F2FP.F16.F32.PACK_AB R7, R53, R12 ;  /* 0x0000000c3507723e */ /* 0x000fe200000000ff */
[----:B------:R-:W-:Y:S01]  /*4170*/  IMAD.MOV.U32 R53, RZ, RZ, R71 ;  /* 0x000000ffff357224 */ /* 0x000fe200078e0047 */
[----:B------:R-:W-:Y:S01]  /*4180*/  F2FP.F16.F32.PACK_AB R12, R60, R13 ;  /* 0x0000000d3c0c723e */ /* 0x000fe200000000ff */
[----:B-1----:R-:W-:Y:S01]  /*4190*/  FADD.FTZ R25, R59, R24 ;  /* 0x000000183b197221 */ /* 0x002fe20000010000 */
[----:B------:R-:W-:Y:S01]  /*41a0*/  F2FP.F16.F32.PACK_AB R13, R55, R14 ;  /* 0x0000000e370d723e */ /* 0x000fe200000000ff */
[----:B------:R1:W-:Y:S01]  /*41b0*/  STSM.16.M88.4 [R2+0x27300], R4 ;  /* 0x0273000402007844 */ /* 0x0003e20000000200 */
[----:B------:R-:W3:Y:S01]  /*41c0*/  MUFU.EX2 R31, R31 ;  /* 0x0000001f001f7308 */ /* 0x000ee20000000800 */
[----:B--2---:R-:W-:Y:S01]  /*41d0*/  FADD.FTZ R24, R48, R25 ;  /* 0x0000001930187221 */ /* 0x004fe20000010000 */
[----:B------:R-:W-:Y:S01]  /*41e0*/  F2FP.F16.F32.PACK_AB R14, R36, R15 ;  /* 0x0000000f240e723e */ /* 0x000fe200000000ff */
[--C-:B------:R-:W-:Y:S01]  /*41f0*/  IMAD.MOV.U32 R60, RZ, RZ, R71.reuse ;  /* 0x000000ffff3c7224 */ /* 0x100fe200078e0047 */
[----:B------:R-:W-:Y:S01]  /*4200*/  F2FP.F16.F32.PACK_AB R15, R68, R57 ;  /* 0x00000039440f723e */ /* 0x000fe200000000ff */
[----:B----4-:R-:W-:Y:S01]  /*4210*/  FADD.FTZ R25, R61, R24 ;  /* 0x000000183d197221 */ /* 0x010fe20000010000 */
[----:B------:R-:W-:-:S02]  /*4220*/  IMAD.MOV.U32 R68, RZ, RZ, R71 ;  /* 0x000000ffff447224 */ /* 0x000fc400078e0047 */
[----:B------:R2:W4:Y:S01]  /*4230*/  MUFU.EX2 R40, R54 ;  /* 0x0000003600287308 */ /* 0x0005220000000800 */
[----:B-----5:R-:W-:Y:S01]  /*4240*/  FADD.FTZ R24, R50, R25 ;  /* 0x0000001932187221 */ /* 0x020fe20000010000 */
[----:B------:R-:W-:Y:S01]  /*4250*/  STSM.16.M88.4 [R2+0x28b00], R12 ;  /* 0x028b000c02007844 */ /* 0x000fe20000000200 */
[--C-:B------:R-:W-:Y:S02]  /*4260*/  IMAD.MOV.U32 R57, RZ, RZ, R71.reuse ;  /* 0x000000ffff397224 */ /* 0x100fe400078e0047 */
[----:B------:R-:W-:Y:S01]  /*4270*/  FADD.FTZ R25, R63, R24 ;  /* 0x000000183f197221 */ /* 0x000fe20000010000 */
[----:B------:R-:W-:Y:S01]  /*4280*/  F2FP.F16.F32.PACK_AB R24, R66, R23 ;  /* 0x000000174218723e */ /* 0x000fe200000000ff */
[--C-:B------:R-:W-:Y:S01]  /*4290*/  IMAD.MOV.U32 R66, RZ, RZ, R71.reuse ;  /* 0x000000ffff427224 */ /* 0x100fe200078e0047 */
[----:B------:R-:W5:Y:S01]  /*42a0*/  MUFU.EX2 R104, R104 ;  /* 0x0000006800687308 */ /* 0x000f620000000800 */
[----:B---3--:R-:W-:Y:S01]  /*42b0*/  FADD.FTZ R27, R31, R26 ;  /* 0x0000001a1f1b7221 */ /* 0x008fe20000010000 */
[----:B------:R-:W-:Y:S01]  /*42c0*/  F2FP.F16.F32.PACK_AB R26, R84, R21 ;  /* 0x00000015541a723e */ /* 0x000fe200000000ff */
[--C-:B------:R-:W-:Y:S01]  /*42d0*/  IMAD.MOV.U32 R55, RZ, RZ, R71.reuse ;  /* 0x000000ffff377224 */ /* 0x100fe200078e0047 */
[----:B-1----:R-:W-:Y:S01]  /*42e0*/  F2FP.F16.F32.PACK_AB R4, R30, R33 ;  /* 0x000000211e04723e */ /* 0x002fe200000000ff */
[----:B--2---:R-:W-:-:S02]  /*42f0*/  IMAD.MOV.U32 R54, RZ, RZ, R71 ;  /* 0x000000ffff367224 */ /* 0x004fc400078e0047 */
[----:B------:R-:W-:Y:S01]  /*4300*/  IMAD.MOV.U32 R36, RZ, RZ, R71 ;  /* 0x000000ffff247224 */ /* 0x000fe200078e0047 */
[----:B------:R-:W1:Y:S01]  /*4310*/  MUFU.EX2 R65, R65 ;  /* 0x0000004100417308 */ /* 0x000e620000000800 */
[----:B----4-:R-:W-:Y:S01]  /*4320*/  FADD.FTZ R32, R40, R25 ;  /* 0x0000001928207221 */ /* 0x010fe20000010000 */
[----:B------:R-:W-:Y:S01]  /*4330*/  F2FP.F16.F32.PACK_AB R25, R59, R20 ;  /* 0x000000143b19723e */ /* 0x000fe200000000ff */
[--C-:B------:R-:W-:Y:S02]  /*4340*/  IMAD.MOV.U32 R59, RZ, RZ, R71.reuse ;  /* 0x000000ffff3b7224 */ /* 0x100fe400078e0047 */
[--C-:B------:R-:W-:Y:S02]  /*4350*/  IMAD.MOV.U32 R33, RZ, RZ, R71.reuse ;  /* 0x000000ffff217224 */ /* 0x100fe400078e0047 */
[----:B------:R-:W-:Y:S01]  /*4360*/  IMAD.MOV.U32 R30, RZ, RZ, R71 ;  /* 0x000000ffff1e7224 */ /* 0x000fe200078e0047 */
[----:B------:R-:W2:Y:S01]  /*4370*/  MUFU.EX2 R35, R35 ;  /* 0x0000002300237308 */ /* 0x000ea20000000800 */
[----:B-----5:R-:W-:Y:S01]  /*4380*/  FADD.FTZ R8, R104, R27 ;  /* 0x0000001b68087221 */ /* 0x020fe20000010000 */
[----:B------:R-:W-:Y:S01]  /*4390*/  F2FP.F16.F32.PACK_AB R27, R61, R48 ;  /* 0x000000303d1b723e */ /* 0x000fe200000000ff */
[----:B------:R-:W-:-:S02]  /*43a0*/  IMAD.MOV.U32 R61, RZ, RZ, R71 ;  /* 0x000000ffff3d7224 */ /* 0x000fc400078e0047 */
[----:B------:R-:W-:Y:S02]  /*43b0*/  IMAD.MOV.U32 R48, RZ, RZ, R71 ;  /* 0x000000ffff307224 */ /* 0x000fe400078e0047 */
[----:B------:R3:W-:Y:S01]  /*43c0*/  STSM.16.M88.4 [R2+0x2a300], R24 ;  /* 0x02a3001802007844 */ /* 0x0007e20000000200 */
[----:B------:R-:W4:Y:S01]  /*43d0*/  MUFU.EX2 R89, R89 ;  /* 0x0000005900597308 */ /* 0x000f220000000800 */
[----:B-1----:R-:W-:-:S07]  /*43e0*/  FADD.FTZ R32, R65, R32 ;  /* 0x0000002041207221 */ /* 0x002fce0000010000 */
[----:B------:R-:W1:Y:S01]  /*43f0*/  MUFU.EX2 R88, R88 ;  /* 0x0000005800587308 */ /* 0x000e620000000800 */
[----:B--2---:R-:W-:Y:S01]  /*4400*/  FADD.FTZ R5, R35, R8 ;  /* 0x0000000823057221 */ /* 0x004fe20000010000 */
[----:B---3--:R-:W-:-:S06]  /*4410*/  IMAD.MOV.U32 R27, RZ, RZ, R71 ;  /* 0x000000ffff1b7224 */ /* 0x008fcc00078e0047 */
[----:B------:R-:W2:Y:S01]  /*4420*/  MUFU.EX2 R39, R39 ;  /* 0x0000002700277308 */ /* 0x000ea20000000800 */
[----:B----4-:R-:W-:Y:S01]  /*4430*/  FADD.FTZ R7, R89, R32 ;  /* 0x0000002059077221 */ /* 0x010fe20000010000 */
[C---:B------:R-:W-:Y:S01]  /*4440*/  F2FP.F16.F32.PACK_AB R89, R28.reuse, R89 ;  /* 0x000000591c59723e */ /* 0x040fe200000000ff */
[----:B------:R-:W-:Y:S02]  /*4450*/  IMAD.MOV.U32 R32, RZ, RZ, R71 ;  /* 0x000000ffff207224 */ /* 0x000fe400078e0047 */
[----:B------:R-:W-:Y:S01]  /*4460*/  FADD.FTZ R7, R28, R7 ;  /* 0x000000071c077221 */ /* 0x000fe20000010000 */
[----:B------:R-:W-:Y:S02]  /*4470*/  IMAD.MOV.U32 R28, RZ, RZ, R71 ;  /* 0x000000ffff1c7224 */ /* 0x000fe400078e0047 */
[----:B------:R-:W3:Y:S01]  /*4480*/  MUFU.EX2 R46, R46 ;  /* 0x0000002e002e7308 */ /* 0x000ee20000000800 */
[C---:B-1----:R-:W-:Y:S01]  /*4490*/  FADD.FTZ R6, R88.reuse, R5 ;  /* 0x0000000558067221 */ /* 0x042fe20000010000 */
[----:B------:R-:W-:Y:S01]  /*44a0*/  F2FP.F16.F32.PACK_AB R5, R63, R50 ;  /* 0x000000323f05723e */ /* 0x000fe200000000ff */
[--C-:B------:R-:W-:Y:S01]  /*44b0*/  IMAD.MOV.U32 R63, RZ, RZ, R71.reuse ;  /* 0x000000ffff3f7224 */ /* 0x100fe200078e0047 */
[----:B------:R-:W-:Y:S01]  /*44c0*/  F2FP.F16.F32.PACK_AB R88, R88, R35 ;  /* 0x000000235858723e */ /* 0x000fe200000000ff */
[----:B------:R-:W-:-:S02]  /*44d0*/  IMAD.MOV.U32 R50, RZ, RZ, R71 ;  /* 0x000000ffff327224 */ /* 0x000fc400078e0047 */
[--C-:B------:R-:W-:Y:S01]  /*44e0*/  IMAD.MOV.U32 R35, RZ, RZ, R71.reuse ;  /* 0x000000ffff237224 */ /* 0x100fe200078e0047 */
[----:B------:R-:W1:Y:S01]  /*44f0*/  MUFU.EX2 R92, R92 ;  /* 0x0000005c005c7308 */ /* 0x000e620000000800 */
[----:B--2---:R-:W-:Y:S01]  /*4500*/  FADD.FTZ R11, R39, R6 ;  /* 0x00000006270b7221 */ /* 0x004fe20000010000 */
[----:B------:R-:W-:Y:S01]  /*4510*/  F2FP.F16.F32.PACK_AB R6, R104, R31 ;  /* 0x0000001f6806723e */ /* 0x000fe200000000ff */
[--C-:B------:R-:W-:Y:S02]  /*4520*/  IMAD.MOV.U32 R31, RZ, RZ, R71.reuse ;  /* 0x000000ffff1f7224 */ /* 0x100fe400078e0047 */
[--C-:B------:R-:W-:Y:S02]  /*4530*/  IMAD.MOV.U32 R26, RZ, RZ, R71.reuse ;  /* 0x000000ffff1a7224 */ /* 0x100fe400078e0047 */
[----:B------:R-:W-:Y:S01]  /*4540*/  IMAD.MOV.U32 R25, RZ, RZ, R71 ;  /* 0x000000ffff197224 */ /* 0x000fe200078e0047 */
[----:B------:R-:W2:Y:S01]  /*4550*/  MUFU.EX2 R47, R47 ;  /* 0x0000002f002f7308 */ /* 0x000ea20000000800 */
[----:B---3--:R-:W-:Y:S01]  /*4560*/  FADD.FTZ R8, R46, R7 ;  /* 0x000000072e087221 */ /* 0x008fe20000010000 */
[----:B------:R-:W-:Y:S01]  /*4570*/  F2FP.F16.F32.PACK_AB R7, R65, R40 ;  /* 0x000000284107723e */ /* 0x000fe200000000ff */
[----:B------:R-:W-:-:S02]  /*4580*/  IMAD.MOV.U32 R65, RZ, RZ, R71 ;  /* 0x000000ffff417224 */ /* 0x000fc400078e0047 */
[----:B------:R-:W-:Y:S02]  /*4590*/  IMAD.MOV.U32 R40, RZ, RZ, R71 ;  /* 0x000000ffff287224 */ /* 0x000fe400078e0047 */
[----:B------:R3:W-:Y:S01]  /*45a0*/  STSM.16.M88.4 [R2+0x2bb00], R4 ;  /* 0x02bb000402007844 */ /* 0x0007e20000000200 */
[----:B------:R-:W4:Y:S01]  /*45b0*/  MUFU.EX2 R34, R34 ;  /* 0x0000002200227308 */ /* 0x000f220000000800 */
[C---:B-1----:R-:W-:Y:S01]  /*45c0*/  FADD.FTZ R10, R92.reuse, R11 ;  /* 0x0000000b5c0a7221 */ /* 0x042fe20000010000 */
[C---:B------:R-:W-:Y:S01]  /*45d0*/  FADD.FTZ R11, R91.reuse, R8 ;  /* 0x000000085b0b7221 */ /* 0x040fe20000010000 */
[----:B------:R-:W-:Y:S01]  /*45e0*/  F2FP.F16.F32.PACK_AB R90, R92, R39 ;  /* 0x000000275c5a723e */ /* 0x000fe200000000ff */
[--C-:B------:R-:W-:Y:S01]  /*45f0*/  IMAD.MOV.U32 R39, RZ, RZ, R71.reuse ;  /* 0x000000ffff277224 */ /* 0x100fe200078e0047 */
[----:B------:R-:W-:Y:S01]  /*4600*/  F2FP.F16.F32.PACK_AB R91, R91, R46 ;  /* 0x0000002e5b5b723e */ /* 0x000fe200000000ff */
[--C-:B------:R-:W-:Y:S02]  /*4610*/  IMAD.MOV.U32 R46, RZ, RZ, R71.reuse ;  /* 0x000000ffff2e7224 */ /* 0x100fe400078e0047 */
[----:B------:R-:W1:Y:S01]  /*4620*/  MUFU.EX2 R110, R110 ;  /* 0x0000006e006e7308 */ /* 0x000e620000000800 */
[----:B--2---:R-:W-:Y:S01]  /*4630*/  FADD.FTZ R13, R47, R10 ;  /* 0x0000000a2f0d7221 */ /* 0x004fe20000010000 */
[----:B------:R2:W-:Y:S01]  /*4640*/  STSM.16.M88.4 [R2+0x2d300], R88 ;  /* 0x02d3005802007844 */ /* 0x0005e20000000200 */
[----:B------:R-:W-:-:S05]  /*4650*/  IMAD.MOV.U32 R24, RZ, RZ, R71 ;  /* 0x000000ffff187224 */ /* 0x000fca00078e0047 */
[----:B------:R5:W3:Y:S01]  /*4660*/  MUFU.EX2 R113, R42 ;  /* 0x0000002a00717308 */ /* 0x000ae20000000800 */
[----:B----4-:R-:W-:-:S07]  /*4670*/  FADD.FTZ R10, R34, R11 ;  /* 0x0000000b220a7221 */ /* 0x010fce0000010000 */
[----:B------:R-:W4:Y:S01]  /*4680*/  MUFU.EX2 R41, R41 ;  /* 0x0000002900297308 */ /* 0x000f220000000800 */
[----:B-1----:R-:W-:Y:S01]  /*4690*/  FADD.FTZ R12, R110, R13 ;  /* 0x0000000d6e0c7221 */ /* 0x002fe20000010000 */
[----:B-----5:R-:W-:-:S06]  /*46a0*/  IMAD.MOV.U32 R42, RZ, RZ, R71 ;  /* 0x000000ffff2a7224 */ /* 0x020fcc00078e0047 */
[----:B------:R-:W1:Y:S01]  /*46b0*/  MUFU.EX2 R38, R38 ;  /* 0x0000002600267308 */ /* 0x000e620000000800 */
[C---:B---3--:R-:W-:Y:S01]  /*46c0*/  FADD.FTZ R13, R113.reuse, R10 ;  /* 0x0000000a710d7221 */ /* 0x048fe20000010000 */
[----:B------:R-:W-:Y:S01]  /*46d0*/  F2FP.F16.F32.PACK_AB R113, R113, R34 ;  /* 0x000000227171723e */ /* 0x000fe200000000ff */
[----:B------:R-:W-:-:S05]  /*46e0*/  IMAD.MOV.U32 R34, RZ, RZ, R71 ;  /* 0x000000ffff227224 */ /* 0x000fca00078e0047 */
[----:B------:R-:W3:Y:S01]  /*46f0*/  MUFU.EX2 R114, R114 ;  /* 0x0000007200727308 */ /* 0x000ee20000000800 */
[----:B----4-:R-:W-:-:S07]  /*4700*/  FADD.FTZ R15, R41, R12 ;  /* 0x0000000c290f7221 */ /* 0x010fce0000010000 */
[----:B------:R-:W4:Y:S01]  /*4710*/  MUFU.EX2 R115, R106 ;  /* 0x0000006a00737308 */ /* 0x000f220000000800 */
[----:B-1----:R-:W-:-:S07]  /*4720*/  FADD.FTZ R10, R38, R13 ;  /* 0x0000000d260a7221 */ /* 0x002fce0000010000 */
[----:B------:R-:W1:Y:S01]  /*4730*/  MUFU.EX2 R37, R37 ;  /* 0x0000002500257308 */ /* 0x000e620000000800 */
[C---:B---3--:R-:W-:Y:S01]  /*4740*/  FADD.FTZ R4, R114.reuse, R15 ;  /* 0x0000000f72047221 */ /* 0x048fe20000010000 */
[----:B------:R-:W-:Y:S01]  /*4750*/  F2FP.F16.F32.PACK_AB R114, R114, R41 ;  /* 0x000000297272723e */ /* 0x000fe200000000ff */
[----:B------:R-:W-:-:S05]  /*4760*/  IMAD.MOV.U32 R41, RZ, RZ, R71 ;  /* 0x000000ffff297224 */ /* 0x000fca00078e0047 */
[----:B------:R-:W3:Y:S01]  /*4770*/  MUFU.EX2 R118, R118 ;  /* 0x0000007600767308 */ /* 0x000ee20000000800 */
[C---:B----4-:R-:W-:Y:S01]  /*4780*/  FADD.FTZ R5, R115.reuse, R10 ;  /* 0x0000000a73057221 */ /* 0x050fe20000010000 */
[----:B------:R-:W-:Y:S01]  /*4790*/  F2FP.F16.F32.PACK_AB R115, R115, R38 ;  /* 0x000000267373723e */ /* 0x000fe200000000ff */
[----:B------:R-:W-:-:S05]  /*47a0*/  IMAD.MOV.U32 R38, RZ, RZ, R71 ;  /* 0x000000ffff267224 */ /* 0x000fca00078e0047 */
[----:B------:R-:W-:Y:S01]  /*47b0*/  MUFU.EX2 R45, R45 ;  /* 0x0000002d002d7308 */ /* 0x000fe20000000800 */
[----:B-1----:R-:W-:-:S07]  /*47c0*/  FADD.FTZ R7, R37, R4 ;  /* 0x0000000425077221 */ /* 0x002fce0000010000 */
[----:B------:R-:W1:Y:S01]  /*47d0*/  MUFU.EX2 R120, R120 ;  /* 0x0000007800787308 */ /* 0x000e620000000800 */
[C---:B---3--:R-:W-:Y:S01]  /*47e0*/  F2FP.F16.F32.PACK_AB R12, R118.reuse, R37 ;  /* 0x00000025760c723e */ /* 0x048fe200000000ff */
[----:B------:R-:W-:Y:S01]  /*47f0*/  FADD.FTZ R6, R118, R7 ;  /* 0x0000000776067221 */ /* 0x000fe20000010000 */
[----:B------:R-:W-:-:S05]  /*4800*/  IMAD.MOV.U32 R37, RZ, RZ, R71 ;  /* 0x000000ffff257224 */ /* 0x000fca00078e0047 */
[----:B------:R-:W3:Y:S08]  /*4810*/  MUFU.EX2 R52, R52 ;  /* 0x0000003400347308 */ /* 0x000ef00000000800 */
[----:B------:R-:W4:Y:S01]  /*4820*/  MUFU.EX2 R9, R108 ;  /* 0x0000006c00097308 */ /* 0x000f220000000800 */
[----:B-1----:R-:W-:Y:S01]  /*4830*/  F2FP.F16.F32.PACK_AB R14, R120, R45 ;  /* 0x0000002d780e723e */ /* 0x002fe200000000ff */
[----:B------:R-:W-:-:S04]  /*4840*/  FADD.FTZ R45, R45, R6 ;  /* 0x000000062d2d7221 */ /* 0x000fc80000010000 */
[----:B------:R-:W-:Y:S01]  /*4850*/  FADD.FTZ R6, R120, R45 ;  /* 0x0000002d78067221 */ /* 0x000fe20000010000 */
[----:B------:R-:W-:Y:S01]  /*4860*/  IMAD.MOV.U32 R45, RZ, RZ, R71 ;  /* 0x000000ffff2d7224 */ /* 0x000fe200078e0047 */
[----:B------:R1:W-:Y:S01]  /*4870*/  MUFU.EX2 R8, R112 ;  /* 0x0000007000087308 */ /* 0x0003e20000000800 */
[----:B---3--:R-:W-:-:S07]  /*4880*/  FADD.FTZ R4, R52, R5 ;  /* 0x0000000534047221 */ /* 0x008fce0000010000 */
[----:B------:R-:W3:Y:S01]  /*4890*/  MUFU.EX2 R11, R116 ;  /* 0x00000074000b7308 */ /* 0x000ee20000000800 */
[----:B-1----:R-:W-:Y:S01]  /*48a0*/  F2FP.F16.F32.PACK_AB R112, R110, R47 ;  /* 0x0000002f6e70723e */ /* 0x002fe200000000ff */
[C---:B----4-:R-:W-:Y:S01]  /*48b0*/  FADD.FTZ R5, R9.reuse, R4 ;  /* 0x0000000409057221 */ /* 0x050fe20000010000 */
[----:B------:R-:W-:Y:S01]  /*48c0*/  F2FP.F16.F32.PACK_AB R13, R9, R52 ;  /* 0x00000034090d723e */ /* 0x000fe200000000ff */
[--C-:B------:R-:W-:Y:S02]  /*48d0*/  IMAD.MOV.U32 R52, RZ, RZ, R71.reuse ;  /* 0x000000ffff347224 */ /* 0x100fe400078e0047 */
[----:B------:R2:W-:Y:S01]  /*48e0*/  STSM.16.M88.4 [R2+0x2eb00], R112 ;  /* 0x02eb007002007844 */ /* 0x0005e20000000200 */
[----:B------:R-:W-:Y:S01]  /*48f0*/  IMAD.MOV.U32 R47, RZ, RZ, R71 ;  /* 0x000000ffff2f7224 */ /* 0x000fe200078e0047 */
[----:B---3--:R-:W-:Y:S01]  /*4900*/  F2FP.F16.F32.PACK_AB R15, R11, R8 ;  /* 0x000000080b0f723e */ /* 0x008fe200000000ff */
[----:B------:R-:W-:-:S04]  /*4910*/  FADD.FTZ R8, R8, R5 ;  /* 0x0000000508087221 */ /* 0x000fc80000010000 */
[----:B------:R2:W-:Y:S01]  /*4920*/  STSM.16.M88.4 [R2+0x30300], R12 ;  /* 0x0303000c02007844 */ /* 0x0005e20000000200 */
[----:B------:R-:W-:Y:S01]  /*4930*/  FADD.FTZ R7, R11, R8 ;  /* 0x000000080b077221 */ /* 0x000fe20000010000 */
[----:B------:R1:W-:Y:S06]  /*4940*/  MEMBAR.ALL.CTA ;  /* 0x0000000000007992 */ /* 0x0003ec0000008000 */
[----:B-1----:R-:W1:Y:S02]  /*4950*/  FENCE.VIEW.ASYNC.S ;  /* 0x00000000000073c6 */ /* 0x002e640000000000 */
[----:B-1----:R-:W-:Y:S01]  /*4960*/  NOP ;  /* 0x0000000000007918 */ /* 0x002fe20000000000 */
[----:B------:R-:W-:Y:S05]  /*4970*/  @!P2 BRA `(.L_x_15) ;  /* 0x000000380034a947 */ /* 0x000fea0003800000 */
[----:B------:R-:W-:Y:S01]  /*4980*/  VIADD R4, R22, 0xfffffffe ;  /* 0xfffffffe16047836 */ /* 0x000fe20000000000 */
[----:B------:R-:W-:Y:S01]  /*4990*/  CS2R R70, SRZ ;  /* 0x0000000000467805 */ /* 0x000fe2000001ff00 */
[----:B------:R-:W-:Y:S01]  /*49a0*/  IMAD.MOV.U32 R8, RZ, RZ, R76 ;  /* 0x000000ffff087224 */ /* 0x000fe200078e004c */
[----:B------:R-:W-:Y:S01]  /*49b0*/  CS2R R68, SRZ ;  /* 0x0000000000447805 */ /* 0x000fe2000001ff00 */
[----:B------:R-:W-:Y:S01]  /*49c0*/  IMAD.MOV.U32 R5, RZ, RZ, R0 ;  /* 0x000000ffff057224 */ /* 0x000fe200078e0000 */
[----:B------:R-:W-:Y:S02]  /*49d0*/  CS2R R66, SRZ ;  /* 0x0000000000427805 */ /* 0x000fe4000001ff00 */
[----:B------:R-:W-:Y:S02]  /*49e0*/  CS2R R64, SRZ ;  /* 0x0000000000407805 */ /* 0x000fe4000001ff00 */
[----:B------:R-:W-:Y:S02]  /*49f0*/  CS2R R62, SRZ ;  /* 0x00000000003e7805 */ /* 0x000fe4000001ff00 */
[----:B------:R-:W-:-:S02]  /*4a00*/  CS2R R60, SRZ ;  /* 0x00000000003c7805 */ /* 0x000fc4000001ff00 */
[----:B------:R-:W-:Y:S02]  /*4a10*/  CS2R R58, SRZ ;  /* 0x00000000003a7805 */ /* 0x000fe4000001ff00 */
[----:B------:R-:W-:Y:S02]  /*4a20*/  CS2R R56, SRZ ;  /* 0x0000000000387805 */ /* 0x000fe4000001ff00 */
        /* <DEDUP_REMOVED lines=15> */
[----:B------:R-:W-:Y:S01]  /*4b20*/  CS2R R24, SRZ ;  /* 0x0000000000187805 */ /* 0x000fe2000001ff00 */
[----:B------:R-:W-:Y:S01]  /*4b30*/  UMOV UR6, UR60 ;  /* 0x0000003c00067c82 */ /* 0x000fe20008000000 */
[----:B------:R-:W-:-:S05]  /*4b40*/  UMOV UR5, UR38 ;  /* 0x0000002600057c82 */ /* 0x000fca0008000000 */
.L_x_24:
[----:B------:R-:W-:Y:S01]  /*4b50*/  UIADD3 UR38, UR5, 0x1, URZ ;  /* 0x0000000105267890 */ /* 0x000fe2000fffe03f */
[----:B------:R-:W-:-:S03]  /*4b60*/  ISETP.NE.AND P3, PT, RZ, UR37, PT ;  /* 0x00000025ff007c0c */ /* 0x000fc6000bf65270 */
[----:B------:R-:W-:-:S04]  /*4b70*/  UISETP.NE.AND UP0, UPT, UR38, 0x2, UPT ;  /* 0x000000022600788c */ /* 0x000fc8000bf05270 */
[----:B------:R-:W-:Y:S02]  /*4b80*/  USEL UR60, URZ, 0x1, UP0 ;  /* 0x000000013f3c7887 */ /* 0x000fe40008000000 */
[----:B------:R-:W-:Y:S02]  /*4b90*/  USEL UR38, UR38, URZ, UP0 ;  /* 0x0000003f26267287 */ /* 0x000fe40008000000 */
[----:B------:R-:W-:Y:S02]  /*4ba0*/  ULOP3.LUT UR60, UR6, UR60, URZ, 0x3c, !UPT ;  /* 0x0000003c063c7292 */ /* 0x000fe4000f8e3c3f */
[----:B-1----:R-:W-:Y:S10]  /*4bb0*/  @P3 BRA `(.L_x_16) ;  /* 0x00000000002c3947 */ /* 0x002ff40003800000 */
[----:B------:R-:W-:Y:S05]  /*4bc0*/  @!P0 BRA `(.L_x_17) ;  /* 0x0000000000048947 */ /* 0x000fea0003800000 */
[----:B------:R-:W-:Y:S01]  /*4bd0*/  BPT.TRAP 0x1 ;  /* 0x000000040000795c */ /* 0x000fe20000300000 */
.L_x_17:
[----:B------:R-:W-:Y:S01]  /*4be0*/  ULEA UR4, UR38, UR39, 0x3 ;  /* 0x0000002726047291 */ /* 0x000fe2000f8e183f */
[----:B------:R-:W-:-:S05]  /*4bf0*/  IMAD.U32 R0, RZ, RZ, UR60 ;  /* 0x0000003cff007e24 */ /* 0x000fca000f8e00ff */
[----:B------:R-:W-:-:S04]  /*4c00*/  SHF.L.U32 R0, R0, 0x1f, RZ ;  /* 0x0000001f00007819 */ /* 0x000fc800000006ff */
[----:B------:R1:W3:Y:S01]  /*4c10*/  SYNCS.PHASECHK.TRANS64.TRYWAIT P2, [UR4+0x31c30], R0 ;  /* 0x031c3000ff0075a7 */ /* 0x0002e20008040144 */
[----:B------:R-:W-:Y:S05]  /*4c20*/  @!P0 BRA `(.L_x_18) ;  /* 0x0000000000048947 */ /* 0x000fea0003800000 */
[----:B------:R-:W-:Y:S01]  /*4c30*/  BPT.TRAP 0x1 ;  /* 0x000000040000795c */ /* 0x000fe20000300000 */
.L_x_18:
[----:B---3--:R-:W-:Y:S05]  /*4c40*/  @P2 BRA `(.L_x_16) ;  /* 0x0000000000082947 */ /* 0x008fea0003800000 */
[----:B------:R-:W3:Y:S02]  /*4c50*/  SYNCS.PHASECHK.TRANS64.TRYWAIT P2, [UR4+0x31c30], R0 ;  /* 0x031c3000ff0075a7 */ /* 0x000ee40008040144 */
[----:B---3--:R-:W-:Y:S05]  /*4c60*/  @!P2 BRA `(.L_x_19) ;  /* 0x0000007400eca947 */ /* 0x008fea0003800000 */
.L_x_16:
[----:B---3--:R-:W3:Y:S01]  /*4c70*/  S2R R3, SR_TID.X ;  /* 0x0000000000037919 */ /* 0x008ee20000002100 */
[----:B------:R-:W-:Y:S01]  /*4c80*/  UIMAD UR4, UR38, 0x6c0, UR7 ;  /* 0x000006c0260478a4 */ /* 0x000fe2000f8e0207 */
[----:B------:R-:W-:Y:S01]  /*4c90*/  UMOV UR31, 0x80000020 ;  /* 0x80000020001f7882 */ /* 0x000fe20000000000 */
[----:B------:R-:W-:Y:S02]  /*4ca0*/  UMOV UR32, UR28 ;  /* 0x0000001c00207c82 */ /* 0x000fe40008000000 */
[----:B------:R-:W-:Y:S01]  /*4cb0*/  UIADD3 UR34, UR4, 0x40, URZ ;  /* 0x0000004004227890 */ /* 0x000fe2000fffe03f */
[----:B------:R-:W-:Y:S02]  /*4cc0*/  UMOV UR33, UR29 ;  /* 0x0000001d00217c82 */ /* 0x000fe40008000000 */
[----:B------:R-:W-:Y:S01]  /*4cd0*/  UMOV UR30, UR4 ;  /* 0x00000004001e7c82 */ /* 0x000fe20008000000 */
[----:B------:R-:W-:Y:S01]  /*4ce0*/  UMOV UR35, 0x80000020 ;  /* 0x8000002000237882 */ /* 0x000fe20000000000 */
[----:B------:R-:W-:Y:S01]  /*4cf0*/  UIADD3 UR42, UR4, 0x80, URZ ;  /* 0x00000080042a7890 */ /* 0x000fe2000fffe03f */
[----:B------:R-:W-:Y:S01]  /*4d00*/  UMOV UR40, UR28 ;  /* 0x0000001c00287c82 */ /* 0x000fe20008000000 */
        /* <DEDUP_REMOVED lines=15> */
[----:B---3--:R-:W-:Y:S01]  /*4e00*/  SHF.R.U32.HI R3, RZ, 0x7, R3 ;  /* 0x00000007ff037819 */ /* 0x008fe20000011603 */
[----:B------:R-:W-:Y:S01]  /*4e10*/  UMOV UR56, UR28 ;  /* 0x0000001c00387c82 */ /* 0x000fe20008000000 */
[----:B------:R-:W-:Y:S01]  /*4e20*/  UMOV UR57, UR29 ;  /* 0x0000001d00397c82 */ /* 0x000fe20008000000 */
[----:B------:R-:W-:Y:S01]  /*4e30*/  UMOV UR59, 0x80000020 ;  /* 0x80000020003b7882 */ /* 0x000fe20000000000 */
[----:B------:R-:W-:Y:S01]  /*4e40*/  UIADD3 UR10, UR4, 0x200, URZ ;  /* 0x00000200040a7890 */ /* 0x000fe2000fffe03f */
[----:B-1----:R-:W-:Y:S01]  /*4e50*/  VIADD R0, R3, 0x8 ;  /* 0x0000000803007836 */ /* 0x002fe20000000000 */
[----:B------:R-:W-:Y:S01]  /*4e60*/  UMOV UR11, 0x80000020 ;  /* 0x80000020000b7882 */ /* 0x000fe20000000000 */
[----:B------:R-:W-:Y:S01]  /*4e70*/  UIADD3 UR14, UR4, 0x202, URZ ;  /* 0x00000202040e7890 */ /* 0x000fe2000fffe03f */
[----:B------:R-:W-:-:S02]  /*4e80*/  UMOV UR15, 0x80000020 ;  /* 0x80000020000f7882 */ /* 0x000fc40000000000 */
[----:B------:R1:W-:Y:S01]  /*4e90*/  BAR.SYNC.DEFER_BLOCKING R0, 0x100 ;  /* 0x000400000000751d */ /* 0x0003e20000010000 */
[----:B------:R-:W-:Y:S02]  /*4ea0*/  UIADD3 UR18, UR4, 0x242, URZ ;  /* 0x0000024204127890 */ /* 0x000fe4000fffe03f */
[----:B------:R-:W-:Y:S02]  /*4eb0*/  UIADD3 UR22, UR4, 0x480, URZ ;  /* 0x0000048004167890 */ /* 0x000fe4000fffe03f */
[----:B------:R-:W-:Y:S01]  /*4ec0*/  UIADD3 UR26, UR4, 0x482, URZ ;  /* 0x00000482041a7890 */ /* 0x000fe2000fffe03f */
[----:B------:R-:W-:Y:S01]  /*4ed0*/  UMOV UR19, 0x80000020 ;  /* 0x8000002000137882 */ /* 0x000fe20000000000 */
[----:B------:R-:W-:Y:S01]  /*4ee0*/  UMOV UR23, 0x80000020 ;  /* 0x8000002000177882 */ /* 0x000fe20000000000 */
[----:B------:R-:W-:Y:S01]  /*4ef0*/  UMOV UR27, 0x80000020 ;  /* 0x80000020001b7882 */ /* 0x000fe20000000000 */
[----:B------:R-:W-:-:S06]  /*4f00*/  WARPGROUP.ARRIVE ;  /* 0x00000000000079c5 */ /* 0x000fcc0000000000 */
[----:B------:R-:W-:Y:S01]  /*4f10*/  HGMMA.64x16x16.F32 R136, gdesc[UR28], RZ, !UPT, gsb0 ;  /* 0x002000001c8879f0 */ /* 0x000fe2000c0008ff */
[----:B------:R-:W-:Y:S01]  /*4f20*/  UIADD3 UR30, UR4, 0x1c0, URZ ;  /* 0x000001c0041e7890 */ /* 0x000fe2000fffe03f */
        /* <DEDUP_REMOVED lines=16> */
[----:B--2---:R-:W-:-:S06]  /*5030*/  WARPGROUP.ARRIVE ;  /* 0x00000000000079c5 */ /* 0x004fcc0000000000 */
        /* <DEDUP_REMOVED lines=30> */
[----:B------:R-:W-:Y:S01]  /*5220*/  UMOV UR31, 0x80000020 ;  /* 0x80000020001f7882 */ /* 0x000fe20000000000 */
[----:B------:R-:W-:Y:S01]  /*5230*/  UIADD3 UR10, UR4, 0x2, URZ ;  /* 0x00000002040a7890 */ /* 0x000fe2000fffe03f */
[----:B------:R-:W-:Y:S02]  /*5240*/  WARPGROUP.DEPBAR.LE gsb0, 0x0 ;  /* 0x00008000000079c5 */ /* 0x000fe40000010000 */
[----:B------:R-:W-:-:S06]  /*5250*/  WARPGROUP.ARRIVE ;  /* 0x00000000000079c5 */ /* 0x000fcc0000000000 */
[----:B------:R-:W-:Y:S03]  /*5260*/  HGMMA.64x16x16.F32 R72, gdesc[UR28], RZ, !UPT, gsb0 ;  /* 0x002000001c4879f0 */ /* 0x000fe6000c0008ff */
        /* <DEDUP_REMOVED lines=9> */
[----:B------:R-:W-:Y:S01]  /*5300*/  UMOV UR32, UR12 ;  /* 0x0000000c00207c82 */ /* 0x000fe20008000000 */
[----:B------:R-:W-:Y:S01]  /*5310*/  UMOV UR33, UR13 ;  /* 0x0000000d00217c82 */ /* 0x000fe20008000000 */
        /* <DEDUP_REMOVED lines=218> */
[----:B------:R-:W-:Y:S01]  /*60c0*/  UIADD3 UR4, UR4, 0x682, URZ ;  /* 0x0000068204047890 */ /* 0x000fe2000fffe03f */
[----:B------:R-:W-:Y:S02]  /*60d0*/  WARPGROUP.DEPBAR.LE gsb0, 0x0 ;  /* 0x00008000000079c5 */ /* 0x000fe40000010000 */
[----:B------:R-:W-:-:S06]  /*60e0*/  WARPGROUP.ARRIVE ;  /* 0x00000000000079c5 */ /* 0x000fcc0000000000 */
[----:B------:R-:W-:Y:S03]  /*60f0*/  HGMMA.64x16x16.F32 R128, gdesc[UR32], R128, gsb0 ;  /* 0x00200000208079f0 */ /* 0x000fe60008000880 */
        /* <DEDUP_REMOVED lines=24> */
[----:B-1----:R-:W-:Y:S05]  /*6280*/  @P3 BRA `(.L_x_20) ;  /* 0x00000000002c3947 */ /* 0x002fea0003800000 */
[----:B------:R-:W-:Y:S05]  /*6290*/  @!P0 BRA `(.L_x_21) ;  /* 0x0000000000048947 */ /* 0x000fea0003800000 */
[----:B------:R-:W-:Y:S01]  /*62a0*/  BPT.TRAP 0x1 ;  /* 0x000000040000795c */ /* 0x000fe20000300000 */
.L_x_21:
[----:B------:R-:W-:Y:S01]  /*62b0*/  ULEA UR4, UR5, UR39, 0x3 ;  /* 0x0000002705047291 */ /* 0x000fe2000f8e183f */
[----:B------:R-:W-:-:S05]  /*62c0*/  IMAD.U32 R0, RZ, RZ, UR6 ;  /* 0x00000006ff007e24 */ /* 0x000fca000f8e00ff */
[----:B------:R-:W-:-:S04]  /*62d0*/  SHF.L.U32 R0, R0, 0x1f, RZ ;  /* 0x0000001f00007819 */ /* 0x000fc800000006ff */
[----:B------:R1:W2:Y:S01]  /*62e0*/  SYNCS.PHASECHK.TRANS64.TRYWAIT P2, [UR4+0x31c50], R0 ;  /* 0x031c5000ff0075a7 */ /* 0x0002a20008040144 */
[----:B------:R-:W-:Y:S05]  /*62f0*/  @!P0 BRA `(.L_x_22) ;  /* 0x0000000000048947 */ /* 0x000fea0003800000 */
[----:B------:R-:W-:Y:S01]  /*6300*/  BPT.TRAP 0x1 ;  /* 0x000000040000795c */ /* 0x000fe20000300000 */
.L_x_22:
[----:B--2---:R-:W-:Y:S05]  /*6310*/  @P2 BRA `(.L_x_20) ;  /* 0x0000000000082947 */ /* 0x004fea0003800000 */
[----:B------:R-:W2:Y:S02]  /*6320*/  SYNCS.PHASECHK.TRANS64.TRYWAIT P2, [UR4+0x31c50], R0 ;  /* 0x031c5000ff0075a7 */ /* 0x000ea40008040144 */
[----:B--2---:R-:W-:Y:S05]  /*6330*/  @!P2 BRA `(.L_x_23) ;  /* 0x000000600050a947 */ /* 0x004fea0003800000 */
.L_x_20:
[----:B------:R-:W-:Y:S01]  /*6340*/  UIADD3 UR4, UR39, 0x200, URZ ;  /* 0x0000020027047890 */ /* 0x000fe2000fffe03f */
[----:B------:R-:W-:Y:S01]  /*6350*/  WARPGROUP.ARRIVE ;  /* 0x00000000000079c5 */ /* 0x000fe20000000000 */
[----:B------:R-:W-:Y:S01]  /*6360*/  UMOV UR33, 0xc0000010 ;  /* 0xc000001000217882 */ /* 0x000fe20000000000 */
[----:B------:R-:W-:Y:S01]  /*6370*/  UMOV UR35, 0x80000020 ;  /* 0x8000002000237882 */ /* 0x000fe20000000000 */
[----:B------:R-:W-:Y:S01]  /*6380*/  USHF.R.U32.HI UR4, URZ, 0x4, UR4 ;  /* 0x000000043f047899 */ /* 0x000fe20008011604 */
[----:B-12---:R-:W-:Y:S02]  /*6390*/  FMNMX.FTZ R0, R136, R5, !PT ;  /* 0x0000000588007209 */ /* 0x006fe40007810000 */
[----:B------:R-:W1:Y:S01]  /*63a0*/  S2R R152, SR_TID.X ;  /* 0x0000000000987919 */ /* 0x000e620000002100 */
[----:B------:R-:W-:Y:S01]  /*63b0*/  FMNMX.FTZ R20, R138, R8, !PT ;  /* 0x000000088a147209 */ /* 0x000fe20007810000 */
[----:B------:R-:W-:Y:S01]  /*63c0*/  ULOP3.LUT UR4, UR4, 0x3fff, URZ, 0xc0, !UPT ;  /* 0x00003fff04047892 */ /* 0x000fe2000f8ec03f */
[----:B------:R-:W-:-:S02]  /*63d0*/  FMNMX.FTZ R3, R137, R0, !PT ;  /* 0x0000000089037209 */ /* 0x000fc40007810000 */
[----:B------:R-:W-:Y:S01]  /*63e0*/  FMNMX.FTZ R21, R139, R20, !PT ;  /* 0x000000148b157209 */ /* 0x000fe20007810000 */
[----:B------:R-:W-:Y:S01]  /*63f0*/  ULOP3.LUT UR6, UR4, 0x2400000, URZ, 0xfc, !UPT ;  /* 0x0240000004067892 */ /* 0x000fe2000f8efc3f */
[----:B------:R-:W-:Y:S01]  /*6400*/  FMNMX.FTZ R0, R140, R3, !PT ;  /* 0x000000038c007209 */ /* 0x000fe20007810000 */
[----:B------:R-:W-:Y:S01]  /*6410*/  ULOP3.LUT UR4, UR61, 0x10000, URZ, 0xfc, !UPT ;  /* 0x000100003d047892 */ /* 0x000fe2000f8efc3f */
[----:B------:R-:W-:Y:S01]  /*6420*/  FMNMX.FTZ R22, R142, R21, !PT ;  /* 0x000000158e167209 */ /* 0x000fe20007810000 */
[----:B------:R-:W-:Y:S01]  /*6430*/  UIMAD UR6, UR5, 0x6c0, UR6 ;  /* 0x000006c0050678a4 */ /* 0x000fe2000f8e0206 */
[----:B------:R-:W-:Y:S02]  /*6440*/  FMNMX.FTZ R3, R141, R0, !PT ;  /* 0x000000008d037209 */ /* 0x000fe40007810000 */
[----:B------:R-:W-:Y:S02]  /*6450*/  FMNMX.FTZ R23, R143, R22, !PT ;  /* 0x000000168f177209 */ /* 0x000fe40007810000 */
[----:B------:R-:W-:Y:S01]  /*6460*/  UMOV UR32, UR4 ;  /* 0x0000000400207c82 */ /* 0x000fe20008000000 */
[----:B------:R-:W-:Y:S01]  /*6470*/  FMNMX.FTZ R0, R128, R3, !PT ;  /* 0x0000000380007209 */ /* 0x000fe20007810000 */
[----:B------:R-:W-:Y:S01]  /*6480*/  UMOV UR34, UR6 ;  /* 0x0000000600227c82 */ /* 0x000fe20008000000 */
[----:B------:R-:W-:Y:S01]  /*6490*/  FMNMX.FTZ R22, R130, R23, !PT ;  /* 0x0000001782167209 */ /* 0x000fe20007810000 */
[----:B------:R-:W-:Y:S01]  /*64a0*/  HGMMA.64x96x16.F32 R24, gdesc[UR32].tnspB, R24, gsb0 ;  /* 0x41600000201879f0 */ /* 0x000fe20008000818 */
[----:B------:R-:W-:Y:S01]  /*64b0*/  UIADD3 UR32, UR4, 0x180, URZ ;  /* 0x0000018004207890 */ /* 0x000fe2000fffe03f */
[----:B------:R-:W-:Y:S01]  /*64c0*/  FMNMX.FTZ R3, R129, R0, !PT ;  /* 0x0000000081037209 */ /* 0x000fe20007810000 */
[----:B------:R-:W-:Y:S01]  /*64d0*/  UIADD3 UR34, UR6, 0x40, URZ ;  /* 0x0000004006227890 */ /* 0x000fe2000fffe03f */
[----:B------:R-:W-:Y:S01]  /*64e0*/  FMNMX.FTZ R23, R131, R22, !PT ;  /* 0x0000001683177209 */ /* 0x000fe20007810000 */
[----:B------:R-:W-:Y:S01]  /*64f0*/  UMOV UR33, 0xc0000010 ;  /* 0xc000001000217882 */ /* 0x000fe20000000000 */
[----:B------:R-:W-:Y:S01]  /*6500*/  UMOV UR35, 0x80000020 ;  /* 0x8000002000237882 */ /* 0x000fe20000000000 */
[----:B------:R-:W-:-:S04]  /*6510*/  FMNMX.FTZ R0, R132, R3, !PT ;  /* 0x0000000384007209 */ /* 0x000fc80007810000 */
[----:B------:R-:W-:Y:S02]  /*6520*/  FMNMX.FTZ R3, R133, R0, !PT ;  /* 0x0000000085037209 */ /* 0x000fe40007810000 */
[----:B-1----:R-:W-:Y:S02]  /*6530*/  ISETP.GE.U32.AND P2, PT, R152, 0x180, PT ;  /* 0x000001809800780c */ /* 0x002fe40003f46070 */
[----:B------:R-:W-:Y:S02]  /*6540*/  FMNMX.FTZ R0, R120, R3, !PT ;  /* 0x0000000378007209 */ /* 0x000fe40007810000 */
[----:B------:R-:W-:Y:S02]  /*6550*/  SHF.R.U32.HI R152, RZ, 0x7, R152 ;  /* 0x00000007ff987819 */ /* 0x000fe40000011698 */
[----:B------:R-:W-:-:S04]  /*6560*/  FMNMX.FTZ R3, R121, R0, !PT ;  /* 0x0000000079037209 */ /* 0x000fc80007810000 */
        /* <DEDUP_REMOVED lines=19> */
[----:B------:R-:W-:Y:S01]  /*66a0*/  FMNMX.FTZ R3, R81, R0, !PT ;  /* 0x0000000051037209 */ /* 0x000fe20007810000 */
[----:B------:R-:W-:Y:S02]  /*66b0*/  WARPGROUP.DEPBAR.LE gsb0, 0x0 ;  /* 0x00008000000079c5 */ /* 0x000fe40000010000 */
[----:B------:R-:W-:Y:S01]  /*66c0*/  WARPGROUP.ARRIVE ;  /* 0x00000000000079c5 */ /* 0x000fe20000000000 */
[----:B------:R-:W-:-:S04]  /*66d0*/  FMNMX.FTZ R0, R84, R3, !PT ;  /* 0x0000000354007209 */ /* 0x000fc80007810000 */
[----:B------:R-:W-:Y:S01]  /*66e0*/  FMNMX.FTZ R3, R85, R0, !PT ;  /* 0x0000000055037209 */ /* 0x000fe20007810000 */
[----:B------:R-:W-:Y:S01]  /*66f0*/  HGMMA.64x96x16.F32 R24, gdesc[UR32].tnspB, R24, gsb0 ;  /* 0x41600000201879f0 */ /* 0x000fe20008000818 */
[----:B------:R-:W-:Y:S02]  /*6700*/  UIADD3 UR32, UR4, 0x300, URZ ;  /* 0x0000030004207890 */ /* 0x000fe4000fffe03f */
[----:B------:R-:W-:Y:S01]  /*6710*/  UIADD3 UR34, UR6, 0x80, URZ ;  /* 0x0000008006227890 */ /* 0x000fe2000fffe03f */
[----:B------:R-:W-:Y:S01]  /*6720*/  FMNMX.FTZ R0, R72, R3, !PT ;  /* 0x0000000348007209 */ /* 0x000fe20007810000 */
[----:B------:R-:W-:Y:S01]  /*6730*/  UMOV UR33, 0xc0000010 ;  /* 0xc000001000217882 */ /* 0x000fe20000000000 */
[----:B------:R-:W-:Y:S02]  /*6740*/  UMOV UR35, 0x80000020 ;  /* 0x8000002000237882 */ /* 0x000fe40000000000 */
[----:B------:R-:W-:-:S04]  /*6750*/  FMNMX.FTZ R3, R73, R0, !PT ;  /* 0x0000000049037209 */ /* 0x000fc80007810000 */
[----:B------:R-:W-:Y:S02]  /*6760*/  FMNMX.FTZ R0, R76, R3, !PT ;  /* 0x000000034c007209 */ /* 0x000fe40007810000 */
[----:B------:R-:W1:Y:S02]  /*6770*/  LDC R3, c[0x0][0x988] ;  /* 0x00026200ff037b82 */ /* 0x000e640000000800 */
[----:B------:R-:W-:-:S05]  /*6780*/  FMNMX.FTZ R9, R77, R0, !PT ;  /* 0x000000004d097209 */ /* 0x000fca0007810000 */
[----:B------:R-:W2:Y:S02]  /*6790*/  SHFL.BFLY PT, R0, R9, 0x2, 0x1f ;  /* 0x0c401f0009007f89 */ /* 0x000ea400000e0000 */
[----:B--2---:R-:W-:-:S05]  /*67a0*/  FMNMX.FTZ R11, R9, R0, !PT ;  /* 0x00000000090b7209 */ /* 0x004fca0007810000 */
[----:B------:R-:W2:Y:S02]  /*67b0*/  SHFL.BFLY PT, R0, R11, 0x1, 0x1f ;  /* 0x0c201f000b007f89 */ /* 0x000ea400000e0000 */
[----:B--2---:R-:W-:-:S05]  /*67c0*/  FMNMX.FTZ R0, R11, R0, !PT ;  /* 0x000000000b007209 */ /* 0x004fca0007810000 */
[----:B------:R-:W-:-:S04]  /*67d0*/  FADD.FTZ R10, -R0, R5 ;  /* 0x00000005000a7221 */ /* 0x000fc80000010100 */
[-C--:B-1----:R-:W-:Y:S01]  /*67e0*/  FMUL.FTZ R5, R10, R3.reuse ;  /* 0x000000030a057220 */ /* 0x082fe20000410000 */
[----:B------:R-:W-:-:S04]  /*67f0*/  FMUL.FTZ R10, R0, R3 ;  /* 0x00000003000a7220 */ /* 0x000fc80000410000 */
[-CC-:B------:R-:W-:Y:S01]  /*6800*/  FFMA.FTZ R14, R128, R3.reuse, -R10.reuse ;  /* 0x00000003800e7223 */ /* 0x180fe2000001080a */
[--C-:B------:R-:W-:Y:S01]  /*6810*/  FFMA.FTZ R128, R120, R3, -R10.reuse ;  /* 0x0000000378807223 */ /* 0x100fe2000001080a */
[----:B------:R-:W-:Y:S01]  /*6820*/  FMNMX.FTZ R120, R134, R23, !PT ;  /* 0x0000001786787209 */ /* 0x000fe20007810000 */
[-CC-:B------:R-:W-:Y:S01]  /*6830*/  FFMA.FTZ R23, R121, R3.reuse, -R10.reuse ;  /* 0x0000000379177223 */ /* 0x180fe2000001080a */
[-CC-:B------:R-:W-:Y:S01]  /*6840*/  FFMA.FTZ R15, R129, R3.reuse, -R10.reuse ;  /* 0x00000003810f7223 */ /* 0x180fe2000001080a */
[-CC-:B------:R-:W-:Y:S01]  /*6850*/  FFMA.FTZ R129, R124, R3.reuse, -R10.reuse ;  /* 0x000000037c817223 */ /* 0x180fe2000001080a */
[----:B------:R-:W-:Y:S01]  /*6860*/  FMNMX.FTZ R121, R135, R120, !PT ;  /* 0x0000007887797209 */ /* 0x000fe20007810000 */
[-CC-:B------:R-:W-:Y:S01]  /*6870*/  FFMA.FTZ R132, R132, R3.reuse, -R10.reuse ;  /* 0x0000000384847223 */ /* 0x180fe2000001080a */
[----:B------:R-:W-:Y:S01]  /*6880*/  MUFU.EX2 R22, R128 ;  /* 0x0000008000167308 */ /* 0x000fe20000000800 */
[--C-:B------:R-:W-:Y:S01]  /*6890*/  FFMA.FTZ R9, R136, R3, -R10.reuse ;  /* 0x0000000388097223 */ /* 0x100fe2000001080a */
[----:B------:R-:W-:Y:S01]  /*68a0*/  FMNMX.FTZ R120, R122, R121, !PT ;  /* 0x000000797a787209 */ /* 0x000fe20007810000 */
[-CC-:B------:R-:W-:Y:S01]  /*68b0*/  FFMA.FTZ R11, R137, R3.reuse, -R10.reuse ;  /* 0x00000003890b7223 */ /* 0x180fe2000001080a */
[-CC-:B------:R-:W-:Y:S01]  /*68c0*/  FFMA.FTZ R12, R140, R3.reuse, -R10.reuse ;  /* 0x000000038c0c7223 */ /* 0x180fe2000001080a */
[----:B------:R-:W-:Y:S01]  /*68d0*/  FFMA.FTZ R13, R141, R3, -R10 ;  /* 0x000000038d0d7223 */ /* 0x000fe2000001080a */
[----:B------:R-:W-:-:S02]  /*68e0*/  WARPGROUP.DEPBAR.LE gsb0, 0x0 ;  /* 0x00008000000079c5 */ /* 0x000fc40000010000 */
[----:B------:R-:W-:Y:S01]  /*68f0*/  WARPGROUP.ARRIVE ;  /* 0x00000000000079c5 */ /* 0x000fe20000000000 */
[----:B------:R-:W-:Y:S01]  /*6900*/  FMNMX.FTZ R121, R123, R120, !PT ;  /* 0x000000787b797209 */ /* 0x000fe20007810000 */
[----:B------:R1:W-:Y:S01]  /*6910*/  MUFU.EX2 R20, R132 ;  /* 0x0000008400147308 */ /* 0x0003e20000000800 */
[-CC-:B------:R-:W-:Y:S01]  /*6920*/  FFMA.FTZ R21, R133, R3.reuse, -R10.reuse ;  /* 0x0000000385157223 */ /* 0x180fe2000001080a */
[--C-:B------:R-:W-:Y:S01]  /*6930*/  FFMA.FTZ R112, R112, R3, -R10.reuse ;  /* 0x0000000370707223 */ /* 0x100fe2000001080a */
[----:B------:R-:W-:Y:S01]  /*6940*/  FMNMX.FTZ R124, R126, R121, !PT ;  /* 0x000000797e7c7209 */ /* 0x000fe20007810000 */
[----:B------:R-:W-:Y:S01]  /*6950*/  HGMMA.64x96x16.F32 R24, gdesc[UR32].tnspB, R24, gsb0 ;  /* 0x41600000201879f0 */ /* 0x000fe20008000818 */
[----:B------:R-:W-:Y:S01]  /*6960*/  UIADD3 UR32, UR4, 0x480, URZ ;  /* 0x0000048004207890 */ /* 0x000fe2000fffe03f */
[-CC-:B------:R-:W-:Y:S01]  /*6970*/  FFMA.FTZ R121, R125, R3.reuse, -R10.reuse ;  /* 0x000000037d797223 */ /* 0x180fe2000001080a */
[----:B------:R-:W-:Y:S01]  /*6980*/  UIADD3 UR34, UR6, 0xc0, URZ ;  /* 0x000000c006227890 */ /* 0x000fe2000fffe03f */
[----:B------:R-:W-:Y:S01]  /*6990*/  FMNMX.FTZ R125, R127, R124, !PT ;  /* 0x0000007c7f7d7209 */ /* 0x000fe20007810000 */
[----:B------:R-:W-:Y:S01]  /*69a0*/  UMOV UR33, 0xc0000010 ;  /* 0xc000001000217882 */ /* 0x000fe20000000000 */
[----:B------:R-:W-:Y:S01]  /*69b0*/  UMOV UR35, 0x80000020 ;  /* 0x8000002000237882 */ /* 0x000fe20000000000 */
[--C-:B-1----:R-:W-:Y:S01]  /*69c0*/  FFMA.FTZ R132, R76, R3, -R10.reuse ;  /* 0x000000034c847223 */ /* 0x102fe2000001080a */
[----:B------:R-:W-:Y:S01]  /*69d0*/  FMNMX.FTZ R124, R114, R125, !PT ;  /* 0x0000007d727c7209 */ /* 0x000fe20007810000 */
[----:B------:R-:W-:Y:S01]  /*69e0*/  MUFU.EX2 R120, R129 ;  /* 0x0000008100787308 */ /* 0x000fe20000000800 */
[-CC-:B------:R-:W-:Y:S01]  /*69f0*/  FFMA.FTZ R113, R113, R3.reuse, -R10.reuse ;  /* 0x0000000371717223 */ /* 0x180fe2000001080a */
[-CC-:B------:R-:W-:Y:S01]  /*6a00*/  FFMA.FTZ R116, R116, R3.reuse, -R10.reuse ;  /* 0x0000000374747223 */ /* 0x180fe2000001080a */
[----:B------:R-:W-:Y:S01]  /*6a10*/  FMNMX.FTZ R125, R115, R124, !PT ;  /* 0x0000007c737d7209 */ /* 0x000fe20007810000 */
[-CC-:B------:R-:W-:Y:S01]  /*6a20*/  FFMA.FTZ R117, R117, R3.reuse, -R10.reuse ;  /* 0x0000000375757223 */ /* 0x180fe2000001080a */
        /* <DEDUP_REMOVED lines=24> */
[----:B------:R-:W-:Y:S01]  /*6bb0*/  FFMA.FTZ R77, R77, R3, -R10 ;  /* 0x000000034d4d7223 */ /* 0x000fe2000001080a */
[----:B------:R-:W-:Y:S01]  /*6bc0*/  IMAD.U32 R10, RZ, RZ, UR38 ;  /* 0x00000026ff0a7e24 */ /* 0x000fe2000f8e00ff */
[----:B------:R-:W-:Y:S01]  /*6bd0*/  FMNMX.FTZ R124, R98, R125, !PT ;  /* 0x0000007d627c7209 */ /* 0x000fe20007810000 */
[----:B------:R-:W-:Y:S03]  /*6be0*/  MUFU.EX2 R5, R5 ;  /* 0x0000000500057308 */ /* 0x000fe60000000800 */
[----:B------:R-:W-:-:S02]  /*6bf0*/  FMNMX.FTZ R125, R99, R124, !PT ;  /* 0x0000007c637d7209 */ /* 0x000fc40007810000 */
[----:B------:R-:W-:Y:S02]  /*6c00*/  @!P1 LEA R10, R10, UR39, 0x3 ;  /* 0x000000270a0a9c11 */ /* 0x000fe4000f8e18ff */
[----:B------:R-:W-:Y:S01]  /*6c10*/  FMNMX.FTZ R124, R102, R125, !PT ;  /* 0x0000007d667c7209 */ /* 0x000fe20007810000 */
[----:B------:R-:W1:Y:S02]  /*6c20*/  MUFU.EX2 R9, R9 ;  /* 0x0000000900097308 */ /* 0x000e640000000800 */
[----:B------:R-:W-:Y:S01]  /*6c30*/  @!P1 VIADD R10, R10, 0x31c40 ;  /* 0x00031c400a0a9836 */ /* 0x000fe20000000000 */
[----:B------:R-:W-:-:S04]  /*6c40*/  FMNMX.FTZ R125, R103, R124, !PT ;  /* 0x0000007c677d7209 */ /* 0x000fc80007810000 */
[----:B------:R-:W-:Y:S01]  /*6c50*/  FMNMX.FTZ R124, R90, R125, !PT ;  /* 0x0000007d5a7c7209 */ /* 0x000fe20007810000 */
[----:B------:R-:W2:Y:S01]  /*6c60*/  MUFU.EX2 R11, R11 ;  /* 0x0000000b000b7308 */ /* 0x000ea20000000800 */
[----:B------:R-:W-:Y:S02]  /*6c70*/  @!P1 PRMT R10, RZ, 0x654, R10 ;  /* 0x00000654ff0a9816 */ /* 0x000fe4000000000a */
[----:B------:R-:W-:-:S04]  /*6c80*/  FMNMX.FTZ R125, R91, R124, !PT ;  /* 0x0000007c5b7d7209 */ /* 0x000fc80007810000 */
[----:B------:R-:W-:Y:S01]  /*6c90*/  FMNMX.FTZ R124, R94, R125, !PT ;  /* 0x0000007d5e7c7209 */ /* 0x000fe20007810000 */
[----:B------:R-:W3:Y:S01]  /*6ca0*/  MUFU.EX2 R12, R12 ;  /* 0x0000000c000c7308 */ /* 0x000ee20000000800 */
[----:B-1----:R-:W-:Y:S02]  /*6cb0*/  FFMA.FTZ R6, R5, R6, R9 ;  /* 0x0000000605067223 */ /* 0x002fe40000010009 */
[----:B------:R-:W-:-:S04]  /*6cc0*/  FMNMX.FTZ R125, R95, R124, !PT ;  /* 0x0000007c5f7d7209 */ /* 0x000fc80007810000 */
[----:B------:R-:W-:Y:S01]  /*6cd0*/  FMNMX.FTZ R124, R82, R125, !PT ;  /* 0x0000007d527c7209 */ /* 0x000fe20007810000 */
[----:B------:R-:W1:Y:S03]  /*6ce0*/  MUFU.EX2 R13, R13 ;  /* 0x0000000d000d7308 */ /* 0x000e660000000800 */
[----:B------:R-:W-:-:S04]  /*6cf0*/  FMNMX.FTZ R125, R83, R124, !PT ;  /* 0x0000007c537d7209 */ /* 0x000fc80007810000 */
[----:B------:R-:W-:Y:S01]  /*6d00*/  FMNMX.FTZ R124, R86, R125, !PT ;  /* 0x0000007d567c7209 */ /* 0x000fe20007810000 */
[----:B------:R-:W4:Y:S03]  /*6d10*/  MUFU.EX2 R14, R14 ;  /* 0x0000000e000e7308 */ /* 0x000f260000000800 */
[----:B------:R-:W-:-:S04]  /*6d20*/  FMNMX.FTZ R125, R87, R124, !PT ;  /* 0x0000007c577d7209 */ /* 0x000fc80007810000 */
[----:B------:R-:W-:Y:S01]  /*6d30*/  FMNMX.FTZ R124, R74, R125, !PT ;  /* 0x0000007d4a7c7209 */ /* 0x000fe20007810000 */
[----:B------:R-:W-:Y:S03]  /*6d40*/  MUFU.EX2 R15, R15 ;  /* 0x0000000f000f7308 */ /* 0x000fe60000000800 */
[----:B------:R-:W-:-:S04]  /*6d50*/  FMNMX.FTZ R125, R75, R124, !PT ;  /* 0x0000007c4b7d7209 */ /* 0x000fc80007810000 */
[----:B------:R-:W-:Y:S01]  /*6d60*/  FMNMX.FTZ R124, R78, R125, !PT ;  /* 0x0000007d4e7c7209 */ /* 0x000fe20007810000 */
[----:B------:R-:W-:Y:S03]  /*6d70*/  MUFU.EX2 R21, R21 ;  /* 0x0000001500157308 */ /* 0x000fe60000000800 */
[----:B------:R-:W-:Y:S01]  /*6d80*/  FMNMX.FTZ R124, R79, R124, !PT ;  /* 0x0000007c4f7c7209 */ /* 0x000fe20007810000 */
[----:B------:R-:W-:Y:S02]  /*6d90*/  WARPGROUP.DEPBAR.LE gsb0, 0x0 ;  /* 0x00008000000079c5 */ /* 0x000fe40000010000 */
[----:B------:R-:W-:Y:S02]  /*6da0*/  WARPGROUP.ARRIVE ;  /* 0x00000000000079c5 */ /* 0x000fe40000000000 */
[----:B------:R-:W5:Y:S01]  /*6db0*/  SHFL.BFLY PT, R125, R124, 0x2, 0x1f ;  /* 0x0c401f007c7d7f89 */ /* 0x000f6200000e0000 */
[----:B------:R-:W-:Y:S03]  /*6dc0*/  MUFU.EX2 R23, R23 ;  /* 0x0000001700177308 */ /* 0x000fe60000000800 */
[----:B------:R-:W-:Y:S01]  /*6dd0*/  HGMMA.64x96x16.F32 R24, gdesc[UR32].tnspB, R24, gsb0 ;  /* 0x41600000201879f0 */ /* 0x000fe20008000818 */
[----:B------:R-:W-:-:S02]  /*6de0*/  UIADD3 UR32, UR4, 0x600, URZ ;  /* 0x0000060004207890 */ /* 0x000fc4000fffe03f */
[----:B------:R-:W-:Y:S02]  /*6df0*/  UIADD3 UR34, UR6, 0x100, URZ ;  /* 0x0000010006227890 */ /* 0x000fe4000fffe03f */
[----:B------:R-:W-:Y:S01]  /*6e00*/  MUFU.EX2 R121, R121 ;  /* 0x0000007900797308 */ /* 0x000fe20000000800 */
[----:B------:R-:W-:Y:S01]  /*6e10*/  UMOV UR33, 0xc0000010 ;  /* 0xc000001000217882 */ /* 0x000fe20000000000 */
[----:B------:R-:W-:-:S06]  /*6e20*/  UMOV UR35, 0x80000020 ;  /* 0x8000002000237882 */ /* 0x000fcc0000000000 */
[----:B------:R-:W-:Y:S01]  /*6e30*/  MUFU.EX2 R112, R112 ;  /* 0x0000007000707308 */ /* 0x000fe20000000800 */
[----:B-----5:R-:W-:-:S07]  /*6e40*/  FMNMX.FTZ R125, R124, R125, !PT ;  /* 0x0000007d7c7d7209 */ /* 0x020fce0007810000 */
[----:B------:R-:W-:Y:S01]  /*6e50*/  MUFU.EX2 R113, R113 ;  /* 0x0000007100717308 */ /* 0x000fe20000000800 */
[----:B------:R-:W5:Y:S07]  /*6e60*/  SHFL.BFLY PT, R124, R125, 0x1, 0x1f ;  /* 0x0c201f007d7c7f89 */ /* 0x000f6e00000e0000 */
[----:B------:R-:W-:Y:S08]  /*6e70*/  MUFU.EX2 R116, R116 ;  /* 0x0000007400747308 */ /* 0x000ff00000000800 */
[----:B------:R-:W-:Y:S08]  /*6e80*/  MUFU.EX2 R117, R117 ;  /* 0x0000007500757308 */ /* 0x000ff00000000800 */
[----:B------:R-:W-:Y:S01]  /*6e90*/  MUFU.EX2 R104, R104 ;  /* 0x0000006800687308 */ /* 0x000fe20000000800 */
[----:B-----5:R-:W-:-:S07]  /*6ea0*/  FMNMX.FTZ R76, R125, R124, !PT ;  /* 0x0000007c7d4c7209 */ /* 0x020fce0007810000 */
[----:B------:R5:W-:Y:S01]  /*6eb0*/  MUFU.EX2 R124, R132 ;  /* 0x00000084007c7308 */ /* 0x000be20000000800 */
[C---:B------:R-:W-:Y:S01]  /*6ec0*/  FMUL.FTZ R128, R76.reuse, R3 ;  /* 0x000000034c807220 */ /* 0x040fe20000410000 */
[----:B------:R-:W-:-:S03]  /*6ed0*/  FADD.FTZ R8, -R76, R8 ;  /* 0x000000084c087221 */ /* 0x000fc60000010100 */
[-CC-:B------:R-:W-:Y:S01]  /*6ee0*/  FFMA.FTZ R129, R138, R3.reuse, -R128.reuse ;  /* 0x000000038a817223 */ /* 0x180fe20000010880 */
[-C--:B------:R-:W-:Y:S01]  /*6ef0*/  FMUL.FTZ R8, R8, R3.reuse ;  /* 0x0000000308087220 */ /* 0x080fe20000410000 */
[----:B------:R-:W-:Y:S02]  /*6f00*/  IMAD.U32 R138, RZ, RZ, UR5 ;  /* 0x00000005ff8a7e24 */ /* 0x000fe4000f8e00ff */
[-CC-:B------:R-:W-:Y:S01]  /*6f10*/  FFMA.FTZ R133, R139, R3.reuse, -R128.reuse ;  /* 0x000000038b857223 */ /* 0x180fe20000010880 */
[-CC-:B-----5:R-:W-:Y:S01]  /*6f20*/  FFMA.FTZ R132, R142, R3.reuse, -R128.reuse ;  /* 0x000000038e847223 */ /* 0x1a0fe20000010880 */
[----:B------:R5:W-:Y:S01]  /*6f30*/  MUFU.EX2 R125, R8 ;  /* 0x00000008007d7308 */ /* 0x000be20000000800 */
[-CC-:B------:R-:W-:Y:S01]  /*6f40*/  FFMA.FTZ R136, R143, R3.reuse, -R128.reuse ;  /* 0x000000038f887223 */ /* 0x180fe20000010880 */
[----:B------:R-:W-:Y:S01]  /*6f50*/  @!P1 LEA R138, R138, UR39, 0x3 ;  /* 0x000000278a8a9c11 */ /* 0x000fe2000f8e18ff */
[-CC-:B------:R-:W-:Y:S01]  /*6f60*/  FFMA.FTZ R137, R131, R3.reuse, -R128.reuse ;  /* 0x0000000383897223 */ /* 0x180fe20000010880 */
[-CC-:B------:R-:W-:Y:S01]  /*6f70*/  FFMA.FTZ R131, R134, R3.reuse, -R128.reuse ;  /* 0x0000000386837223 */ /* 0x180fe20000010880 */
[-CC-:B------:R-:W-:Y:S01]  /*6f80*/  FFMA.FTZ R134, R123, R3.reuse, -R128.reuse ;  /* 0x000000037b867223 */ /* 0x180fe20000010880 */
[----:B------:R-:W-:Y:S01]  /*6f90*/  FFMA.FTZ R130, R130, R3, -R128 ;  /* 0x0000000382827223 */ /* 0x000fe20000010880 */
[----:B------:R-:W-:Y:S01]  /*6fa0*/  @!P1 VIADD R138, R138, 0x31c60 ;  /* 0x00031c608a8a9836 */ /* 0x000fe20000000000 */
[----:B------:R-:W4:Y:S01]  /*6fb0*/  MUFU.EX2 R129, R129 ;  /* 0x0000008100817308 */ /* 0x000f220000000800 */
[----:B-----5:R-:W-:-:S02]  /*6fc0*/  VIADD R8, R152, 0x9 ;  /* 0x0000000998087836 */ /* 0x020fc40000000000 */
[-CC-:B------:R-:W-:Y:S01]  /*6fd0*/  FFMA.FTZ R123, R126, R3.reuse, -R128.reuse ;  /* 0x000000037e7b7223 */ /* 0x180fe20000010880 */
[-CC-:B------:R-:W-:Y:S01]  /*6fe0*/  FFMA.FTZ R126, R127, R3.reuse, -R128.reuse ;  /* 0x000000037f7e7223 */ /* 0x180fe20000010880 */
[-C--:B------:R-:W-:Y:S01]  /*6ff0*/  FFMA.FTZ R127, R115, R3.reuse, -R128 ;  /* 0x00000003737f7223 */ /* 0x080fe20000010880 */
[----:B------:R-:W-:Y:S01]  /*7000*/  @!P1 PRMT R138, RZ, 0x654, R138 ;  /* 0x00000654ff8a9816 */ /* 0x000fe2000000008a */
[-CC-:B------:R-:W-:Y:S01]  /*7010*/  FFMA.FTZ R115, R118, R3.reuse, -R128.reuse ;  /* 0x0000000376737223 */ /* 0x180fe20000010880 */
[----:B------:R-:W-:Y:S01]  /*7020*/  SEL R8, R8, 0x9, !P2 ;  /* 0x0000000908087807 */ /* 0x000fe20005000000 */
[----:B------:R-:W5:Y:S01]  /*7030*/  MUFU.EX2 R133, R133 ;  /* 0x0000008500857308 */ /* 0x000f620000000800 */
[-CC-:B------:R-:W-:Y:S01]  /*7040*/  FFMA.FTZ R107, R107, R3.reuse, -R128.reuse ;  /* 0x000000036b6b7223 */ /* 0x180fe20000010880 */
[-CC-:B------:R-:W-:Y:S01]  /*7050*/  FFMA.FTZ R118, R119, R3.reuse, -R128.reuse ;  /* 0x0000000377767223 */ /* 0x180fe20000010880 */
[-CC-:B------:R-:W-:Y:S01]  /*7060*/  FFMA.FTZ R119, R111, R3.reuse, -R128.reuse ;  /* 0x000000036f777223 */ /* 0x180fe20000010880 */
[-CC-:B------:R-:W-:Y:S01]  /*7070*/  FFMA.FTZ R135, R135, R3.reuse, -R128.reuse ;  /* 0x0000000387877223 */ /* 0x180fe20000010880 */
[-CC-:B------:R-:W-:Y:S01]  /*7080*/  FFMA.FTZ R122, R122, R3.reuse, -R128.reuse ;  /* 0x000000037a7a7223 */ /* 0x180fe20000010880 */
[-CC-:B------:R-:W-:Y:S01]  /*7090*/  FFMA.FTZ R114, R114, R3.reuse, -R128.reuse ;  /* 0x0000000372727223 */ /* 0x180fe20000010880 */
[-CC-:B------:R-:W-:Y:S01]  /*70a0*/  FFMA.FTZ R103, R103, R3.reuse, -R128.reuse ;  /* 0x0000000367677223 */ /* 0x180fe20000010880 */
        /* <DEDUP_REMOVED lines=12> */
[----:B------:R-:W-:Y:S01]  /*7170*/  FFMA.FTZ R79, R79, R3, -R128 ;  /* 0x000000034f4f7223 */ /* 0x000fe20000010880 */
[C---:B------:R-:W-:Y:S01]  /*7180*/  ISETP.GT.AND P2, PT, R4.reuse, RZ, PT ;  /* 0x000000ff0400720c */ /* 0x040fe20003f44270 */
[----:B------:R-:W-:Y:S01]  /*7190*/  UMOV UR5, UR38 ;  /* 0x0000002600057c82 */ /* 0x000fe20008000000 */
[----:B------:R-:W-:Y:S01]  /*71a0*/  VIADD R4, R4, 0xffffffff ;  /* 0xffffffff04047836 */ /* 0x000fe20000000000 */
[----:B------:R-:W-:-:S02]  /*71b0*/  WARPGROUP.DEPBAR.LE gsb0, 0x0 ;  /* 0x00008000000079c5 */ /* 0x000fc40000010000 */
[----:B------:R-:W-:Y:S01]  /*71c0*/  WARPGROUP.ARRIVE ;  /* 0x00000000000079c5 */ /* 0x000fe20000000000 */
[----:B------:R-:W5:Y:S05]  /*71d0*/  MUFU.EX2 R130, R130 ;  /* 0x0000008200827308 */ /* 0x000f6a0000000800 */
[----:B------:R-:W-:Y:S01]  /*71e0*/  HGMMA.64x96x16.F32 R24, gdesc[UR32].tnspB, R24, gsb0 ;  /* 0x41600000201879f0 */ /* 0x000fe20008000818 */
[----:B------:R-:W-:Y:S02]  /*71f0*/  UIADD3 UR32, UR4, 0x780, URZ ;  /* 0x0000078004207890 */ /* 0x000fe4000fffe03f */
[----:B------:R-:W-:Y:S01]  /*7200*/  UIADD3 UR34, UR6, 0x140, URZ ;  /* 0x0000014006227890 */ /* 0x000fe2000fffe03f */
[----:B------:R-:W-:Y:S01]  /*7210*/  MUFU.EX2 R111, R107 ;  /* 0x0000006b006f7308 */ /* 0x000fe20000000800 */
[----:B------:R-:W-:Y:S01]  /*7220*/  UMOV UR33, 0xc0000010 ;  /* 0xc000001000217882 */ /* 0x000fe20000000000 */
[----:B------:R-:W-:-:S06]  /*7230*/  UMOV UR35, 0x80000020 ;  /* 0x8000002000237882 */ /* 0x000fcc0000000000 */
[----:B------:R2:W-:Y:S08]  /*7240*/  MUFU.EX2 R107, R119 ;  /* 0x00000077006b7308 */ /* 0x0005f00000000800 */
[----:B------:R-:W5:Y:S01]  /*7250*/  MUFU.EX2 R137, R137 ;  /* 0x0000008900897308 */ /* 0x000f620000000800 */
[----:B--2---:R-:W-:-:S07]  /*7260*/  FADD.FTZ R119, R11, R6 ;  /* 0x000000060b777221 */ /* 0x004fce0000010000 */
[----:B------:R-:W2:Y:S08]  /*7270*/  MUFU.EX2 R131, R131 ;  /* 0x0000008300837308 */ /* 0x000eb00000000800 */
        /* <DEDUP_REMOVED lines=8> */
[----:B------:R-:W2:Y:S01]  /*7300*/  MUFU.EX2 R118, R118 ;  /* 0x0000007600767308 */ /* 0x000ea20000000800 */
[----:B------:R-:W-:-:S02]  /*7310*/  WARPGROUP.DEPBAR.LE gsb0, 0x0 ;  /* 0x00008000000079c5 */ /* 0x000fc40000010000 */
[----:B------:R-:W-:-:S05]  /*7320*/  WARPGROUP.ARRIVE ;  /* 0x00000000000079c5 */ /* 0x000fca0000000000 */
[----:B------:R-:W2:Y:S01]  /*7330*/  MUFU.EX2 R106, R106 ;  /* 0x0000006a006a7308 */ /* 0x000ea20000000800 */
[----:B------:R-:W-:Y:S01]  /*7340*/  HGMMA.64x96x16.F32 R24, gdesc[UR32].tnspB, R24, gsb0 ;  /* 0x41600000201879f0 */ /* 0x000fe20008000818 */
[----:B------:R-:W-:Y:S02]  /*7350*/  UIADD3 UR32, UR4, 0x900, URZ ;  /* 0x0000090004207890 */ /* 0x000fe4000fffe03f */
[----:B------:R-:W-:Y:S01]  /*7360*/  UIADD3 UR34, UR6, 0x180, URZ ;  /* 0x0000018006227890 */ /* 0x000fe2000fffe03f */
[----:B------:R-:W-:Y:S01]  /*7370*/  UMOV UR33, 0xc0000010 ;  /* 0xc000001000217882 */ /* 0x000fe20000000000 */
[----:B------:R-:W-:Y:S02]  /*7380*/  UMOV UR35, 0x80000020 ;  /* 0x8000002000237882 */ /* 0x000fe40000000000 */
[----:B------:R-:W2:Y:S08]  /*7390*/  MUFU.EX2 R105, R105 ;  /* 0x0000006900697308 */ /* 0x000eb00000000800 */
[----:B------:R-:W2:Y:S08]  /*73a0*/  MUFU.EX2 R108, R108 ;  /* 0x0000006c006c7308 */ /* 0x000eb00000000800 */
[----:B------:R-:W2:Y:S08]  /*73b0*/  MUFU.EX2 R110, R110 ;  /* 0x0000006e006e7308 */ /* 0x000eb00000000800 */
[----:B------:R-:W2:Y:S08]  /*73c0*/  MUFU.EX2 R109, R109 ;  /* 0x0000006d006d7308 */ /* 0x000eb00000000800 */
[----:B------:R-:W2:Y:S08]  /*73d0*/  MUFU.EX2 R96, R96 ;  /* 0x0000006000607308 */ /* 0x000eb00000000800 */
[----:B------:R-:W-:Y:S08]  /*73e0*/  MUFU.EX2 R98, R98 ;  /* 0x0000006200627308 */ /* 0x000ff00000000800 */
[----:B------:R-:W2:Y:S08]  /*73f0*/  MUFU.EX2 R97, R97 ;  /* 0x0000006100617308 */ /* 0x000eb00000000800 */
[----:B------:R-:W-:Y:S08]  /*7400*/  MUFU.EX2 R100, R100 ;  /* 0x0000006400647308 */ /* 0x000ff00000000800 */
[----:B------:R-:W-:Y:S08]  /*7410*/  MUFU.EX2 R101, R101 ;  /* 0x0000006500657308 */ /* 0x000ff00000000800 */
[----:B------:R-:W-:Y:S08]  /*7420*/  MUFU.EX2 R88, R88 ;  /* 0x0000005800587308 */ /* 0x000ff00000000800 */
[----:B------:R-:W-:Y:S08]  /*7430*/  MUFU.EX2 R89, R89 ;  /* 0x0000005900597308 */ /* 0x000ff00000000800 */
[----:B------:R-:W-:Y:S01]  /*7440*/  MUFU.EX2 R92, R92 ;  /* 0x0000005c005c7308 */ /* 0x000fe20000000800 */
[----:B------:R-:W-:-:S02]  /*7450*/  WARPGROUP.DEPBAR.LE gsb0, 0x0 ;  /* 0x00008000000079c5 */ /* 0x000fc40000010000 */
[----:B------:R-:W-:-:S05]  /*7460*/  WARPGROUP.ARRIVE ;  /* 0x00000000000079c5 */ /* 0x000fca0000000000 */
[----:B------:R-:W-:Y:S01]  /*7470*/  MUFU.EX2 R94, R94 ;  /* 0x0000005e005e7308 */ /* 0x000fe20000000800 */
[----:B------:R-:W-:Y:S01]  /*7480*/  HGMMA.64x96x16.F32 R24, gdesc[UR32].tnspB, R24, gsb0 ;  /* 0x41600000201879f0 */ /* 0x000fe20008000818 */
[----:B------:R-:W-:Y:S02]  /*7490*/  UIADD3 UR32, UR4, 0xa80, URZ ;  /* 0x00000a8004207890 */ /* 0x000fe4000fffe03f */
[----:B------:R-:W-:-:S04]  /*74a0*/  UIADD3 UR34, UR6, 0x1c0, URZ ;  /* 0x000001c006227890 */ /* 0x000fc8000fffe03f */
[----:B------:R-:W-:Y:S01]  /*74b0*/  MUFU.EX2 R93, R93 ;  /* 0x0000005d005d7308 */ /* 0x000fe20000000800 */
[----:B------:R-:W-:Y:S01]  /*74c0*/  UMOV UR33, 0xc0000010 ;  /* 0xc000001000217882 */ /* 0x000fe20000000000 */
[----:B------:R-:W-:-:S06]  /*74d0*/  UMOV UR35, 0x80000020 ;  /* 0x8000002000237882 */ /* 0x000fcc0000000000 */
[----:B------:R-:W-:Y:S08]  /*74e0*/  MUFU.EX2 R95, R95 ;  /* 0x0000005f005f7308 */ /* 0x000ff00000000800 */
        /* <DEDUP_REMOVED lines=16> */
[----:B------:R-:W-:Y:S01]  /*75f0*/  UIADD3 UR34, UR6, 0x200, URZ ;  /* 0x0000020006227890 */ /* 0x000fe2000fffe03f */
[----:B------:R-:W-:Y:S01]  /*7600*/  UMOV UR33, 0xc0000010 ;  /* 0xc000001000217882 */ /* 0x000fe20000000000 */
[----:B------:R-:W-:Y:S02]  /*7610*/  UMOV UR35, 0x80000020 ;  /* 0x8000002000237882 */ /* 0x000fe40000000000 */
[----:B------:R-:W-:Y:S01]  /*7620*/  MUFU.EX2 R79, R79 ;  /* 0x0000004f004f7308 */ /* 0x000fe20000000800 */
[----:B------:R-:W-:Y:S01]  /*7630*/  UMOV UR6, UR60 ;  /* 0x0000003c00067c82 */ /* 0x000fe20008000000 */
[----:B------:R-:W-:-:S02]  /*7640*/  WARPGROUP.DEPBAR.LE gsb0, 0x0 ;  /* 0x00008000000079c5 */ /* 0x000fc40000010000 */
[----:B------:R-:W-:-:S06]  /*7650*/  WARPGROUP.ARRIVE ;  /* 0x00000000000079c5 */ /* 0x000fcc0000000000 */
[----:B------:R-:W-:Y:S03]  /*7660*/  HGMMA.64x96x16.F32 R24, gdesc[UR32].tnspB, R24, gsb0 ;  /* 0x41600000201879f0 */ /* 0x000fe60008000818 */
[----:B------:R-:W-:Y:S02]  /*7670*/  WARPGROUP.DEPBAR.LE gsb0, 0x0 ;  /* 0x00008000000079c5 */ /* 0x000fe40000010000 */
[----:B------:R3:W-:Y:S06]  /*7680*/  BAR.ARV R8, 0x100 ;  /* 0x000400080000751d */ /* 0x0007ec0000002000 */
[----:B------:R4:W-:Y:S01]  /*7690*/  @!P1 SYNCS.ARRIVE.TRANS64.RED.A1T0 RZ, [R10+URZ], RZ ;  /* 0x000000ff0aff99a7 */ /* 0x0009e2000810043f */
[-C--:B------:R-:W-:Y:S01]  /*76a0*/  FMUL.FTZ R24, R24, R5.reuse ;  /* 0x0000000518187220 */ /* 0x080fe20000410000 */
[----:B---3--:R-:W-:Y:S01]  /*76b0*/  FADD.FTZ R8, R12, R119 ;  /* 0x000000770c087221 */ /* 0x008fe20000010000 */
[-C--:B------:R-:W-:Y:S01]  /*76c0*/  FMUL.FTZ R25, R25, R5.reuse ;  /* 0x0000000519197220 */ /* 0x080fe20000410000 */
[-C--:B------:R-:W-:Y:S01]  /*76d0*/  FMUL.FTZ R28, R28, R5.reuse ;  /* 0x000000051c1c7220 */ /* 0x080fe20000410000 */
[-C--:B------:R-:W-:Y:S01]  /*76e0*/  FMUL.FTZ R29, R29, R5.reuse ;  /* 0x000000051d1d7220 */ /* 0x080fe20000410000 */
[----:B-1----:R-:W-:Y:S01]  /*76f0*/  FADD.FTZ R119, R13, R8 ;  /* 0x000000080d777221 */ /* 0x002fe20000010000 */
[----:B------:R-:W-:Y:S01]  /*7700*/  FMUL.FTZ R32, R32, R5 ;  /* 0x0000000520207220 */ /* 0x000fe20000410000 */
[----:B------:R1:W-:Y:S01]  /*7710*/  @!P1 SYNCS.ARRIVE.TRANS64.RED.A1T0 RZ, [R138+URZ], RZ ;  /* 0x000000ff8aff99a7 */ /* 0x0003e2000810043f */
[-CC-:B----4-:R-:W-:Y:S01]  /*7720*/  FFMA.FTZ R10, R99, R3.reuse, -R128.reuse ;  /* 0x00000003630a7223 */ /* 0x190fe20000010880 */
[-CC-:B------:R-:W-:Y:S01]  /*7730*/  FFMA.FTZ R99, R102, R3.reuse, -R128.reuse ;  /* 0x0000000366637223 */ /* 0x180fe20000010880 */
[--C-:B------:R-:W-:Y:S01]  /*7740*/  FFMA.FTZ R102, R91, R3, -R128.reuse ;  /* 0x000000035b667223 */ /* 0x100fe20000010880 */
[----:B------:R-:W-:Y:S01]  /*7750*/  FADD.FTZ R8, R14, R119 ;  /* 0x000000770e087221 */ /* 0x000fe20000010000 */
[----:B------:R3:W4:Y:S01]  /*7760*/  MUFU.EX2 R6, R10 ;  /* 0x0000000a00067308 */ /* 0x0007220000000800 */
[-C--:B------:R-:W-:Y:S01]  /*7770*/  FMUL.FTZ R33, R33, R5.reuse ;  /* 0x0000000521217220 */ /* 0x080fe20000410000 */
[----:B------:R-:W-:Y:S01]  /*7780*/  FMUL.FTZ R36, R36, R5 ;  /* 0x0000000524247220 */ /* 0x000fe20000410000 */
[----:B-1----:R-:W-:Y:S01]  /*7790*/  FFMA.FTZ R138, R125, R7, R129 ;  /* 0x000000077d8a7223 */ /* 0x002fe20000010081 */
[-CC-:B------:R-:W-:Y:S01]  /*77a0*/  FFMA.FTZ R7, R90, R3.reuse, -R128.reuse ;  /* 0x000000035a077223 */ /* 0x180fe20000010880 */
[----:B------:R-:W-:Y:S01]  /*77b0*/  FFMA.FTZ R90, R82, R3, -R128 ;  /* 0x00000003525a7223 */ /* 0x000fe20000010880 */
[-C--:B------:R-:W-:Y:S01]  /*77c0*/  FMUL.FTZ R37, R37, R5.reuse ;  /* 0x0000000525257220 */ /* 0x080fe20000410000 */
[----:B-----5:R-:W-:Y:S01]  /*77d0*/  FADD.FTZ R91, R133, R138 ;  /* 0x0000008a855b7221 */ /* 0x020fe20000010000 */
[----:B------:R1:W-:Y:S01]  /*77e0*/  MUFU.EX2 R82, R103 ;  /* 0x0000006700527308 */ /* 0x0003e20000000800 */
[-C--:B------:R-:W-:Y:S01]  /*77f0*/  FMUL.FTZ R40, R40, R5.reuse ;  /* 0x0000000528287220 */ /* 0x080fe20000410000 */
[-C--:B------:R-:W-:Y:S01]  /*7800*/  FMUL.FTZ R41, R41, R5.reuse ;  /* 0x0000000529297220 */ /* 0x080fe20000410000 */
[----:B------:R-:W-:Y:S01]  /*7810*/  FADD.FTZ R91, R132, R91 ;  /* 0x0000005b845b7221 */ /* 0x000fe20000010000 */
[-C--:B------:R-:W-:Y:S01]  /*7820*/  FMUL.FTZ R44, R44, R5.reuse ;  /* 0x000000052c2c7220 */ /* 0x080fe20000410000 */
[-C--:B------:R-:W-:Y:S01]  /*7830*/  FMUL.FTZ R45, R45, R5.reuse ;  /* 0x000000052d2d7220 */ /* 0x080fe20000410000 */
[-C--:B------:R-:W-:Y:S01]  /*7840*/  FMUL.FTZ R48, R48, R5.reuse ;  /* 0x0000000530307220 */ /* 0x080fe20000410000 */
[----:B------:R-:W-:Y:S01]  /*7850*/  FADD.FTZ R91, R136, R91 ;  /* 0x0000005b885b7221 */ /* 0x000fe20000010000 */
[----:B------:R-:W5:Y:S01]  /*7860*/  MUFU.EX2 R99, R99 ;  /* 0x0000006300637308 */ /* 0x000f620000000800 */
[-C--:B------:R-:W-:Y:S01]  /*7870*/  FMUL.FTZ R49, R49, R5.reuse ;  /* 0x0000000531317220 */ /* 0x080fe20000410000 */
[----:B------:R-:W-:Y:S01]  /*7880*/  FMUL.FTZ R52, R52, R5 ;  /* 0x0000000534347220 */ /* 0x000fe20000410000 */
[----:B---3--:R-:W-:Y:S01]  /*7890*/  FADD.FTZ R10, R130, R91 ;  /* 0x0000005b820a7221 */ /* 0x008fe20000010000 */
[----:B------:R-:W-:Y:S01]  /*78a0*/  FADD.FTZ R91, R15, R8 ;  /* 0x000000080f5b7221 */ /* 0x000fe20000010000 */
[----:B------:R-:W-:Y:S01]  /*78b0*/  F2FP.F16.F32.PACK_AB R8, R11, R9 ;  /* 0x000000090b08723e */ /* 0x000fe200000000ff */
[----:B------:R-:W-:Y:S01]  /*78c0*/  FMUL.FTZ R53, R53, R5 ;  /* 0x0000000535357220 */ /* 0x000fe20000410000 */
[----:B------:R-:W-:Y:S01]  /*78d0*/  FADD.FTZ R10, R137, R10 ;  /* 0x0000000a890a7221 */ /* 0x000fe20000010000 */
[----:B------:R-:W-:Y:S01]  /*78e0*/  FADD.FTZ R138, R20, R91 ;  /* 0x0000005b148a7221 */ /* 0x000fe20000010000 */
[----:B------:R-:W-:Y:S01]  /*78f0*/  F2FP.F16.F32.PACK_AB R9, R133, R129 ;  /* 0x000000818509723e */ /* 0x000fe200000000ff */
[----:B------:R-:W-:Y:S01]  /*7900*/  FFMA.FTZ R91, R74, R3, -R128 ;  /* 0x000000034a5b7223 */ /* 0x000fe20000010880 */
[----:B--2---:R-:W-:Y:S01]  /*7910*/  FADD.FTZ R140, R131, R10 ;  /* 0x0000000a838c7221 */ /* 0x004fe20000010000 */
[----:B------:R-:W-:Y:S01]  /*7920*/  F2FP.F16.F32.PACK_AB R10, R13, R12 ;  /* 0x0000000c0d0a723e */ /* 0x000fe200000000ff */
[----:B------:R-:W-:Y:S01]  /*7930*/  FADD.FTZ R11, R21, R138 ;  /* 0x0000008a150b7221 */ /* 0x000fe20000010000 */
[----:B------:R2:W-:Y:S01]  /*7940*/  MUFU.EX2 R74, R102 ;  /* 0x00000066004a7308 */ /* 0x0005e20000000800 */
[----:B------:R-:W-:Y:S01]  /*7950*/  FADD.FTZ R13, R135, R140 ;  /* 0x0000008c870d7221 */ /* 0x000fe20000010000 */
[-C--:B------:R-:W-:Y:S01]  /*7960*/  FMUL.FTZ R56, R56, R5.reuse ;  /* 0x0000000538387220 */ /* 0x080fe20000410000 */
[----:B------:R-:W-:Y:S01]  /*7970*/  FADD.FTZ R12, R22, R11 ;  /* 0x0000000b160c7221 */ /* 0x000fe20000010000 */
[----:B------:R-:W-:Y:S01]  /*7980*/  F2FP.F16.F32.PACK_AB R11, R136, R132 ;  /* 0x00000084880b723e */ /* 0x000fe200000000ff */
[----:B------:R-:W-:Y:S01]  /*7990*/  FADD.FTZ R13, R122, R13 ;  /* 0x0000000d7a0d7221 */ /* 0x000fe20000010000 */
[-C--:B------:R-:W-:Y:S01]  /*79a0*/  FMUL.FTZ R57, R57, R5.reuse ;  /* 0x0000000539397220 */ /* 0x080fe20000410000 */
[----:B-1----:R-:W-:Y:S01]  /*79b0*/  FADD.FTZ R103, R23, R12 ;  /* 0x0000000c17677221 */ /* 0x002fe20000010000 */
[----:B------:R-:W1:Y:S01]  /*79c0*/  MUFU.EX2 R7, R7 ;  /* 0x0000000700077308 */ /* 0x000e620000000800 */
[----:B------:R-:W-:Y:S01]  /*79d0*/  FADD.FTZ R12, R134, R13 ;  /* 0x0000000d860c7221 */ /* 0x000fe20000010000 */
[----:B------:R3:W-:Y:S01]  /*79e0*/  STSM.16.M88.4 [R2+0x24300], R8 ;  /* 0x0243000802007844 */ /* 0x0007e20000000200 */
[----:B------:R-:W-:Y:S01]  /*79f0*/  FADD.FTZ R132, R120, R103 ;  /* 0x0000006778847221 */ /* 0x000fe20000010000 */
[-C--:B------:R-:W-:Y:S01]  /*7a00*/  FMUL.FTZ R60, R60, R5.reuse ;  /* 0x000000053c3c7220 */ /* 0x080fe20000410000 */
[----:B------:R-:W-:Y:S01]  /*7a10*/  FADD.FTZ R13, R123, R12 ;  /* 0x0000000c7b0d7221 */ /* 0x000fe20000010000 */
[-C--:B------:R-:W-:Y:S01]  /*7a20*/  FMUL.FTZ R61, R61, R5.reuse ;  /* 0x000000053d3d7220 */ /* 0x080fe20000410000 */
[----:B------:R-:W-:Y:S01]  /*7a30*/  FADD.FTZ R103, R121, R132 ;  /* 0x0000008479677221 */ /* 0x000fe20000010000 */
[-C--:B------:R-:W-:Y:S01]  /*7a40*/  FMUL.FTZ R64, R64, R5.reuse ;  /* 0x0000000540407220 */ /* 0x080fe20000410000 */
[----:B------:R-:W-:Y:S01]  /*7a50*/  FADD.FTZ R13, R126, R13 ;  /* 0x0000000d7e0d7221 */ /* 0x000fe20000010000 */
[-C--:B------:R-:W-:Y:S01]  /*7a60*/  FMUL.FTZ R65, R65, R5.reuse ;  /* 0x0000000541417220 */ /* 0x080fe20000410000 */
[----:B------:R-:W-:Y:S01]  /*7a70*/  FADD.FTZ R12, R112, R103 ;  /* 0x00000067700c7221 */ /* 0x000fe20000010000 */
[----:B------:R-:W-:Y:S01]  /*7a80*/  F2FP.F16.F32.PACK_AB R112, R113, R112 ;  /* 0x000000707170723e */ /* 0x000fe200000000ff */
[-C--:B------:R-:W-:Y:S01]  /*7a90*/  FMUL.FTZ R68, R68, R5.reuse ;  /* 0x0000000544447220 */ /* 0x080fe20000410000 */
[----:B------:R-:W-:Y:S01]  /*7aa0*/  FMUL.FTZ R69, R69, R5 ;  /* 0x0000000545457220 */ /* 0x000fe20000410000 */
[-C--:B------:R-:W-:Y:S01]  /*7ab0*/  FMUL.FTZ R26, R26, R125.reuse ;  /* 0x0000007d1a1a7220 */ /* 0x080fe20000410000 */
[-C--:B------:R-:W-:Y:S01]  /*7ac0*/  FMUL.FTZ R27, R27, R125.reuse ;  /* 0x0000007d1b1b7220 */ /* 0x080fe20000410000 */
[-C--:B------:R-:W-:Y:S01]  /*7ad0*/  FMUL.FTZ R30, R30, R125.reuse ;  /* 0x0000007d1e1e7220 */ /* 0x080fe20000410000 */
[----:B---3--:R-:W-:Y:S01]  /*7ae0*/  F2FP.F16.F32.PACK_AB R8, R15, R14 ;  /* 0x0000000e0f08723e */ /* 0x008fe200000000ff */
[----:B------:R-:W-:Y:S01]  /*7af0*/  FADD.FTZ R14, R114, R13 ;  /* 0x0000000d720e7221 */ /* 0x000fe20000010000 */
[----:B------:R-:W-:Y:S01]  /*7b00*/  FADD.FTZ R13, R113, R12 ;  /* 0x0000000c710d7221 */ /* 0x000fe20000010000 */
[----:B------:R-:W-:Y:S01]  /*7b10*/  F2FP.F16.F32.PACK_AB R10, R21, R20 ;  /* 0x00000014150a723e */ /* 0x000fe200000000ff */
[-C--:B------:R-:W-:Y:S01]  /*7b20*/  FMUL.FTZ R31, R31, R125.reuse ;  /* 0x0000007d1f1f7220 */ /* 0x080fe20000410000 */
[----:B------:R-:W-:Y:S01]  /*7b30*/  FADD.FTZ R14, R127, R14 ;  /* 0x0000000e7f0e7221 */ /* 0x000fe20000010000 */
[----:B------:R-:W-:Y:S01]  /*7b40*/  FADD.FTZ R20, R116, R13 ;  /* 0x0000000d74147221 */ /* 0x000fe20000010000 */
[----:B------:R-:W-:Y:S01]  /*7b50*/  F2FP.F16.F32.PACK_AB R12, R23, R22 ;  /* 0x00000016170c723e */ /* 0x000fe200000000ff */
[----:B------:R-:W-:Y:S01]  /*7b60*/  FMUL.FTZ R34, R34, R125 ;  /* 0x0000007d22227220 */ /* 0x000fe20000410000 */
[----:B------:R-:W-:Y:S01]  /*7b70*/  FADD.FTZ R15, R115, R14 ;  /* 0x0000000e730f7221 */ /* 0x000fe20000010000 */
[----:B------:R-:W-:Y:S01]  /*7b80*/  FADD.FTZ R21, R117, R20 ;  /* 0x0000001475157221 */ /* 0x000fe20000010000 */
[----:B------:R-:W-:Y:S01]  /*7b90*/  F2FP.F16.F32.PACK_AB R9, R137, R130 ;  /* 0x000000828909723e */ /* 0x000fe200000000ff */
[----:B------:R3:W1:Y:S01]  /*7ba0*/  MUFU.EX2 R20, R90 ;  /* 0x0000005a00147308 */ /* 0x0006620000000800 */
[----:B------:R-:W-:Y:S01]  /*7bb0*/  FADD.FTZ R15, R118, R15 ;  /* 0x0000000f760f7221 */ /* 0x000fe20000010000 */
[----:B------:R-:W-:Y:S01]  /*7bc0*/  FADD.FTZ R22, R104, R21 ;  /* 0x0000001568167221 */ /* 0x000fe20000010000 */
[----:B------:R-:W-:Y:S01]  /*7bd0*/  F2FP.F16.F32.PACK_AB R11, R135, R131 ;  /* 0x00000083870b723e */ /* 0x000fe200000000ff */
[-C--:B------:R-:W-:Y:S01]  /*7be0*/  FMUL.FTZ R35, R35, R125.reuse ;  /* 0x0000007d23237220 */ /* 0x080fe20000410000 */
[----:B--2---:R-:W-:Y:S01]  /*7bf0*/  FADD.FTZ R102, R106, R15 ;  /* 0x0000000f6a667221 */ /* 0x004fe20000010000 */
[----:B------:R-:W-:Y:S01]  /*7c00*/  FADD.FTZ R21, R105, R22 ;  /* 0x0000001669157221 */ /* 0x000fe20000010000 */
[----:B------:R-:W-:Y:S01]  /*7c10*/  F2FP.F16.F32.PACK_AB R13, R134, R122 ;  /* 0x0000007a860d723e */ /* 0x000fe200000000ff */
[----:B------:R2:W-:Y:S01]  /*7c20*/  STSM.16.M88.4 [R2+0x25b00], R8 ;  /* 0x025b000802007844 */ /* 0x0005e20000000200 */
[----:B------:R-:W-:Y:S01]  /*7c30*/  FADD.FTZ R23, R111, R102 ;  /* 0x000000666f177221 */ /* 0x000fe20000010000 */
[----:B------:R-:W-:Y:S01]  /*7c40*/  FADD.FTZ R22, R108, R21 ;  /* 0x000000156c167221 */ /* 0x000fe20000010000 */
[----:B------:R-:W-:Y:S01]  /*7c50*/  F2FP.F16.F32.PACK_AB R14, R121, R120 ;  /* 0x00000078790e723e */ /* 0x000fe200000000ff */
[----:B------:R-:W-:Y:S01]  /*7c60*/  FMUL.FTZ R38, R38, R125 ;  /* 0x0000007d26267220 */ /* 0x000fe20000410000 */
[----:B---3--:R-:W-:Y:S01]  /*7c70*/  FADD.FTZ R90, R110, R23 ;  /* 0x000000176e5a7221 */ /* 0x008fe20000010000 */
[----:B------:R-:W-:Y:S01]  /*7c80*/  FADD.FTZ R21, R109, R22 ;  /* 0x000000166d157221 */ /* 0x000fe20000010000 */
[----:B------:R-:W-:Y:S01]  /*7c90*/  F2FP.F16.F32.PACK_AB R15, R126, R123 ;  /* 0x0000007b7e0f723e */ /* 0x000fe200000000ff */
[-C--:B------:R-:W-:Y:S01]  /*7ca0*/  FMUL.FTZ R39, R39, R125.reuse ;  /* 0x0000007d27277220 */ /* 0x080fe20000410000 */
[----:B------:R-:W-:Y:S01]  /*7cb0*/  FADD.FTZ R23, R107, R90 ;  /* 0x0000005a6b177221 */ /* 0x000fe20000010000 */
[----:B------:R-:W-:Y:S01]  /*7cc0*/  FADD.FTZ R22, R96, R21 ;  /* 0x0000001560167221 */ /* 0x000fe20000010000 */
[C---:B------:R-:W-:Y:S01]  /*7cd0*/  F2FP.F16.F32.PACK_AB R96, R97.reuse, R96 ;  /* 0x000000606160723e */ /* 0x040fe200000000ff */
[----:B------:R3:W-:Y:S01]  /*7ce0*/  STSM.16.M88.4 [R2+0x27300], R12 ;  /* 0x0273000c02007844 */ /* 0x0007e20000000200 */
[----:B------:R-:W-:Y:S01]  /*7cf0*/  FADD.FTZ R23, R98, R23 ;  /* 0x0000001762177221 */ /* 0x000fe20000010000 */
[----:B------:R-:W-:Y:S01]  /*7d00*/  FADD.FTZ R21, R97, R22 ;  /* 0x0000001661157221 */ /* 0x000fe20000010000 */
[----:B----4-:R-:W-:Y:S01]  /*7d10*/  F2FP.F16.F32.PACK_AB R97, R6, R98 ;  /* 0x000000620661723e */ /* 0x010fe200000000ff */
[-C--:B------:R-:W-:Y:S01]  /*7d20*/  FMUL.FTZ R42, R42, R125.reuse ;  /* 0x0000007d2a2a7220 */ /* 0x080fe20000410000 */
[----:B------:R-:W-:Y:S01]  /*7d30*/  FADD.FTZ R22, R6, R23 ;  /* 0x0000001706167221 */ /* 0x000fe20000010000 */
[----:B------:R-:W-:Y:S01]  /*7d40*/  FADD.FTZ R90, R100, R21 ;  /* 0x00000015645a7221 */ /* 0x000fe20000010000 */
[----:B------:R-:W-:Y:S01]  /*7d50*/  F2FP.F16.F32.PACK_AB R113, R127, R114 ;  /* 0x000000727f71723e */ /* 0x000fe200000000ff */
[-C--:B------:R-:W-:Y:S01]  /*7d60*/  FMUL.FTZ R43, R43, R125.reuse ;  /* 0x0000007d2b2b7220 */ /* 0x080fe20000410000 */
[----:B-----5:R-:W-:Y:S01]  /*7d70*/  FADD.FTZ R21, R99, R22 ;  /* 0x0000001663157221 */ /* 0x020fe20000010000 */
[----:B--2---:R-:W-:Y:S01]  /*7d80*/  FADD.FTZ R9, R101, R90 ;  /* 0x0000005a65097221 */ /* 0x004fe20000010000 */
[----:B------:R-:W-:Y:S01]  /*7d90*/  F2FP.F16.F32.PACK_AB R104, R105, R104 ;  /* 0x000000686968723e */ /* 0x000fe200000000ff */
[----:B------:R-:W-:Y:S01]  /*7da0*/  FMUL.FTZ R46, R46, R125 ;  /* 0x0000007d2e2e7220 */ /* 0x000fe20000410000 */
[----:B------:R-:W-:Y:S01]  /*7db0*/  FADD.FTZ R8, R82, R21 ;  /* 0x0000001552087221 */ /* 0x000fe20000010000 */
[----:B------:R-:W-:Y:S01]  /*7dc0*/  FADD.FTZ R10, R88, R9 ;  /* 0x00000009580a7221 */ /* 0x000fe20000010000 */
[----:B------:R-:W-:Y:S01]  /*7dd0*/  F2FP.F16.F32.PACK_AB R88, R89, R88 ;  /* 0x000000585958723e */ /* 0x000fe200000000ff */
[----:B---3--:R-:W2:Y:S01]  /*7de0*/  MUFU.EX2 R12, R91 ;  /* 0x0000005b000c7308 */ /* 0x008ea20000000800 */
[----:B-1----:R-:W-:Y:S01]  /*7df0*/  FADD.FTZ R9, R7, R8 ;  /* 0x0000000807097221 */ /* 0x002fe20000010000 */
[----:B------:R-:W-:Y:S01]  /*7e00*/  FADD.FTZ R11, R89, R10 ;  /* 0x0000000a590b7221 */ /* 0x000fe20000010000 */
[C---:B------:R-:W-:Y:S01]  /*7e10*/  F2FP.F16.F32.PACK_AB R89, R74.reuse, R7 ;  /* 0x000000074a59723e */ /* 0x040fe200000000ff */
        /* <DEDUP_REMOVED lines=8> */
[-C--:B------:R-:W-:Y:S01]  /*7ea0*/  FMUL.FTZ R51, R51, R125.reuse ;  /* 0x0000007d33337220 */ /* 0x080fe20000410000 */
[----:B------:R-:W-:Y:S01]  /*7eb0*/  FADD.FTZ R11, R95, R8 ;  /* 0x000000085f0b7221 */ /* 0x000fe20000010000 */
[----:B------:R-:W-:Y:S01]  /*7ec0*/  FADD.FTZ R6, R80, R9 ;  /* 0x0000000950067221 */ /* 0x000fe20000010000 */
[----:B------:R-:W-:Y:S01]  /*7ed0*/  F2FP.F16.F32.PACK_AB R105, R111, R106 ;  /* 0x0000006a6f69723e */ /* 0x000fe200000000ff */
[----:B------:R1:W-:Y:S01]  /*7ee0*/  STSM.16.M88.4 [R2+0x28b00], R112 ;  /* 0x028b007002007844 */ /* 0x0003e20000000200 */
        /* <DEDUP_REMOVED lines=16> */
[----:B--2---:R-:W-:Y:S01]  /*7ff0*/  FADD.FTZ R7, R12, R7 ;  /* 0x000000070c077221 */ /* 0x004fe20000010000 */
[----:B------:R-:W-:Y:S01]  /*8000*/  F2FP.F16.F32.PACK_AB R80, R81, R80 ;  /* 0x000000505150723e */ /* 0x000fe200000000ff */
[----:B------:R-:W-:Y:S01]  /*8010*/  FADD.FTZ R9, R73, R6 ;  /* 0x0000000649097221 */ /* 0x000fe20000010000 */
[----:B------:R-:W-:Y:S01]  /*8020*/  F2FP.F16.F32.PACK_AB R90, R93, R92 ;  /* 0x0000005c5d5a723e */ /* 0x000fe200000000ff */
[----:B------:R-:W-:Y:S01]  /*8030*/  FADD.FTZ R7, R75, R7 ;  /* 0x000000074b077221 */ /* 0x000fe20000010000 */
[----:B------:R-:W-:Y:S01]  /*8040*/  F2FP.F16.F32.PACK_AB R91, R95, R94 ;  /* 0x0000005e5f5b723e */ /* 0x000fe200000000ff */
[----:B------:R1:W-:Y:S01]  /*8050*/  STSM.16.M88.4 [R2+0x2bb00], R96 ;  /* 0x02bb006002007844 */ /* 0x0003e20000000200 */
[----:B------:R-:W-:Y:S01]  /*8060*/  F2FP.F16.F32.PACK_AB R81, R83, R20 ;  /* 0x000000145351723e */ /* 0x000fe200000000ff */
[----:B------:R-:W-:Y:S01]  /*8070*/  FADD.FTZ R6, R124, R9 ;  /* 0x000000097c067221 */ /* 0x000fe20000010000 */
[----:B------:R-:W-:Y:S01]  /*8080*/  F2FP.F16.F32.PACK_AB R72, R73, R72 ;  /* 0x000000484948723e */ /* 0x000fe200000000ff */
[----:B------:R1:W-:Y:S01]  /*8090*/  STSM.16.M88.4 [R2+0x2d300], R88 ;  /* 0x02d3005802007844 */ /* 0x0003e20000000200 */
[----:B------:R-:W-:Y:S01]  /*80a0*/  F2FP.F16.F32.PACK_AB R82, R85, R84 ;  /* 0x000000545552723e */ /* 0x000fe200000000ff */
[----:B------:R-:W-:Y:S01]  /*80b0*/  FADD.FTZ R7, R78, R7 ;  /* 0x000000074e077221 */ /* 0x000fe20000010000 */
[----:B------:R-:W-:Y:S01]  /*80c0*/  F2FP.F16.F32.PACK_AB R83, R87, R86 ;  /* 0x000000565753723e */ /* 0x000fe200000000ff */
[----:B------:R-:W-:Y:S01]  /*80d0*/  FADD.FTZ R6, R77, R6 ;  /* 0x000000064d067221 */ /* 0x000fe20000010000 */
[----:B------:R-:W-:Y:S01]  /*80e0*/  F2FP.F16.F32.PACK_AB R73, R75, R12 ;  /* 0x0000000c4b49723e */ /* 0x000fe200000000ff */
[----:B------:R-:W-:Y:S01]  /*80f0*/  FADD.FTZ R7, R79, R7 ;  /* 0x000000074f077221 */ /* 0x000fe20000010000 */
[----:B------:R-:W-:Y:S01]  /*8100*/  F2FP.F16.F32.PACK_AB R74, R77, R124 ;  /* 0x0000007c4d4a723e */ /* 0x000fe200000000ff */
[----:B------:R1:W-:Y:S01]  /*8110*/  STSM.16.M88.4 [R2+0x2eb00], R80 ;  /* 0x02eb005002007844 */ /* 0x0003e20000000200 */
[----:B------:R-:W-:Y:S01]  /*8120*/  F2FP.F16.F32.PACK_AB R75, R79, R78 ;  /* 0x0000004e4f4b723e */ /* 0x000fe200000000ff */
[-C--:B------:R-:W-:Y:S01]  /*8130*/  FMUL.FTZ R59, R59, R125.reuse ;  /* 0x0000007d3b3b7220 */ /* 0x080fe20000410000 */
[-C--:B------:R-:W-:Y:S01]  /*8140*/  FMUL.FTZ R62, R62, R125.reuse ;  /* 0x0000007d3e3e7220 */ /* 0x080fe20000410000 */
[-C--:B------:R-:W-:Y:S01]  /*8150*/  FMUL.FTZ R63, R63, R125.reuse ;  /* 0x0000007d3f3f7220 */ /* 0x080fe20000410000 */
[-C--:B------:R-:W-:Y:S01]  /*8160*/  FMUL.FTZ R66, R66, R125.reuse ;  /* 0x0000007d42427220 */ /* 0x080fe20000410000 */
[----:B------:R1:W-:Y:S01]  /*8170*/  STSM.16.M88.4 [R2+0x30300], R72 ;  /* 0x0303004802007844 */ /* 0x0003e20000000200 */
[-C--:B------:R-:W-:Y:S01]  /*8180*/  FMUL.FTZ R67, R67, R125.reuse ;  /* 0x0000007d43437220 */ /* 0x080fe20000410000 */
[-C--:B------:R-:W-:Y:S01]  /*8190*/  FMUL.FTZ R70, R70, R125.reuse ;  /* 0x0000007d46467220 */ /* 0x080fe20000410000 */
[----:B------:R-:W-:Y:S01]  /*81a0*/  FMUL.FTZ R71, R71, R125 ;  /* 0x0000007d47477220 */ /* 0x000fe20000410000 */
[----:B------:R-:W-:Y:S01]  /*81b0*/  @!PT LDS RZ, [RZ] ;  /* 0x00000000fffff984 */ /* 0x000fe20000000800 */
[----:B------:R-:W-:Y:S01]  /*81c0*/  @!PT LDS RZ, [RZ] ;  /* 0x00000000fffff984 */ /* 0x000fe20000000800 */
[----:B------:R-:W-:Y:S01]  /*81d0*/  @!PT LDS RZ, [RZ] ;  /* 0x00000000fffff984 */ /* 0x000fe20000000800 */
[----:B------:R-:W-:Y:S01]  /*81e0*/  @!PT LDS RZ, [RZ] ;  /* 0x00000000fffff984 */ /* 0x000fe20000000800 */
[----:B------:R2:W-:Y:S06]  /*81f0*/  MEMBAR.ALL.CTA ;  /* 0x0000000000007992 */ /* 0x0005ec0000008000 */
[----:B--2---:R-:W2:Y:S01]  /*8200*/  FENCE.VIEW.ASYNC.S ;  /* 0x00000000000073c6 */ /* 0x004ea20000000000 */
[----:B------:R-:W-:-:S02]  /*8210*/  IMAD.MOV.U32 R8, RZ, RZ, R76 ;  /* 0x000000ffff087224 */ /* 0x000fc400078e004c */
[----:B------:R-:W-:Y:S01]  /*8220*/  IMAD.MOV.U32 R5, RZ, RZ, R0 ;  /* 0x000000ffff057224 */ /* 0x000fe200078e0000 */
[----:B--2---:R-:W-:Y:S01]  /*8230*/  NOP ;  /* 0x0000000000007918 */ /* 0x004fe20000000000 */
[----:B------:R-:W-:Y:S05]  /*8240*/  @P2 BRA `(.L_x_24) ;  /* 0xffffffc800402947 */ /* 0x000fea000383ffff */
.L_x_15:
[----:B------:R-:W-:Y:S06]  /*8250*/  BAR.ARV 0x8, 0x1a0 ;  /* 0x0206800000007b1d */ /* 0x000fec0000002000 */
[----:B------:R-:W-:Y:S05]  /*8260*/  @!P0 BRA `(.L_x_25) ;  /* 0x0000000000048947 */ /* 0x000fea0003800000 */
[----:B------:R-:W-:Y:S01]  /*8270*/  BPT.TRAP 0x1 ;  /* 0x000000040000795c */ /* 0x000fe20000300000 */
.L_x_25:
[----:B------:R-:W-:Y:S01]  /*8280*/  ULEA UR12, UR38, UR39, 0x3 ;  /* 0x00000027260c7291 */ /* 0x000fe2000f8e183f */
[----:B------:R-:W-:-:S05]  /*8290*/  IMAD.U32 R4, RZ, RZ, UR60 ;  /* 0x0000003cff047e24 */ /* 0x000fca000f8e00ff */
[----:B------:R-:W-:-:S04]  /*82a0*/  SHF.L.U32 R4, R4, 0x1f, RZ ;  /* 0x0000001f04047819 */ /* 0x000fc800000006ff */
[----:B------:R3:W4:Y:S01]  /*82b0*/  SYNCS.PHASECHK.TRANS64.TRYWAIT P2, [UR12+0x31c50], R4 ;  /* 0x031c5004ff0075a7 */ /* 0x000722000804014c */
[----:B------:R-:W-:Y:S05]  /*82c0*/  @!P0 BRA `(.L_x_26) ;  /* 0x0000000000048947 */ /* 0x000fea0003800000 */
[----:B------:R-:W-:Y:S01]  /*82d0*/  BPT.TRAP 0x1 ;  /* 0x000000040000795c */ /* 0x000fe20000300000 */
.L_x_26:
[----:B----4-:R-:W-:Y:S05]  /*82e0*/  @P2 BRA `(.L_x_27) ;  /* 0x0000000000082947 */ /* 0x010fea0003800000 */
[----:B------:R-:W4:Y:S02]  /*82f0*/  SYNCS.PHASECHK.TRANS64.TRYWAIT P0, [UR12+0x31c50], R4 ;  /* 0x031c5004ff0075a7 */ /* 0x000f24000800014c */
[----:B----4-:R-:W-:Y:S05]  /*8300*/  @!P0 BRA `(.L_x_28) ;  /* 0x0000004000748947 */ /* 0x010fea0003800000 */
.L_x_27:
[----:B------:R-:W-:Y:S01]  /*8310*/  UIADD3 UR4, UR39, 0x200, URZ ;  /* 0x0000020027047890 */ /* 0x000fe2000fffe03f */
[----:B------:R-:W-:Y:S01]  /*8320*/  WARPGROUP.ARRIVE ;  /* 0x00000000000079c5 */ /* 0x000fe20000000000 */
[----:B------:R-:W-:Y:S01]  /*8330*/  UMOV UR5, 0xc0000010 ;  /* 0xc000001000057882 */ /* 0x000fe20000000000 */
[----:B------:R-:W-:Y:S01]  /*8340*/  UMOV UR7, 0x80000020 ;  /* 0x8000002000077882 */ /* 0x000fe20000000000 */
[----:B------:R-:W-:Y:S01]  /*8350*/  USHF.R.U32.HI UR4, URZ, 0x4, UR4 ;  /* 0x000000043f047899 */ /* 0x000fe20008011604 */
[----:B----4-:R-:W4:Y:S01]  /*8360*/  SHFL.BFLY PT, R5, R6, 0x2, 0x1f ;  /* 0x0c401f0006057f89 */ /* 0x010f2200000e0000 */
[----:B------:R-:W-:Y:S01]  /*8370*/  UMOV UR9, 0xc0000010 ;  /* 0xc000001000097882 */ /* 0x000fe20000000000 */
[----:B------:R-:W-:Y:S01]  /*8380*/  UMOV UR11, 0x80000020 ;  /* 0x80000020000b7882 */ /* 0x000fe20000000000 */
[----:B------:R-:W-:Y:S01]  /*8390*/  ULOP3.LUT UR4, UR4, 0x3fff, URZ, 0xc0, !UPT ;  /* 0x00003fff04047892 */ /* 0x000fe2000f8ec03f */
[----:B------:R-:W5:Y:S01]  /*83a0*/  SHFL.BFLY PT, R10, R7, 0x2, 0x1f ;  /* 0x0c401f00070a7f89 */ /* 0x000f6200000e0000 */
[C---:B------:R-:W-:Y:S01]  /*83b0*/  IADD3 R9, P6, R16.reuse, 0x20, RZ ;  /* 0x0000002010097810 */ /* 0x040fe20007fde0ff */
[----:B------:R-:W-:Y:S01]  /*83c0*/  UIADD3 UR35, -UR36, URZ, URZ ;  /* 0x0000003f24237290 */ /* 0x000fe2000fffe13f */
[----:B-1----:R-:W-:Y:S01]  /*83d0*/  LOP3.LUT R73, R16, 0x180, RZ, 0xc0, !PT ;  /* 0x0000018010497812 */ /* 0x002fe200078ec0ff */
[----:B------:R-:W-:Y:S01]  /*83e0*/  ULOP3.LUT UR6, UR4, 0x2400000, URZ, 0xfc, !UPT ;  /* 0x0240000004067892 */ /* 0x000fe2000f8efc3f */
[----:B------:R-:W-:Y:S01]  /*83f0*/  LOP3.LUT R8, R9, 0x180, RZ, 0xc0, !PT ;  /* 0x0000018009087812 */ /* 0x000fe200078ec0ff */
[----:B------:R-:W-:Y:S01]  /*8400*/  ULOP3.LUT UR4, UR61, 0x10000, URZ, 0xfc, !UPT ;  /* 0x000100003d047892 */ /* 0x000fe2000f8efc3f */
[----:B------:R-:W-:Y:S01]  /*8410*/  SHF.R.U64 R73, R73, 0x3, RZ ;  /* 0x0000000349497819 */ /* 0x000fe200000012ff */
[----:B------:R-:W-:Y:S01]  /*8420*/  UIMAD UR6, UR38, 0x6c0, UR6 ;  /* 0x000006c0260678a4 */ /* 0x000fe2000f8e0206 */
[----:B------:R-:W-:Y:S01]  /*8430*/  SHF.R.U64 R8, R8, 0x3, RZ ;  /* 0x0000000308087819 */ /* 0x000fe200000012ff */
[----:B------:R-:W-:Y:S01]  /*8440*/  UIADD3 UR8, UR4, 0x180, URZ ;  /* 0x0000018004087890 */ /* 0x000fe2000fffe03f */
[----:B------:R-:W-:Y:S01]  /*8450*/  LOP3.LUT R72, R73, R16, RZ, 0x3c, !PT ;  /* 0x0000001049487212 */ /* 0x000fe200078e3cff */
[----:B------:R-:W-:Y:S01]  /*8460*/  UIADD3 UR10, UR6, 0x40, URZ ;  /* 0x00000040060a7890 */ /* 0x000fe2000fffe03f */
[----:B------:R-:W-:Y:S01]  /*8470*/  LOP3.LUT R8, R8, R9, RZ, 0x3c, !PT ;  /* 0x0000000908087212 */ /* 0x000fe200078e3cff */
[--C-:B------:R-:W-:Y:S01]  /*8480*/  IMAD.MOV.U32 R73, RZ, RZ, R17.reuse ;  /* 0x000000ffff497224 */ /* 0x100fe200078e0011 */
[----:B------:R-:W-:Y:S01]  /*8490*/  IADD3 R21, P4, R16, 0x3020, RZ ;  /* 0x0000302010157810 */ /* 0x000fe20007f9e0ff */
[----:B------:R-:W-:Y:S01]  /*84a0*/  IMAD.X R9, RZ, RZ, R17, P6 ;  /* 0x000000ffff097224 */ /* 0x000fe200030e0611 */
[----:B------:R-:W-:Y:S01]  /*84b0*/  HGMMA.64x96x16.F32 R24, gdesc[UR4].tnspB, R24, gsb0 ;  /* 0x41600000041879f0 */ /* 0x000fe20008000818 */
[----:B------:R-:W-:Y:S01]  /*84c0*/  UMOV UR5, 0xc0000010 ;  /* 0xc000001000057882 */ /* 0x000fe20000000000 */
[----:B------:R-:W-:Y:S01]  /*84d0*/  UMOV UR7, 0x80000020 ;  /* 0x8000002000077882 */ /* 0x000fe20000000000 */
[----:B----4-:R-:W-:Y:S01]  /*84e0*/  FADD.FTZ R5, R5, R6 ;  /* 0x0000000605057221 */ /* 0x010fe20000010000 */
[----:B------:R-:W-:Y:S01]  /*84f0*/  MOV R72, R72 ;  /* 0x0000004800487202 */ /* 0x000fe20000000f00 */
[----:B------:R-:W-:Y:S01]  /*8500*/  IMAD.MOV.U32 R22, RZ, RZ, -0x800000 ;  /* 0xff800000ff167424 */ /* 0x000fe200078e00ff */
[----:B------:R-:W-:Y:S01]  /*8510*/  MOV R73, R8 ;  /* 0x0000000800497202 */ /* 0x000fe20000000f00 */
[----:B-----5:R-:W-:Y:S01]  /*8520*/  FADD.FTZ R10, R10, R7 ;  /* 0x000000070a0a7221 */ /* 0x020fe20000010000 */
[----:B---3--:R-:W2:Y:S01]  /*8530*/  SHFL.BFLY PT, R4, R5, 0x1, 0x1f ;  /* 0x0c201f0005047f89 */ /* 0x008ea200000e0000 */
[----:B------:R-:W-:Y:S01]  /*8540*/  IADD3 R7, P3, R16, 0x6000, RZ ;  /* 0x0000600010077810 */ /* 0x000fe20007f7e0ff */
[----:B------:R-:W-:Y:S01]  /*8550*/  IMAD.MOV.U32 R8, RZ, RZ, RZ ;  /* 0x000000ffff087224 */ /* 0x000fe200078e00ff */
[----:B------:R-:W-:-:S02]  /*8560*/  LOP3.LUT R20, R21, 0x180, RZ, 0xc0, !PT ;  /* 0x0000018015147812 */ /* 0x000fc400078ec0ff */
[----:B------:R-:W-:Y:S02]  /*8570*/  LOP3.LUT R6, R7, 0x180, RZ, 0xc0, !PT ;  /* 0x0000018007067812 */ /* 0x000fe400078ec0ff */
[----:B------:R-:W-:Y:S02]  /*8580*/  R2UR UR14, R147 ;  /* 0x00000000930e72ca */ /* 0x000fe400000e0000 */
[----:B------:R-:W-:Y:S02]  /*8590*/  SHF.R.U64 R20, R20, 0x3, RZ ;  /* 0x0000000314147819 */ /* 0x000fe400000012ff */
[----:B------:R-:W-:Y:S02]  /*85a0*/  SHF.R.U64 R6, R6, 0x3, RZ ;  /* 0x0000000306067819 */ /* 0x000fe400000012ff */
[----:B------:R-:W-:Y:S01]  /*85b0*/  LOP3.LUT R20, R20, R21, RZ, 0x3c, !PT ;  /* 0x0000001514147212 */ /* 0x000fe200078e3cff */
[--C-:B------:R-:W-:Y:S01]  /*85c0*/  IMAD.X R21, RZ, RZ, R17.reuse, P4 ;  /* 0x000000ffff157224 */ /* 0x100fe200020e0611 */
[----:B------:R-:W-:Y:S01]  /*85d0*/  LOP3.LUT R6, R6, R7, RZ, 0x3c, !PT ;  /* 0x0000000706067212 */ /* 0x000fe200078e3cff */
[----:B------:R-:W-:Y:S01]  /*85e0*/  IMAD.X R7, RZ, RZ, R17, P3 ;  /* 0x000000ffff077224 */ /* 0x000fe200018e0611 */
[----:B------:R-:W-:-:S02]  /*85f0*/  R2UR UR13, R146 ;  /* 0x00000000920d72ca */ /* 0x000fc400000e0000 */
[C---:B------:R-:W-:Y:S01]  /*8600*/  IADD3 R11, P0, R16.reuse, 0x6020, RZ ;  /* 0x00006020100b7810 */ /* 0x040fe20007f1e0ff */
[----:B------:R-:W-:Y:S01]  /*8610*/  UIADD3 UR34, -UR14, URZ, URZ ;  /* 0x0000003f0e227290 */ /* 0x000fe2000fffe13f */
[----:B------:R-:W-:Y:S02]  /*8620*/  MOV R20, R20 ;  /* 0x0000001400147202 */ /* 0x000fe40000000f00 */
[----:B------:R-:W-:Y:S01]  /*8630*/  MOV R21, R6 ;  /* 0x0000000600157202 */ /* 0x000fe20000000f00 */
[----:B--2---:R-:W-:Y:S01]  /*8640*/  FADD.FTZ R12, R5, R4 ;  /* 0x00000004050c7221 */ /* 0x004fe20000010000 */
[----:B------:R-:W-:Y:S01]  /*8650*/  LOP3.LUT R4, R11, 0x180, RZ, 0xc0, !PT ;  /* 0x000001800b047812 */ /* 0x000fe200078ec0ff */
[----:B------:R-:W1:Y:S01]  /*8660*/  SHFL.BFLY PT, R5, R10, 0x1, 0x1f ;  /* 0x0c201f000a057f89 */ /* 0x000e6200000e0000 */
[----:B------:R-:W-:Y:S02]  /*8670*/  IADD3 R75, P5, R16, 0x3000, RZ ;  /* 0x00003000104b7810 */ /* 0x000fe40007fbe0ff */
[----:B------:R-:W-:-:S02]  /*8680*/  FSETP.NE.FTZ.AND P2, PT, R12, RZ, PT ;  /* 0x000000ff0c00720b */ /* 0x000fc40003f55000 */
[----:B------:R-:W-:Y:S02]  /*8690*/  SHF.R.U64 R4, R4, 0x3, RZ ;  /* 0x0000000304047819 */ /* 0x000fe400000012ff */
[----:B------:R-:W-:Y:S02]  /*86a0*/  LOP3.LUT R74, R75, 0x180, RZ, 0xc0, !PT ;  /* 0x000001804b4a7812 */ /* 0x000fe400078ec0ff */
[----:B------:R-:W-:Y:S02]  /*86b0*/  LOP3.LUT R4, R4, R11, RZ, 0x3c, !PT ;  /* 0x0000000b04047212 */ /* 0x000fe400078e3cff */
[----:B------:R-:W-:-:S04]  /*86c0*/  SHF.R.U64 R74, R74, 0x3, RZ ;  /* 0x000000034a4a7819 */ /* 0x000fc800000012ff */
[----:B------:R-:W-:Y:S01]  /*86d0*/  LOP3.LUT R74, R74, R75, RZ, 0x3c, !PT ;  /* 0x0000004b4a4a7212 */ /* 0x000fe200078e3cff */
[----:B------:R-:W2:Y:S01]  /*86e0*/  @P2 MUFU.LG2 R9, R12 ;  /* 0x0000000c00092308 */ /* 0x000ea20000000c00 */
[----:B------:R-:W-:Y:S01]  /*86f0*/  @P2 FMUL.FTZ R7, R3, 0.69314718246459960938 ;  /* 0x3f31721803072820 */ /* 0x000fe20000410000 */
[----:B------:R-:W-:-:S05]  /*8700*/  IMAD.X R75, RZ, RZ, R17, P5 ;  /* 0x000000ffff4b7224 */ /* 0x000fca00028e0611 */
[----:B------:R-:W-:Y:S01]  /*8710*/  MOV R74, R74 ;  /* 0x0000004a004a7202 */ /* 0x000fe20000000f00 */
[----:B-1----:R-:W-:Y:S01]  /*8720*/  FADD.FTZ R13, R10, R5 ;  /* 0x000000050a0d7221 */ /* 0x002fe20000010000 */
[----:B------:R1:W-:Y:S01]  /*8730*/  @P2 MUFU.RCP R8, R12 ;  /* 0x0000000c00082308 */ /* 0x0003e20000001000 */
[----:B------:R-:W-:Y:S02]  /*8740*/  IMAD.MOV.U32 R10, RZ, RZ, RZ ;  /* 0x000000ffff0a7224 */ /* 0x000fe400078e00ff */
[----:B------:R-:W-:Y:S01]  /*8750*/  IMAD.X R5, RZ, RZ, R17, P0 ;  /* 0x000000ffff057224 */ /* 0x000fe200000e0611 */
[----:B------:R-:W-:Y:S02]  /*8760*/  FSETP.NE.FTZ.AND P4, PT, R13, RZ, PT ;  /* 0x000000ff0d00720b */ /* 0x000fe40003f95000 */
[----:B------:R-:W-:Y:S01]  /*8770*/  LOP3.LUT P0, RZ, R145, 0x3, RZ, 0xc0, !PT ;  /* 0x0000000391ff7812 */ /* 0x000fe2000780c0ff */
[----:B--2---:R-:W-:Y:S01]  /*8780*/  @P2 FMUL.FTZ R6, R9, 0.69314718246459960938 ;  /* 0x3f31721809062820 */ /* 0x004fe20000410000 */
[----:B-1----:R-:W-:Y:S01]  /*8790*/  IMAD.U32 R12, RZ, RZ, UR12 ;  /* 0x0000000cff0c7e24 */ /* 0x002fe2000f8e00ff */
[----:B------:R-:W-:-:S02]  /*87a0*/  MOV R23, R4 ;  /* 0x0000000400177202 */ /* 0x000fc40000000f00 */
[----:B------:R-:W-:Y:S01]  /*87b0*/  @P2 FFMA.FTZ R22, R7, R0, R6 ;  /* 0x0000000007162223 */ /* 0x000fe20000010006 */
[----:B------:R-:W-:Y:S01]  /*87c0*/  @!P1 VIADD R12, R12, 0x31c60 ;  /* 0x00031c600c0c9836 */ /* 0x000fe20000000000 */
[----:B------:R-:W1:Y:S04]  /*87d0*/  LDC.64 R6, c[0x0][0xb78] ;  /* 0x0002de00ff067b82 */ /* 0x000e680000000a00 */
[----:B------:R-:W2:Y:S01]  /*87e0*/  @P4 MUFU.LG2 R11, R13 ;  /* 0x0000000d000b4308 */ /* 0x000ea20000000c00 */
[----:B------:R-:W-:Y:S01]  /*87f0*/  @!P1 PRMT R12, RZ, 0x654, R12 ;  /* 0x00000654ff0c9816 */ /* 0x000fe2000000000c */
[----:B------:R-:W-:-:S06]  /*8800*/  @P4 FMUL.FTZ R14, R3, 0.69314718246459960938 ;  /* 0x3f317218030e4820 */ /* 0x000fcc0000410000 */
[----:B------:R3:W4:Y:S01]  /*8810*/  @P4 MUFU.RCP R10, R13 ;  /* 0x0000000d000a4308 */ /* 0x0007220000001000 */
[----:B--2---:R-:W-:Y:S01]  /*8820*/  @P4 FMUL.FTZ R11, R11, 0.69314718246459960938 ;  /* 0x3f3172180b0b4820 */ /* 0x004fe20000410000 */
[----:B------:R-:W-:Y:S02]  /*8830*/  WARPGROUP.DEPBAR.LE gsb0, 0x0 ;  /* 0x00008000000079c5 */ /* 0x000fe40000010000 */
[----:B------:R-:W-:-:S06]  /*8840*/  WARPGROUP.ARRIVE ;  /* 0x00000000000079c5 */ /* 0x000fcc0000000000 */
[----:B------:R-:W-:Y:S01]  /*8850*/  HGMMA.64x96x16.F32 R24, gdesc[UR8].tnspB, R24, gsb0 ;  /* 0x41600000081879f0 */ /* 0x000fe20008000818 */
[----:B------:R-:W-:Y:S02]  /*8860*/  UIADD3 UR8, UR4, 0x300, URZ ;  /* 0x0000030004087890 */ /* 0x000fe4000fffe03f */
[----:B------:R-:W-:Y:S01]  /*8870*/  UIADD3 UR10, UR6, 0x80, URZ ;  /* 0x00000080060a7890 */ /* 0x000fe2000fffe03f */
[----:B------:R-:W-:Y:S01]  /*8880*/  UMOV UR9, 0xc0000010 ;  /* 0xc000001000097882 */ /* 0x000fe20000000000 */
[----:B------:R-:W-:Y:S01]  /*8890*/  UMOV UR11, 0x80000020 ;  /* 0x80000020000b7882 */ /* 0x000fe20000000000 */
        /* <DEDUP_REMOVED lines=35> */
[----:B------:R-:W-:Y:S02]  /*8ad0*/  UIADD3 UR4, UR4, 0xc00, URZ ;  /* 0x00000c0004047890 */ /* 0x000fe4000fffe03f */
[----:B------:R-:W-:Y:S01]  /*8ae0*/  UIADD3 UR6, UR6, 0x200, URZ ;  /* 0x0000020006067890 */ /* 0x000fe2000fffe03f */
[----:B------:R-:W-:Y:S02]  /*8af0*/  WARPGROUP.DEPBAR.LE gsb0, 0x0 ;  /* 0x00008000000079c5 */ /* 0x000fe40000010000 */
[----:B------:R-:W-:-:S06]  /*8b00*/  WARPGROUP.ARRIVE ;  /* 0x00000000000079c5 */ /* 0x000fcc0000000000 */
[----:B------:R-:W-:Y:S01]  /*8b10*/  HGMMA.64x96x16.F32 R24, gdesc[UR8].tnspB, R24, gsb0 ;  /* 0x41600000081879f0 */ /* 0x000fe20008000818 */
[----:B------:R-:W-:Y:S01]  /*8b20*/  ULDC.64 UR8, c[0x0][0xb70] ;  /* 0x0002dc0000087ab9 */ /* 0x000fe20000000a00 */
[----:B------:R-:W-:Y:S01]  /*8b30*/  R2UR UR10, R19 ;  /* 0x00000000130a72ca */ /* 0x000fe200000e0000 */
[----:B------:R-:W-:Y:S02]  /*8b40*/  IMAD.MOV.U32 R19, RZ, RZ, -0x800000 ;  /* 0xff800000ff137424 */ /* 0x000fe400078e00ff */
[----:B------:R-:W-:Y:S01]  /*8b50*/  @P4 FFMA.FTZ R19, R14, R76, R11 ;  /* 0x0000004c0e134223 */ /* 0x000fe2000001000b */
[----:B------:R-:W-:Y:S02]  /*8b60*/  WARPGROUP.DEPBAR.LE gsb0, 0x0 ;  /* 0x00008000000079c5 */ /* 0x000fe40000010000 */
[----:B------:R-:W-:-:S06]  /*8b70*/  WARPGROUP.ARRIVE ;  /* 0x00000000000079c5 */ /* 0x000fcc0000000000 */
[----:B------:R-:W-:Y:S01]  /*8b80*/  HGMMA.64x96x16.F32 R24, gdesc[UR4].tnspB, R24, gsb0 ;  /* 0x41600000041879f0 */ /* 0x000fe20008000818 */
[----:B------:R-:W-:Y:S01]  /*8b90*/  ULDC UR4, c[0x0][0xdb4] ;  /* 0x00036d0000047ab9 */ /* 0x000fe20000000800 */
[----:B------:R-:W-:Y:S01]  /*8ba0*/  ULDC UR5, c[0x0][0xda8] ;  /* 0x00036a0000057ab9 */ /* 0x000fe20000000800 */
[----:B------:R-:W-:Y:S02]  /*8bb0*/  UIMAD UR35, UR4, UR35, UR14 ;  /* 0x00000023042372a4 */ /* 0x000fe4000f8e020e */
[----:B------:R-:W-:Y:S02]  /*8bc0*/  UIMAD UR34, UR5, UR34, UR13 ;  /* 0x00000022052272a4 */ /* 0x000fe4000f8e020d */
[----:B------:R-:W-:Y:S02]  /*8bd0*/  USHF.R.S32.HI UR4, URZ, 0x1f, UR35 ;  /* 0x0000001f3f047899 */ /* 0x000fe40008011423 */
[----:B------:R-:W-:Y:S02]  /*8be0*/  UIMAD UR34, UR34, 0xc0, URZ ;  /* 0x000000c0222278a4 */ /* 0x000fe4000f8e023f */
[----:B------:R-:W-:-:S02]  /*8bf0*/  UIMAD UR6, UR4, UR8, URZ ;  /* 0x00000008040672a4 */ /* 0x000fc4000f8e023f */
[----:B------:R-:W-:Y:S02]  /*8c00*/  UIMAD.WIDE.U32 UR4, UR35, UR8, URZ ;  /* 0x00000008230472a5 */ /* 0x000fe4000f8e003f */
[----:B------:R-:W-:Y:S01]  /*8c10*/  UIMAD UR6, UR35, UR9, UR6 ;  /* 0x00000009230672a4 */ /* 0x000fe2000f8e0206 */
[----:B------:R-:W-:Y:S01]  /*8c20*/  VIADD R75, R150, UR34 ;  /* 0x00000022964b7c36 */ /* 0x000fe20008000000 */
[----:B------:R-:W-:Y:S01]  /*8c30*/  ULDC UR7, c[0x0][0xa88] ;  /* 0x0002a20000077ab9 */ /* 0x000fe20000000800 */
[----:B------:R-:W-:Y:S01]  /*8c40*/  ULDC.64 UR14, c[0x0][0x208] ;  /* 0x00008200000e7ab9 */ /* 0x000fe20000000a00 */
[----:B------:R-:W-:Y:S01]  /*8c50*/  IMAD.U32 R4, RZ, RZ, UR4 ;  /* 0x00000004ff047e24 */ /* 0x000fe2000f8e00ff */
[----:B------:R-:W-:Y:S02]  /*8c60*/  UIADD3 UR4, UR5, UR6, URZ ;  /* 0x0000000605047290 */ /* 0x000fe4000fffe03f */
[----:B------:R-:W-:Y:S02]  /*8c70*/  IMAD.U32 R5, RZ, RZ, UR5 ;  /* 0x00000005ff057e24 */ /* 0x000fe4000f8e00ff */
[----:B---3--:R-:W-:-:S02]  /*8c80*/  VIADD R13, R75, 0x8 ;  /* 0x000000084b0d7836 */ /* 0x008fc40000000000 */
[----:B------:R-:W-:Y:S01]  /*8c90*/  IMAD.U32 R5, RZ, RZ, UR4 ;  /* 0x00000004ff057e24 */ /* 0x000fe2000f8e00ff */
[----:B------:R-:W-:Y:S02]  /*8ca0*/  USHF.R.S32.HI UR4, URZ, 0x1f, UR36 ;  /* 0x0000001f3f047899 */ /* 0x000fe40008011424 */
[----:B------:R-:W-:Y:S02]  /*8cb0*/  ISETP.GE.OR P3, PT, R13, UR7, P0 ;  /* 0x000000070d007c0c */ /* 0x000fe40008766670 */
[----:B------:R-:W-:Y:S01]  /*8cc0*/  ISETP.GE.OR P0, PT, R75, UR7, P0 ;  /* 0x000000074b007c0c */ /* 0x000fe20008706670 */
[----:B------:R-:W-:Y:S02]  /*8cd0*/  WARPGROUP.DEPBAR.LE gsb0, 0x0 ;  /* 0x00008000000079c5 */ /* 0x000fe40000010000 */
[----:B------:R2:W-:Y:S01]  /*8ce0*/  @!P1 SYNCS.ARRIVE.TRANS64.RED.A1T0 RZ, [R12+URZ], RZ ;  /* 0x000000ff0cff99a7 */ /* 0x0005e2000810043f */
[-C--:B------:R-:W-:Y:S01]  /*8cf0*/  FMUL.FTZ R15, R33, R8.reuse ;  /* 0x00000008210f7220 */ /* 0x080fe20000410000 */
[-C--:B------:R-:W-:Y:S01]  /*8d00*/  FMUL.FTZ R3, R24, R8.reuse ;  /* 0x0000000818037220 */ /* 0x080fe20000410000 */
[-C--:B------:R-:W-:Y:S01]  /*8d10*/  FMUL.FTZ R33, R41, R8.reuse ;  /* 0x0000000829217220 */ /* 0x080fe20000410000 */
[----:B------:R-:W-:Y:S01]  /*8d20*/  FMUL.FTZ R41, R49, R8 ;  /* 0x0000000831297220 */ /* 0x000fe20000410000 */
[----:B-1----:R-:W-:-:S02]  /*8d30*/  IMAD R24, R6, UR4, RZ ;  /* 0x0000000406187c24 */ /* 0x002fc4000f8e02ff */
[----:B----4-:R-:W-:Y:S01]  /*8d40*/  FMUL.FTZ R13, R31, R10 ;  /* 0x0000000a1f0d7220 */ /* 0x010fe20000410000 */
[-C--:B------:R-:W-:Y:S01]  /*8d50*/  FMUL.FTZ R11, R29, R8.reuse ;  /* 0x000000081d0b7220 */ /* 0x080fe20000410000 */
[-C--:B--2---:R-:W-:Y:S01]  /*8d60*/  FMUL.FTZ R12, R28, R8.reuse ;  /* 0x000000081c0c7220 */ /* 0x084fe20000410000 */
[-C--:B------:R-:W-:Y:S01]  /*8d70*/  FMUL.FTZ R28, R32, R8.reuse ;  /* 0x00000008201c7220 */ /* 0x080fe20000410000 */
[-C--:B------:R-:W-:Y:S01]  /*8d80*/  FMUL.FTZ R32, R36, R8.reuse ;  /* 0x0000000824207220 */ /* 0x080fe20000410000 */
[-C--:B------:R-:W-:Y:S01]  /*8d90*/  FMUL.FTZ R36, R40, R8.reuse ;  /* 0x0000000828247220 */ /* 0x080fe20000410000 */
[-C--:B------:R-:W-:Y:S01]  /*8da0*/  FMUL.FTZ R40, R44, R8.reuse ;  /* 0x000000082c287220 */ /* 0x080fe20000410000 */
[-C--:B------:R-:W-:Y:S01]  /*8db0*/  FMUL.FTZ R44, R48, R8.reuse ;  /* 0x00000008302c7220 */ /* 0x080fe20000410000 */
[-C--:B------:R-:W-:Y:S01]  /*8dc0*/  FMUL.FTZ R48, R52, R8.reuse ;  /* 0x0000000834307220 */ /* 0x080fe20000410000 */
[-C--:B------:R-:W-:Y:S01]  /*8dd0*/  FMUL.FTZ R49, R57, R8.reuse ;  /* 0x0000000839317220 */ /* 0x080fe20000410000 */
[----:B------:R-:W-:Y:S01]  /*8de0*/  FMUL.FTZ R52, R56, R8 ;  /* 0x0000000838347220 */ /* 0x000fe20000410000 */
[----:B------:R-:W-:Y:S01]  /*8df0*/  FMUL.FTZ R31, R38, R10 ;  /* 0x0000000a261f7220 */ /* 0x000fe20000410000 */
        /* <DEDUP_REMOVED lines=10> */
[-C--:B------:R-:W-:Y:S01]  /*8ea0*/  FMUL.FTZ R64, R69, R8.reuse ;  /* 0x0000000845407220 */ /* 0x080fe20000410000 */
[----:B------:R-:W-:Y:S01]  /*8eb0*/  FMUL.FTZ R65, R68, R8 ;  /* 0x0000000844417220 */ /* 0x000fe20000410000 */
[----:B------:R-:W-:-:S02]  /*8ec0*/  IMAD R54, R7, UR36, R24 ;  /* 0x0000002407367c24 */ /* 0x000fc4000f8e0218 */
[----:B------:R-:W-:Y:S01]  /*8ed0*/  FMUL.FTZ R8, R27, R10 ;  /* 0x0000000a1b087220 */ /* 0x000fe20000410000 */
[----:B------:R-:W-:-:S04]  /*8ee0*/  IMAD.WIDE.U32 R24, R6, UR36, R4 ;  /* 0x0000002406187c25 */ /* 0x000fc8000f8e0004 */
[-C--:B------:R-:W-:Y:S01]  /*8ef0*/  FMUL.FTZ R27, R34, R10.reuse ;  /* 0x0000000a221b7220 */ /* 0x080fe20000410000 */
        /* <DEDUP_REMOVED lines=9> */
[----:B------:R-:W-:Y:S01]  /*8f90*/  F2FP.F16.F32.PACK_AB R4, R0, R3 ;  /* 0x000000030004723e */ /* 0x000fe200000000ff */
[-C--:B------:R-:W-:Y:S01]  /*8fa0*/  FMUL.FTZ R42, R51, R10.reuse ;  /* 0x0000000a332a7220 */ /* 0x080fe20000410000 */
[-C--:B------:R-:W-:Y:S01]  /*8fb0*/  FMUL.FTZ R46, R55, R10.reuse ;  /* 0x0000000a372e7220 */ /* 0x080fe20000410000 */
[-C--:B------:R-:W-:Y:S01]  /*8fc0*/  FMUL.FTZ R58, R62, R10.reuse ;  /* 0x0000000a3e3a7220 */ /* 0x080fe20000410000 */
[----:B------:R-:W-:Y:S01]  /*8fd0*/  SHF.R.S32.HI R3, RZ, 0x1f, R75 ;  /* 0x0000001fff037819 */ /* 0x000fe2000001144b */
[----:B------:R-:W-:Y:S01]  /*8fe0*/  FMUL.FTZ R53, R59, R10 ;  /* 0x0000000a3b357220 */ /* 0x000fe20000410000 */
[----:B------:R-:W-:Y:S01]  /*8ff0*/  IADD3 R0, P1, R75, R24, RZ ;  /* 0x000000184b007210 */ /* 0x000fe20007f3e0ff */
[-C--:B------:R-:W-:Y:S01]  /*9000*/  FMUL.FTZ R55, R63, R10.reuse ;  /* 0x0000000a3f377220 */ /* 0x080fe20000410000 */
[-C--:B------:R-:W-:Y:S01]  /*9010*/  FMUL.FTZ R51, R67, R10.reuse ;  /* 0x0000000a43337220 */ /* 0x080fe20000410000 */
[-C--:B------:R-:W-:Y:S01]  /*9020*/  FMUL.FTZ R62, R66, R10.reuse ;  /* 0x0000000a423e7220 */ /* 0x080fe20000410000 */
[-C--:B------:R-:W-:Y:S01]  /*9030*/  FMUL.FTZ R63, R71, R10.reuse ;  /* 0x0000000a473f7220 */ /* 0x080fe20000410000 */
[----:B------:R-:W-:Y:S01]  /*9040*/  FMUL.FTZ R70, R70, R10 ;  /* 0x0000000a46467220 */ /* 0x000fe20000410000 */
[----:B------:R-:W-:Y:S01]  /*9050*/  F2FP.F16.F32.PACK_AB R5, R8, R9 ;  /* 0x000000090805723e */ /* 0x000fe200000000ff */
[----:B------:R-:W-:Y:S01]  /*9060*/  ULDC.64 UR4, c[0x0][0xb40] ;  /* 0x0002d00000047ab9 */ /* 0x000fe20000000a00 */
[----:B------:R-:W-:-:S02]  /*9070*/  F2FP.F16.F32.PACK_AB R6, R11, R12 ;  /* 0x0000000c0b06723e */ /* 0x000fc400000000ff */
[----:B------:R-:W-:Y:S01]  /*9080*/  F2FP.F16.F32.PACK_AB R7, R13, R14 ;  /* 0x0000000e0d07723e */ /* 0x000fe200000000ff */
[----:B------:R-:W-:Y:S01]  /*9090*/  BAR.SYNC.DEFER_BLOCKING 0x1, 0x180 ;  /* 0x0046000000007b1d */ /* 0x000fe20000010000 */
[----:B------:R-:W-:Y:S02]  /*90a0*/  F2FP.F16.F32.PACK_AB R8, R15, R28 ;  /* 0x0000001c0f08723e */ /* 0x000fe400000000ff */
[----:B------:R-:W-:Y:S02]  /*90b0*/  F2FP.F16.F32.PACK_AB R9, R26, R27 ;  /* 0x0000001b1a09723e */ /* 0x000fe400000000ff */
[----:B------:R-:W-:Y:S02]  /*90c0*/  F2FP.F16.F32.PACK_AB R10, R29, R32 ;  /* 0x000000201d0a723e */ /* 0x000fe400000000ff */
[----:B------:R-:W-:Y:S02]  /*90d0*/  F2FP.F16.F32.PACK_AB R11, R30, R31 ;  /* 0x0000001f1e0b723e */ /* 0x000fe400000000ff */
[----:B------:R-:W-:-:S02]  /*90e0*/  F2FP.F16.F32.PACK_AB R12, R33, R36 ;  /* 0x00000024210c723e */ /* 0x000fc400000000ff */
[----:B------:R-:W-:Y:S02]  /*90f0*/  F2FP.F16.F32.PACK_AB R13, R34, R35 ;  /* 0x00000023220d723e */ /* 0x000fe400000000ff */
[----:B------:R-:W-:Y:S02]  /*9100*/  F2FP.F16.F32.PACK_AB R14, R37, R40 ;  /* 0x00000028250e723e */ /* 0x000fe400000000ff */
[----:B------:R-:W-:Y:S02]  /*9110*/  F2FP.F16.F32.PACK_AB R15, R38, R39 ;  /* 0x00000027260f723e */ /* 0x000fe400000000ff */
[----:B------:R-:W-:Y:S02]  /*9120*/  IADD3.X R3, R3, R25, R54, P1, !PT ;  /* 0x0000001903037210 */ /* 0x000fe40000ffe436 */
[----:B------:R-:W-:Y:S02]  /*9130*/  F2FP.F16.F32.PACK_AB R24, R41, R44 ;  /* 0x0000002c2918723e */ /* 0x000fe400000000ff */
[----:B------:R-:W-:-:S02]  /*9140*/  F2FP.F16.F32.PACK_AB R25, R42, R43 ;  /* 0x0000002b2a19723e */ /* 0x000fc400000000ff */
[----:B------:R-:W-:Y:S01]  /*9150*/  F2FP.F16.F32.PACK_AB R26, R45, R48 ;  /* 0x000000302d1a723e */ /* 0x000fe200000000ff */
[----:B------:R1:W-:Y:S01]  /*9160*/  STSM.16.M88.4 [R72], R4 ;  /* 0x0000000448007844 */ /* 0x0003e20000000200 */
[----:B------:R-:W-:Y:S02]  /*9170*/  F2FP.F16.F32.PACK_AB R27, R46, R47 ;  /* 0x0000002f2e1b723e */ /* 0x000fe400000000ff */
[----:B------:R-:W-:Y:S01]  /*9180*/  F2FP.F16.F32.PACK_AB R60, R60, R61 ;  /* 0x0000003d3c3c723e */ /* 0x000fe200000000ff */
[----:B------:R-:W-:Y:S01]  /*9190*/  STSM.16.M88.4 [R73], R8 ;  /* 0x0000000849007844 */ /* 0x000fe20000000200 */
[----:B------:R-:W-:Y:S02]  /*91a0*/  F2FP.F16.F32.PACK_AB R52, R49, R52 ;  /* 0x000000343134723e */ /* 0x000fe400000000ff */
[----:B------:R-:W-:Y:S01]  /*91b0*/  F2FP.F16.F32.PACK_AB R53, R53, R50 ;  /* 0x000000323535723e */ /* 0x000fe200000000ff */
[----:B------:R-:W-:Y:S01]  /*91c0*/  STSM.16.M88.4 [R74], R12 ;  /* 0x0000000c4a007844 */ /* 0x000fe20000000200 */
[----:B------:R-:W-:-:S02]  /*91d0*/  F2FP.F16.F32.PACK_AB R54, R56, R57 ;  /* 0x000000393836723e */ /* 0x000fc400000000ff */
[----:B------:R-:W-:Y:S01]  /*91e0*/  F2FP.F16.F32.PACK_AB R55, R55, R58 ;  /* 0x0000003a3737723e */ /* 0x000fe200000000ff */
[----:B------:R-:W-:Y:S01]  /*91f0*/  STSM.16.M88.4 [R20], R24 ;  /* 0x0000001814007844 */ /* 0x000fe20000000200 */
[----:B------:R-:W-:Y:S02]  /*9200*/  F2FP.F16.F32.PACK_AB R61, R51, R62 ;  /* 0x0000003e333d723e */ /* 0x000fe400000000ff */
[----:B------:R-:W-:Y:S01]  /*9210*/  F2FP.F16.F32.PACK_AB R62, R64, R65 ;  /* 0x00000041403e723e */ /* 0x000fe200000000ff */
[----:B------:R-:W-:Y:S01]  /*9220*/  STSM.16.M88.4 [R21], R52 ;  /* 0x0000003415007844 */ /* 0x000fe20000000200 */
[----:B------:R-:W-:Y:S02]  /*9230*/  F2FP.F16.F32.PACK_AB R63, R63, R70 ;  /* 0x000000463f3f723e */ /* 0x000fe400000000ff */
[C---:B-1----:R-:W-:Y:S01]  /*9240*/  LEA R4, P1, R0.reuse, UR4, 0x2 ;  /* 0x0000000400047c11 */ /* 0x042fe2000f8210ff */
[----:B------:R-:W-:Y:S02]  /*9250*/  ULDC UR4, c[0x0][0xc] ;  /* 0x0000030000047ab9 */ /* 0x000fe40000000800 */
[----:B------:R-:W-:Y:S01]  /*9260*/  STSM.16.M88.4 [R23], R60 ;  /* 0x0000003c17007844 */ /* 0x000fe20000000200 */
[----:B------:R-:W-:Y:S01]  /*9270*/  LEA.HI.X R5, R0, UR5, R3, 0x2, P1 ;  /* 0x0000000500057c11 */ /* 0x000fe200088f1403 */
[----:B------:R-:W-:Y:S01]  /*9280*/  UIADD3 UR10, UR4, UR10, URZ ;  /* 0x0000000a040a7290 */ /* 0x000fe2000fffe03f */
[----:B------:R-:W-:Y:S01]  /*9290*/  @!PT LDS RZ, [RZ] ;  /* 0x00000000fffff984 */ /* 0x000fe20000000800 */
[----:B------:R-:W-:Y:S01]  /*92a0*/  @!PT LDS RZ, [RZ] ;  /* 0x00000000fffff984 */ /* 0x000fe20000000800 */
[----:B------:R-:W-:Y:S01]  /*92b0*/  @!PT LDS RZ, [RZ] ;  /* 0x00000000fffff984 */ /* 0x000fe20000000800 */
[----:B------:R-:W-:Y:S01]  /*92c0*/  @!PT LDS RZ, [RZ] ;  /* 0x00000000fffff984 */ /* 0x000fe20000000800 */
[----:B------:R1:W-:Y:S06]  /*92d0*/  MEMBAR.ALL.CTA ;  /* 0x0000000000007992 */ /* 0x0003ec0000008000 */
[----:B-1----:R-:W1:Y:S04]  /*92e0*/  FENCE.VIEW.ASYNC.S ;  /* 0x00000000000073c6 */ /* 0x002e680000000000 */
[----:B-1----:R-:W1:Y:S01]  /*92f0*/  SHFL.IDX PT, R0, R149, RZ, 0x1f ;  /* 0x00001fff95007589 */ /* 0x002e6200000e0000 */
[----:B------:R-:W-:Y:S06]  /*9300*/  BAR.ARV 0x1, 0x1a0 ;  /* 0x0046800000007b1d */ /* 0x000fec0000002000 */
[----:B------:R-:W-:Y:S01]  /*9310*/  @!P0 STG.E desc[UR14][R4.64], R22 ;  /* 0x0000001604008986 */ /* 0x000fe2000c10190e */
[----:B-1----:R-:W-:-:S03]  /*9320*/  ISETP.NE.AND P0, PT, R0, 0xb, PT ;  /* 0x0000000b0000780c */ /* 0x002fc60003f05270 */
[----:B------:R1:W-:Y:S02]  /*9330*/  @!P3 STG.E desc[UR14][R4.64+0x20], R19 ;  /* 0x000020130400b986 */ /* 0x0003e4000c10190e */
[----:B-1----:R-:W-:-:S08]  /*9340*/  IMAD.U32 R19, RZ, RZ, UR10 ;  /* 0x0000000aff137e24 */ /* 0x002fd0000f8e00ff */
[----:B------:R-:W-:Y:S05]  /*9350*/  @P0 BRA `(.L_x_29) ;  /* 0x00000000006c0947 */ /* 0x000fea0003800000 */
[----:B------:R-:W-:Y:S01]  /*9360*/  BAR.SYNC.DEFER_BLOCKING 0x1, 0x1a0 ;  /* 0x0046800000007b1d */ /* 0x000fe20000010000 */
[----:B------:R-:W-:-:S05]  /*9370*/  ELECT P0, URZ, PT ;  /* 0x00000000003f782f */ /* 0x000fca0003800000 */
[----:B------:R-:W-:Y:S08]  /*9380*/  BSSY B0, `(.L_x_29) ;  /* 0x0000018000007945 */ /* 0x000ff00003800000 */
[----:B------:R-:W-:Y:S05]  /*9390*/  @!P0 BRA `(.L_x_30) ;  /* 0x0000000000588947 */ /* 0x000fea0003800000 */
[----:B------:R-:W-:Y:S01]  /*93a0*/  ULDC.64 UR8, c[0x0][0x198] ;  /* 0x0000660000087ab9 */ /* 0x000fe20000000a00 */
[----:B------:R-:W-:Y:S02]  /*93b0*/  UIADD3 UR6, UR39, 0x3000, URZ ;  /* 0x0000300027067890 */ /* 0x000fe4000fffe03f */
[----:B------:R-:W-:Y:S02]  /*93c0*/  UIADD3 UR4, UP0, UR8, 0x9f0, URZ ;  /* 0x000009f008047890 */ /* 0x000fe4000ff1e03f */
[----:B------:R-:W-:Y:S02]  /*93d0*/  UIADD3 UR8, UR39, 0x6000, URZ ;  /* 0x0000600027087890 */ /* 0x000fe4000fffe03f */
[----:B------:R-:W-:Y:S01]  /*93e0*/  UIADD3.X UR5, URZ, UR9, URZ, UP0, !UPT ;  /* 0x000000093f057290 */ /* 0x000fe200087fe43f */
[----:B------:R-:W-:Y:S01]  /*93f0*/  UMOV UR33, URZ ;  /* 0x0000003f00217c82 */ /* 0x000fe20008000000 */
[----:B------:R-:W-:Y:S01]  /*9400*/  UMOV UR37, URZ ;  /* 0x0000003f00257c82 */ /* 0x000fe20008000000 */
[----:B------:R-:W-:Y:S01]  /*9410*/  UMOV UR32, UR39 ;  /* 0x0000002700207c82 */ /* 0x000fe20008000000 */
[----:B------:R-:W-:-:S05]  /*9420*/  UMOV UR7, 0x20 ;  /* 0x0000002000077882 */ /* 0x000fca0000000000 */
[----:B------:R1:W-:Y:S02]  /*9430*/  UTMASTG.5D [UR32], [UR4] ;  /* 0x00000020040073b5 */ /* 0x0003e40008020000 */
[----:B-1----:R-:W-:Y:S01]  /*9440*/  UMOV UR32, UR6 ;  /* 0x0000000600207c82 */ /* 0x002fe20008000000 */
[----:B------:R-:W-:Y:S01]  /*9450*/  UMOV UR33, UR7 ;  /* 0x0000000700217c82 */ /* 0x000fe20008000000 */
[----:B------:R-:W-:Y:S01]  /*9460*/  UMOV UR6, 0x40 ;  /* 0x0000004000067882 */ /* 0x000fe20000000000 */
[----:B------:R1:W-:Y:S02]  /*9470*/  UTMASTG.5D [UR32], [UR4] ;  /* 0x00000020040073b5 */ /* 0x0003e40008020000 */
[----:B-1----:R-:W-:Y:S01]  /*9480*/  UMOV UR32, UR8 ;  /* 0x0000000800207c82 */ /* 0x002fe20008000000 */
[----:B------:R-:W-:Y:S01]  /*9490*/  UMOV UR33, UR6 ;  /* 0x0000000600217c82 */ /* 0x000fe20008000000 */
[----:B------:R-:W-:Y:S01]  /*94a0*/  UIADD3 UR6, UR39, 0x31c20, URZ ;  /* 0x00031c2027067890 */ /* 0x000fe2000fffe03f */
[----:B------:R1:W-:Y:S03]  /*94b0*/  UTMASTG.5D [UR32], [UR4] ;  /* 0x00000020040073b5 */ /* 0x0003e60008020000 */
[----:B------:R-:W-:Y:S01]  /*94c0*/  UPRMT UR6, URZ, 0x654, UR6 ;  /* 0x000006543f067896 */ /* 0x000fe20008000006 */
[----:B------:R0:W-:Y:S01]  /*94d0*/  UTMACMDFLUSH ;  /* 0x00000000000079b7 */ /* 0x0001e20000000000 */
[----:B------:R-:W-:-:S07]  /*94e0*/  DEPBAR.LE SB0, 0x0 ;  /* 0x000080000000791a */ /* 0x000fce0000000000 */
[----:B-1----:R-:W-:Y:S03]  /*94f0*/  SYNCS.ARRIVE.TRANS64.RED.A1T0 RZ, [UR6], RZ ;  /* 0x000000ffffff79a7 */ /* 0x002fe60008100406 */
.L_x_30:
[----:B------:R-:W-:Y:S05]  /*9500*/  BSYNC B0 ;  /* 0x0000000000007941 */ /* 0x000fea0003800000 */
.L_x_29:
[----:B------:R-:W1:Y:S01]  /*9510*/  LDC R0, c[0x0][0xda4] ;  /* 0x00036900ff007b82 */ /* 0x000e620000000800 */
[----:B------:R-:W-:Y:S01]  /*9520*/  R2UR UR5, R19 ;  /* 0x00000000130572ca */ /* 0x000fe200000e0000 */
[----:B------:R-:W-:Y:S01]  /*9530*/  UIADD3 UR38, UR38, 0x1, URZ ;  /* 0x0000000126267890 */ /* 0x000fe2000fffe03f */
[----:B------:R-:W-:-:S03]  /*9540*/  VIADD R144, R144, 0x1 ;  /* 0x0000000190907836 */ /* 0x000fc60000000000 */
[----:B------:R-:W-:-:S04]  /*9550*/  UISETP.NE.AND UP0, UPT, UR38, 0x2, UPT ;  /* 0x000000022600788c */ /* 0x000fc8000bf05270 */
[----:B------:R-:W-:Y:S02]  /*9560*/  USEL UR4, URZ, 0x1, UP0 ;  /* 0x000000013f047887 */ /* 0x000fe40008000000 */
[----:B------:R-:W-:Y:S02]  /*9570*/  USEL UR38, UR38, URZ, UP0 ;  /* 0x0000003f26267287 */ /* 0x000fe40008000000 */
[----:B------:R-:W-:Y:S01]  /*9580*/  ULOP3.LUT UR60, UR60, UR4, URZ, 0x3c, !UPT ;  /* 0x000000043c3c7292 */ /* 0x000fe2000f8e3c3f */
[----:B-1----:R-:W-:-:S13]  /*9590*/  ISETP.LE.AND P0, PT, R0, UR5, PT ;  /* 0x0000000500007c0c */ /* 0x002fda000bf03270 */
[----:B------:R-:W-:Y:S05]  /*95a0*/  @!P0 BRA `(.L_x_31) ;  /* 0xffffff7800388947 */ /* 0x000fea000383ffff */
[----:B------:R-:W-:Y:S05]  /*95b0*/  EXIT ;  /* 0x000000000000794d */ /* 0x000fea0003800000 */
.L_x_7:
[----:B------:R-:W-:-:S08]  /*95c0*/  NOP ;  /* 0x0000000000007918 */ /* 0x000fd00000000000 */
[----:B---3--:R-:W1:-:S00]  /*95d0*/  USETMAXREG.DEALLOC.CTAPOOL 0x20 ;  /* 0x00000020000079c8 */ /* 0x008e4000080e0500 */
[----:B-1----:R-:W-:-:S06]  /*95e0*/  LOP3.LUT R0, R0, 0x3, RZ, 0xc0, !PT ;  /* 0x0000000300007812 */ /* 0x002fcc00078ec0ff */
[----:B------:R-:W1:Y:S02]  /*95f0*/  SHFL.IDX PT, R0, R0, RZ, 0x1f ;  /* 0x00001fff00007589 */ /* 0x000e6400000e0000 */
[----:B-1----:R-:W-:-:S13]  /*9600*/  ISETP.NE.AND P0, PT, R0, RZ, PT ;  /* 0x000000ff0000720c */ /* 0x002fda0003f05270 */
[----:B------:R-:W-:Y:S05]  /*9610*/  @P0 EXIT ;  /* 0x000000000000094d */ /* 0x000fea0003800000 */
[----:B------:R-:W1:Y:S01]  /*9620*/  S2UR UR4, SR_CTAID.X ;  /* 0x00000000000479c3 */ /* 0x000e620000002500 */
[----:B------:R-:W-:Y:S02]  /*9630*/  IMAD.MOV.U32 R16, RZ, RZ, RZ ;  /* 0x000000ffff107224 */ /* 0x000fe400078e00ff */
[----:B------:R-:W-:Y:S02]  /*9640*/  IMAD.MOV.U32 R29, RZ, RZ, 0x1 ;  /* 0x00000001ff1d7424 */ /* 0x000fe400078e00ff */
[----:B------:R-:W-:-:S03]  /*9650*/  IMAD.MOV.U32 R17, RZ, RZ, 0x1 ;  /* 0x00000001ff117424 */ /* 0x000fc600078e00ff */
[----:B------:R-:W1:Y:S02]  /*9660*/  LDC R0, c[0x0][0xda4] ;  /* 0x00036900ff007b82 */ /* 0x000e640000000800 */
[----:B-1----:R-:W-:-:S13]  /*9670*/  ISETP.LE.AND P0, PT, R0, UR4, PT ;  /* 0x0000000400007c0c */ /* 0x002fda000bf03270 */
[----:B------:R-:W-:Y:S05]  /*9680*/  @P0 BRA `(.L_x_32) ;  /* 0x0000002800640947 */ /* 0x000fea0003800000 */
[----:B------:R-:W1:Y:S01]  /*9690*/  S2R R2, SR_TID.X ;  /* 0x0000000000027919 */ /* 0x000e620000002100 */
[----:B------:R-:W-:Y:S01]  /*96a0*/  IMAD.U32 R26, RZ, RZ, UR4 ;  /* 0x00000004ff1a7e24 */ /* 0x000fe2000f8e00ff */
[----:B------:R-:W-:Y:S01]  /*96b0*/  ULDC.64 UR36, c[0x0][0x198] ;  /* 0x0000660000247ab9 */ /* 0x000fe20000000a00 */
[----:B------:R-:W-:Y:S01]  /*96c0*/  IMAD.MOV.U32 R16, RZ, RZ, RZ ;  /* 0x000000ffff107224 */ /* 0x000fe200078e00ff */
[----:B------:R-:W-:Y:S01]  /*96d0*/  ULDC UR38, c[0x0][0xc] ;  /* 0x0000030000267ab9 */ /* 0x000fe20000000800 */
[----:B------:R-:W-:Y:S02]  /*96e0*/  IMAD.MOV.U32 R17, RZ, RZ, 0x1 ;  /* 0x00000001ff117424 */ /* 0x000fe400078e00ff */
[----:B------:R-:W-:Y:S01]  /*96f0*/  IMAD.MOV.U32 R29, RZ, RZ, RZ ;  /* 0x000000ffff1d7224 */ /* 0x000fe200078e00ff */
[----:B-1----:R-:W-:-:S07]  /*9700*/  LOP3.LUT R27, R2, 0x1f, RZ, 0xc0, !PT ;  /* 0x0000001f021b7812 */ /* 0x002fce00078ec0ff */
.L_x_76:
[----:B-1----:R-:W1:Y:S01]  /*9710*/  LDC R0, c[0x0][0xda8] ;  /* 0x00036a00ff007b82 */ /* 0x002e620000000800 */
[----:B--2---:R-:W2:Y:S01]  /*9720*/  S2R R6, SR_CgaCtaId ;  /* 0x0000000000067919 */ /* 0x004ea20000008800 */
[----:B------:R-:W-:Y:S05]  /*9730*/  YIELD ;  /* 0x0000000000007946 */ /* 0x000fea0003800000 */
[----:B------:R-:W-:Y:S01]  /*9740*/  ULDC.64 UR4, c[0x0][0x3f8] ;  /* 0x0000fe0000047ab9 */ /* 0x000fe20000000a00 */
[----:B------:R-:W3:Y:S01]  /*9750*/  LDC R4, c[0x0][0xdb4] ;  /* 0x00036d00ff047b82 */ /* 0x000ee20000000800 */
[----:B------:R-:W-:Y:S01]  /*9760*/  IMAD.MOV.U32 R25, RZ, RZ, R26 ;  /* 0x000000ffff197224 */ /* 0x000fe200078e001a */
[----:B------:R-:W-:Y:S01]  /*9770*/  UISETP.NE.U32.AND UP0, UPT, UR4, URZ, UPT ;  /* 0x0000003f0400728c */ /* 0x000fe2000bf05070 */
[----:B------:R-:W-:-:S02]  /*9780*/  MOV R23, 0x400 ;  /* 0x0000040000177802 */ /* 0x000fc40000000f00 */
[----:B------:R-:W-:Y:S01]  /*9790*/  ULDC UR4, c[0x0][0x404] ;  /* 0x0001010000047ab9 */ /* 0x000fe20000000800 */
[----:B------:R-:W-:Y:S02]  /*97a0*/  UISETP.NE.AND.EX UP0, UPT, UR5, URZ, UPT, UP0 ;  /* 0x0000003f0500728c */ /* 0x000fe4000bf05300 */
[----:B------:R-:W4:Y:S02]  /*97b0*/  LDC R28, c[0x0][0x2e0] ;  /* 0x0000b800ff1c7b82 */ /* 0x000f240000000800 */
[----:B------:R-:W-:Y:S01]  /*97c0*/  USEL UR4, UR4, 0x1, UP0 ;  /* 0x0000000104047887 */ /* 0x000fe20008000000 */
[----:B-1----:R-:W-:Y:S02]  /*97d0*/  ISETP.NE.AND P0, PT, R0, 0x1, PT ;  /* 0x000000010000780c */ /* 0x002fe40003f05270 */
[----:B---3--:R-:W-:Y:S02]  /*97e0*/  ISETP.NE.AND P1, PT, R4, 0x1, PT ;  /* 0x000000010400780c */ /* 0x008fe40003f25270 */
[----:B--2---:R-:W-:-:S09]  /*97f0*/  LEA R23, R6, R23, 0x18 ;  /* 0x0000001706177211 */ /* 0x004fd200078ec0ff */
[----:B------:R-:W1:Y:S01]  /*9800*/  @P0 LDC R5, c[0x0][0xdac] ;  /* 0x00036b00ff050b82 */ /* 0x000e620000000800 */
[----:B----4-:R-:W-:-:S07]  /*9810*/  IMAD R28, R28, UR4, RZ ;  /* 0x000000041c1c7c24 */ /* 0x010fce000f8e02ff */
[----:B------:R-:W2:Y:S08]  /*9820*/  @P0 LDC R7, c[0x0][0xdb0] ;  /* 0x00036c00ff070b82 */ /* 0x000eb00000000800 */
[----:B------:R-:W3:Y:S01]  /*9830*/  @P1 LDC.64 R2, c[0x0][0xdb8] ;  /* 0x00036e00ff021b82 */ /* 0x000ee20000000a00 */
[----:B-1----:R-:W-:-:S05]  /*9840*/  @P0 IMAD.HI.U32 R0, R26, R5, RZ ;  /* 0x000000051a000227 */ /* 0x002fca00078e00ff */
[----:B--2---:R-:W-:Y:S01]  /*9850*/  @P0 SHF.R.U32.HI R25, RZ, R7, R0 ;  /* 0x00000007ff190219 */ /* 0x004fe20000011600 */
[----:B------:R-:W-:-:S04]  /*9860*/  VIADD R0, R28, 0x8f ;  /* 0x0000008f1c007836 */ /* 0x000fc80000000000 */
[----:B------:R-:W-:Y:S02]  /*9870*/  IMAD.MOV.U32 R19, RZ, RZ, R25 ;  /* 0x000000ffff137224 */ /* 0x000fe400078e0019 */
[----:B------:R-:W-:-:S04]  /*9880*/  IMAD.HI R0, R0, 0x38e38e39, RZ ;  /* 0x38e38e3900007827 */ /* 0x000fc800078e02ff */
[----:B---3--:R-:W-:-:S05]  /*9890*/  @P1 IMAD.HI.U32 R2, R25, R2, RZ ;  /* 0x0000000219021227 */ /* 0x008fca00078e00ff */
[----:B------:R-:W-:Y:S01]  /*98a0*/  @P1 SHF.R.U32.HI R19, RZ, R3, R2 ;  /* 0x00000003ff131219 */ /* 0x000fe20000011602 */
[----:B------:R-:W-:Y:S01]  /*98b0*/  VIADD R2, R23, 0x16a00 ;  /* 0x00016a0017027836 */ /* 0x000fe20000000000 */
[----:B------:R-:W-:-:S03]  /*98c0*/  SHF.R.U32.HI R3, RZ, 0x1f, R0 ;  /* 0x0000001fff037819 */ /* 0x000fc60000011600 */
[----:B------:R-:W-:Y:S01]  /*98d0*/  IMAD.MOV R22, RZ, RZ, -R19 ;  /* 0x000000ffff167224 */ /* 0x000fe200078e0a13 */
[----:B------:R-:W-:Y:S02]  /*98e0*/  LOP3.LUT P0, RZ, R2, 0x1bf, RZ, 0xc0, !PT ;  /* 0x000001bf02ff7812 */ /* 0x000fe4000780c0ff */
[----:B------:R-:W-:Y:S01]  /*98f0*/  LEA.HI.SX32 R24, R0, R3, 0x1b ;  /* 0x0000000300187211 */ /* 0x000fe200078fdaff */
[----:B------:R-:W-:-:S10]  /*9900*/  IMAD R22, R4, R22, R25 ;  /* 0x0000001604167224 */ /* 0x000fd400078e0219 */
[----:B------:R-:W-:Y:S05]  /*9910*/  @!P0 BRA `(.L_x_33) ;  /* 0x0000000000408947 */ /* 0x000fea0003800000 */
[----:B------:R-:W-:Y:S01]  /*9920*/  MOV R2, 0x0 ;  /* 0x0000000000027802 */ /* 0x000fe20000000f00 */
[----:B------:R-:W-:Y:S01]  /*9930*/  ULDC.64 UR6, c[0x4][0xa8] ;  /* 0x01002a0000067ab9 */ /* 0x000fe20000000a00 */
[----:B------:R-:W-:Y:S01]  /*9940*/  ULDC.64 UR8, c[0x4][0xb0] ;  /* 0x01002c0000087ab9 */ /* 0x000fe20000000a00 */
[----:B------:R-:W-:Y:S01]  /*9950*/  ULDC.64 UR4, c[0x4][0x8] ;  /* 0x0100020000047ab9 */ /* 0x000fe20000000a00 */
[----:B------:R-:W-:Y:S02]  /*9960*/  IMAD.U32 R4, RZ, RZ, UR6 ;  /* 0x00000006ff047e24 */ /* 0x000fe4000f8e00ff */
[----:B------:R-:W1:Y:S01]  /*9970*/  LDC.64 R2, c[0x4][R2] ;  /* 0x0100000002027b82 */ /* 0x000e620000000a00 */
[----:B------:R-:W-:Y:S02]  /*9980*/  IMAD.U32 R5, RZ, RZ, UR7 ;  /* 0x00000007ff057e24 */ /* 0x000fe4000f8e00ff */
[----:B------:R-:W-:Y:S02]  /*9990*/  IMAD.U32 R6, RZ, RZ, UR8 ;  /* 0x00000008ff067e24 */ /* 0x000fe4000f8e00ff */
[----:B------:R-:W-:-:S02]  /*99a0*/  IMAD.U32 R7, RZ, RZ, UR9 ;  /* 0x00000009ff077e24 */ /* 0x000fc4000f8e00ff */
[----:B------:R-:W-:Y:S02]  /*99b0*/  IMAD.U32 R10, RZ, RZ, UR4 ;  /* 0x00000004ff0a7e24 */ /* 0x000fe4000f8e00ff */
[----:B------:R-:W-:Y:S02]  /*99c0*/  IMAD.U32 R11, RZ, RZ, UR5 ;  /* 0x00000005ff0b7e24 */ /* 0x000fe4000f8e00ff */
[----:B------:R-:W-:Y:S02]  /*99d0*/  IMAD.MOV.U32 R8, RZ, RZ, 0x70 ;  /* 0x00000070ff087424 */ /* 0x000fe400078e00ff */
[----:B------:R-:W-:Y:S02]  /*99e0*/  IMAD.MOV.U32 R12, RZ, RZ, 0x1 ;  /* 0x00000001ff0c7424 */ /* 0x000fe400078e00ff */
[----:B------:R-:W-:-:S07]  /*99f0*/  IMAD.MOV.U32 R13, RZ, RZ, RZ ;  /* 0x000000ffff0d7224 */ /* 0x000fce00078e00ff */
[----:B------:R-:W-:-:S07]  /*9a00*/  LEPC R20, `(.L_x_33) ;  /* 0x000000001014794e */ /* 0x000fce0000000000 */
[----:B-1----:R-:W-:Y:S05]  /*9a10*/  CALL.ABS.NOINC R2 ;  /* 0x0000000002007343 */ /* 0x002fea0003c00000 */
.L_x_33:
[----:B------:R-:W-:-:S05]  /*9a20*/  VIADD R0, R23, 0x200 ;  /* 0x0000020017007836 */ /* 0x000fca0000000000 */
[----:B------:R-:W-:-:S13]  /*9a30*/  LOP3.LUT P0, RZ, R0, 0x1bf, RZ, 0xc0, !PT ;  /* 0x000001bf00ff7812 */ /* 0x000fda000780c0ff */
[----:B------:R-:W-:Y:S05]  /*9a40*/  @!P0 BRA `(.L_x_34) ;  /* 0x0000000000808947 */ /* 0x000fea0003800000 */
[----:B------:R-:W-:Y:S01]  /*9a50*/  MOV R0, 0x0 ;  /* 0x0000000000007802 */ /* 0x000fe20000000f00 */
[----:B------:R-:W-:Y:S01]  /*9a60*/  ULDC.64 UR6, c[0x4][0xa8] ;  /* 0x01002a0000067ab9 */ /* 0x000fe20000000a00 */
[----:B------:R-:W-:Y:S01]  /*9a70*/  ULDC.64 UR8, c[0x4][0xb0] ;  /* 0x01002c0000087ab9 */ /* 0x000fe20000000a00 */
[----:B------:R-:W-:Y:S01]  /*9a80*/  ULDC.64 UR4, c[0x4][0x10] ;  /* 0x0100040000047ab9 */ /* 0x000fe20000000a00 */
[----:B------:R1:W2:Y:S01]  /*9a90*/  LDC.64 R2, c[0x4][R0] ;  /* 0x0100000000027b82 */ /* 0x0002a20000000a00 */
[----:B------:R-:W-:Y:S02]  /*9aa0*/  IMAD.U32 R4, RZ, RZ, UR6 ;  /* 0x00000006ff047e24 */ /* 0x000fe4000f8e00ff */
[----:B------:R-:W-:Y:S02]  /*9ab0*/  IMAD.U32 R5, RZ, RZ, UR7 ;  /* 0x00000007ff057e24 */ /* 0x000fe4000f8e00ff */
[----:B------:R-:W-:Y:S02]  /*9ac0*/  IMAD.U32 R6, RZ, RZ, UR8 ;  /* 0x00000008ff067e24 */ /* 0x000fe4000f8e00ff */
[----:B------:R-:W-:-:S02]  /*9ad0*/  IMAD.U32 R7, RZ, RZ, UR9 ;  /* 0x00000009ff077e24 */ /* 0x000fc4000f8e00ff */
[----:B------:R-:W-:Y:S02]  /*9ae0*/  IMAD.U32 R10, RZ, RZ, UR4 ;  /* 0x00000004ff0a7e24 */ /* 0x000fe4000f8e00ff */
[----:B------:R-:W-:Y:S02]  /*9af0*/  IMAD.U32 R11, RZ, RZ, UR5 ;  /* 0x00000005ff0b7e24 */ /* 0x000fe4000f8e00ff */
[----:B------:R-:W-:Y:S02]  /*9b00*/  IMAD.MOV.U32 R8, RZ, RZ, 0x70 ;  /* 0x00000070ff087424 */ /* 0x000fe400078e00ff */
[----:B------:R-:W-:Y:S02]  /*9b10*/  IMAD.MOV.U32 R12, RZ, RZ, 0x1 ;  /* 0x00000001ff0c7424 */ /* 0x000fe400078e00ff */
[----:B-1----:R-:W-:-:S07]  /*9b20*/  IMAD.MOV.U32 R13, RZ, RZ, RZ ;  /* 0x000000ffff0d7224 */ /* 0x002fce00078e00ff */
[----:B------:R-:W-:-:S07]  /*9b30*/  LEPC R20, `(.L_x_35) ;  /* 0x000000001014794e */ /* 0x000fce0000000000 */
[----:B--2---:R-:W-:Y:S05]  /*9b40*/  CALL.ABS.NOINC R2 ;  /* 0x0000000002007343 */ /* 0x004fea0003c00000 */
.L_x_35:
        /* <DEDUP_REMOVED lines=16> */
.L_x_34:
[----:B------:R-:W-:Y:S01]  /*9c50*/  ULDC.64 UR4, c[0x0][0x9f8] ;  /* 0x00027e0000047ab9 */ /* 0x000fe20000000a00 */
[----:B------:R-:W1:Y:S01]  /*9c60*/  LDC R0, c[0x0][0x428] ;  /* 0x00010a00ff007b82 */ /* 0x000e620000000800 */
[----:B------:R-:W-:Y:S01]  /*9c70*/  ISETP.NE.U32.AND P0, PT, RZ, UR4, PT ;  /* 0x00000004ff007c0c */ /* 0x000fe2000bf05070 */
[----:B------:R-:W-:Y:S01]  /*9c80*/  IMAD.MOV.U32 R6, RZ, RZ, R19 ;  /* 0x000000ffff067224 */ /* 0x000fe200078e0013 */
[----:B------:R-:W-:Y:S01]  /*9c90*/  ULDC.64 UR6, c[0x0][0x208] ;  /* 0x0000820000067ab9 */ /* 0x000fe20000000a00 */
[----:B------:R-:W-:Y:S01]  /*9ca0*/  ISETP.NE.AND P1, PT, R27, RZ, PT ;  /* 0x000000ff1b00720c */ /* 0x000fe20003f25270 */
[----:B------:R-:W-:Y:S01]  /*9cb0*/  IMAD.MOV R9, RZ, RZ, -R25 ;  /* 0x000000ffff097224 */ /* 0x000fe200078e0a19 */
[----:B------:R-:W-:Y:S01]  /*9cc0*/  ISETP.NE.AND.EX P0, PT, RZ, UR5, PT, P0 ;  /* 0x00000005ff007c0c */ /* 0x000fe2000bf05300 */
[----:B------:R-:W-:-:S12]  /*9cd0*/  ULDC UR4, c[0x0][0xda8] ;  /* 0x00036a0000047ab9 */ /* 0x000fd80000000800 */
[----:B------:R-:W2:Y:S02]  /*9ce0*/  @P0 LDC.64 R2, c[0x0][0x9f8] ;  /* 0x00027e00ff020b82 */ /* 0x000ea40000000a00 */
[----:B--2---:R-:W-:-:S05]  /*9cf0*/  @P0 IMAD.WIDE R2, R19, 0x4, R2 ;  /* 0x0000000413020825 */ /* 0x004fca00078e0202 */
[----:B------:R2:W5:Y:S01]  /*9d00*/  @P0 LDG.E R6, desc[UR6][R2.64] ;  /* 0x0000000602060981 */ /* 0x000562000c1e1900 */
[----:B-1----:R-:W-:Y:S01]  /*9d10*/  ISETP.NE.AND P0, PT, R0, 0x1, PT ;  /* 0x000000010000780c */ /* 0x002fe20003f05270 */
[----:B------:R-:W-:Y:S01]  /*9d20*/  VOTEU.ALL UP1, P1 ;  /* 0x00000000003f7886 */ /* 0x000fe20000820000 */
[----:B------:R-:W-:Y:S01]  /*9d30*/  IMAD R9, R9, UR4, R26 ;  /* 0x0000000409097c24 */ /* 0x000fe2000f8e021a */
[----:B------:R-:W-:Y:S01]  /*9d40*/  PLOP3.LUT P2, PT, P1, PT, PT, 0x8, 0x0 ;  /* 0x000000000000781c */ /* 0x000fe20000f4e170 */
[----:B------:R-:W-:Y:S02]  /*9d50*/  IMAD.MOV.U32 R0, RZ, RZ, R22 ;  /* 0x000000ffff007224 */ /* 0x000fe400078e0016 */
[----:B------:R-:W-:Y:S01]  /*9d60*/  @!UP1 UIADD3 UR8, UP0, UR36, 0x270, URZ ;  /* 0x0000027024089890 */ /* 0x000fe2000ff1e03f */
[----:B------:R-:W-:-:S03]  /*9d70*/  IMAD R9, R9, 0xc0, RZ ;  /* 0x000000c009097824 */ /* 0x000fc600078e02ff */
[----:B------:R-:W-:-:S03]  /*9d80*/  @!UP1 UIADD3.X UR9, URZ, UR37, URZ, UP0, !UPT ;  /* 0x000000253f099290 */ /* 0x000fc600087fe43f */
[----:B------:R-:W1:Y:S01]  /*9d90*/  @P0 LDC R5, c[0x0][0x42c] ;  /* 0x00010b00ff050b82 */ /* 0x000e620000000800 */
[----:B------:R-:W-:-:S07]  /*9da0*/  VOTEU.ALL UP0, P1 ;  /* 0x00000000003f7886 */ /* 0x000fce0000800000 */
[----:B------:R-:W3:Y:S01]  /*9db0*/  @P0 LDC R7, c[0x0][0x430] ;  /* 0x00010c00ff070b82 */ /* 0x000ee20000000800 */
[----:B-1----:R-:W-:-:S05]  /*9dc0*/  @P0 IMAD.HI.U32 R4, R22, R5, RZ ;  /* 0x0000000516040227 */ /* 0x002fca00078e00ff */
[----:B--23--:R-:W-:-:S07]  /*9dd0*/  @P0 SHF.R.U32.HI R0, RZ, R7, R4 ;  /* 0x00000007ff000219 */ /* 0x00cfce0000011604 */
.L_x_36:
[----:B------:R-:W-:Y:S02]  /*9de0*/  PLOP3.LUT P0, PT, P0, P2, PT, 0xa2, 0x0 ;  /* 0x000000000000781c */ /* 0x000fe40000705472 */
[----:B------:R-:W-:Y:S01]  /*9df0*/  @P2 R2UR P0, UR7, R19 ;  /* 0x00000000130722ca */ /* 0x000fe20000000000 */
[----:B------:R-:W-:-:S07]  /*9e00*/  UMOV UR4, URZ ;  /* 0x0000003f00047c82 */ /* 0x000fce0008000000 */
[----:B------:R-:W-:Y:S02]  /*9e10*/  PLOP3.LUT P0, PT, P0, P2, PT, 0xa2, 0x0 ;  /* 0x000000000000781c */ /* 0x000fe40000705472 */
[----:B------:R-:W-:-:S08]  /*9e20*/  @P2 R2UR.OR P0, UR6, R22 ;  /* 0x00000000160622ca */ /* 0x000fd00000100000 */
[----:B------:R-:W-:Y:S02]  /*9e30*/  PLOP3.LUT P0, PT, P0, P2, PT, 0xa2, 0x0 ;  /* 0x000000000000781c */ /* 0x000fe40000705472 */
[----:B------:R-:W-:-:S08]  /*9e40*/  @P2 R2UR.OR P0, UR5, R9 ;  /* 0x00000000090522ca */ /* 0x000fd00000100000 */
[----:B------:R-:W-:-:S05]  /*9e50*/  @P2 PLOP3.LUT P2, PT, P0, PT, PT, 0x80, 0x0 ;  /* 0x000000000000281c */ /* 0x000fca000074f070 */
[----:B------:R1:W-:Y:S08]  /*9e60*/  @!UP0 UTMAPF.L2.4D [UR4], [UR8] ;  /* 0x00000004080085b8 */ /* 0x0003f00008018000 */
[----:B-1----:R-:W-:Y:S05]  /*9e70*/  @P2 BRA.U.ANY `(.L_x_36) ;  /* 0xfffffffd00d82947 */ /* 0x002fea000393ffff */
[----:B------:R-:W-:Y:S01]  /*9e80*/  PLOP3.LUT P2, PT, P1, PT, PT, 0x8, 0x0 ;  /* 0x000000000000781c */ /* 0x000fe20000f4e170 */
[----:B------:R-:W-:Y:S01]  /*9e90*/  VOTEU.ALL UP0, P1 ;  /* 0x00000000003f7886 */ /* 0x000fe20000800000 */
[----:B------:R-:W-:-:S11]  /*9ea0*/  UMOV UR4, 0x20 ;  /* 0x0000002000047882 */ /* 0x000fd60000000000 */
.L_x_37:
[----:B------:R-:W-:Y:S02]  /*9eb0*/  PLOP3.LUT P0, PT, P0, P2, PT, 0xa2, 0x0 ;  /* 0x000000000000781c */ /* 0x000fe40000705472 */
[----:B------:R-:W-:-:S08]  /*9ec0*/  @P2 R2UR P0, UR7, R19 ;  /* 0x00000000130722ca */ /* 0x000fd00000000000 */
        /* <DEDUP_REMOVED lines=10> */
.L_x_38:
        /* <DEDUP_REMOVED lines=9> */
[----:B------:R-:W1:Y:S01]  /*a000*/  LDC.64 R2, c[0x0][0x3f8] ;  /* 0x0000fe00ff027b82 */ /* 0x000e620000000a00 */
[----:B------:R-:W-:Y:S01]  /*a010*/  UMOV UR4, 0xffffffff ;  /* 0xffffffff00047882 */ /* 0x000fe20000000000 */
[----:B-1----:R-:W-:-:S04]  /*a020*/  ISETP.NE.U32.AND P0, PT, R2, RZ, PT ;  /* 0x000000ff0200720c */ /* 0x002fc80003f05070 */
[----:B------:R-:W-:-:S04]  /*a030*/  ISETP.NE.AND.EX P0, PT, R3, RZ, PT, P0 ;  /* 0x000000ff0300720c */ /* 0x000fc80003f05300 */
[----:B-----5:R-:W-:Y:S01]  /*a040*/  SEL R7, R6, RZ, !P0 ;  /* 0x000000ff06077207 */ /* 0x020fe20004000000 */
[----:B------:R-:W-:Y:S08]  /*a050*/  BRA.DIV UR4, `(.L_x_39) ;  /* 0x0000002604387947 */ /* 0x000ff0000b800000 */
.L_x_92:
[----:B------:R-:W-:Y:S01]  /*a060*/  UMOV UR4, 0xffffffff ;  /* 0xffffffff00047882 */ /* 0x000fe20000000000 */
[----:B------:R-:W-:Y:S01]  /*a070*/  SHF.R.S32.HI R8, RZ, 0x1f, R6 ;  /* 0x0000001fff087819 */ /* 0x000fe20000011406 */
[----:B------:R-:W-:Y:S01]  /*a080*/  VIADD R10, R24, 0xffffffff ;  /* 0xffffffff180a7836 */ /* 0x000fe20000000000 */
[----:B------:R-:W-:Y:S06]  /*a090*/  BRA.DIV UR4, `(.L_x_40) ;  /* 0x00000026045c7947 */ /* 0x000fec000b800000 */
[----:B------:R-:W-:-:S13]  /*a0a0*/  ELECT P6, URZ, PT ;  /* 0x00000000003f782f */ /* 0x000fda00038c0000 */
.L_x_95:
[----:B------:R-:W-:Y:S05]  /*a0b0*/  @!P6 BRA `(.L_x_41) ;  /* 0x0000000000f8e947 */ /* 0x000fea0003800000 */
[----:B------:R-:W-:Y:S02]  /*a0c0*/  IMAD.MOV.U32 R18, RZ, RZ, R10 ;  /* 0x000000ffff127224 */ /* 0x000fe400078e000a */
[----:B------:R-:W-:Y:S01]  /*a0d0*/  IMAD.MOV.U32 R7, RZ, RZ, R6 ;  /* 0x000000ffff077224 */ /* 0x000fe200078e0006 */
[----:B------:R-:W-:Y:S06]  /*a0e0*/  @!P0 BRA `(.L_x_42) ;  /* 0x00000000004c8947 */ /* 0x000fec0003800000 */
[----:B------:R-:W1:Y:S01]  /*a0f0*/  LDC R18, c[0x0][0x41c] ;  /* 0x00010700ff127b82 */ /* 0x000e620000000800 */
[----:B------:R-:W-:Y:S01]  /*a100*/  IMAD.MOV.U32 R11, RZ, RZ, R10 ;  /* 0x000000ffff0b7224 */ /* 0x000fe200078e000a */
[----:B------:R-:W-:Y:S01]  /*a110*/  ULDC.64 UR4, c[0x0][0x408] ;  /* 0x0001020000047ab9 */ /* 0x000fe20000000a00 */
[----:B------:R-:W-:Y:S01]  /*a120*/  ULDC.64 UR6, c[0x0][0x208] ;  /* 0x0000820000067ab9 */ /* 0x000fe20000000a00 */
[----:B------:R-:W-:-:S04]  /*a130*/  IMAD R7, R8, UR4, RZ ;  /* 0x0000000408077c24 */ /* 0x000fc8000f8e02ff */
[----:B------:R-:W-:Y:S01]  /*a140*/  IMAD R7, R6, UR5, R7 ;  /* 0x0000000506077c24 */ /* 0x000fe2000f8e0207 */
[----:B-1----:R-:W-:-:S13]  /*a150*/  ISETP.NE.AND P1, PT, R18, 0x1, PT ;  /* 0x000000011200780c */ /* 0x002fda0003f25270 */
[----:B------:R-:W1:Y:S02]  /*a160*/  @P1 LDC.64 R4, c[0x0][0x420] ;  /* 0x00010800ff041b82 */ /* 0x000e640000000a00 */
[----:B-1----:R-:W-:-:S05]  /*a170*/  @P1 IMAD.HI.U32 R4, R10, R4, RZ ;  /* 0x000000040a041227 */ /* 0x002fca00078e00ff */
[----:B------:R-:W-:-:S04]  /*a180*/  @P1 SHF.R.U32.HI R11, RZ, R5, R4 ;  /* 0x00000005ff0b1219 */ /* 0x000fc80000011604 */
[--C-:B------:R-:W-:Y:S01]  /*a190*/  SHF.R.S32.HI R5, RZ, 0x1f, R11.reuse ;  /* 0x0000001fff057819 */ /* 0x100fe2000001140b */
[----:B------:R-:W-:-:S04]  /*a1a0*/  IMAD.MOV.U32 R4, RZ, RZ, R11 ;  /* 0x000000ffff047224 */ /* 0x000fc800078e000b */
[----:B------:R-:W-:-:S04]  /*a1b0*/  IMAD.WIDE.U32 R4, R6, UR4, R4 ;  /* 0x0000000406047c25 */ /* 0x000fc8000f8e0004 */
[----:B------:R-:W-:Y:S01]  /*a1c0*/  IMAD.IADD R5, R5, 0x1, R7 ;  /* 0x0000000105057824 */ /* 0x000fe200078e0207 */
[----:B------:R-:W-:-:S04]  /*a1d0*/  LEA R12, P1, R4, R2, 0x2 ;  /* 0x00000002040c7211 */ /* 0x000fc800078210ff */
[----:B------:R-:W-:-:S05]  /*a1e0*/  LEA.HI.X R13, R4, R3, R5, 0x2, P1 ;  /* 0x00000003040d7211 */ /* 0x000fca00008f1405 */
[----:B------:R1:W5:Y:S01]  /*a1f0*/  LDG.E R7, desc[UR6][R12.64] ;  /* 0x000000060c077981 */ /* 0x000362000c1e1900 */
[----:B------:R-:W-:-:S04]  /*a200*/  IMAD.MOV R5, RZ, RZ, -R11 ;  /* 0x000000ffff057224 */ /* 0x000fc800078e0a0b */
[----:B------:R-:W-:-:S07]  /*a210*/  IMAD R18, R18, R5, R10 ;  /* 0x0000000512127224 */ /* 0x000fce00078e020a */
.L_x_42:
[----:B------:R-:W2:Y:S01]  /*a220*/  S2R R4, SR_TID.X ;  /* 0x0000000000047919 */ /* 0x000ea20000002100 */
[----:B------:R-:W-:Y:S01]  /*a230*/  IMAD R5, R16, 0x8, R23 ;  /* 0x0000000810057824 */ /* 0x000fe200078e0217 */
[----:B--2---:R-:W-:Y:S02]  /*a240*/  LOP3.LUT R11, R4, 0x7f, RZ, 0xc0, !PT ;  /* 0x0000007f040b7812 */ /* 0x004fe400078ec0ff */
[----:B------:R-:W-:Y:S02]  /*a250*/  SHF.L.U32 R4, R17, 0x1f, RZ ;  /* 0x0000001f11047819 */ /* 0x000fe400000006ff */
[----:B------:R-:W-:Y:S02]  /*a260*/  ISETP.NE.AND P2, PT, R11, RZ, PT ;  /* 0x000000ff0b00720c */ /* 0x000fe40003f45270 */
[----:B------:R-:W2:Y:S02]  /*a270*/  SYNCS.PHASECHK.TRANS64.TRYWAIT P1, [R5+URZ+0x31c40], R4 ;  /* 0x031c4004050075a7 */ /* 0x000ea4000802017f */
[----:B--2---:R-:W-:Y:S09]  /*a280*/  @!P1 BRA `(.L_x_43) ;  /* 0x0000002400009947 */ /* 0x004ff20003800000 */
.L_x_96:
[----:B------:R-:W-:Y:S05]  /*a290*/  @P2 BRA `(.L_x_44) ;  /* 0x0000000000142947 */ /* 0x000fea0003800000 */
[----:B------:R-:W-:Y:S01]  /*a2a0*/  ISETP.NE.AND P1, PT, R27, RZ, PT ;  /* 0x000000ff1b00720c */ /* 0x000fe20003f25270 */
[----:B--2---:R-:W-:-:S04]  /*a2b0*/  IMAD.MOV.U32 R4, RZ, RZ, 0x6c00 ;  /* 0x00006c00ff047424 */ /* 0x004fc800078e00ff */
[----:B------:R3:W-:Y:S08]  /*a2c0*/  SYNCS.ARRIVE.TRANS64 RZ, [R5+URZ+0x31c30], R4 ;  /* 0x031c300405ff79a7 */ /* 0x0007f0000800003f */
[----:B------:R-:W-:Y:S05]  /*a2d0*/  @!P1 BRA `(.L_x_44) ;  /* 0x0000000000049947 */ /* 0x000fea0003800000 */
[----:B------:R-:W-:Y:S01]  /*a2e0*/  BPT.TRAP 0x1 ;  /* 0x000000040000795c */ /* 0x000fe20000300000 */
.L_x_44:
[----:B--23--:R-:W-:Y:S01]  /*a2f0*/  IMAD R4, R16, 0x6c00, R23 ;  /* 0x00006c0010047824 */ /* 0x00cfe200078e0217 */
[----:B------:R-:W-:Y:S01]  /*a300*/  R2UR UR9, R5 ;  /* 0x00000000050972ca */ /* 0x000fe200000e0000 */
[----:B------:R-:W-:Y:S01]  /*a310*/  UIADD3 UR4, UP0, UR36, 0x370, URZ ;  /* 0x0000037024047890 */ /* 0x000fe2000ff1e03f */
[----:B------:R-:W-:Y:S01]  /*a320*/  R2UR UR11, R18 ;  /* 0x00000000120b72ca */ /* 0x000fe200000e0000 */
[----:B------:R-:W-:Y:S01]  /*a330*/  UMOV UR10, URZ ;  /* 0x0000003f000a7c82 */ /* 0x000fe20008000000 */
[----:B------:R-:W-:Y:S01]  /*a340*/  R2UR UR8, R4 ;  /* 0x00000000040872ca */ /* 0x000fe200000e0000 */
[----:B------:R-:W-:Y:S01]  /*a350*/  UIADD3.X UR5, URZ, UR37, URZ, UP0, !UPT ;  /* 0x000000253f057290 */ /* 0x000fe200087fe43f */
[----:B------:R-:W-:Y:S01]  /*a360*/  R2UR UR12, R0 ;  /* 0x00000000000c72ca */ /* 0x000fe200000e0000 */
[----:B------:R-:W-:Y:S01]  /*a370*/  UMOV UR6, 0x0 ;  /* 0x0000000000067882 */ /* 0x000fe20000000000 */
[----:B-----5:R-:W-:Y:S01]  /*a380*/  R2UR UR13, R7 ;  /* 0x00000000070d72ca */ /* 0x020fe200000e0000 */
[----:B------:R-:W-:Y:S01]  /*a390*/  UMOV UR7, 0x14f00000 ;  /* 0x14f0000000077882 */ /* 0x000fe20000000000 */
[----:B------:R-:W-:-:S03]  /*a3a0*/  UMOV UR16, 0x20 ;  /* 0x0000002000107882 */ /* 0x000fc60000000000 */
[----:B------:R-:W-:Y:S02]  /*a3b0*/  UIADD3 UR9, UR9, 0x31c30, URZ ;  /* 0x00031c3009097890 */ /* 0x000fe4000fffe03f */
[----:B------:R-:W-:Y:S02]  /*a3c0*/  UIMAD UR11, UR11, 0x90, URZ ;  /* 0x000000900b0b78a4 */ /* 0x000fe4000f8e023f */
[----:B------:R-:W-:Y:S02]  /*a3d0*/  UIADD3 UR14, UR8, 0x16a00, URZ ;  /* 0x00016a00080e7890 */ /* 0x000fe4000fffe03f */
[----:B------:R-:W-:Y:S02]  /*a3e0*/  UIADD3 UR15, UR8, 0x18e00, URZ ;  /* 0x00018e00080f7890 */ /* 0x000fe4000fffe03f */
[----:B------:R-:W-:-:S03]  /*a3f0*/  UIADD3 UR17, UR8, 0x1b200, URZ ;  /* 0x0001b20008117890 */ /* 0x000fc6000fffe03f */
[----:B------:R-:W-:Y:S01]  /*a400*/  UMOV UR8, UR14 ;  /* 0x0000000e00087c82 */ /* 0x000fe20008000000 */
[----:B------:R-:W-:Y:S01]  /*a410*/  UMOV UR14, 0x40 ;  /* 0x00000040000e7882 */ /* 0x000fe20000000000 */
[----:B------:R2:W-:Y:S02]  /*a420*/  UTMALDG.4D [UR8], [UR4], desc[UR6] ;  /* 0x00000608040075b4 */ /* 0x0005e40008019000 */
[----:B--2---:R-:W-:Y:S01]  /*a430*/  UMOV UR8, UR15 ;  /* 0x0000000f00087c82 */ /* 0x004fe20008000000 */
[----:B------:R-:W-:Y:S02]  /*a440*/  UMOV UR10, UR16 ;  /* 0x00000010000a7c82 */ /* 0x000fe40008000000 */
[----:B------:R2:W-:Y:S02]  /*a450*/  UTMALDG.4D [UR8], [UR4], desc[UR6] ;  /* 0x00000608040075b4 */ /* 0x0005e40008019000 */
[----:B--2---:R-:W-:Y:S01]  /*a460*/  UMOV UR8, UR17 ;  /* 0x0000001100087c82 */ /* 0x004fe20008000000 */
[----:B------:R-:W-:-:S02]  /*a470*/  UMOV UR10, UR14 ;  /* 0x0000000e000a7c82 */ /* 0x000fc40008000000 */
[----:B------:R2:W-:Y:S02]  /*a480*/  UTMALDG.4D [UR8], [UR4], desc[UR6] ;  /* 0x00000608040075b4 */ /* 0x0005e40008019000 */
[----:B--2---:R-:W-:Y:S01]  /*a490*/  NOP ;  /* 0x0000000000007918 */ /* 0x004fe20000000000 */
.L_x_41:
[----:B------:R-:W-:Y:S05]  /*a4a0*/  WARPSYNC.ALL ;  /* 0x0000000000007948 */ /* 0x000fea0003800000 */
[----:B------:R-:W-:Y:S01]  /*a4b0*/  BAR.SYNC.DEFER_BLOCKING 0x8, 0x1a0 ;  /* 0x0206800000007b1d */ /* 0x000fe20000010000 */
[----:B------:R-:W-:Y:S02]  /*a4c0*/  R2UR UR24, R23 ;  /* 0x00000000171872ca */ /* 0x000fe400000e0000 */
[----:B------:R-:W-:-:S13]  /*a4d0*/  ELECT P1, URZ, PT ;  /* 0x00000000003f782f */ /* 0x000fda0003820000 */
[----:B------:R-:W-:Y:S01]  /*a4e0*/  @P1 R2UR UR13, R19 ;  /* 0x00000000130d12ca */ /* 0x000fe200000e0000 */
[----:B------:R-:W-:Y:S01]  /*a4f0*/  UIADD3 UR4, UP0, UR36, 0x270, URZ ;  /* 0x0000027024047890 */ /* 0x000fe2000ff1e03f */
[C---:B------:R-:W-:Y:S01]  /*a500*/  @P1 R2UR UR12, R22.reuse ;  /* 0x00000000160c12ca */ /* 0x040fe200000e0000 */
[----:B------:R-:W-:Y:S01]  /*a510*/  UMOV UR6, 0x0 ;  /* 0x0000000000067882 */ /* 0x000fe20000000000 */
[----:B------:R-:W-:Y:S01]  /*a520*/  @P1 R2UR UR11, R9 ;  /* 0x00000000090b12ca */ /* 0x000fe200000e0000 */
[----:B------:R-:W-:Y:S01]  /*a530*/  UIADD3.X UR5, URZ, UR37, URZ, UP0, !UPT ;  /* 0x000000253f057290 */ /* 0x000fe200087fe43f */
[----:B------:R-:W-:Y:S01]  /*a540*/  @P1 R2UR UR21, R19 ;  /* 0x00000000131512ca */ /* 0x000fe200000e0000 */
[----:B------:R-:W-:Y:S01]  /*a550*/  UMOV UR7, 0x12f00000 ;  /* 0x12f0000000077882 */ /* 0x000fe20000000000 */
[----:B------:R-:W-:Y:S01]  /*a560*/  UMOV UR10, URZ ;  /* 0x0000003f000a7c82 */ /* 0x000fe20008000000 */
[----:B------:R-:W-:Y:S01]  /*a570*/  @P1 R2UR UR20, R22 ;  /* 0x00000000161412ca */ /* 0x000fe200000e0000 */
[----:B------:R-:W-:Y:S01]  /*a580*/  UMOV UR14, 0x0 ;  /* 0x00000000000e7882 */ /* 0x000fe20000000000 */
[----:B------:R-:W-:Y:S01]  /*a590*/  UIADD3 UR8, UR24, 0xda00, URZ ;  /* 0x0000da0018087890 */ /* 0x000fe2000fffe03f */
[----:B------:R-:W-:Y:S01]  /*a5a0*/  @P1 IMAD.MOV.U32 R4, RZ, RZ, 0x9000 ;  /* 0x00009000ff041424 */ /* 0x000fe200078e00ff */
[----:B------:R-:W-:Y:S01]  /*a5b0*/  UIADD3 UR9, UR24, 0x31c00, URZ ;  /* 0x00031c0018097890 */ /* 0x000fe2000fffe03f */
[----:B------:R-:W-:Y:S01]  /*a5c0*/  @P1 R2UR UR19, R9 ;  /* 0x00000000091312ca */ /* 0x000fe200000e0000 */
[----:B------:R-:W-:Y:S01]  /*a5d0*/  UIADD3 UR16, UR24, 0x10a00, URZ ;  /* 0x00010a0018107890 */ /* 0x000fe2000fffe03f */
[----:B------:R-:W-:Y:S01]  /*a5e0*/  BSSY B0, `(.L_x_45) ;  /* 0x0000014000007945 */ /* 0x000fe20003800000 */
[----:B------:R-:W-:Y:S01]  /*a5f0*/  UMOV UR15, 0x12f00000 ;  /* 0x12f00000000f7882 */ /* 0x000fe20000000000 */
[----:B------:R-:W-:Y:S01]  /*a600*/  UMOV UR18, 0x20 ;  /* 0x0000002000127882 */ /* 0x000fe20000000000 */
[----:B------:R-:W-:Y:S01]  /*a610*/  UMOV UR22, 0x0 ;  /* 0x0000000000167882 */ /* 0x000fe20000000000 */
[----:B------:R-:W-:Y:S01]  /*a620*/  UMOV UR17, UR9 ;  /* 0x0000000900117c82 */ /* 0x000fe20008000000 */
[----:B------:R2:W-:Y:S01]  /*a630*/  @P1 SYNCS.ARRIVE.TRANS64 RZ, [R23+URZ+0x31c00], R4 ;  /* 0x031c000417ff19a7 */ /* 0x0005e2000800003f */
[----:B------:R3:W-:Y:S01]  /*a640*/  UTMALDG.4D [UR8], [UR4], desc[UR6] ;  /* 0x00000608040075b4 */ /* 0x0007e20008019000 */
[----:B------:R-:W-:Y:S01]  /*a650*/  UMOV UR23, 0x12f00000 ;  /* 0x12f0000000177882 */ /* 0x000fe20000000000 */
[----:B------:R-:W-:-:S03]  /*a660*/  ISETP.GE.AND P2, PT, R28, 0x91, PT ;  /* 0x000000911c00780c */ /* 0x000fc60003f46270 */
[----:B------:R4:W-:Y:S01]  /*a670*/  UTMALDG.4D [UR16], [UR4], desc[UR14] ;  /* 0x00000e10040075b4 */ /* 0x0009e20008019000 */
[----:B--2---:R-:W-:-:S04]  /*a680*/  LOP3.LUT R4, R29, 0x1, RZ, 0xc, !PT ;  /* 0x000000011d047812 */ /* 0x004fc800078e0cff */
[----:B------:R-:W-:Y:S02]  /*a690*/  SHF.L.U32 R4, R4, 0x1f, RZ ;  /* 0x0000001f04047819 */ /* 0x000fe400000006ff */
[----:B---3--:R-:W-:Y:S01]  /*a6a0*/  @P1 R2UR UR13, R19 ;  /* 0x00000000130d12ca */ /* 0x008fe200000e0000 */
[----:B------:R-:W-:Y:S01]  /*a6b0*/  UIADD3 UR8, UR24, 0x13a00, URZ ;  /* 0x00013a0018087890 */ /* 0x000fe2000fffe03f */
[----:B------:R-:W-:Y:S01]  /*a6c0*/  @P1 R2UR UR12, R22 ;  /* 0x00000000160c12ca */ /* 0x000fe200000e0000 */
[----:B------:R-:W-:Y:S01]  /*a6d0*/  UMOV UR10, 0x40 ;  /* 0x00000040000a7882 */ /* 0x000fe20000000000 */
[----:B------:R-:W-:-:S13]  /*a6e0*/  @P1 R2UR UR11, R9 ;  /* 0x00000000090b12ca */ /* 0x000fda00000e0000 */
[----:B------:R4:W-:Y:S01]  /*a6f0*/  UTMALDG.4D [UR8], [UR4], desc[UR22] ;  /* 0x00001608040075b4 */ /* 0x0009e20008019000 */
[----:B------:R-:W2:Y:S02]  /*a700*/  SYNCS.PHASECHK.TRANS64.TRYWAIT P1, [R23+URZ+0x31c20], R4 ;  /* 0x031c2004170075a7 */ /* 0x000ea4000802017f */
[----:B--2-4-:R-:W-:Y:S05]  /*a710*/  @!P1 BRA `(.L_x_46) ;  /* 0x0000001c00f09947 */ /* 0x014fea0003800000 */
.L_x_97:
[----:B------:R-:W-:Y:S05]  /*a720*/  BSYNC B0 ;  /* 0x0000000000007941 */ /* 0x000fea0003800000 */
.L_x_45:
[----:B------:R-:W-:Y:S05]  /*a730*/  @!P2 BRA `(.L_x_47) ;  /* 0x000000140060a947 */ /* 0x000fea0003800000 */
[----:B------:R-:W-:Y:S02]  /*a740*/  IMAD.MOV R11, RZ, RZ, -R24 ;  /* 0x000000ffff0b7224 */ /* 0x000fe400078e0a18 */
[----:B--2---:R-:W-:Y:S02]  /*a750*/  IMAD.MOV.U32 R4, RZ, RZ, 0x1 ;  /* 0x00000001ff047424 */ /* 0x004fe400078e00ff */
[----:B------:R-:W-:-:S03]  /*a760*/  VIADD R9, R24, 0xfffffffe ;  /* 0xfffffffe18097836 */ /* 0x000fc60000000000 */
[----:B------:R-:W-:-:S05]  /*a770*/  VIADDMNMX R11, R11, R4, 0xffffffff, !PT ;  /* 0xffffffff0b0b7446 */ /* 0x000fca0007800104 */
[----:B------:R-:W-:-:S05]  /*a780*/  IMAD.IADD R4, R24, 0x1, R11 ;  /* 0x0000000118047824 */ /* 0x000fca00078e020b */
[----:B------:R-:W-:-:S04]  /*a790*/  LOP3.LUT R4, R4, 0x1, RZ, 0xc0, !PT ;  /* 0x0000000104047812 */ /* 0x000fc800078ec0ff */
[----:B------:R-:W-:-:S13]  /*a7a0*/  ISETP.NE.U32.AND P1, PT, R4, 0x1, PT ;  /* 0x000000010400780c */ /* 0x000fda0003f25070 */
[----:B------:R-:W-:Y:S05]  /*a7b0*/  @P1 BRA `(.L_x_48) ;  /* 0x0000000400b81947 */ /* 0x000fea0003800000 */
[----:B-1----:R-:W-:Y:S01]  /*a7c0*/  VIADD R12, R16, 0x1 ;  /* 0x00000001100c7836 */ /* 0x002fe20000000000 */
[----:B------:R-:W-:Y:S04]  /*a7d0*/  BSSY B0, `(.L_x_49) ;  /* 0x0000069000007945 */ /* 0x000fe80003800000 */
[----:B------:R-:W-:-:S04]  /*a7e0*/  ISETP.NE.AND P1, PT, R12, 0x2, PT ;  /* 0x000000020c00780c */ /* 0x000fc80003f25270 */
[----:B------:R-:W-:Y:S02]  /*a7f0*/  SEL R4, RZ, 0x1, P1 ;  /* 0x00000001ff047807 */ /* 0x000fe40000800000 */
[----:B------:R-:W-:Y:S02]  /*a800*/  SEL R12, R12, RZ, P1 ;  /* 0x000000ff0c0c7207 */ /* 0x000fe40000800000 */
[----:B------:R-:W-:Y:S01]  /*a810*/  LOP3.LUT R13, R17, R4, RZ, 0x3c, !PT ;  /* 0x00000004110d7212 */ /* 0x000fe200078e3cff */
[----:B------:R-:W-:Y:S06]  /*a820*/  @!P6 BRA `(.L_x_50) ;  /* 0x00000004008ce947 */ /* 0x000fec0003800000 */
[----:B------:R-:W-:Y:S01]  /*a830*/  IMAD.MOV.U32 R4, RZ, RZ, R7 ;  /* 0x000000ffff047224 */ /* 0x000fe200078e0007 */
[----:B------:R-:W-:Y:S06]  /*a840*/  @!P0 BRA `(.L_x_51) ;  /* 0x0000000000488947 */ /* 0x000fec0003800000 */
[----:B------:R-:W1:Y:S01]  /*a850*/  LDC R15, c[0x0][0x41c] ;  /* 0x00010700ff0f7b82 */ /* 0x000e620000000800 */
[----:B------:R-:W-:Y:S01]  /*a860*/  ULDC.64 UR4, c[0x0][0x408] ;  /* 0x0001020000047ab9 */ /* 0x000fe20000000a00 */
[----:B------:R-:W-:Y:S01]  /*a870*/  ULDC.64 UR6, c[0x0][0x208] ;  /* 0x0000820000067ab9 */ /* 0x000fe20000000a00 */
[----:B-1----:R-:W-:-:S13]  /*a880*/  ISETP.NE.AND P1, PT, R15, 0x1, PT ;  /* 0x000000010f00780c */ /* 0x002fda0003f25270 */
[----:B------:R-:W1:Y:S02]  /*a890*/  @P1 LDC.64 R4, c[0x0][0x420] ;  /* 0x00010800ff041b82 */ /* 0x000e640000000a00 */
[----:B-1----:R-:W-:-:S04]  /*a8a0*/  @P1 IMAD.HI.U32 R14, R9, R4, RZ ;  /* 0x00000004090e1227 */ /* 0x002fc800078e00ff */
[----:B------:R-:W-:Y:S01]  /*a8b0*/  IMAD.MOV.U32 R4, RZ, RZ, R9 ;  /* 0x000000ffff047224 */ /* 0x000fe200078e0009 */
[----:B------:R-:W-:-:S04]  /*a8c0*/  @P1 SHF.R.U32.HI R4, RZ, R5, R14 ;  /* 0x00000005ff041219 */ /* 0x000fc8000001160e */
[--C-:B------:R-:W-:Y:S01]  /*a8d0*/  SHF.R.S32.HI R5, RZ, 0x1f, R4.reuse ;  /* 0x0000001fff057819 */ /* 0x100fe20000011404 */
[----:B------:R-:W-:-:S04]  /*a8e0*/  IMAD.MOV R14, RZ, RZ, -R4 ;  /* 0x000000ffff0e7224 */ /* 0x000fc800078e0a04 */
[----:B------:R-:W-:Y:S02]  /*a8f0*/  IMAD R9, R15, R14, R9 ;  /* 0x0000000e0f097224 */ /* 0x000fe400078e0209 */
[----:B------:R-:W-:Y:S02]  /*a900*/  IMAD R15, R8, UR4, RZ ;  /* 0x00000004080f7c24 */ /* 0x000fe4000f8e02ff */
[----:B------:R-:W-:-:S04]  /*a910*/  IMAD.WIDE.U32 R4, R6, UR4, R4 ;  /* 0x0000000406047c25 */ /* 0x000fc8000f8e0004 */
[----:B------:R-:W-:Y:S01]  /*a920*/  IMAD R15, R6, UR5, R15 ;  /* 0x00000005060f7c24 */ /* 0x000fe2000f8e020f */
[----:B------:R-:W-:-:S03]  /*a930*/  LEA R2, P1, R4, R2, 0x2 ;  /* 0x0000000204027211 */ /* 0x000fc600078210ff */
[----:B------:R-:W-:-:S05]  /*a940*/  IMAD.IADD R5, R15, 0x1, R5 ;  /* 0x000000010f057824 */ /* 0x000fca00078e0205 */
[----:B------:R-:W-:-:S05]  /*a950*/  LEA.HI.X R3, R4, R3, R5, 0x2, P1 ;  /* 0x0000000304037211 */ /* 0x000fca00008f1405 */
[----:B------:R1:W5:Y:S02]  /*a960*/  LDG.E R4, desc[UR6][R2.64] ;  /* 0x0000000602047981 */ /* 0x000364000c1e1900 */
.L_x_51:
[----:B-1----:R-:W1:Y:S01]  /*a970*/  S2R R2, SR_TID.X ;  /* 0x0000000000027919 */ /* 0x002e620000002100 */
[----:B------:R-:W-:Y:S01]  /*a980*/  IMAD R3, R12, 0x8, R23 ;  /* 0x000000080c037824 */ /* 0x000fe200078e0217 */
[----:B-1----:R-:W-:Y:S02]  /*a990*/  LOP3.LUT R5, R2, 0x7f, RZ, 0xc0, !PT ;  /* 0x0000007f02057812 */ /* 0x002fe400078ec0ff */
[----:B------:R-:W-:Y:S02]  /*a9a0*/  SHF.L.U32 R2, R13, 0x1f, RZ ;  /* 0x0000001f0d027819 */ /* 0x000fe400000006ff */
[----:B------:R-:W-:Y:S02]  /*a9b0*/  ISETP.NE.AND P1, PT, R5, RZ, PT ;  /* 0x000000ff0500720c */ /* 0x000fe40003f25270 */
[----:B------:R-:W1:Y:S02]  /*a9c0*/  SYNCS.PHASECHK.TRANS64.TRYWAIT P2, [R3+URZ+0x31c40], R2 ;  /* 0x031c4002030075a7 */ /* 0x000e64000804017f */
[----:B-1----:R-:W-:Y:S09]  /*a9d0*/  @!P2 BRA `(.L_x_52) ;  /* 0x0000001c0054a947 */ /* 0x002ff20003800000 */
.L_x_98:
[----:B------:R-:W-:Y:S05]  /*a9e0*/  @P1 BRA `(.L_x_53) ;  /* 0x0000000000141947 */ /* 0x000fea0003800000 */
[----:B------:R-:W-:Y:S01]  /*a9f0*/  ISETP.NE.AND P2, PT, R27, RZ, PT ;  /* 0x000000ff1b00720c */ /* 0x000fe20003f45270 */
[----:B-1----:R-:W-:-:S04]  /*aa00*/  IMAD.MOV.U32 R2, RZ, RZ, 0x6c00 ;  /* 0x00006c00ff027424 */ /* 0x002fc800078e00ff */
[----:B------:R2:W-:Y:S08]  /*aa10*/  SYNCS.ARRIVE.TRANS64 RZ, [R3+URZ+0x31c30], R2 ;  /* 0x031c300203ff79a7 */ /* 0x0005f0000800003f */
[----:B------:R-:W-:Y:S05]  /*aa20*/  @!P2 BRA `(.L_x_53) ;  /* 0x000000000004a947 */ /* 0x000fea0003800000 */
[----:B------:R-:W-:Y:S01]  /*aa30*/  BPT.TRAP 0x1 ;  /* 0x000000040000795c */ /* 0x000fe20000300000 */
.L_x_53:
[----:B-12---:R-:W-:Y:S01]  /*aa40*/  IMAD R2, R12, 0x6c00, R23 ;  /* 0x00006c000c027824 */ /* 0x006fe200078e0217 */
        /* <DEDUP_REMOVED lines=10> */
[----:B------:R-:W-:Y:S01]  /*aaf0*/  UMOV UR16, 0x20 ;  /* 0x0000002000107882 */ /* 0x000fe20000000000 */
[----:B------:R-:W-:Y:S01]  /*ab00*/  VIADD R3, R23, 0x31c00 ;  /* 0x00031c0017037836 */ /* 0x000fe20000000000 */
[----:B------:R-:W-:Y:S01]  /*ab10*/  UMOV UR17, 0x40 ;  /* 0x0000004000117882 */ /* 0x000fe20000000000 */
[----:B------:R-:W-:Y:S01]  /*ab20*/  UIADD3 UR9, UR9, 0x31c30, URZ ;  /* 0x00031c3009097890 */ /* 0x000fe2000fffe03f */
[----:B------:R-:W-:Y:S01]  /*ab30*/  SHF.L.U32 R5, R17, 0x1f, RZ ;  /* 0x0000001f11057819 */ /* 0x000fe200000006ff */
[----:B------:R-:W-:Y:S01]  /*ab40*/  UIMAD UR11, UR11, 0x90, URZ ;  /* 0x000000900b0b78a4 */ /* 0x000fe2000f8e023f */
[----:B------:R-:W-:Y:S01]  /*ab50*/  IMAD R2, R16, 0x8, R3 ;  /* 0x0000000810027824 */ /* 0x000fe200078e0203 */
[----:B------:R-:W-:-:S02]  /*ab60*/  UIADD3 UR8, UR14, 0x16a00, URZ ;  /* 0x00016a000e087890 */ /* 0x000fc4000fffe03f */
[----:B------:R-:W-:Y:S02]  /*ab70*/  UIADD3 UR15, UR14, 0x18e00, URZ ;  /* 0x00018e000e0f7890 */ /* 0x000fe4000fffe03f */
[----:B------:R-:W-:-:S05]  /*ab80*/  UIADD3 UR14, UR14, 0x1b200, URZ ;  /* 0x0001b2000e0e7890 */ /* 0x000fca000fffe03f */
[----:B------:R1:W-:Y:S02]  /*ab90*/  UTMALDG.4D [UR8], [UR4], desc[UR6] ;  /* 0x00000608040075b4 */ /* 0x0003e40008019000 */
[----:B-1----:R-:W-:Y:S01]  /*aba0*/  UMOV UR8, UR15 ;  /* 0x0000000f00087c82 */ /* 0x002fe20008000000 */
[----:B------:R-:W-:Y:S02]  /*abb0*/  UMOV UR10, UR16 ;  /* 0x00000010000a7c82 */ /* 0x000fe40008000000 */
[----:B------:R1:W-:Y:S02]  /*abc0*/  UTMALDG.4D [UR8], [UR4], desc[UR6] ;  /* 0x00000608040075b4 */ /* 0x0003e40008019000 */
[----:B-1----:R-:W-:Y:S01]  /*abd0*/  UMOV UR8, UR14 ;  /* 0x0000000e00087c82 */ /* 0x002fe20008000000 */
[----:B------:R-:W-:Y:S02]  /*abe0*/  UMOV UR10, UR17 ;  /* 0x00000011000a7c82 */ /* 0x000fe40008000000 */
[----:B------:R1:W-:Y:S01]  /*abf0*/  UTMALDG.4D [UR8], [UR4], desc[UR6] ;  /* 0x00000608040075b4 */ /* 0x0003e20008019000 */
[----:B------:R-:W2:Y:S02]  /*ac00*/  SYNCS.PHASECHK.TRANS64.TRYWAIT P2, [R2+URZ+0x60], R5 ;  /* 0x00006005020075a7 */ /* 0x000ea4000804017f */
[----:B-12---:R-:W-:Y:S05]  /*ac10*/  @!P2 BRA `(.L_x_54) ;  /* 0x0000001800d8a947 */ /* 0x006fea0003800000 */
.L_x_99:
[----:B------:R-:W-:Y:S05]  /*ac20*/  @P1 BRA `(.L_x_55) ;  /* 0x0000000000181947 */ /* 0x000fea0003800000 */
[----:B------:R-:W-:Y:S01]  /*ac30*/  ISETP.NE.AND P1, PT, R27, RZ, PT ;  /* 0x000000ff1b00720c */ /* 0x000fe20003f25270 */
[----:B-1----:R-:W-:Y:S02]  /*ac40*/  IMAD R2, R16, 0x8, R23 ;  /* 0x0000000810027824 */ /* 0x002fe400078e0217 */
[----:B------:R-:W-:-:S04]  /*ac50*/  IMAD.MOV.U32 R3, RZ, RZ, 0x6c00 ;  /* 0x00006c00ff037424 */ /* 0x000fc800078e00ff */
[----:B------:R2:W-:Y:S06]  /*ac60*/  SYNCS.ARRIVE.TRANS64 RZ, [R2+URZ+0x31c50], R3 ;  /* 0x031c500302ff79a7 */ /* 0x0005ec000800003f */
[----:B------:R-:W-:Y:S05]  /*ac70*/  @!P1 BRA `(.L_x_55) ;  /* 0x0000000000049947 */ /* 0x000fea0003800000 */
[----:B------:R-:W-:Y:S01]  /*ac80*/  BPT.TRAP 0x1 ;  /* 0x000000040000795c */ /* 0x000fe20000300000 */
.L_x_55:
[--C-:B--2---:R-:W-:Y:S01]  /*ac90*/  IMAD R3, R16, 0x6c00, R23.reuse ;  /* 0x00006c0010037824 */ /* 0x104fe200078e0217 */
[----:B------:R-:W-:Y:S01]  /*aca0*/  R2UR UR11, R18 ;  /* 0x00000000120b72ca */ /* 0x000fe200000e0000 */
[----:B-1----:R-:W-:Y:S01]  /*acb0*/  IMAD R2, R16, 0x8, R23 ;  /* 0x0000000810027824 */ /* 0x002fe200078e0217 */
        /* <DEDUP_REMOVED lines=8> */
[----:B------:R-:W-:Y:S01]  /*ad40*/  UMOV UR7, 0x14f00000 ;  /* 0x14f0000000077882 */ /* 0x000fe20000000000 */
[----:B------:R-:W-:Y:S01]  /*ad50*/  UMOV UR16, 0x20 ;  /* 0x0000002000107882 */ /* 0x000fe20000000000 */
[----:B------:R-:W-:Y:S01]  /*ad60*/  IMAD.MOV.U32 R7, RZ, RZ, R4 ;  /* 0x000000ffff077224 */ /* 0x000fe200078e0004 */
[----:B------:R-:W-:Y:S01]  /*ad70*/  UIMAD UR11, UR11, 0x90, URZ ;  /* 0x000000900b0b78a4 */ /* 0x000fe2000f8e023f */
[----:B------:R-:W-:-:S03]  /*ad80*/  IMAD.MOV.U32 R18, RZ, RZ, R9 ;  /* 0x000000ffff127224 */ /* 0x000fc600078e0009 */
[----:B------:R-:W-:Y:S02]  /*ad90*/  UIADD3 UR8, UR15, 0x200, URZ ;  /* 0x000002000f087890 */ /* 0x000fe4000fffe03f */
[----:B------:R-:W-:Y:S02]  /*ada0*/  UIADD3 UR9, UR9, 0x31c50, URZ ;  /* 0x00031c5009097890 */ /* 0x000fe4000fffe03f */
[----:B------:R-:W-:Y:S02]  /*adb0*/  UIADD3 UR14, UR15, 0x2600, URZ ;  /* 0x000026000f0e7890 */ /* 0x000fe4000fffe03f */
[----:B------:R-:W-:-:S05]  /*adc0*/  UIADD3 UR15, UR15, 0x4a00, URZ ;  /* 0x00004a000f0f7890 */ /* 0x000fca000fffe03f */
[----:B------:R1:W-:Y:S02]  /*add0*/  UTMALDG.4D [UR8], [UR4], desc[UR6] ;  /* 0x00000608040075b4 */ /* 0x0003e40008019000 */
[----:B-1----:R-:W-:Y:S01]  /*ade0*/  UMOV UR8, UR14 ;  /* 0x0000000e00087c82 */ /* 0x002fe20008000000 */
[----:B------:R-:W-:Y:S01]  /*adf0*/  UMOV UR10, UR16 ;  /* 0x00000010000a7c82 */ /* 0x000fe20008000000 */
[----:B------:R-:W-:Y:S01]  /*ae00*/  UMOV UR14, 0x40 ;  /* 0x00000040000e7882 */ /* 0x000fe20000000000 */
[----:B------:R1:W-:Y:S02]  /*ae10*/  UTMALDG.4D [UR8], [UR4], desc[UR6] ;  /* 0x00000608040075b4 */ /* 0x0003e40008019000 */
[----:B-1----:R-:W-:Y:S01]  /*ae20*/  UMOV UR8, UR15 ;  /* 0x0000000f00087c82 */ /* 0x002fe20008000000 */
[----:B------:R-:W-:Y:S02]  /*ae30*/  UMOV UR10, UR14 ;  /* 0x0000000e000a7c82 */ /* 0x000fe40008000000 */
[----:B------:R1:W-:Y:S02]  /*ae40*/  UTMALDG.4D [UR8], [UR4], desc[UR6] ;  /* 0x00000608040075b4 */ /* 0x0003e40008019000 */
[----:B-1----:R-:W-:Y:S01]  /*ae50*/  NOP ;  /* 0x0000000000007918 */ /* 0x002fe20000000000 */
.L_x_50:
[----:B------:R-:W-:Y:S05]  /*ae60*/  BSYNC B0 ;  /* 0x0000000000007941 */ /* 0x000fea0003800000 */
.L_x_49:
[----:B------:R-:W-:Y:S02]  /*ae70*/  VIADD R9, R24, 0xfffffffd ;  /* 0xfffffffd18097836 */ /* 0x000fe40000000000 */
[----:B------:R-:W-:Y:S02]  /*ae80*/  IMAD.MOV.U32 R16, RZ, RZ, R12 ;  /* 0x000000ffff107224 */ /* 0x000fe400078e000c */
[----:B------:R-:W-:-:S07]  /*ae90*/  IMAD.MOV.U32 R17, RZ, RZ, R13 ;  /* 0x000000ffff117224 */ /* 0x000fce00078e000d */
.L_x_48:
[----:B------:R-:W-:Y:S01]  /*aea0*/  IMAD.MOV R11, RZ, RZ, -R11 ;  /* 0x000000ffff0b7224 */ /* 0x000fe200078e0a0b */
[----:B------:R-:W-:Y:S04]  /*aeb0*/  BSSY B0, `(.L_x_47) ;  /* 0x00000e0000007945 */ /* 0x000fe80003800000 */
[----:B------:R-:W-:-:S13]  /*aec0*/  ISETP.NE.AND P1, PT, R10, R11, PT ;  /* 0x0000000b0a00720c */ /* 0x000fda0003f25270 */
[----:B------:R-:W-:Y:S05]  /*aed0*/  @!P1 BRA `(.L_x_56) ;  /* 0x0000000c00749947 */ /* 0x000fea0003800000 */
[----:B------:R-:W-:-:S07]  /*aee0*/  IMAD.MOV.U32 R4, RZ, RZ, R7 ;  /* 0x000000ffff047224 */ /* 0x000fce00078e0007 */
.L_x_71:
[----:B------:R-:W-:Y:S01]  /*aef0*/  VIADD R10, R16, 0x1 ;  /* 0x00000001100a7836 */ /* 0x000fe20000000000 */
[----:B------:R-:W-:Y:S04]  /*af00*/  BSSY B1, `(.L_x_57) ;  /* 0x000006a000017945 */ /* 0x000fe80003800000 */
[----:B------:R-:W-:-:S04]  /*af10*/  ISETP.NE.AND P1, PT, R10, 0x2, PT ;  /* 0x000000020a00780c */ /* 0x000fc80003f25270 */
[----:B-12---:R-:W-:Y:S02]  /*af20*/  SEL R2, RZ, 0x1, P1 ;  /* 0x00000001ff027807 */ /* 0x006fe40000800000 */
[----:B------:R-:W-:Y:S02]  /*af30*/  SEL R10, R10, RZ, P1 ;  /* 0x000000ff0a0a7207 */ /* 0x000fe40000800000 */
[----:B------:R-:W-:Y:S01]  /*af40*/  LOP3.LUT R11, R17, R2, RZ, 0x3c, !PT ;  /* 0x00000002110b7212 */ /* 0x000fe200078e3cff */
[----:B------:R-:W-:Y:S06]  /*af50*/  @!P6 BRA `(.L_x_58) ;  /* 0x000000040090e947 */ /* 0x000fec0003800000 */
[----:B-1----:R-:W-:Y:S01]  /*af60*/  IMAD.MOV.U32 R12, RZ, RZ, R9 ;  /* 0x000000ffff0c7224 */ /* 0x002fe200078e0009 */
[----:B------:R-:W-:Y:S06]  /*af70*/  @!P0 BRA `(.L_x_59) ;  /* 0x0000000000508947 */ /* 0x000fec0003800000 */
[----:B------:R-:W1:Y:S01]  /*af80*/  LDC R12, c[0x0][0x41c] ;  /* 0x00010700ff0c7b82 */ /* 0x000e620000000800 */
[----:B------:R-:W-:Y:S01]  /*af90*/  IMAD.MOV.U32 R13, RZ, RZ, R9 ;  /* 0x000000ffff0d7224 */ /* 0x000fe200078e0009 */
[----:B------:R-:W-:Y:S01]  /*afa0*/  ULDC.64 UR4, c[0x0][0x408] ;  /* 0x0001020000047ab9 */ /* 0x000fe20000000a00 */
[----:B------:R-:W-:Y:S01]  /*afb0*/  ULDC.64 UR6, c[0x0][0x208] ;  /* 0x0000820000067ab9 */ /* 0x000fe20000000a00 */
[----:B------:R-:W-:-:S04]  /*afc0*/  IMAD R15, R8, UR4, RZ ;  /* 0x00000004080f7c24 */ /* 0x000fc8000f8e02ff */
[----:B------:R-:W2:Y:S01]  /*afd0*/  LDC.64 R4, c[0x0][0x3f8] ;  /* 0x0000fe00ff047b82 */ /* 0x000ea20000000a00 */
        /* <DEDUP_REMOVED lines=9> */
[----:B--2---:R-:W-:-:S04]  /*b070*/  LEA R4, P1, R2, R4, 0x2 ;  /* 0x0000000402047211 */ /* 0x004fc800078210ff */
[----:B------:R-:W-:-:S05]  /*b080*/  LEA.HI.X R5, R2, R5, R3, 0x2, P1 ;  /* 0x0000000502057211 */ /* 0x000fca00008f1403 */
[----:B------:R1:W5:Y:S01]  /*b090*/  LDG.E R4, desc[UR6][R4.64] ;  /* 0x0000000604047981 */ /* 0x000362000c1e1900 */
[----:B------:R-:W-:-:S04]  /*b0a0*/  IMAD.MOV R2, RZ, RZ, -R13 ;  /* 0x000000ffff027224 */ /* 0x000fc800078e0a0d */
[----:B------:R-:W-:-:S07]  /*b0b0*/  IMAD R12, R12, R2, R9 ;  /* 0x000000020c0c7224 */ /* 0x000fce00078e0209 */
.L_x_59:
[----:B------:R-:W1:Y:S01]  /*b0c0*/  S2R R2, SR_TID.X ;  /* 0x0000000000027919 */ /* 0x000e620000002100 */
[----:B------:R-:W-:Y:S01]  /*b0d0*/  IMAD R3, R10, 0x8, R23 ;  /* 0x000000080a037824 */ /* 0x000fe200078e0217 */
[----:B-1----:R-:W-:Y:S02]  /*b0e0*/  LOP3.LUT R5, R2, 0x7f, RZ, 0xc0, !PT ;  /* 0x0000007f02057812 */ /* 0x002fe400078ec0ff */
[----:B------:R-:W-:Y:S02]  /*b0f0*/  SHF.L.U32 R2, R11, 0x1f, RZ ;  /* 0x0000001f0b027819 */ /* 0x000fe400000006ff */
[----:B------:R-:W-:Y:S02]  /*b100*/  ISETP.NE.AND P1, PT, R5, RZ, PT ;  /* 0x000000ff0500720c */ /* 0x000fe40003f25270 */
[----:B------:R-:W1:Y:S02]  /*b110*/  SYNCS.PHASECHK.TRANS64.TRYWAIT P2, [R3+URZ+0x31c40], R2 ;  /* 0x031c4002030075a7 */ /* 0x000e64000804017f */
[----:B-1----:R-:W-:Y:S09]  /*b120*/  @!P2 BRA `(.L_x_60) ;  /* 0x0000001400a8a947 */ /* 0x002ff20003800000 */
.L_x_100:
[----:B------:R-:W-:Y:S05]  /*b130*/  @P1 BRA `(.L_x_61) ;  /* 0x0000000000141947 */ /* 0x000fea0003800000 */
[----:B------:R-:W-:Y:S01]  /*b140*/  ISETP.NE.AND P2, PT, R27, RZ, PT ;  /* 0x000000ff1b00720c */ /* 0x000fe20003f45270 */
[----:B-1----:R-:W-:-:S04]  /*b150*/  IMAD.MOV.U32 R2, RZ, RZ, 0x6c00 ;  /* 0x00006c00ff027424 */ /* 0x002fc800078e00ff */
[----:B------:R2:W-:Y:S08]  /*b160*/  SYNCS.ARRIVE.TRANS64 RZ, [R3+URZ+0x31c30], R2 ;  /* 0x031c300203ff79a7 */ /* 0x0005f0000800003f */
[----:B------:R-:W-:Y:S05]  /*b170*/  @!P2 BRA `(.L_x_61) ;  /* 0x000000000004a947 */ /* 0x000fea0003800000 */
[----:B------:R-:W-:Y:S01]  /*b180*/  BPT.TRAP 0x1 ;  /* 0x000000040000795c */ /* 0x000fe20000300000 */
.L_x_61:
        /* <DEDUP_REMOVED lines=30> */
.L_x_101:
[----:B------:R-:W-:Y:S05]  /*b370*/  @P1 BRA `(.L_x_63) ;  /* 0x0000000000141947 */ /* 0x000fea0003800000 */
[----:B------:R-:W-:Y:S01]  /*b380*/  ISETP.NE.AND P1, PT, R27, RZ, PT ;  /* 0x000000ff1b00720c */ /* 0x000fe20003f25270 */
[----:B------:R-:W-:-:S04]  /*b390*/  IMAD.MOV.U32 R3, RZ, RZ, 0x6c00 ;  /* 0x00006c00ff037424 */ /* 0x000fc800078e00ff */
[----:B------:R2:W-:Y:S08]  /*b3a0*/  SYNCS.ARRIVE.TRANS64 RZ, [R2+URZ+0x50], R3 ;  /* 0x0000500302ff79a7 */ /* 0x0005f0000800003f */
[----:B------:R-:W-:Y:S05]  /*b3b0*/  @!P1 BRA `(.L_x_63) ;  /* 0x0000000000049947 */ /* 0x000fea0003800000 */
[----:B------:R-:W-:Y:S01]  /*b3c0*/  BPT.TRAP 0x1 ;  /* 0x000000040000795c */ /* 0x000fe20000300000 */
.L_x_63:
[----:B------:R-:W-:Y:S01]  /*b3d0*/  IMAD R16, R16, 0x6c00, R23 ;  /* 0x00006c0010107824 */ /* 0x000fe200078e0217 */
        /* <DEDUP_REMOVED lines=8> */
[----:B------:R-:W-:Y:S01]  /*b460*/  R2UR UR12, R0 ;  /* 0x00000000000c72ca */ /* 0x000fe200000e0000 */
[----:B------:R-:W-:Y:S01]  /*b470*/  UMOV UR7, 0x14f00000 ;  /* 0x14f0000000077882 */ /* 0x000fe20000000000 */
[----:B------:R-:W-:Y:S01]  /*b480*/  UMOV UR17, 0x20 ;  /* 0x0000002000117882 */ /* 0x000fe20000000000 */
[----:B------:R-:W-:-:S02]  /*b490*/  IMAD.MOV.U32 R18, RZ, RZ, R12 ;  /* 0x000000ffff127224 */ /* 0x000fc400078e000c */
[----:B------:R-:W-:Y:S01]  /*b4a0*/  UIMAD UR11, UR11, 0x90, URZ ;  /* 0x000000900b0b78a4 */ /* 0x000fe2000f8e023f */
[----:B------:R-:W-:Y:S01]  /*b4b0*/  IMAD.MOV.U32 R7, RZ, RZ, R4 ;  /* 0x000000ffff077224 */ /* 0x000fe200078e0004 */
[----:B------:R-:W-:Y:S02]  /*b4c0*/  UIADD3 UR9, UR9, 0x50, URZ ;  /* 0x0000005009097890 */ /* 0x000fe4000fffe03f */
[----:B------:R-:W-:Y:S02]  /*b4d0*/  UIADD3 UR14, UR8, 0x200, URZ ;  /* 0x00000200080e7890 */ /* 0x000fe4000fffe03f */
[----:B------:R-:W-:Y:S02]  /*b4e0*/  UIADD3 UR15, UR8, 0x2600, URZ ;  /* 0x00002600080f7890 */ /* 0x000fe4000fffe03f */
[----:B------:R-:W-:-:S03]  /*b4f0*/  UIADD3 UR16, UR8, 0x4a00, URZ ;  /* 0x00004a0008107890 */ /* 0x000fc6000fffe03f */
[----:B------:R-:W-:Y:S01]  /*b500*/  UMOV UR8, UR14 ;  /* 0x0000000e00087c82 */ /* 0x000fe20008000000 */
[----:B------:R-:W-:Y:S01]  /*b510*/  UMOV UR14, 0x40 ;  /* 0x00000040000e7882 */ /* 0x000fe20000000000 */
[----:B------:R3:W-:Y:S02]  /*b520*/  UTMALDG.4D [UR8], [UR4], desc[UR6] ;  /* 0x00000608040075b4 */ /* 0x0007e40008019000 */
[----:B---3--:R-:W-:Y:S01]  /*b530*/  UMOV UR8, UR15 ;  /* 0x0000000f00087c82 */ /* 0x008fe20008000000 */
[----:B------:R-:W-:Y:S02]  /*b540*/  UMOV UR10, UR17 ;  /* 0x00000011000a7c82 */ /* 0x000fe40008000000 */
[----:B------:R3:W-:Y:S02]  /*b550*/  UTMALDG.4D [UR8], [UR4], desc[UR6] ;  /* 0x00000608040075b4 */ /* 0x0007e40008019000 */
[----:B---3--:R-:W-:Y:S01]  /*b560*/  UMOV UR8, UR16 ;  /* 0x0000001000087c82 */ /* 0x008fe20008000000 */
[----:B------:R-:W-:-:S02]  /*b570*/  UMOV UR10, UR14 ;  /* 0x0000000e000a7c82 */ /* 0x000fc40008000000 */
[----:B------:R3:W-:Y:S02]  /*b580*/  UTMALDG.4D [UR8], [UR4], desc[UR6] ;  /* 0x00000608040075b4 */ /* 0x0007e40008019000 */
[----:B---3--:R-:W-:Y:S01]  /*b590*/  NOP ;  /* 0x0000000000007918 */ /* 0x008fe20000000000 */
.L_x_58:
[----:B------:R-:W-:Y:S05]  /*b5a0*/  BSYNC B1 ;  /* 0x0000000000017941 */ /* 0x000fea0003800000 */
.L_x_57:
[----:B------:R-:W-:Y:S01]  /*b5b0*/  VIADD R16, R10, 0x1 ;  /* 0x000000010a107836 */ /* 0x000fe20000000000 */
[----:B------:R-:W-:Y:S04]  /*b5c0*/  BSSY B1, `(.L_x_64) ;  /* 0x000006b000017945 */ /* 0x000fe80003800000 */
[----:B------:R-:W-:-:S04]  /*b5d0*/  ISETP.NE.AND P1, PT, R16, 0x2, PT ;  /* 0x000000021000780c */ /* 0x000fc80003f25270 */
[----:B-12---:R-:W-:Y:S02]  /*b5e0*/  SEL R2, RZ, 0x1, P1 ;  /* 0x00000001ff027807 */ /* 0x006fe40000800000 */
[----:B------:R-:W-:Y:S02]  /*b5f0*/  SEL R16, R16, RZ, P1 ;  /* 0x000000ff10107207 */ /* 0x000fe40000800000 */
[----:B------:R-:W-:Y:S01]  /*b600*/  LOP3.LUT R17, R11, R2, RZ, 0x3c, !PT ;  /* 0x000000020b117212 */ /* 0x000fe200078e3cff */
[----:B------:R-:W-:Y:S06]  /*b610*/  @!P6 BRA `(.L_x_65) ;  /* 0x000000040094e947 */ /* 0x000fec0003800000 */
[----:B------:R-:W-:Y:S01]  /*b620*/  VIADD R13, R9, 0xffffffff ;  /* 0xffffffff090d7836 */ /* 0x000fe20000000000 */
        /* <DEDUP_REMOVED lines=21> */
.L_x_66:
[----:B------:R-:W1:Y:S01]  /*b780*/  S2R R2, SR_TID.X ;  /* 0x0000000000027919 */ /* 0x000e620000002100 */
[----:B------:R-:W-:Y:S02]  /*b790*/  SHF.L.U32 R3, R17, 0x1f, RZ ;  /* 0x0000001f11037819 */ /* 0x000fe400000006ff */
[----:B-1----:R-:W-:Y:S01]  /*b7a0*/  LOP3.LUT R5, R2, 0x7f, RZ, 0xc0, !PT ;  /* 0x0000007f02057812 */ /* 0x002fe200078ec0ff */
[----:B------:R-:W-:-:S03]  /*b7b0*/  IMAD R2, R16, 0x8, R23 ;  /* 0x0000000810027824 */ /* 0x000fc600078e0217 */
[----:B------:R-:W-:Y:S01]  /*b7c0*/  ISETP.NE.AND P1, PT, R5, RZ, PT ;  /* 0x000000ff0500720c */ /* 0x000fe20003f25270 */
[----:B------:R-:W1:Y:S02]  /*b7d0*/  SYNCS.PHASECHK.TRANS64.TRYWAIT P2, [R2+URZ+0x31c40], R3 ;  /* 0x031c4003020075a7 */ /* 0x000e64000804017f */
[----:B-1----:R-:W-:Y:S10]  /*b7e0*/  @!P2 BRA `(.L_x_67) ;  /* 0x000000100020a947 */ /* 0x002ff40003800000 */
.L_x_102:
[----:B------:R-:W-:Y:S05]  /*b7f0*/  @P1 BRA `(.L_x_68) ;  /* 0x0000000000141947 */ /* 0x000fea0003800000 */
[----:B------:R-:W-:Y:S01]  /*b800*/  ISETP.NE.AND P2, PT, R27, RZ, PT ;  /* 0x000000ff1b00720c */ /* 0x000fe20003f45270 */
[----:B-1----:R-:W-:-:S04]  /*b810*/  IMAD.MOV.U32 R3, RZ, RZ, 0x6c00 ;  /* 0x00006c00ff037424 */ /* 0x002fc800078e00ff */
[----:B------:R2:W-:Y:S08]  /*b820*/  SYNCS.ARRIVE.TRANS64 RZ, [R2+URZ+0x31c30], R3 ;  /* 0x031c300302ff79a7 */ /* 0x0005f0000800003f */
[----:B------:R-:W-:Y:S05]  /*b830*/  @!P2 BRA `(.L_x_68) ;  /* 0x000000000004a947 */ /* 0x000fea0003800000 */
[----:B------:R-:W-:Y:S01]  /*b840*/  BPT.TRAP 0x1 ;  /* 0x000000040000795c */ /* 0x000fe20000300000 */
.L_x_68:
[----:B-12---:R-:W-:Y:S01]  /*b850*/  IMAD R2, R16, 0x6c00, R23 ;  /* 0x00006c0010027824 */ /* 0x006fe200078e0217 */
[----:B------:R-:W-:Y:S01]  /*b860*/  R2UR UR11, R13 ;  /* 0x000000000d0b72ca */ /* 0x000fe200000e0000 */
[----:B------:R-:W-:Y:S01]  /*b870*/  VIADD R3, R23, 0x31c00 ;  /* 0x00031c0017037836 */ /* 0x000fe20000000000 */
[----:B------:R-:W-:Y:S01]  /*b880*/  UIADD3 UR4, UP0, UR36, 0x370, URZ ;  /* 0x0000037024047890 */ /* 0x000fe2000ff1e03f */
[----:B------:R-:W-:Y:S01]  /*b890*/  R2UR UR12, R0 ;  /* 0x00000000000c72ca */ /* 0x000fe200000e0000 */
[----:B------:R-:W-:Y:S01]  /*b8a0*/  UMOV UR10, URZ ;  /* 0x0000003f000a7c82 */ /* 0x000fe20008000000 */
[----:B------:R-:W-:Y:S01]  /*b8b0*/  R2UR UR8, R2 ;  /* 0x00000000020872ca */ /* 0x000fe200000e0000 */
[--C-:B------:R-:W-:Y:S01]  /*b8c0*/  IMAD R2, R16, 0x8, R3.reuse ;  /* 0x0000000810027824 */ /* 0x100fe200078e0203 */
[----:B-----5:R-:W-:Y:S01]  /*b8d0*/  R2UR UR13, R4 ;  /* 0x00000000040d72ca */ /* 0x020fe200000e0000 */
[----:B------:R-:W-:Y:S01]  /*b8e0*/  UIADD3.X UR5, URZ, UR37, URZ, UP0, !UPT ;  /* 0x000000253f057290 */ /* 0x000fe200087fe43f */
[----:B------:R-:W-:Y:S01]  /*b8f0*/  SHF.L.U32 R11, R11, 0x1f, RZ ;  /* 0x0000001f0b0b7819 */ /* 0x000fe200000006ff */
[----:B------:R-:W-:Y:S01]  /*b900*/  UMOV UR6, 0x0 ;  /* 0x0000000000067882 */ /* 0x000fe20000000000 */
[----:B------:R-:W-:Y:S01]  /*b910*/  R2UR UR9, R2 ;  /* 0x00000000020972ca */ /* 0x000fe200000e0000 */
[----:B------:R-:W-:Y:S01]  /*b920*/  UMOV UR7, 0x14f00000 ;  /* 0x14f0000000077882 */ /* 0x000fe20000000000 */
[----:B------:R-:W-:Y:S01]  /*b930*/  UIMAD UR11, UR11, 0x90, URZ ;  /* 0x000000900b0b78a4 */ /* 0x000fe2000f8e023f */
[----:B------:R-:W-:Y:S01]  /*b940*/  IMAD R2, R10, 0x8, R3 ;  /* 0x000000080a027824 */ /* 0x000fe200078e0203 */
[----:B------:R-:W-:Y:S01]  /*b950*/  UMOV UR17, 0x20 ;  /* 0x0000002000117882 */ /* 0x000fe20000000000 */
[----:B------:R-:W-:-:S02]  /*b960*/  UMOV UR18, 0x40 ;  /* 0x0000004000127882 */ /* 0x000fc40000000000 */
[----:B------:R-:W-:Y:S02]  /*b970*/  UIADD3 UR14, UR8, 0x16a00, URZ ;  /* 0x00016a00080e7890 */ /* 0x000fe4000fffe03f */
[----:B------:R-:W-:Y:S02]  /*b980*/  UIADD3 UR15, UR8, 0x18e00, URZ ;  /* 0x00018e00080f7890 */ /* 0x000fe4000fffe03f */
[----:B------:R-:W-:Y:S02]  /*b990*/  UIADD3 UR16, UR8, 0x1b200, URZ ;  /* 0x0001b20008107890 */ /* 0x000fe4000fffe03f */
[----:B------:R-:W-:Y:S01]  /*b9a0*/  UIADD3 UR9, UR9, 0x30, URZ ;  /* 0x0000003009097890 */ /* 0x000fe2000fffe03f */
[----:B------:R-:W-:-:S08]  /*b9b0*/  UMOV UR8, UR14 ;  /* 0x0000000e00087c82 */ /* 0x000fd00008000000 */
        /* <DEDUP_REMOVED lines=9> */
.L_x_103:
[----:B------:R-:W-:Y:S05]  /*ba50*/  @P1 BRA `(.L_x_70) ;  /* 0x0000000000141947 */ /* 0x000fea0003800000 */
[----:B------:R-:W-:Y:S01]  /*ba60*/  ISETP.NE.AND P1, PT, R27, RZ, PT ;  /* 0x000000ff1b00720c */ /* 0x000fe20003f25270 */
[----:B------:R-:W-:-:S04]  /*ba70*/  IMAD.MOV.U32 R3, RZ, RZ, 0x6c00 ;  /* 0x00006c00ff037424 */ /* 0x000fc800078e00ff */
[----:B------:R2:W-:Y:S08]  /*ba80*/  SYNCS.ARRIVE.TRANS64 RZ, [R2+URZ+0x50], R3 ;  /* 0x0000500302ff79a7 */ /* 0x0005f0000800003f */
[----:B------:R-:W-:Y:S05]  /*ba90*/  @!P1 BRA `(.L_x_70) ;  /* 0x0000000000049947 */ /* 0x000fea0003800000 */
[----:B------:R-:W-:Y:S01]  /*baa0*/  BPT.TRAP 0x1 ;  /* 0x000000040000795c */ /* 0x000fe20000300000 */
.L_x_70:
        /* <DEDUP_REMOVED lines=18> */
[----:B------:R-:W-:-:S05]  /*bbd0*/  UIADD3 UR15, UR15, 0x4a00, URZ ;  /* 0x00004a000f0f7890 */ /* 0x000fca000fffe03f */
[----:B------:R3:W-:Y:S02]  /*bbe0*/  UTMALDG.4D [UR8], [UR4], desc[UR6] ;  /* 0x00000608040075b4 */ /* 0x0007e40008019000 */
[----:B---3--:R-:W-:Y:S01]  /*bbf0*/  UMOV UR8, UR14 ;  /* 0x0000000e00087c82 */ /* 0x008fe20008000000 */
[----:B------:R-:W-:Y:S01]  /*bc00*/  UMOV UR10, UR16 ;  /* 0x00000010000a7c82 */ /* 0x000fe20008000000 */
[----:B------:R-:W-:Y:S01]  /*bc10*/  UMOV UR14, 0x40 ;  /* 0x00000040000e7882 */ /* 0x000fe20000000000 */
[----:B------:R3:W-:Y:S02]  /*bc20*/  UTMALDG.4D [UR8], [UR4], desc[UR6] ;  /* 0x00000608040075b4 */ /* 0x0007e40008019000 */
[----:B---3--:R-:W-:Y:S01]  /*bc30*/  UMOV UR8, UR15 ;  /* 0x0000000f00087c82 */ /* 0x008fe20008000000 */
[----:B------:R-:W-:Y:S02]  /*bc40*/  UMOV UR10, UR14 ;  /* 0x0000000e000a7c82 */ /* 0x000fe40008000000 */
[----:B------:R3:W-:Y:S02]  /*bc50*/  UTMALDG.4D [UR8], [UR4], desc[UR6] ;  /* 0x00000608040075b4 */ /* 0x0007e40008019000 */
[----:B---3--:R-:W-:Y:S01]  /*bc60*/  NOP ;  /* 0x0000000000007918 */ /* 0x008fe20000000000 */
.L_x_65:
[----:B------:R-:W-:Y:S05]  /*bc70*/  BSYNC B1 ;  /* 0x0000000000017941 */ /* 0x000fea0003800000 */
.L_x_64:
[C---:B------:R-:W-:Y:S01]  /*bc80*/  ISETP.GT.AND P1, PT, R9.reuse, 0x1, PT ;  /* 0x000000010900780c */ /* 0x040fe20003f24270 */
[----:B------:R-:W-:-:S12]  /*bc90*/  VIADD R9, R9, 0xfffffffe ;  /* 0xfffffffe09097836 */ /* 0x000fd80000000000 */
[----:B------:R-:W-:Y:S05]  /*bca0*/  @P1 BRA `(.L_x_71) ;  /* 0xfffffff000901947 */ /* 0x000fea000383ffff */
.L_x_56:
[----:B------:R-:W-:Y:S05]  /*bcb0*/  BSYNC B0 ;  /* 0x0000000000007941 */ /* 0x000fea0003800000 */
.L_x_47:
[----:B------:R-:W-:Y:S04]  /*bcc0*/  BSSY B0, `(.L_x_72) ;  /* 0x000002a000007945 */ /* 0x000fe80003800000 */
[----:B------:R-:W-:Y:S05]  /*bcd0*/  @!P6 BRA `(.L_x_73) ;  /* 0x0000000000a0e947 */ /* 0x000fea0003800000 */
[----:B-12---:R-:W1:Y:S01]  /*bce0*/  S2R R2, SR_TID.X ;  /* 0x0000000000027919 */ /* 0x006e620000002100 */
[----:B------:R-:W-:Y:S01]  /*bcf0*/  IMAD R3, R16, 0x8, R23 ;  /* 0x0000000810037824 */ /* 0x000fe200078e0217 */
[----:B-1----:R-:W-:Y:S02]  /*bd00*/  LOP3.LUT R4, R2, 0x7f, RZ, 0xc0, !PT ;  /* 0x0000007f02047812 */ /* 0x002fe400078ec0ff */
[----:B------:R-:W-:Y:S02]  /*bd10*/  SHF.L.U32 R2, R17, 0x1f, RZ ;  /* 0x0000001f11027819 */ /* 0x000fe400000006ff */
[----:B------:R-:W-:Y:S02]  /*bd20*/  ISETP.NE.AND P1, PT, R4, RZ, PT ;  /* 0x000000ff0400720c */ /* 0x000fe40003f25270 */
[----:B------:R-:W1:Y:S02]  /*bd30*/  SYNCS.PHASECHK.TRANS64.TRYWAIT P0, [R3+URZ+0x31c60], R2 ;  /* 0x031c6002030075a7 */ /* 0x000e64000800017f */
[----:B-1----:R-:W-:Y:S09]  /*bd40*/  @!P0 BRA `(.L_x_74) ;  /* 0x0000000800f08947 */ /* 0x002ff20003800000 */
.L_x_104:
[----:B------:R-:W-:Y:S05]  /*bd50*/  @P1 BRA `(.L_x_75) ;  /* 0x0000000000141947 */ /* 0x000fea0003800000 */
[----:B------:R-:W-:Y:S01]  /*bd60*/  ISETP.NE.AND P0, PT, R27, RZ, PT ;  /* 0x000000ff1b00720c */ /* 0x000fe20003f05270 */
[----:B-1----:R-:W-:-:S04]  /*bd70*/  IMAD.MOV.U32 R2, RZ, RZ, 0x6c00 ;  /* 0x00006c00ff027424 */ /* 0x002fc800078e00ff */
[----:B------:R2:W-:Y:S08]  /*bd80*/  SYNCS.ARRIVE.TRANS64 RZ, [R3+URZ+0x31c50], R2 ;  /* 0x031c500203ff79a7 */ /* 0x0005f0000800003f */
[----:B------:R-:W-:Y:S05]  /*bd90*/  @!P0 BRA `(.L_x_75) ;  /* 0x0000000000048947 */ /* 0x000fea0003800000 */
[----:B------:R-:W-:Y:S01]  /*bda0*/  BPT.TRAP 0x1 ;  /* 0x000000040000795c */ /* 0x000fe20000300000 */
.L_x_75:
        /* <DEDUP_REMOVED lines=11> */
[----:B------:R-:W-:-:S03]  /*be60*/  UMOV UR17, 0x20 ;  /* 0x0000002000117882 */ /* 0x000fc60000000000 */
[----:B------:R-:W-:Y:S02]  /*be70*/  UIMAD UR11, UR11, 0x90, URZ ;  /* 0x000000900b0b78a4 */ /* 0x000fe4000f8e023f */
        /* <DEDUP_REMOVED lines=14> */
.L_x_73:
[----:B------:R-:W-:Y:S05]  /*bf60*/  BSYNC B0 ;  /* 0x0000000000007941 */ /* 0x000fea0003800000 */
.L_x_72:
[----:B------:R-:W-:Y:S01]  /*bf70*/  VIADD R26, R26, UR38 ;  /* 0x000000261a1a7c36 */ /* 0x000fe20008000000 */
[----:B------:R-:W-:Y:S01]  /*bf80*/  ULDC UR4, c[0x0][0xda4] ;  /* 0x0003690000047ab9 */ /* 0x000fe20000000800 */
[----:B------:R-:W-:Y:S02]  /*bf90*/  VIADD R16, R16, 0x1 ;  /* 0x0000000110107836 */ /* 0x000fe40000000000 */
[----:B------:R-:W-:Y:S01]  /*bfa0*/  VIADD R29, R29, 0x1 ;  /* 0x000000011d1d7836 */ /* 0x000fe20000000000 */
[----:B------:R-:W-:Y:S02]  /*bfb0*/  ISETP.GE.AND P1, PT, R26, UR4, PT ;  /* 0x000000041a007c0c */ /* 0x000fe4000bf26270 */
[----:B------:R-:W-:-:S04]  /*bfc0*/  ISETP.NE.AND P0, PT, R16, 0x2, PT ;  /* 0x000000021000780c */ /* 0x000fc80003f05270 */
[----:B------:R-:W-:Y:S02]  /*bfd0*/  SEL R0, RZ, 0x1, P0 ;  /* 0x00000001ff007807 */ /* 0x000fe40000000000 */
[----:B------:R-:W-:Y:S02]  /*bfe0*/  SEL R16, R16, RZ, P0 ;  /* 0x000000ff10107207 */ /* 0x000fe40000000000 */
[----:B------:R-:W-:-:S03]  /*bff0*/  LOP3.LUT R17, R17, R0, RZ, 0x3c, !PT ;  /* 0x0000000011117212 */ /* 0x000fc600078e3cff */
[----:B------:R-:W-:Y:S05]  /*c000*/  @!P1 BRA `(.L_x_76) ;  /* 0xffffffd400c09947 */ /* 0x000fea000383ffff */
[----:B------:R-:W-:-:S07]  /*c010*/  LOP3.LUT R29, R29, 0x1, RZ, 0xc, !PT ;  /* 0x000000011d1d7812 */ /* 0x000fce00078e0cff */
.L_x_32:
[----:B-12---:R-:W1:Y:S01]  /*c020*/  S2R R3, SR_CgaCtaId ;  /* 0x0000000000037919 */ /* 0x006e620000008800 */
[----:B------:R-:W-:Y:S01]  /*c030*/  MOV R0, 0x400 ;  /* 0x0000040000007802 */ /* 0x000fe20000000f00 */
[----:B------:R-:W-:Y:S01]  /*c040*/  BSSY B0, `(.L_x_77) ;  /* 0x0000005000007945 */ /* 0x000fe20003800000 */
[----:B------:R-:W-:Y:S02]  /*c050*/  SHF.L.U32 R29, R29, 0x1f, RZ ;  /* 0x0000001f1d1d7819 */ /* 0x000fe400000006ff */
[----:B-1----:R-:W-:-:S04]  /*c060*/  LEA R8, R3, R0, 0x18 ;  /* 0x0000000003087211 */ /* 0x002fc800078ec0ff */
[----:B------:R-:W1:Y:S02]  /*c070*/  SYNCS.PHASECHK.TRANS64.TRYWAIT P0, [R8+URZ+0x31c20], R29 ;  /* 0x031c201d080075a7 */ /* 0x000e64000800017f */
[----:B-1----:R-:W-:Y:S05]  /*c080*/  @!P0 BRA `(.L_x_78) ;  /* 0x0000000800348947 */ /* 0x002fea0003800000 */
.L_x_105:
[----:B------:R-:W-:Y:S05]  /*c090*/  BSYNC B0 ;  /* 0x0000000000007941 */ /* 0x000fea0003800000 */
.L_x_77:
[----:B------:R-:W-:-:S03]  /*c0a0*/  UMOV UR4, 0xffffffff ;  /* 0xffffffff00047882 */ /* 0x000fc60000000000 */
[----:B------:R-:W-:Y:S05]  /*c0b0*/  BRA.DIV UR4, `(.L_x_79) ;  /* 0x0000000a043c7947 */ /* 0x000fea000b800000 */
[----:B------:R-:W2:Y:S02]  /*c0c0*/  S2R R0, SR_TID.X ;  /* 0x0000000000007919 */ /* 0x000ea40000002100 */
[----:B--2---:R-:W-:-:S04]  /*c0d0*/  SHF.R.U32.HI R0, RZ, 0x5, R0 ;  /* 0x00000005ff007819 */ /* 0x004fc80000011600 */
[----:B------:R-:W-:-:S05]  /*c0e0*/  LOP3.LUT R0, R0, 0x3, RZ, 0xc0, !PT ;  /* 0x0000000300007812 */ /* 0x000fca00078ec0ff */
[----:B------:R2:W3:Y:S02]  /*c0f0*/  SHFL.IDX PT, R14, R0, RZ, 0x1f ;  /* 0x00001fff000e7589 */ /* 0x0004e400000e0000 */
.L_x_108:
[----:B---3--:R-:W-:Y:S01]  /*c100*/  ISETP.NE.AND P0, PT, R14, RZ, PT ;  /* 0x000000ff0e00720c */ /* 0x008fe20003f05270 */
[----:B------:R-:W-:-:S12]  /*c110*/  BSSY B0, `(.L_x_80) ;  /* 0x0000024000007945 */ /* 0x000fd80003800000 */
[----:B------:R-:W-:Y:S05]  /*c120*/  @P0 BRA `(.L_x_81) ;  /* 0x0000000000880947 */ /* 0x000fea0003800000 */
[----:B------:R-:W-:-:S03]  /*c130*/  UMOV UR4, 0xffffffff ;  /* 0xffffffff00047882 */ /* 0x000fc60000000000 */
[----:B------:R-:W-:Y:S05]  /*c140*/  BRA.DIV UR4, `(.L_x_82) ;  /* 0x0000000a044c7947 */ /* 0x000fea000b800000 */
[----:B------:R-:W-:-:S13]  /*c150*/  ELECT P6, URZ, PT ;  /* 0x00000000003f782f */ /* 0x000fda00038c0000 */
.L_x_111:
[----:B------:R-:W-:Y:S05]  /*c160*/  @!P6 BRA `(.L_x_81) ;  /* 0x000000000078e947 */ /* 0x000fea0003800000 */
[----:B--2---:R-:W2:Y:S02]  /*c170*/  LDL.LU R0, [R1] ;  /* 0x0000000001007983 */ /* 0x004ea40000300800 */
[----:B--2---:R-:W-:-:S04]  /*c180*/  LOP3.LUT R0, R0, 0x2, RZ, 0xfc, !PT ;  /* 0x0000000200007812 */ /* 0x004fc800078efcff */
[----:B------:R-:W-:-:S13]  /*c190*/  ISETP.NE.AND P2, PT, R0, 0x3, PT ;  /* 0x000000030000780c */ /* 0x000fda0003f45270 */
[----:B------:R-:W-:Y:S05]  /*c1a0*/  @!P2 BRA `(.L_x_83) ;  /* 0x000000000004a947 */ /* 0x000fea0003800000 */
[----:B------:R-:W-:Y:S01]  /*c1b0*/  BPT.TRAP 0x1 ;  /* 0x000000040000795c */ /* 0x000fe20000300000 */
.L_x_83:
[----:B------:R-:W-:Y:S01]  /*c1c0*/  VIADD R3, R8, 0x31c40 ;  /* 0x00031c4008037836 */ /* 0x000fe20000000000 */
[----:B------:R-:W-:Y:S01]  /*c1d0*/  SHF.L.U32 R4, R17, 0x1f, RZ ;  /* 0x0000001f11047819 */ /* 0x000fe200000006ff */
[C---:B------:R-:W-:Y:S02]  /*c1e0*/  VIADD R0, R16.reuse, 0x1 ;  /* 0x0000000110007836 */ /* 0x040fe40000000000 */
[----:B------:R-:W-:-:S03]  /*c1f0*/  IMAD R5, R16, 0x8, R3 ;  /* 0x0000000810057824 */ /* 0x000fc600078e0203 */
[C---:B------:R-:W-:Y:S01]  /*c200*/  ISETP.NE.AND P1, PT, R0.reuse, 0x2, PT ;  /* 0x000000020000780c */ /* 0x040fe20003f25270 */
[----:B------:R-:W2:Y:S03]  /*c210*/  SYNCS.PHASECHK.TRANS64.TRYWAIT P0, [R5+URZ], R4 ;  /* 0x00000004050075a7 */ /* 0x000ea6000800017f */
[----:B------:R-:W-:Y:S02]  /*c220*/  SEL R2, RZ, 0x1, P1 ;  /* 0x00000001ff027807 */ /* 0x000fe40000800000 */
[----:B------:R-:W-:Y:S02]  /*c230*/  SEL R6, R0, RZ, P1 ;  /* 0x000000ff00067207 */ /* 0x000fe40000800000 */
[----:B------:R-:W-:-:S03]  /*c240*/  LOP3.LUT R0, R17, R2, RZ, 0x3c, !PT ;  /* 0x0000000211007212 */ /* 0x000fc600078e3cff */
[----:B------:R-:W-:Y:S01]  /*c250*/  IMAD R3, R6, 0x8, R3 ;  /* 0x0000000806037824 */ /* 0x000fe200078e0203 */
[----:B------:R-:W-:Y:S01]  /*c260*/  SHF.L.U32 R0, R0, 0x1f, RZ ;  /* 0x0000001f00007819 */ /* 0x000fe200000006ff */
[----:B--2---:R-:W-:Y:S06]  /*c270*/  @!P0 BRA `(.L_x_84) ;  /* 0x0000000800208947 */ /* 0x004fec0003800000 */
.L_x_112:
[----:B------:R-:W3:Y:S02]  /*c280*/  SYNCS.PHASECHK.TRANS64.TRYWAIT P0, [R3+URZ], R0 ;  /* 0x00000000030075a7 */ /* 0x000ee4000800017f */
[----:B---3--:R-:W-:Y:S05]  /*c290*/  @!P0 BRA `(.L_x_85) ;  /* 0x00000008002c8947 */ /* 0x008fea0003800000 */
.L_x_113:
[----:B------:R-:W-:Y:S05]  /*c2a0*/  @!P2 BRA `(.L_x_86) ;  /* 0x000000000004a947 */ /* 0x000fea0003800000 */
[----:B------:R-:W-:Y:S01]  /*c2b0*/  BPT.TRAP 0x1 ;  /* 0x000000040000795c */ /* 0x000fe20000300000 */
.L_x_86:
[----:B---3--:R-:W-:-:S04]  /*c2c0*/  VIADD R3, R8, 0x31c60 ;  /* 0x00031c6008037836 */ /* 0x008fc80000000000 */
[----:B--2---:R-:W-:-:S04]  /*c2d0*/  IMAD R5, R16, 0x8, R3 ;  /* 0x0000000810057824 */ /* 0x004fc800078e0203 */
[----:B------:R-:W2:Y:S02]  /*c2e0*/  SYNCS.PHASECHK.TRANS64.TRYWAIT P0, [R5+URZ], R4 ;  /* 0x00000004050075a7 */ /* 0x000ea4000800017f */
[----:B--2---:R-:W-:Y:S05]  /*c2f0*/  @!P0 BRA `(.L_x_87) ;  /* 0x0000000800288947 */ /* 0x004fea0003800000 */
.L_x_114:
[----:B------:R-:W-:-:S07]  /*c300*/  IMAD R3, R6, 0x8, R3 ;  /* 0x0000000806037824 */ /* 0x000fce00078e0203 */
.L_x_88:
[----:B---3--:R3:W4:Y:S02]  /*c310*/  SYNCS.PHASECHK.TRANS64.TRYWAIT P0, [R3+URZ], R0 ;  /* 0x00000000030075a7 */ /* 0x008724000800017f */
[----:B----4-:R-:W-:Y:S05]  /*c320*/  @!P0 NANOSLEEP.SYNCS 0x989680 ;  /* 0x009896800000895d */ /* 0x010fea0003900000 */
[----:B------:R-:W4:Y:S02]  /*c330*/  @!P0 SYNCS.PHASECHK.TRANS64 P0, [R3+URZ], R0 ;  /* 0x00000000030085a7 */ /* 0x000f24000800007f */
[----:B----4-:R-:W-:Y:S05]  /*c340*/  @!P0 BRA `(.L_x_88) ;  /* 0xfffffffc00f08947 */ /* 0x010fea000383ffff */
.L_x_81:
[----:B------:R-:W-:Y:S05]  /*c350*/  BSYNC B0 ;  /* 0x0000000000007941 */ /* 0x000fea0003800000 */
.L_x_80:
[----:B------:R-:W-:Y:S05]  /*c360*/  EXIT ;  /* 0x000000000000794d */ /* 0x000fea0003800000 */
.L_x_10:
[----:B-1----:R-:W-:-:S04]  /*c370*/  IMAD.U32 R3, RZ, RZ, UR39 ;  /* 0x00000027ff037e24 */ /* 0x002fc8000f8e00ff */
[----:B------:R1:W2:Y:S03]  /*c380*/  SYNCS.PHASECHK.TRANS64.TRYWAIT P1, [R3+URZ+0x31c00], R0 ;  /* 0x031c0000030075a7 */ /* 0x0002a6000802017f */
[----:B--2---:R-:W-:Y:S05]  /*c390*/  @!P1 NANOSLEEP.SYNCS 0x989680 ;  /* 0x009896800000995d */ /* 0x004fea0003900000 */
[----:B------:R-:W2:Y:S02]  /*c3a0*/  @!P1 SYNCS.PHASECHK.TRANS64 P1, [R3+URZ+0x31c00], R0 ;  /* 0x031c0000030095a7 */ /* 0x000ea4000802007f */
[----:B--2---:R-:W-:Y:S05]  /*c3b0*/  @!P1 BRA `(.L_x_10) ;  /* 0xfffffffc00ec9947 */ /* 0x004fea000383ffff */
[----:B------:R-:W-:Y:S05]  /*c3c0*/  BRA `(.L_x_89) ;  /* 0xffffff4c00a47947 */ /* 0x000fea000383ffff */
.L_x_14:
[----:B--2---:R2:W3:Y:S02]  /*c3d0*/  SYNCS.PHASECHK.TRANS64.TRYWAIT P2, [R4+URZ+0x31c30], R3 ;  /* 0x031c3003040075a7 */ /* 0x0044e4000804017f */
[----:B---3--:R-:W-:Y:S05]  /*c3e0*/  @!P2 NANOSLEEP.SYNCS 0x989680 ;  /* 0x009896800000a95d */ /* 0x008fea0003900000 */
[----:B------:R-:W3:Y:S02]  /*c3f0*/  @!P2 SYNCS.PHASECHK.TRANS64 P2, [R4+URZ+0x31c30], R3 ;  /* 0x031c30030400a5a7 */ /* 0x000ee4000804007f */
[----:B---3--:R-:W-:Y:S05]  /*c400*/  @!P2 BRA `(.L_x_14) ;  /* 0xfffffffc00f0a947 */ /* 0x008fea000383ffff */
[----:B------:R-:W-:Y:S05]  /*c410*/  BRA `(.L_x_13) ;  /* 0xffffff4c00cc7947 */ /* 0x000fea000383ffff */
.L_x_19:
[----:B---3--:R-:W-:-:S04]  /*c420*/  IMAD.U32 R3, RZ, RZ, UR4 ;  /* 0x00000004ff037e24 */ /* 0x008fc8000f8e00ff */
[----:B------:R3:W4:Y:S03]  /*c430*/  SYNCS.PHASECHK.TRANS64.TRYWAIT P2, [R3+URZ+0x31c30], R0 ;  /* 0x031c3000030075a7 */ /* 0x000726000804017f */
[----:B----4-:R-:W-:Y:S05]  /*c440*/  @!P2 NANOSLEEP.SYNCS 0x989680 ;  /* 0x009896800000a95d */ /* 0x010fea0003900000 */
[----:B------:R-:W4:Y:S02]  /*c450*/  @!P2 SYNCS.PHASECHK.TRANS64 P2, [R3+URZ+0x31c30], R0 ;  /* 0x031c30000300a5a7 */ /* 0x000f24000804007f */
[----:B----4-:R-:W-:Y:S05]  /*c460*/  @!P2 BRA `(.L_x_19) ;  /* 0xfffffffc00eca947 */ /* 0x010fea000383ffff */
[----:B------:R-:W-:Y:S05]  /*c470*/  BRA `(.L_x_16) ;  /* 0xffffff8400fc7947 */ /* 0x000fea000383ffff */
.L_x_23:
[----:B--2---:R-:W-:-:S04]  /*c480*/  IMAD.U32 R3, RZ, RZ, UR4 ;  /* 0x00000004ff037e24 */ /* 0x004fc8000f8e00ff */
[----:B------:R2:W3:Y:S03]  /*c490*/  SYNCS.PHASECHK.TRANS64.TRYWAIT P2, [R3+URZ+0x31c50], R0 ;  /* 0x031c5000030075a7 */ /* 0x0004e6000804017f */
[----:B---3--:R-:W-:Y:S05]  /*c4a0*/  @!P2 NANOSLEEP.SYNCS 0x989680 ;  /* 0x009896800000a95d */ /* 0x008fea0003900000 */
[----:B------:R-:W3:Y:S02]  /*c4b0*/  @!P2 SYNCS.PHASECHK.TRANS64 P2, [R3+URZ+0x31c50], R0 ;  /* 0x031c50000300a5a7 */ /* 0x000ee4000804007f */
[----:B---3--:R-:W-:Y:S05]  /*c4c0*/  @!P2 BRA `(.L_x_23) ;  /* 0xfffffffc00eca947 */ /* 0x008fea000383ffff */
[----:B------:R-:W-:Y:S05]  /*c4d0*/  BRA `(.L_x_20) ;  /* 0xffffff9c00987947 */ /* 0x000fea000383ffff */
.L_x_28:
[----:B----4-:R-:W-:-:S04]  /*c4e0*/  IMAD.U32 R5, RZ, RZ, UR12 ;  /* 0x0000000cff057e24 */ /* 0x010fc8000f8e00ff */
[----:B------:R4:W1:Y:S03]  /*c4f0*/  SYNCS.PHASECHK.TRANS64.TRYWAIT P0, [R5+URZ+0x31c50], R4 ;  /* 0x031c5004050075a7 */ /* 0x000866000800017f */
[----:B-1----:R-:W-:Y:S05]  /*c500*/  @!P0 NANOSLEEP.SYNCS 0x989680 ;  /* 0x009896800000895d */ /* 0x002fea0003900000 */
[----:B------:R-:W1:Y:S02]  /*c510*/  @!P0 SYNCS.PHASECHK.TRANS64 P0, [R5+URZ+0x31c50], R4 ;  /* 0x031c5004050085a7 */ /* 0x000e64000800007f */
[----:B-1----:R-:W-:Y:S05]  /*c520*/  @!P0 BRA `(.L_x_28) ;  /* 0xfffffffc00ec8947 */ /* 0x002fea000383ffff */
[----:B------:R-:W-:Y:S05]  /*c530*/  BRA `(.L_x_27) ;  /* 0xffffffbc00747947 */ /* 0x000fea000383ffff */
.L_x_39:
[----:B------:R-:W1:Y:S01]  /*c540*/  S2R R4, SR_TID.X ;  /* 0x0000000000047919 */ /* 0x000e620000002100 */
[----:B------:R-:W-:Y:S01]  /*c550*/  BSSY B0, `(.L_x_90) ;  /* 0x000000a000007945 */ /* 0x000fe20003800000 */
[----:B------:R-:W-:Y:S02]  /*c560*/  IMAD.MOV.U32 R12, RZ, RZ, RZ ;  /* 0x000000ffff0c7224 */ /* 0x000fe400078e00ff */
[----:B------:R-:W-:Y:S02]  /*c570*/  IMAD.MOV.U32 R11, RZ, RZ, 0x1f ;  /* 0x0000001fff0b7424 */ /* 0x000fe400078e00ff */
[----:B------:R-:W-:Y:S01]  /*c580*/  IMAD.MOV.U32 R15, RZ, RZ, -0x1 ;  /* 0xffffffffff0f7424 */ /* 0x000fe200078e00ff */
[----:B-1----:R-:W-:-:S04]  /*c590*/  SHF.R.U32.HI R4, RZ, 0x5, R4 ;  /* 0x00000005ff047819 */ /* 0x002fc80000011604 */
[----:B------:R-:W-:-:S05]  /*c5a0*/  LOP3.LUT R4, R4, 0x3, RZ, 0xc0, !PT ;  /* 0x0000000304047812 */ /* 0x000fca00078ec0ff */
[----:B------:R-:W-:-:S07]  /*c5b0*/  IMAD.MOV.U32 R13, RZ, RZ, R4 ;  /* 0x000000ffff0d7224 */ /* 0x000fce00078e0004 */
[----:B------:R-:W-:Y:S05]  /*c5c0*/  WARPSYNC.COLLECTIVE R15, `(.L_x_91) ;  /* 0x000000000f087348 */ /* 0x000fea0003c00000 */
[----:B------:R1:W2:Y:S02]  /*c5d0*/  SHFL.IDX P6, R14, R13, R12, R11 ;  /* 0x0000000c0d0e7389 */ /* 0x0002a400000c000b */
[----:B-12---:R-:W-:Y:S01]  /*c5e0*/  ENDCOLLECTIVE ;  /* 0x000000000000791b */ /* 0x006fe20003800000 */
.L_x_91:
[----:B------:R-:W-:Y:S05]  /*c5f0*/  BSYNC B0 ;  /* 0x0000000000007941 */ /* 0x000fea0003800000 */
.L_x_90:
[----:B------:R-:W-:Y:S05]  /*c600*/  BRA `(.L_x_92) ;  /* 0xffffffd800947947 */ /* 0x000fea000383ffff */
.L_x_40:
[----:B------:R-:W-:Y:S01]  /*c610*/  BSSY B0, `(.L_x_93) ;  /* 0x0000006000007945 */ /* 0x000fe20003800000 */
[----:B------:R-:W-:-:S07]  /*c620*/  IMAD.MOV.U32 R15, RZ, RZ, -0x1 ;  /* 0xffffffffff0f7424 */ /* 0x000fce00078e00ff */
[----:B------:R-:W-:Y:S05]  /*c630*/  WARPSYNC.COLLECTIVE R15, `(.L_x_94) ;  /* 0x000000000f0c7348 */ /* 0x000fea0003c00000 */
[----:B------:R-:W-:Y:S02]  /*c640*/  ELECT P6, UR62, PT ;  /* 0x00000000003e782f */ /* 0x000fe400038c0000 */
[----:B------:R-:W-:Y:S01]  /*c650*/  MOV R14, UR62 ;  /* 0x0000003e000e7c02 */ /* 0x000fe20008000f00 */
[----:B------:R-:W-:Y:S10]  /*c660*/  ENDCOLLECTIVE ;  /* 0x000000000000791b */ /* 0x000ff40003800000 */
.L_x_94:
[----:B------:R-:W-:Y:S05]  /*c670*/  BSYNC B0 ;  /* 0x0000000000007941 */ /* 0x000fea0003800000 */
.L_x_93:
[----:B------:R-:W-:Y:S05]  /*c680*/  BRA `(.L_x_95) ;  /* 0xffffffd800887947 */ /* 0x000fea000383ffff */
.L_x_43:
[----:B--2---:R2:W3:Y:S02]  /*c690*/  SYNCS.PHASECHK.TRANS64.TRYWAIT P1, [R5+URZ+0x31c40], R4 ;  /* 0x031c4004050075a7 */ /* 0x0044e4000802017f */
[----:B---3--:R-:W-:Y:S05]  /*c6a0*/  @!P1 NANOSLEEP.SYNCS 0x989680 ;  /* 0x009896800000995d */ /* 0x008fea0003900000 */
[----:B------:R-:W3:Y:S02]  /*c6b0*/  @!P1 SYNCS.PHASECHK.TRANS64 P1, [R5+URZ+0x31c40], R4 ;  /* 0x031c4004050095a7 */ /* 0x000ee4000802007f */
[----:B---3--:R-:W-:Y:S05]  /*c6c0*/  @!P1 BRA `(.L_x_43) ;  /* 0xfffffffc00f09947 */ /* 0x008fea000383ffff */
[----:B------:R-:W-:Y:S05]  /*c6d0*/  BRA `(.L_x_96) ;  /* 0xffffffd800ec7947 */ /* 0x000fea000383ffff */
.L_x_46:
[----:B--2---:R2:W3:Y:S02]  /*c6e0*/  SYNCS.PHASECHK.TRANS64.TRYWAIT P1, [R23+URZ+0x31c20], R4 ;  /* 0x031c2004170075a7 */ /* 0x0044e4000802017f */
[----:B---3--:R-:W-:Y:S05]  /*c6f0*/  @!P1 NANOSLEEP.SYNCS 0x989680 ;  /* 0x009896800000995d */ /* 0x008fea0003900000 */
[----:B------:R-:W3:Y:S02]  /*c700*/  @!P1 SYNCS.PHASECHK.TRANS64 P1, [R23+URZ+0x31c20], R4 ;  /* 0x031c2004170095a7 */ /* 0x000ee4000802007f */
[----:B---3--:R-:W-:Y:S05]  /*c710*/  @!P1 BRA `(.L_x_46) ;  /* 0xfffffffc00f09947 */ /* 0x008fea000383ffff */
[----:B------:R-:W-:Y:S05]  /*c720*/  BRA `(.L_x_97) ;  /* 0xffffffdc00fc7947 */ /* 0x000fea000383ffff */
.L_x_52:
[----:B-1----:R1:W2:Y:S02]  /*c730*/  SYNCS.PHASECHK.TRANS64.TRYWAIT P2, [R3+URZ+0x31c40], R2 ;  /* 0x031c4002030075a7 */ /* 0x0022a4000804017f */
[----:B--2---:R-:W-:Y:S05]  /*c740*/  @!P2 NANOSLEEP.SYNCS 0x989680 ;  /* 0x009896800000a95d */ /* 0x004fea0003900000 */
[----:B------:R-:W2:Y:S02]  /*c750*/  @!P2 SYNCS.PHASECHK.TRANS64 P2, [R3+URZ+0x31c40], R2 ;  /* 0x031c40020300a5a7 */ /* 0x000ea4000804007f */
[----:B--2---:R-:W-:Y:S05]  /*c760*/  @!P2 BRA `(.L_x_52) ;  /* 0xfffffffc00f0a947 */ /* 0x004fea000383ffff */
[----:B------:R-:W-:Y:S05]  /*c770*/  BRA `(.L_x_98) ;  /* 0xffffffe000987947 */ /* 0x000fea000383ffff */
.L_x_54:
[----:B-1----:R1:W2:Y:S02]  /*c780*/  SYNCS.PHASECHK.TRANS64.TRYWAIT P2, [R2+URZ+0x60], R5 ;  /* 0x00006005020075a7 */ /* 0x0022a4000804017f */
[----:B--2---:R-:W-:Y:S05]  /*c790*/  @!P2 NANOSLEEP.SYNCS 0x989680 ;  /* 0x009896800000a95d */ /* 0x004fea0003900000 */
[----:B------:R-:W2:Y:S02]  /*c7a0*/  @!P2 SYNCS.PHASECHK.TRANS64 P2, [R2+URZ+0x60], R5 ;  /* 0x000060050200a5a7 */ /* 0x000ea4000804007f */
[----:B--2---:R-:W-:Y:S05]  /*c7b0*/  @!P2 BRA `(.L_x_54) ;  /* 0xfffffffc00f0a947 */ /* 0x004fea000383ffff */
[----:B------:R-:W-:Y:S05]  /*c7c0*/  BRA `(.L_x_99) ;  /* 0xffffffe400147947 */ /* 0x000fea000383ffff */
.L_x_60:
[----:B-1----:R1:W2:Y:S02]  /*c7d0*/  SYNCS.PHASECHK.TRANS64.TRYWAIT P2, [R3+URZ+0x31c40], R2 ;  /* 0x031c4002030075a7 */ /* 0x0022a4000804017f */
[----:B--2---:R-:W-:Y:S05]  /*c7e0*/  @!P2 NANOSLEEP.SYNCS 0x989680 ;  /* 0x009896800000a95d */ /* 0x004fea0003900000 */
[----:B------:R-:W2:Y:S02]  /*c7f0*/  @!P2 SYNCS.PHASECHK.TRANS64 P2, [R3+URZ+0x31c40], R2 ;  /* 0x031c40020300a5a7 */ /* 0x000ea4000804007f */
[----:B--2---:R-:W-:Y:S05]  /*c800*/  @!P2 BRA `(.L_x_60) ;  /* 0xfffffffc00f0a947 */ /* 0x004fea000383ffff */
[----:B------:R-:W-:Y:S05]  /*c810*/  BRA `(.L_x_100) ;  /* 0xffffffe800447947 */ /* 0x000fea000383ffff */
.L_x_62:
[----:B-1----:R1:W2:Y:S02]  /*c820*/  SYNCS.PHASECHK.TRANS64.TRYWAIT P2, [R2+URZ+0x60], R17 ;  /* 0x00006011020075a7 */ /* 0x0022a4000804017f */
[----:B--2---:R-:W-:Y:S05]  /*c830*/  @!P2 NANOSLEEP.SYNCS 0x989680 ;  /* 0x009896800000a95d */ /* 0x004fea0003900000 */
[----:B------:R-:W2:Y:S02]  /*c840*/  @!P2 SYNCS.PHASECHK.TRANS64 P2, [R2+URZ+0x60], R17 ;  /* 0x000060110200a5a7 */ /* 0x000ea4000804007f */
[----:B--2---:R-:W-:Y:S05]  /*c850*/  @!P2 BRA `(.L_x_62) ;  /* 0xfffffffc00f0a947 */ /* 0x004fea000383ffff */
[----:B------:R-:W-:Y:S05]  /*c860*/  BRA `(.L_x_101) ;  /* 0xffffffe800c07947 */ /* 0x000fea000383ffff */
.L_x_67:
[----:B-1----:R1:W2:Y:S02]  /*c870*/  SYNCS.PHASECHK.TRANS64.TRYWAIT P2, [R2+URZ+0x31c40], R3 ;  /* 0x031c4003020075a7 */ /* 0x0022a4000804017f */
[----:B--2---:R-:W-:Y:S05]  /*c880*/  @!P2 NANOSLEEP.SYNCS 0x989680 ;  /* 0x009896800000a95d */ /* 0x004fea0003900000 */
[----:B------:R-:W2:Y:S02]  /*c890*/  @!P2 SYNCS.PHASECHK.TRANS64 P2, [R2+URZ+0x31c40], R3 ;  /* 0x031c40030200a5a7 */ /* 0x000ea4000804007f */
[----:B--2---:R-:W-:Y:S05]  /*c8a0*/  @!P2 BRA `(.L_x_67) ;  /* 0xfffffffc00f0a947 */ /* 0x004fea000383ffff */
[----:B------:R-:W-:Y:S05]  /*c8b0*/  BRA `(.L_x_102) ;  /* 0xffffffec00cc7947 */ /* 0x000fea000383ffff */
.L_x_69:
[----:B-1----:R1:W2:Y:S02]  /*c8c0*/  SYNCS.PHASECHK.TRANS64.TRYWAIT P2, [R2+URZ+0x60], R11 ;  /* 0x0000600b020075a7 */ /* 0x0022a4000804017f */
[----:B--2---:R-:W-:Y:S05]  /*c8d0*/  @!P2 NANOSLEEP.SYNCS 0x989680 ;  /* 0x009896800000a95d */ /* 0x004fea0003900000 */
[----:B------:R-:W2:Y:S02]  /*c8e0*/  @!P2 SYNCS.PHASECHK.TRANS64 P2, [R2+URZ+0x60], R11 ;  /* 0x0000600b0200a5a7 */ /* 0x000ea4000804007f */
[----:B--2---:R-:W-:Y:S05]  /*c8f0*/  @!P2 BRA `(.L_x_69) ;  /* 0xfffffffc00f0a947 */ /* 0x004fea000383ffff */
[----:B------:R-:W-:Y:S05]  /*c900*/  BRA `(.L_x_103) ;  /* 0xfffffff000507947 */ /* 0x000fea000383ffff */
.L_x_74:
[----:B-1----:R1:W2:Y:S02]  /*c910*/  SYNCS.PHASECHK.TRANS64.TRYWAIT P0, [R3+URZ+0x31c60], R2 ;  /* 0x031c6002030075a7 */ /* 0x0022a4000800017f */
[----:B--2---:R-:W-:Y:S05]  /*c920*/  @!P0 NANOSLEEP.SYNCS 0x989680 ;  /* 0x009896800000895d */ /* 0x004fea0003900000 */
[----:B------:R-:W2:Y:S02]  /*c930*/  @!P0 SYNCS.PHASECHK.TRANS64 P0, [R3+URZ+0x31c60], R2 ;  /* 0x031c6002030085a7 */ /* 0x000ea4000800007f */
[----:B--2---:R-:W-:Y:S05]  /*c940*/  @!P0 BRA `(.L_x_74) ;  /* 0xfffffffc00f08947 */ /* 0x004fea000383ffff */
[----:B------:R-:W-:Y:S05]  /*c950*/  BRA `(.L_x_104) ;  /* 0xfffffff000fc7947 */ /* 0x000fea000383ffff */
.L_x_78:
[----:B-1----:R1:W2:Y:S02]  /*c960*/  SYNCS.PHASECHK.TRANS64.TRYWAIT P0, [R8+URZ+0x31c20], R29 ;  /* 0x031c201d080075a7 */ /* 0x0022a4000800017f */
[----:B--2---:R-:W-:Y:S05]  /*c970*/  @!P0 NANOSLEEP.SYNCS 0x989680 ;  /* 0x009896800000895d */ /* 0x004fea0003900000 */
[----:B------:R-:W2:Y:S02]  /*c980*/  @!P0 SYNCS.PHASECHK.TRANS64 P0, [R8+URZ+0x31c20], R29 ;  /* 0x031c201d080085a7 */ /* 0x000ea4000800007f */
[----:B--2---:R-:W-:Y:S05]  /*c990*/  @!P0 BRA `(.L_x_78) ;  /* 0xfffffffc00f08947 */ /* 0x004fea000383ffff */
[----:B------:R-:W-:Y:S05]  /*c9a0*/  BRA `(.L_x_105) ;  /* 0xfffffff400b87947 */ /* 0x000fea000383ffff */
.L_x_79:
[----:B------:R-:W2:Y:S01]  /*c9b0*/  S2R R2, SR_TID.X ;  /* 0x0000000000027919 */ /* 0x000ea20000002100 */
[----:B------:R-:W-:Y:S01]  /*c9c0*/  BSSY B0, `(.L_x_106) ;  /* 0x000000a000007945 */ /* 0x000fe20003800000 */
[----:B------:R-:W-:Y:S02]  /*c9d0*/  IMAD.MOV.U32 R12, RZ, RZ, RZ ;  /* 0x000000ffff0c7224 */ /* 0x000fe400078e00ff */
[----:B------:R-:W-:Y:S02]  /*c9e0*/  IMAD.MOV.U32 R11, RZ, RZ, 0x1f ;  /* 0x0000001fff0b7424 */ /* 0x000fe400078e00ff */
[----:B------:R-:W-:Y:S01]  /*c9f0*/  IMAD.MOV.U32 R15, RZ, RZ, -0x1 ;  /* 0xffffffffff0f7424 */ /* 0x000fe200078e00ff */
[----:B--2---:R-:W-:-:S04]  /*ca00*/  SHF.R.U32.HI R2, RZ, 0x5, R2 ;  /* 0x00000005ff027819 */ /* 0x004fc80000011602 */
[----:B------:R-:W-:-:S05]  /*ca10*/  LOP3.LUT R2, R2, 0x3, RZ, 0xc0, !PT ;  /* 0x0000000302027812 */ /* 0x000fca00078ec0ff */
[----:B------:R-:W-:-:S07]  /*ca20*/  IMAD.MOV.U32 R13, RZ, RZ, R2 ;  /* 0x000000ffff0d7224 */ /* 0x000fce00078e0002 */
[----:B-1----:R-:W-:Y:S05]  /*ca30*/  WARPSYNC.COLLECTIVE R15, `(.L_x_107) ;  /* 0x000000000f087348 */ /* 0x002fea0003c00000 */
[----:B------:R2:W3:Y:S02]  /*ca40*/  SHFL.IDX P6, R14, R13, R12, R11 ;  /* 0x0000000c0d0e7389 */ /* 0x0004e400000c000b */
[----:B-123--:R-:W-:Y:S01]  /*ca50*/  ENDCOLLECTIVE ;  /* 0x000000000000791b */ /* 0x00efe20003800000 */
.L_x_107:
[----:B------:R-:W-:Y:S05]  /*ca60*/  BSYNC B0 ;  /* 0x0000000000007941 */ /* 0x000fea0003800000 */
.L_x_106:
[----:B------:R-:W-:Y:S05]  /*ca70*/  BRA `(.L_x_108) ;  /* 0xfffffff400a07947 */ /* 0x000fea000383ffff */
.L_x_82:
[----:B------:R-:W-:Y:S01]  /*ca80*/  BSSY B1, `(.L_x_109) ;  /* 0x0000006000017945 */ /* 0x000fe20003800000 */
[----:B------:R-:W-:-:S07]  /*ca90*/  IMAD.MOV.U32 R15, RZ, RZ, -0x1 ;  /* 0xffffffffff0f7424 */ /* 0x000fce00078e00ff */
[----:B-12---:R-:W-:Y:S05]  /*caa0*/  WARPSYNC.COLLECTIVE R15, `(.L_x_110) ;  /* 0x000000000f0c7348 */ /* 0x006fea0003c00000 */
[----:B------:R-:W-:Y:S02]  /*cab0*/  ELECT P6, UR62, PT ;  /* 0x00000000003e782f */ /* 0x000fe400038c0000 */
[----:B------:R-:W-:Y:S01]  /*cac0*/  MOV R14, UR62 ;  /* 0x0000003e000e7c02 */ /* 0x000fe20008000f00 */
[----:B-12---:R-:W-:Y:S10]  /*cad0*/  ENDCOLLECTIVE ;  /* 0x000000000000791b */ /* 0x006ff40003800000 */
.L_x_110:
[----:B------:R-:W-:Y:S05]  /*cae0*/  BSYNC B1 ;  /* 0x0000000000017941 */ /* 0x000fea0003800000 */
.L_x_109:
[----:B------:R-:W-:Y:S05]  /*caf0*/  BRA `(.L_x_111) ;  /* 0xfffffff400987947 */ /* 0x000fea000383ffff */
.L_x_84:
[----:B--2---:R2:W3:Y:S02]  /*cb00*/  SYNCS.PHASECHK.TRANS64.TRYWAIT P0, [R5+URZ], R4 ;  /* 0x00000004050075a7 */ /* 0x0044e4000800017f */
[----:B---3--:R-:W-:Y:S05]  /*cb10*/  @!P0 NANOSLEEP.SYNCS 0x989680 ;  /* 0x009896800000895d */ /* 0x008fea0003900000 */
[----:B------:R-:W3:Y:S02]  /*cb20*/  @!P0 SYNCS.PHASECHK.TRANS64 P0, [R5+URZ], R4 ;  /* 0x00000004050085a7 */ /* 0x000ee4000800007f */
[----:B---3--:R-:W-:Y:S05]  /*cb30*/  @!P0 BRA `(.L_x_84) ;  /* 0xfffffffc00f08947 */ /* 0x008fea000383ffff */
[----:B------:R-:W-:Y:S05]  /*cb40*/  BRA `(.L_x_112) ;  /* 0xfffffff400cc7947 */ /* 0x000fea000383ffff */
.L_x_85:
[----:B---3--:R3:W4:Y:S02]  /*cb50*/  SYNCS.PHASECHK.TRANS64.TRYWAIT P0, [R3+URZ], R0 ;  /* 0x00000000030075a7 */ /* 0x008724000800017f */
[----:B----4-:R-:W-:Y:S05]  /*cb60*/  @!P0 NANOSLEEP.SYNCS 0x989680 ;  /* 0x009896800000895d */ /* 0x010fea0003900000 */
[----:B------:R-:W4:Y:S02]  /*cb70*/  @!P0 SYNCS.PHASECHK.TRANS64 P0, [R3+URZ], R0 ;  /* 0x00000000030085a7 */ /* 0x000f24000800007f */
[----:B----4-:R-:W-:Y:S05]  /*cb80*/  @!P0 BRA `(.L_x_85) ;  /* 0xfffffffc00f08947 */ /* 0x010fea000383ffff */
[----:B------:R-:W-:Y:S05]  /*cb90*/  BRA `(.L_x_113) ;  /* 0xfffffff400c07947 */ /* 0x000fea000383ffff */
.L_x_87:
[----:B--2---:R2:W3:Y:S02]  /*cba0*/  SYNCS.PHASECHK.TRANS64.TRYWAIT P0, [R5+URZ], R4 ;  /* 0x00000004050075a7 */ /* 0x0044e4000800017f */
[----:B---3--:R-:W-:Y:S05]  /*cbb0*/  @!P0 NANOSLEEP.SYNCS 0x989680 ;  /* 0x009896800000895d */ /* 0x008fea0003900000 */
[----:B------:R-:W3:Y:S02]  /*cbc0*/  @!P0 SYNCS.PHASECHK.TRANS64 P0, [R5+URZ], R4 ;  /* 0x00000004050085a7 */ /* 0x000ee4000800007f */
[----:B---3--:R-:W-:Y:S05]  /*cbd0*/  @!P0 BRA `(.L_x_87) ;  /* 0xfffffffc00f08947 */ /* 0x008fea000383ffff */
[----:B------:R-:W-:Y:S05]  /*cbe0*/  BRA `(.L_x_114) ;  /* 0xfffffff400c47947 */ /* 0x000fea000383ffff */
.L_x_115:
[----:B------:R-:W-:-:S00]  /*cbf0*/  BRA `(.L_x_115) ;  /* 0xfffffffc00fc7947 */ /* 0x000fc0000383ffff */
[----:B------:R-:W-:-:S00]  /*cc00*/  NOP ;  /* 0x0000000000007918 */ /* 0x000fc00000000000 */
[----:B------:R-:W-:-:S00]  /*cc10*/  NOP ;  /* 0x0000000000007918 */ /* 0x000fc00000000000 */
[----:B------:R-:W-:-:S00]  /*cc20*/  NOP ;  /* 0x0000000000007918 */ /* 0x000fc00000000000 */
[----:B------:R-:W-:-:S00]  /*cc30*/  NOP ;  /* 0x0000000000007918 */ /* 0x000fc00000000000 */
[----:B------:R-:W-:-:S00]  /*cc40*/  NOP ;  /* 0x0000000000007918 */ /* 0x000fc00000000000 */
[----:B------:R-:W-:-:S00]  /*cc50*/  NOP ;  /* 0x0000000000007918 */ /* 0x000fc00000000000 */
[----:B------:R-:W-:-:S00]  /*cc60*/  NOP ;  /* 0x0000000000007918 */ /* 0x000fc00000000000 */
[----:B------:R-:W-:-:S00]  /*cc70*/  NOP ;  /* 0x0000000000007918 */ /* 0x000fc00000000000 */
.L_x_2207:


//--------------------- .text._ZN7cutlass13device_kernelIN5flash11enable_sm90INS1_16FlashAttnFwdSm90INS1_25CollectiveMainloopFwdSm90ILi2EN4cute5tupleIJNS5_1CILi1EEES8_S8_EEENS6_IJNS7_ILi192EEENS7_ILi144EEENS7_ILi96EEEEEELi96ENS_6half_tEfNS_4arch4Sm90ELb0ELb0ELb0ELb1ELb0ELb0ELb0ELb0ELb1ELb0ELb0ELb0EEENS1_21CollectiveEpilogueFwdINS6_IJSA_SC_SB_EEES9_SE_SG_Li384ELb1ELb0ELb0ELb0EEENS1_36VarlenDynamicPersistentTileSchedulerILi192ELi144ELi384ELi32ELb0ELb0ELb1ELb0ELb1ELb1EEEEEEEEEvNT_6ParamsE --------------------------
	.section	.text._ZN7cutlass13device_kernelIN5flash11enable_sm90INS1_16FlashAttnFwdSm90INS1_25CollectiveMainloopFwdSm90ILi2EN4cute5tupleIJNS5_1CILi1EEES8_S8_EEENS6_IJNS7_ILi192EEENS7_ILi144EEENS7_ILi96EEEEEELi96ENS_6half_tEfNS_4arch4Sm90ELb0ELb0ELb0ELb1ELb0ELb0ELb0ELb0ELb1ELb0ELb0ELb0EEENS1_21CollectiveEpilogueFwdINS6_IJSA_SC_SB_EEES9_SE_SG_Li384ELb1ELb0ELb0ELb0EEENS1_36VarlenDynamicPersistentTileSchedulerILi192ELi144ELi384ELi32ELb0ELb0ELb1ELb0ELb1ELb1EEEEEEEEEvNT_6ParamsE,"ax",@progbits
	.align	128
.text._ZN7cutlass13device_kernelIN5flash11enable_sm90INS1_16FlashAttnFwdSm90INS1_25CollectiveMainloopFwdSm90ILi2EN4cute5tupleIJNS5_1CILi1EEES8_S8_EEENS6_IJNS7_ILi192EEENS7_ILi144EEENS7_ILi96EEEEEELi96ENS_6half_tEfNS_4arch4Sm90ELb0ELb0ELb0ELb1ELb0ELb0ELb0ELb0ELb1ELb0ELb0ELb0EEENS1_21CollectiveEpilogueFwdINS6_IJSA_SC_SB_EEES9_SE_SG_Li384ELb1ELb0ELb0ELb0EEENS1_36VarlenDynamicPersistentTileSchedulerILi192ELi144ELi384ELi32ELb0ELb0ELb1ELb0ELb1ELb1EEEEEEEEEvNT_6ParamsE:
        .type           _ZN7cutlass13device_kernelIN5flash11enable_sm90INS1_16FlashAttnFwdSm90INS1_25CollectiveMainloopFwdSm90ILi2EN4cute5tupleIJNS5_1CILi1EEES8_S8_EEENS6_IJNS7_ILi192EEENS7_ILi144EEENS7_ILi96EEEEEELi96ENS_6half_tEfNS_4arch4Sm90ELb0ELb0ELb0ELb1ELb0ELb0ELb0ELb0ELb1ELb0ELb0ELb0EEENS1_21CollectiveEpilogueFwdINS6_IJSA_SC_SB_EEES9_SE_SG_Li384ELb1ELb0ELb0ELb0EEENS1_36VarlenDynamicPersistentTileSchedulerILi192ELi144ELi384ELi32ELb0ELb0ELb1ELb0ELb1ELb1EEEEEEEEEvNT_6ParamsE,@function
        .size           _ZN7cutlass13device_kernelIN5flash11enable_sm90INS1_16FlashAttnFwdSm90INS1_25CollectiveMainloopFwdSm90ILi2EN4cute5tupleIJNS5_1CILi1EEES8_S8_EEENS6_IJNS7_ILi192EEENS7_ILi144EEENS7_ILi96EEEEEELi96ENS_6half_tEfNS_4arch4Sm90ELb0ELb0ELb0ELb1ELb0ELb0ELb0ELb0ELb1ELb0ELb0ELb0EEENS1_21CollectiveEpilogueFwdINS6_IJSA_SC_SB_EEES9_SE_SG_Li384ELb1ELb0ELb0ELb0EEENS1_36VarlenDynamicPersistentTileSchedulerILi192ELi144ELi384ELi32ELb0ELb0ELb1ELb0ELb1ELb1EEEEEEEEEvNT_6ParamsE,(.L_x_2208 - _ZN7cutlass13device_kernelIN5flash11enable_sm90INS1_16FlashAttnFwdSm90INS1_25CollectiveMainloopFwdSm90ILi2EN4cute5tupleIJNS5_1CILi1EEES8_S8_EEENS6_IJNS7_ILi192EEENS7_ILi144EEENS7_ILi96EEEEEELi96ENS_6half_tEfNS_4arch4Sm90ELb0ELb0ELb0ELb1ELb0ELb0ELb0ELb0ELb1ELb0ELb0ELb0EEENS1_21CollectiveEpilogueFwdINS6_IJSA_SC_SB_EEES9_SE_SG_Li384ELb1ELb0ELb0ELb0EEENS1_36VarlenDynamicPersistentTileSchedulerILi192ELi144ELi384ELi32ELb0ELb0ELb1ELb0ELb1ELb1EEEEEEEEEvNT_6ParamsE)
        .other          _ZN7cutlass13device_kernelIN5flash11enable_sm90INS1_16FlashAttnFwdSm90INS1_25CollectiveMainloopFwdSm90ILi2EN4cute5tupleIJNS5_1CILi1EEES8_S8_EEENS6_IJNS7_ILi192EEENS7_ILi144EEENS7_ILi96EEEEEELi96ENS_6half_tEfNS_4arch4Sm90ELb0ELb0ELb0ELb1ELb0ELb0ELb0ELb0ELb1ELb0ELb0ELb0EEENS1_21CollectiveEpilogueFwdINS6_IJSA_SC_SB_EEES9_SE_SG_Li384ELb1ELb0ELb0ELb0EEENS1_36VarlenDynamicPersistentTileSchedulerILi192ELi144ELi384ELi32ELb0ELb0ELb1ELb0ELb1ELb1EEEEEEEEEvNT_6ParamsE,@"STO_CUDA_ENTRY STV_DEFAULT"
_ZN7cutlass13device_kernelIN5flash11enable_sm90INS1_16FlashAttnFwdSm90INS1_25CollectiveMainloopFwdSm90ILi2EN4cute5tupleIJNS5_1CILi1EEES8_S8_EEENS6_IJNS7_ILi192EEENS7_ILi144EEENS7_ILi96EEEEEELi96ENS_6half_tEfNS_4arch4Sm90ELb0ELb0ELb0ELb1ELb0ELb0ELb0ELb0ELb1ELb0ELb0ELb0EEENS1_21CollectiveEpilogueFwdINS6_IJSA_SC_SB_EEES9_SE_SG_Li384ELb1ELb0ELb0ELb0EEENS1_36VarlenDynamicPersistentTileSchedulerILi192ELi144ELi384ELi32ELb0ELb0ELb1ELb0ELb1ELb1EEEEEEEEEvNT_6ParamsE:
[----:B------:R-:W0:Y:S02]  /*0000*/  LDC R1, c[0x0][0x28] ;  /* 0x00000a00ff017b82 */ /* 0x000e240000000800 */
[----:B0-----:R-:W-:Y:S01]  /*0010*/  VIADD R1, R1, 0xffffffe8 ;  /* 0xffffffe801017836 */ /* 0x001fe20000000000 */
[----:B------:R-:W0:Y:S01]  /*0020*/  S2R R3, SR_TID.X ;  /* 0x0000000000037919 */ /* 0x000e220000002100 */
[----:B------:R-:W-:Y:S01]  /*0030*/  ELECT P0, URZ, PT ;  /* 0x00000000003f782f */ /* 0x000fe20003800000 */
[----:B------:R-:W-:Y:S01]  /*0040*/  BSSY B0, `(.L_x_116) ;  /* 0x0000010000007945 */ /* 0x000fe20003800000 */
[----:B0-----:R-:W-:-:S05]  /*0050*/  SHF.R.U32.HI R0, RZ, 0x5, R3 ;  /* 0x00000005ff007819 */ /* 0x001fca0000011603 */
[----:B------:R-:W0:Y:S02]  /*0060*/  SHFL.IDX PT, R2, R0, RZ, 0x1f ;  /* 0x00001fff00027589 */ /* 0x000e2400000e0000 */
[----:B0-----:R-:W-:-:S13]  /*0070*/  ISETP.EQ.AND P0, PT, R2, RZ, P0 ;  /* 0x000000ff0200720c */ /* 0x001fda0000702270 */
[----:B------:R-:W-:Y:S05]  /*0080*/  @!P0 BRA `(.L_x_117) ;  /* 0x00000000002c8947 */ /* 0x000fea0003800000 */
[----:B------:R-:W-:Y:S02]  /*0090*/  ULDC.64 UR4, c[0x0][0x198] ;  /* 0x0000660000047ab9 */ /* 0x000fe40000000a00 */
[----:B------:R-:W-:Y:S02]  /*00a0*/  UIADD3 UR6, UP0, UR4, 0x270, URZ ;  /* 0x0000027004067890 */ /* 0x000fe4000ff1e03f */
[----:B------:R-:W-:Y:S02]  /*00b0*/  UIADD3 UR8, UP1, UR4, 0x370, URZ ;  /* 0x0000037004087890 */ /* 0x000fe4000ff3e03f */
[----:B------:R-:W-:Y:S02]  /*00c0*/  UIADD3 UR4, UP2, UR4, 0x470, URZ ;  /* 0x0000047004047890 */ /* 0x000fe4000ff5e03f */
[----:B------:R-:W-:Y:S02]  /*00d0*/  UIADD3.X UR7, URZ, UR5, URZ, UP0, !UPT ;  /* 0x000000053f077290 */ /* 0x000fe400087fe43f */
[----:B------:R-:W-:-:S02]  /*00e0*/  UIADD3.X UR9, URZ, UR5, URZ, UP1, !UPT ;  /* 0x000000053f097290 */ /* 0x000fc40008ffe43f */
[----:B------:R-:W-:-:S05]  /*00f0*/  UIADD3.X UR5, URZ, UR5, URZ, UP2, !UPT ;  /* 0x000000053f057290 */ /* 0x000fca00097fe43f */
[----:B------:R0:W-:Y:S02]  /*0100*/  UTMACCTL.PF [UR6] ;  /* 0x00000000060079b9 */ /* 0x0001e40008040000 */
[----:B------:R0:W-:Y:S02]  /*0110*/  UTMACCTL.PF [UR8] ;  /* 0x00000000080079b9 */ /* 0x0001e40008040000 */
[----:B------:R0:W-:Y:S02]  /*0120*/  UTMACCTL.PF [UR4] ;  /* 0x00000000040079b9 */ /* 0x0001e40008040000 */
[----:B0-----:R-:W-:Y:S01]  /*0130*/  NOP ;  /* 0x0000000000007918 */ /* 0x001fe20000000000 */
.L_x_117:
[----:B------:R-:W-:Y:S05]  /*0140*/  BSYNC B0 ;  /* 0x0000000000007941 */ /* 0x000fea0003800000 */
.L_x_116:
[----:B------:R-:W-:Y:S01]  /*0150*/  VOTEU.ANY UP0, P0 ;  /* 0x00000000003f7886 */ /* 0x000fe20000000100 */
[----:B------:R-:W0:Y:S01]  /*0160*/  SHFL.IDX PT, R2, R0, RZ, 0x1f ;  /* 0x00001fff00027589 */ /* 0x000e2200000e0000 */
[----:B------:R-:W-:Y:S01]  /*0170*/  UMOV UR4, 0x1 ;  /* 0x0000000100047882 */ /* 0x000fe20000000000 */
[----:B------:R-:W-:Y:S01]  /*0180*/  UMOV UR7, 0x180 ;  /* 0x0000018000077882 */ /* 0x000fe20000000000 */
[----:B------:R-:W-:Y:S01]  /*0190*/  SHF.R.U32.HI R3, RZ, 0x7, R3 ;  /* 0x00000007ff037819 */ /* 0x000fe20000011603 */
[----:B------:R-:W1:Y:S01]  /*01a0*/  @UP0 S2UR UR8, SR_CgaCtaId ;  /* 0x00000000000809c3 */ /* 0x000e620000008800 */
[----:B------:R-:W-:Y:S01]  /*01b0*/  @UP0 UMOV UR6, 0x400 ;  /* 0x0000040000060882 */ /* 0x000fe20000000000 */
[----:B------:R-:W-:-:S04]  /*01c0*/  @UP0 UIADD3 UR4, -UR4, 0x100000, URZ ;  /* 0x0010000004040890 */ /* 0x000fc8000fffe13f */
[----:B------:R-:W-:Y:S02]  /*01d0*/  @UP0 USHF.L.U32 UR5, UR4, 0xb, URZ ;  /* 0x0000000b04050899 */ /* 0x000fe4000800063f */
[----:B------:R-:W-:Y:S01]  /*01e0*/  @UP0 USHF.L.U32 UR4, UR4, 0x1, URZ ;  /* 0x0000000104040899 */ /* 0x000fe2000800063f */
[----:B------:R-:W-:Y:S01]  /*01f0*/  VOTEU.ANY UP1, P0 ;  /* 0x00000000003f7886 */ /* 0x000fe20000020100 */
[----:B0-----:R-:W-:Y:S02]  /*0200*/  ISETP.NE.AND P1, PT, R2, RZ, PT ;  /* 0x000000ff0200720c */ /* 0x001fe40003f25270 */
[----:B------:R0:W2:Y:S01]  /*0210*/  SHFL.IDX PT, R2, R3, RZ, 0x1f ;  /* 0x00001fff03027589 */ /* 0x0000a200000e0000 */
[----:B-1----:R-:W-:Y:S02]  /*0220*/  @UP0 ULEA UR8, UR8, UR6, 0x18 ;  /* 0x0000000608080291 */ /* 0x002fe4000f8ec03f */
[----:B------:R-:W-:-:S04]  /*0230*/  @UP0 UIADD3 UR6, -UR7, 0x100000, URZ ;  /* 0x0010000007060890 */ /* 0x000fc8000fffe13f */
[----:B------:R-:W-:Y:S02]  /*0240*/  @UP0 USHF.L.U32 UR7, UR6, 0xb, URZ ;  /* 0x0000000b06070899 */ /* 0x000fe4000800063f */
[----:B------:R-:W-:Y:S01]  /*0250*/  @UP0 USHF.L.U32 UR6, UR6, 0x1, URZ ;  /* 0x0000000106060899 */ /* 0x000fe2000800063f */
[----:B------:R-:W-:Y:S01]  /*0260*/  VOTEU.ANY UP0, P0 ;  /* 0x00000000003f7886 */ /* 0x000fe20000000100 */
[----:B------:R-:W1:Y:S04]  /*0270*/  FENCE.VIEW.ASYNC.S ;  /* 0x00000000000073c6 */ /* 0x000e680000000000 */
[----:B-1----:R0:W1:Y:S06]  /*0280*/  @UP0 SYNCS.EXCH.64 URZ, [UR8+0x31c00], UR4 ;  /* 0x031c0004083f05b2 */ /* 0x00206c0008000100 */
[----:B------:R0:W3:Y:S02]  /*0290*/  @UP1 SYNCS.EXCH.64 URZ, [UR8+0x31c20], UR6 ;  /* 0x031c2006083f15b2 */ /* 0x0000e40008000100 */
[----:B0-----:R-:W-:Y:S05]  /*02a0*/  @P1 BRA `(.L_x_118) ;  /* 0x0000000000481947 */ /* 0x001fea0003800000 */
[----:B------:R-:W0:Y:S01]  /*02b0*/  S2UR UR5, SR_CgaCtaId ;  /* 0x00000000000579c3 */ /* 0x000e220000008800 */
[----:B------:R-:W-:Y:S01]  /*02c0*/  UMOV UR4, 0x400 ;  /* 0x0000040000047882 */ /* 0x000fe20000000000 */
[----:B------:R-:W-:Y:S01]  /*02d0*/  UMOV UR6, 0x1 ;  /* 0x0000000100067882 */ /* 0x000fe20000000000 */
[----:B------:R-:W-:Y:S01]  /*02e0*/  UMOV UR9, 0x3 ;  /* 0x0000000300097882 */ /* 0x000fe20000000000 */
[----:B------:R-:W-:-:S04]  /*02f0*/  UIADD3 UR6, -UR6, 0x100000, URZ ;  /* 0x0010000006067890 */ /* 0x000fc8000fffe13f */
[----:B------:R-:W-:Y:S02]  /*0300*/  USHF.L.U32 UR7, UR6, 0xb, URZ ;  /* 0x0000000b06077899 */ /* 0x000fe4000800063f */
[----:B------:R-:W-:Y:S01]  /*0310*/  USHF.L.U32 UR6, UR6, 0x1, URZ ;  /* 0x0000000106067899 */ /* 0x000fe2000800063f */
[----:B------:R-:W-:Y:S01]  /*0320*/  ELECT P0, URZ, PT ;  /* 0x00000000003f782f */ /* 0x000fe20003800000 */
[----:B0-----:R-:W-:Y:S02]  /*0330*/  ULEA UR8, UR5, UR4, 0x18 ;  /* 0x0000000405087291 */ /* 0x001fe4000f8ec03f */
[----:B------:R-:W-:-:S04]  /*0340*/  UIADD3 UR4, -UR9, 0x100000, URZ ;  /* 0x0010000009047890 */ /* 0x000fc8000fffe13f */
[----:B------:R-:W-:Y:S02]  /*0350*/  USHF.L.U32 UR5, UR4, 0xb, URZ ;  /* 0x0000000b04057899 */ /* 0x000fe4000800063f */
[----:B------:R-:W-:Y:S01]  /*0360*/  USHF.L.U32 UR4, UR4, 0x1, URZ ;  /* 0x0000000104047899 */ /* 0x000fe2000800063f */
[----:B------:R-:W0:Y:S03]  /*0370*/  FENCE.VIEW.ASYNC.S ;  /* 0x00000000000073c6 */ /* 0x000e260000000000 */
[----:B0-----:R0:W4:Y:S08]  /*0380*/  SYNCS.EXCH.64 URZ, [UR8+0x31c30], UR6 ;  /* 0x031c3006083f75b2 */ /* 0x0011300008000100 */
[----:B------:R0:W0:Y:S01]  /*0390*/  SYNCS.EXCH.64 URZ, [UR8+0x31c40], UR4 ;  /* 0x031c4004083f75b2 */ /* 0x0000220008000100 */
[----:B------:R0:W0:Y:S01]  /*03a0*/  SYNCS.EXCH.64 URZ, [UR8+0x31c38], UR6 ;  /* 0x031c3806083f75b2 */ /* 0x0000220008000100 */
[----:B------:R0:W0:Y:S01]  /*03b0*/  SYNCS.EXCH.64 URZ, [UR8+0x31c48], UR4 ;  /* 0x031c4804083f75b2 */ /* 0x0000220008000100 */
[----:B------:R-:W-:Y:S01]  /*03c0*/  NOP ;  /* 0x0000000000007918 */ /* 0x000fe20000000000 */
.L_x_118:
[----:B------:R-:W5:Y:S01]  /*03d0*/  SHFL.IDX PT, R3, R0, RZ, 0x1f ;  /* 0x00001fff00037589 */ /* 0x000f6200000e0000 */
[----:B------:R-:W-:Y:S01]  /*03e0*/  NOP ;  /* 0x0000000000007918 */ /* 0x000fe20000000000 */
[----:B-----5:R-:W-:-:S13]  /*03f0*/  ISETP.NE.AND P0, PT, R3, RZ, PT ;  /* 0x000000ff0300720c */ /* 0x020fda0003f05270 */
[----:B------:R-:W-:Y:S05]  /*0400*/  @P0 BRA `(.L_x_119) ;  /* 0x0000000000480947 */ /* 0x000fea0003800000 */
[----:B0-----:R-:W0:Y:S01]  /*0410*/  S2UR UR5, SR_CgaCtaId ;  /* 0x00000000000579c3 */ /* 0x001e220000008800 */
[----:B------:R-:W-:Y:S01]  /*0420*/  UMOV UR4, 0x400 ;  /* 0x0000040000047882 */ /* 0x000fe20000000000 */
[----:B------:R-:W-:Y:S01]  /*0430*/  UMOV UR6, 0x1 ;  /* 0x0000000100067882 */ /* 0x000fe20000000000 */
[----:B------:R-:W-:Y:S01]  /*0440*/  UMOV UR7, 0x3 ;  /* 0x0000000300077882 */ /* 0x000fe20000000000 */
[----:B------:R-:W-:Y:S01]  /*0450*/  ELECT P0, URZ, PT ;  /* 0x00000000003f782f */ /* 0x000fe20003800000 */
[----:B0-----:R-:W-:Y:S02]  /*0460*/  ULEA UR8, UR5, UR4, 0x18 ;  /* 0x0000000405087291 */ /* 0x001fe4000f8ec03f */
[----:B------:R-:W-:-:S04]  /*0470*/  UIADD3 UR4, -UR6, 0x100000, URZ ;  /* 0x0010000006047890 */ /* 0x000fc8000fffe13f */
[----:B------:R-:W-:Y:S02]  /*0480*/  USHF.L.U32 UR5, UR4, 0xb, URZ ;  /* 0x0000000b04057899 */ /* 0x000fe4000800063f */
[----:B------:R-:W-:Y:S02]  /*0490*/  USHF.L.U32 UR4, UR4, 0x1, URZ ;  /* 0x0000000104047899 */ /* 0x000fe4000800063f */
[----:B------:R-:W-:-:S04]  /*04a0*/  UIADD3 UR6, -UR7, 0x100000, URZ ;  /* 0x0010000007067890 */ /* 0x000fc8000fffe13f */
[----:B------:R-:W-:Y:S02]  /*04b0*/  USHF.L.U32 UR7, UR6, 0xb, URZ ;  /* 0x0000000b06077899 */ /* 0x000fe4000800063f */
[----:B------:R-:W-:Y:S01]  /*04c0*/  USHF.L.U32 UR6, UR6, 0x1, URZ ;  /* 0x0000000106067899 */ /* 0x000fe2000800063f */
[----:B------:R-:W0:Y:S03]  /*04d0*/  FENCE.VIEW.ASYNC.S ;  /* 0x00000000000073c6 */ /* 0x000e260000000000 */
[----:B0-----:R0:W0:Y:S08]  /*04e0*/  SYNCS.EXCH.64 URZ, [UR8+0x31c50], UR4 ;  /* 0x031c5004083f75b2 */ /* 0x0010300008000100 */
[----:B------:R0:W0:Y:S01]  /*04f0*/  SYNCS.EXCH.64 URZ, [UR8+0x31c60], UR6 ;  /* 0x031c6006083f75b2 */ /* 0x0000220008000100 */
[----:B------:R0:W0:Y:S01]  /*0500*/  SYNCS.EXCH.64 URZ, [UR8+0x31c58], UR4 ;  /* 0x031c5804083f75b2 */ /* 0x0000220008000100 */
[----:B------:R0:W0:Y:S01]  /*0510*/  SYNCS.EXCH.64 URZ, [UR8+0x31c68], UR6 ;  /* 0x031c6806083f75b2 */ /* 0x0000220008000100 */
[----:B------:R-:W-:Y:S01]  /*0520*/  NOP ;  /* 0x0000000000007918 */ /* 0x000fe20000000000 */
.L_x_119:
[----:B------:R-:W5:Y:S01]  /*0530*/  SHFL.IDX PT, R3, R0, RZ, 0x1f ;  /* 0x00001fff00037589 */ /* 0x000f6200000e0000 */
[----:B------:R-:W-:Y:S01]  /*0540*/  NOP ;  /* 0x0000000000007918 */ /* 0x000fe20000000000 */
[----:B-----5:R-:W-:-:S13]  /*0550*/  ISETP.NE.AND P0, PT, R3, RZ, PT ;  /* 0x000000ff0300720c */ /* 0x020fda0003f05270 */
[----:B------:R-:W-:Y:S05]  /*0560*/  @P0 BRA `(.L_x_120) ;  /* 0x0000000000380947 */ /* 0x000fea0003800000 */
[----:B0-----:R-:W0:Y:S01]  /*0570*/  S2UR UR5, SR_CgaCtaId ;  /* 0x00000000000579c3 */ /* 0x001e220000008800 */
[----:B------:R-:W-:Y:S01]  /*0580*/  UMOV UR4, 0x400 ;  /* 0x0000040000047882 */ /* 0x000fe20000000000 */
[----:B------:R-:W-:Y:S01]  /*0590*/  UMOV UR7, 0x1 ;  /* 0x0000000100077882 */ /* 0x000fe20000000000 */
[----:B------:R-:W-:Y:S01]  /*05a0*/  ELECT P0, URZ, PT ;  /* 0x00000000003f782f */ /* 0x000fe20003800000 */
[----:B0-----:R-:W-:Y:S02]  /*05b0*/  ULEA UR6, UR5, UR4, 0x18 ;  /* 0x0000000405067291 */ /* 0x001fe4000f8ec03f */
[----:B------:R-:W-:-:S04]  /*05c0*/  UIADD3 UR4, -UR7, 0x100000, URZ ;  /* 0x0010000007047890 */ /* 0x000fc8000fffe13f */
[----:B------:R-:W-:Y:S02]  /*05d0*/  USHF.L.U32 UR5, UR4, 0xb, URZ ;  /* 0x0000000b04057899 */ /* 0x000fe4000800063f */
[----:B------:R-:W-:Y:S01]  /*05e0*/  USHF.L.U32 UR4, UR4, 0x1, URZ ;  /* 0x0000000104047899 */ /* 0x000fe2000800063f */
[----:B------:R-:W0:Y:S11]  /*05f0*/  FENCE.VIEW.ASYNC.S ;  /* 0x00000000000073c6 */ /* 0x000e360000000000 */
[----:B0-----:R0:W0:Y:S01]  /*0600*/  SYNCS.EXCH.64 URZ, [UR6+0x31c70], UR4 ;  /* 0x031c7004063f75b2 */ /* 0x0010220008000100 */
[----:B------:R0:W0:Y:S01]  /*0610*/  SYNCS.EXCH.64 URZ, [UR6+0x31c80], UR4 ;  /* 0x031c8004063f75b2 */ /* 0x0000220008000100 */
[----:B------:R0:W0:Y:S01]  /*0620*/  SYNCS.EXCH.64 URZ, [UR6+0x31c78], UR4 ;  /* 0x031c7804063f75b2 */ /* 0x0000220008000100 */
[----:B------:R0:W0:Y:S01]  /*0630*/  SYNCS.EXCH.64 URZ, [UR6+0x31c88], UR4 ;  /* 0x031c8804063f75b2 */ /* 0x0000220008000100 */
[----:B------:R-:W-:Y:S01]  /*0640*/  NOP ;  /* 0x0000000000007918 */ /* 0x000fe20000000000 */
.L_x_120:
        /* <DEDUP_REMOVED lines=22> */
.L_x_121:
        /* <DEDUP_REMOVED lines=22> */
.L_x_122:
[----:B--2---:R-:W-:Y:S01]  /*0910*/  ISETP.NE.AND P0, PT, R2, RZ, PT ;  /* 0x000000ff0200720c */ /* 0x004fe20003f05270 */
[----:B------:R-:W-:Y:S01]  /*0920*/  IMAD.MOV.U32 R2, RZ, RZ, 0x1 ;  /* 0x00000001ff027424 */ /* 0x000fe200078e00ff */
[----:B------:R-:W-:Y:S01]  /*0930*/  NOP ;  /* 0x0000000000007918 */ /* 0x000fe20000000000 */
[----:B------:R-:W-:-:S03]  /*0940*/  ULDC.64 UR58, c[0x0][0x208] ;  /* 0x00008200003a7ab9 */ /* 0x000fc60000000a00 */
[----:B------:R-:W-:-:S05]  /*0950*/  SEL R2, R2, 0x2, !P0 ;  /* 0x0000000202027807 */ /* 0x000fca0004000000 */
[----:B------:R2:W-:Y:S01]  /*0960*/  STL [R1+0x14], R2 ;  /* 0x0000140201007387 */ /* 0x0005e20000100800 */
[----:B01-34-:R-:W-:Y:S06]  /*0970*/  BAR.SYNC.DEFER_BLOCKING 0x0 ;  /* 0x0000000000007b1d */ /* 0x01bfec0000010000 */
[----:B------:R-:W-:Y:S05]  /*0980*/  @!P0 BRA `(.L_x_123) ;  /* 0x0000009c00308947 */ /* 0x000fea0003800000 */
.L_x_124:
[----:B------:R-:W-:-:S08]  /*0990*/  NOP ;  /* 0x0000000000007918 */ /* 0x000fd00000000000 */
[----:B------:R-:W0:Y:S02]  /*09a0*/  USETMAXREG.TRY_ALLOC.CTAPOOL UP0, 0xa0 ;  /* 0x000000a0000079c8 */ /* 0x000e240008000600 */
[----:B0-----:R-:W-:-:S13]  /*09b0*/  PLOP3.LUT P0, PT, PT, PT, UP0, 0x80, 0x0 ;  /* 0x000000000000781c */ /* 0x001fda0003f0f008 */
[----:B------:R-:W-:Y:S05]  /*09c0*/  @!P0 BRA `(.L_x_124) ;  /* 0xfffffffc00f08947 */ /* 0x000fea000383ffff */
[----:B------:R-:W0:Y:S01]  /*09d0*/  S2R R0, SR_TID.X ;  /* 0x0000000000007919 */ /* 0x000e220000002100 */
[----:B------:R-:W1:Y:S01]  /*09e0*/  S2UR UR4, SR_CgaCtaId ;  /* 0x00000000000479c3 */ /* 0x000e620000008800 */
[----:B------:R-:W-:-:S07]  /*09f0*/  UMOV UR36, 0x400 ;  /* 0x0000040000247882 */ /* 0x000fce0000000000 */
[----:B------:R-:W-:Y:S06]  /*0a00*/  BAR.ARV 0x8, 0x1a0 ;  /* 0x0206800000007b1d */ /* 0x000fec0000002000 */
[----:B-1----:R-:W-:-:S03]  /*0a10*/  ULEA UR36, UR4, UR36, 0x18 ;  /* 0x0000002404247291 */ /* 0x002fc6000f8ec03f */
[----:B------:R-:W-:Y:S01]  /*0a20*/  ULDC UR4, c[0x0][0xc14] ;  /* 0x0003050000047ab9 */ /* 0x000fe20000000800 */
[----:B0-----:R-:W-:-:S04]  /*0a30*/  SHF.R.U32.HI R0, RZ, 0x7, R0 ;  /* 0x00000007ff007819 */ /* 0x001fc80000011600 */
[----:B------:R-:W-:-:S13]  /*0a40*/  ISETP.NE.AND P0, PT, R0, 0x1, PT ;  /* 0x000000010000780c */ /* 0x000fda0003f05270 */
[----:B------:R-:W-:Y:S08]  /*0a50*/  @!P0 BAR.ARV 0x9, 0x100 ;  /* 0x0244000000008b1d */ /* 0x000ff00000002000 */
[----:B------:R-:W-:Y:S06]  /*0a60*/  BAR.SYNC.DEFER_BLOCKING 0x5, 0x1a0 ;  /* 0x0146800000007b1d */ /* 0x000fec0000010000 */
[----:B------:R-:W0:Y:S02]  /*0a70*/  LDS.128 R28, [UR36+0x31cd0] ;  /* 0x031cd024ff1c7984 */ /* 0x000e240008000c00 */
[----:B------:R-:W-:Y:S06]  /*0a80*/  BAR.ARV 0x4, 0x1a0 ;  /* 0x0106800000007b1d */ /* 0x000fec0000002000 */
[----:B0-----:R-:W-:-:S13]  /*0a90*/  ISETP.GE.AND P0, PT, R31, UR4, PT ;  /* 0x000000041f007c0c */ /* 0x001fda000bf06270 */
[----:B------:R-:W-:Y:S05]  /*0aa0*/  @P0 EXIT ;  /* 0x000000000000094d */ /* 0x000fea0003800000 */
[----:B------:R-:W3:Y:S01]  /*0ab0*/  LDL.LU R14, [R1+0x14] ;  /* 0x00001400010e7983 */ /* 0x000ee20000300800 */
[----:B------:R-:W0:Y:S02]  /*0ac0*/  S2R R0, SR_TID.X ;  /* 0x0000000000007919 */ /* 0x000e240000002100 */
[----:B0-----:R-:W-:-:S05]  /*0ad0*/  VIADD R155, R0, 0xffffff80 ;  /* 0xffffff80009b7836 */ /* 0x001fca0000000000 */
[----:B------:R-:W-:-:S04]  /*0ae0*/  SHF.R.S32.HI R0, RZ, 0x1f, R155 ;  /* 0x0000001fff007819 */ /* 0x000fc8000001149b */
[----:B--2---:R-:W-:-:S04]  /*0af0*/  LEA.HI R2, R0, R155, RZ, 0x4 ;  /* 0x0000009b00027211 */ /* 0x004fc800078f20ff */
[----:B------:R-:W-:-:S04]  /*0b00*/  SHF.R.S32.HI R3, RZ, 0x4, R2 ;  /* 0x00000004ff037819 */ /* 0x000fc80000011402 */
[C---:B------:R-:W-:Y:S02]  /*0b10*/  LEA.HI R4, R2.reuse, R3, RZ, 0x1 ;  /* 0x0000000302047211 */ /* 0x040fe400078f08ff */
[----:B------:R-:W-:Y:S02]  /*0b20*/  LOP3.LUT R2, R2, 0xfffffff0, RZ, 0xc0, !PT ;  /* 0xfffffff002027812 */ /* 0x000fe400078ec0ff */
[----:B------:R-:W-:-:S03]  /*0b30*/  LOP3.LUT R4, R4, 0x1ffffffe, RZ, 0xc0, !PT ;  /* 0x1ffffffe04047812 */ /* 0x000fc600078ec0ff */
[----:B------:R-:W-:Y:S01]  /*0b40*/  IMAD.IADD R2, R155, 0x1, -R2 ;  /* 0x000000019b027824 */ /* 0x000fe200078e0a02 */
[CC--:B------:R-:W-:Y:S01]  /*0b50*/  LEA.HI R151, R0.reuse, R155.reuse, RZ, 0x7 ;  /* 0x0000009b00977211 */ /* 0x0c0fe200078f38ff */
[----:B------:R-:W-:Y:S01]  /*0b60*/  IMAD.IADD R4, R3, 0x1, -R4 ;  /* 0x0000000103047824 */ /* 0x000fe200078e0a04 */
[----:B------:R-:W-:Y:S02]  /*0b70*/  LEA.HI R5, R0, R155, RZ, 0x5 ;  /* 0x0000009b00057211 */ /* 0x000fe400078f28ff */
[----:B------:R-:W-:Y:S02]  /*0b80*/  SHF.R.S32.HI R3, RZ, 0x1f, R2 ;  /* 0x0000001fff037819 */ /* 0x000fe40000011402 */
[----:B------:R-:W-:Y:S02]  /*0b90*/  LOP3.LUT R150, R151, 0xffffff80, RZ, 0xc0, !PT ;  /* 0xffffff8097967812 */ /* 0x000fe400078ec0ff */
[----:B------:R-:W-:Y:S02]  /*0ba0*/  SHF.R.S32.HI R7, RZ, 0x5, R5 ;  /* 0x00000005ff077819 */ /* 0x000fe40000011405 */
[-C--:B------:R-:W-:Y:S01]  /*0bb0*/  LEA.HI R5, R3, R2.reuse, RZ, 0x3 ;  /* 0x0000000203057211 */ /* 0x080fe200078f18ff */
[----:B------:R-:W-:Y:S01]  /*0bc0*/  IMAD.IADD R150, R155, 0x1, -R150 ;  /* 0x000000019b967824 */ /* 0x000fe200078e0a96 */
[----:B------:R-:W-:-:S03]  /*0bd0*/  LEA.HI R3, R3, R2, RZ, 0x2 ;  /* 0x0000000203037211 */ /* 0x000fc600078f10ff */
[----:B------:R-:W-:Y:S01]  /*0be0*/  IMAD.SHL.U32 R6, R5, 0x10, RZ ;  /* 0x0000001005067824 */ /* 0x000fe200078e00ff */
[----:B------:R-:W-:Y:S02]  /*0bf0*/  LOP3.LUT R5, R3, 0x7fffffc, RZ, 0xc0, !PT ;  /* 0x07fffffc03057812 */ /* 0x000fe400078ec0ff */
[----:B------:R-:W-:Y:S02]  /*0c00*/  SHF.R.S32.HI R9, RZ, 0x1f, R150 ;  /* 0x0000001fff097819 */ /* 0x000fe40000011496 */
[----:B------:R-:W-:Y:S02]  /*0c10*/  SHF.R.S32.HI R3, RZ, 0x2, R3 ;  /* 0x00000002ff037819 */ /* 0x000fe40000011403 */
[----:B------:R-:W-:-:S03]  /*0c20*/  LEA.HI R10, R9, R150, RZ, 0x2 ;  /* 0x00000096090a7211 */ /* 0x000fc600078f10ff */
[----:B------:R-:W-:Y:S01]  /*0c30*/  IMAD.SHL.U32 R3, R3, 0x40, RZ ;  /* 0x0000004003037824 */ /* 0x000fe200078e00ff */
[----:B------:R-:W-:Y:S01]  /*0c40*/  SHF.R.S32.HI R11, RZ, 0x2, R10 ;  /* 0x00000002ff0b7819 */ /* 0x000fe2000001140a */
[----:B------:R-:W-:Y:S01]  /*0c50*/  IMAD R13, R7, 0x10, R2 ;  /* 0x00000010070d7824 */ /* 0x000fe200078e0202 */
[----:B------:R-:W-:Y:S01]  /*0c60*/  SHF.R.S32.HI R12, RZ, 0x1f, R10 ;  /* 0x0000001fff0c7819 */ /* 0x000fe2000001140a */
[----:B------:R-:W-:Y:S01]  /*0c70*/  IMAD.SHL.U32 R4, R4, 0x8, RZ ;  /* 0x0000000804047824 */ /* 0x000fe200078e00ff */
[----:B------:R-:W-:Y:S02]  /*0c80*/  SHF.R.S32.HI R151, RZ, 0x7, R151 ;  /* 0x00000007ff977819 */ /* 0x000fe40000011497 */
[----:B------:R-:W-:Y:S02]  /*0c90*/  LOP3.LUT R3, R3, 0x40, RZ, 0xc0, !PT ;  /* 0x0000004003037812 */ /* 0x000fe400078ec0ff */
[----:B------:R-:W-:Y:S01]  /*0ca0*/  LOP3.LUT R6, R6, 0x7fffff80, RZ, 0xc0, !PT ;  /* 0x7fffff8006067812 */ /* 0x000fe200078ec0ff */
[--C-:B------:R-:W-:Y:S01]  /*0cb0*/  IMAD.U32 R154, R13, 0x20, R4.reuse ;  /* 0x000000200d9a7824 */ /* 0x100fe200078e0004 */
[----:B------:R-:W-:Y:S01]  /*0cc0*/  LEA.HI R12, R12, R11, RZ, 0x3 ;  /* 0x0000000b0c0c7211 */ /* 0x000fe200078f18ff */
[----:B------:R-:W-:Y:S01]  /*0cd0*/  IMAD.HI R8, R151, 0x55555556, RZ ;  /* 0x5555555697087827 */ /* 0x000fe200078e02ff */
[----:B------:R-:W-:-:S02]  /*0ce0*/  LOP3.LUT R4, R3, 0x8, R4, 0xf8, !PT ;  /* 0x0000000803047812 */ /* 0x000fc400078ef804 */
[----:B------:R-:W-:Y:S01]  /*0cf0*/  SHF.R.U32.HI R3, RZ, 0x3, R3 ;  /* 0x00000003ff037819 */ /* 0x000fe20000011603 */
[----:B------:R-:W-:Y:S01]  /*0d00*/  IMAD.IADD R5, R2, 0x1, -R5 ;  /* 0x0000000102057824 */ /* 0x000fe200078e0a05 */
[----:B------:R-:W-:Y:S01]  /*0d10*/  LOP3.LUT R12, R12, 0xfffffff8, RZ, 0xc0, !PT ;  /* 0xfffffff80c0c7812 */ /* 0x000fe200078ec0ff */
[----:B------:R-:W-:Y:S01]  /*0d20*/  IMAD R6, R7, 0x100, R6 ;  /* 0x0000010007067824 */ /* 0x000fe200078e0206 */
[----:B------:R-:W-:Y:S02]  /*0d30*/  LEA.HI R9, R9, R150, RZ, 0x5 ;  /* 0x0000009609097211 */ /* 0x000fe400078f28ff */
[----:B------:R-:W-:Y:S01]  /*0d40*/  LEA.HI R0, R0, R155, RZ, 0x2 ;  /* 0x0000009b00007211 */ /* 0x000fe200078f10ff */
[----:B------:R-:W-:Y:S01]  /*0d50*/  IMAD R6, R5, 0x10, R6 ;  /* 0x0000001005067824 */ /* 0x000fe200078e0206 */
[----:B------:R-:W-:Y:S01]  /*0d60*/  LOP3.LUT R3, R4, R3, RZ, 0x3c, !PT ;  /* 0x0000000304037212 */ /* 0x000fe200078e3cff */
[----:B------:R-:W-:Y:S01]  /*0d70*/  IMAD.IADD R12, R11, 0x1, -R12 ;  /* 0x000000010b0c7824 */ /* 0x000fe200078e0a0c */
[----:B------:R-:W-:-:S02]  /*0d80*/  LEA.HI R8, R8, R8, RZ, 0x1 ;  /* 0x0000000808087211 */ /* 0x000fc400078f08ff */
[----:B------:R-:W-:Y:S02]  /*0d90*/  LOP3.LUT R7, R10, 0x7ffffffc, RZ, 0xc0, !PT ;  /* 0x7ffffffc0a077812 */ /* 0x000fe400078ec0ff */
[----:B------:R-:W-:Y:S02]  /*0da0*/  SHF.R.S32.HI R9, RZ, 0x5, R9 ;  /* 0x00000005ff097819 */ /* 0x000fe40000011409 */
[----:B------:R-:W-:Y:S01]  /*0db0*/  LOP3.LUT R4, R0, 0x1ffffffc, RZ, 0xc0, !PT ;  /* 0x1ffffffc00047812 */ /* 0x000fe200078ec0ff */
[----:B------:R-:W-:Y:S02]  /*0dc0*/  IMAD.IADD R2, R3, 0x1, R6 ;  /* 0x0000000103027824 */ /* 0x000fe400078e0206 */
[----:B------:R-:W-:Y:S02]  /*0dd0*/  IMAD.MOV.U32 R152, RZ, RZ, -0x2 ;  /* 0xfffffffeff987424 */ /* 0x000fe400078e00ff */
[----:B------:R-:W-:Y:S02]  /*0de0*/  IMAD.IADD R7, R150, 0x1, -R7 ;  /* 0x0000000196077824 */ /* 0x000fe400078e0a07 */
[----:B------:R-:W-:-:S02]  /*0df0*/  IMAD R8, R8, -0x3, R151 ;  /* 0xfffffffd08087824 */ /* 0x000fc400078e0297 */
[----:B------:R-:W-:Y:S02]  /*0e00*/  IMAD R9, R9, 0x10, R12 ;  /* 0x0000001009097824 */ /* 0x000fe400078e020c */
[----:B------:R-:W-:Y:S01]  /*0e10*/  IMAD.IADD R4, R155, 0x1, -R4 ;  /* 0x000000019b047824 */ /* 0x000fe200078e0a04 */
[----:B------:R-:W-:Y:S01]  /*0e20*/  SHF.R.S32.HI R18, RZ, 0x2, R0 ;  /* 0x00000002ff127819 */ /* 0x000fe20000011400 */
[----:B------:R-:W-:Y:S01]  /*0e30*/  IMAD R152, R7, R152, 0x90 ;  /* 0x0000009007987424 */ /* 0x000fe200078e0298 */
[----:B------:R-:W-:Y:S01]  /*0e40*/  LEA R2, R2, UR36, 0x1 ;  /* 0x0000002402027c11 */ /* 0x000fe2000f8e08ff */
[----:B------:R-:W-:Y:S02]  /*0e50*/  IMAD R153, R8, 0x40, R9 ;  /* 0x0000004008997824 */ /* 0x000fe400078e0209 */
[----:B------:R-:W-:Y:S02]  /*0e60*/  IMAD.MOV.U32 R149, RZ, RZ, RZ ;  /* 0x000000ffff957224 */ /* 0x000fe400078e00ff */
[----:B------:R-:W-:-:S02]  /*0e70*/  IMAD.MOV.U32 R16, RZ, RZ, RZ ;  /* 0x000000ffff107224 */ /* 0x000fc400078e00ff */
[----:B------:R-:W-:Y:S01]  /*0e80*/  IMAD.SHL.U32 R17, R4, 0x8, RZ ;  /* 0x0000000804117824 */ /* 0x000fe200078e00ff */
[----:B------:R-:W-:Y:S01]  /*0e90*/  UMOV UR39, URZ ;  /* 0x0000003f00277c82 */ /* 0x000fe20008000000 */
[----:B---3--:R-:W-:-:S07]  /*0ea0*/  LOP3.LUT R144, R14, 0x1, RZ, 0xfc, !PT ;  /* 0x000000010e907812 */ /* 0x008fce00078efcff */
.L_x_158:
[----:B---3-5:R-:W0:Y:S01]  /*0eb0*/  LDC.64 R4, c[0x0][0xc60] ;  /* 0x00031800ff047b82 */ /* 0x028e220000000a00 */
[----:B------:R-:W-:Y:S01]  /*0ec0*/  ULDC.64 UR4, c[0x0][0xa28] ;  /* 0x00028a0000047ab9 */ /* 0x000fe20000000a00 */
[----:B------:R-:W-:Y:S01]  /*0ed0*/  IMAD.MOV.U32 R0, RZ, RZ, RZ ;  /* 0x000000ffff007224 */ /* 0x000fe200078e00ff */
[----:B------:R-:W-:Y:S01]  /*0ee0*/  ULDC.64 UR6, c[0x0][0xa20] ;  /* 0x0002880000067ab9 */ /* 0x000fe20000000a00 */
[----:B0-----:R-:W-:-:S05]  /*0ef0*/  IMAD.WIDE R4, R31, 0x4, R4 ;  /* 0x000000041f047825 */ /* 0x001fca00078e0204 */
[----:B--2---:R-:W2:Y:S01]  /*0f00*/  LDG.E R145, desc[UR58][R4.64] ;  /* 0x0000003a04917981 */ /* 0x004ea2000c1e1900 */
[----:B------:R-:W-:-:S04]  /*0f10*/  ISETP.NE.U32.AND P0, PT, RZ, UR4, PT ;  /* 0x00000004ff007c0c */ /* 0x000fc8000bf05070 */
[----:B------:R-:W-:Y:S02]  /*0f20*/  ISETP.NE.AND.EX P0, PT, RZ, UR5, PT, P0 ;  /* 0x00000005ff007c0c */ /* 0x000fe4000bf05300 */
[----:B--2---:R-:W-:-:S11]  /*0f30*/  SHF.R.S32.HI R148, RZ, 0x1f, R145 ;  /* 0x0000001fff947819 */ /* 0x004fd60000011491 */
[----:B------:R-:W-:-:S04]  /*0f40*/  @P0 LEA R6, P1, R145, UR4, 0x2 ;  /* 0x0000000491060c11 */ /* 0x000fc8000f8210ff */
[----:B------:R-:W-:Y:S01]  /*0f50*/  @P0 LEA.HI.X R7, R145, UR5, R148, 0x2, P1 ;  /* 0x0000000591070c11 */ /* 0x000fe200088f1494 */
[----:B------:R-:W-:-:S04]  /*0f60*/  ULDC.64 UR4, c[0x0][0x3f8] ;  /* 0x0000fe0000047ab9 */ /* 0x000fc80000000a00 */
[----:B------:R0:W5:Y:S01]  /*0f70*/  @P0 LDG.E R0, desc[UR58][R6.64] ;  /* 0x0000003a06000981 */ /* 0x000162000c1e1900 */
[----:B------:R-:W-:Y:S01]  /*0f80*/  ISETP.NE.U32.AND P0, PT, RZ, UR6, PT ;  /* 0x00000006ff007c0c */ /* 0x000fe2000bf05070 */
[----:B------:R-:W-:-:S03]  /*0f90*/  UISETP.NE.U32.AND UP0, UPT, UR4, URZ, UPT ;  /* 0x0000003f0400728c */ /* 0x000fc6000bf05070 */
[----:B------:R-:W-:Y:S01]  /*0fa0*/  ISETP.NE.AND.EX P0, PT, RZ, UR7, PT, P0 ;  /* 0x00000007ff007c0c */ /* 0x000fe2000bf05300 */
[----:B------:R-:W-:Y:S01]  /*0fb0*/  UISETP.NE.AND.EX UP0, UPT, UR5, URZ, UPT, UP0 ;  /* 0x0000003f0500728c */ /* 0x000fe2000bf05300 */
[----:B------:R-:W-:Y:S02]  /*0fc0*/  ULDC UR4, c[0x0][0x404] ;  /* 0x0001010000047ab9 */ /* 0x000fe40000000800 */
[----:B------:R-:W-:Y:S01]  /*0fd0*/  ULDC UR5, c[0x0][0x2e0] ;  /* 0x0000b80000057ab9 */ /* 0x000fe20000000800 */
[----:B------:R-:W-:-:S04]  /*0fe0*/  USEL UR4, UR4, 0x1, UP0 ;  /* 0x0000000104047887 */ /* 0x000fc80008000000 */
[----:B------:R-:W-:-:S04]  /*0ff0*/  UIMAD UR4, UR4, UR5, URZ ;  /* 0x00000005040472a4 */ /* 0x000fc8000f8e023f */
[C---:B------:R-:W-:Y:S02]  /*1000*/  @P0 LEA R4, P1, R145.reuse, UR6, 0x2 ;  /* 0x0000000691040c11 */ /* 0x040fe4000f8210ff */
[----:B------:R-:W-:Y:S02]  /*1010*/  IMAD.U32 R23, RZ, RZ, UR4 ;  /* 0x00000004ff177e24 */ /* 0x000fe4000f8e00ff */
[----:B------:R-:W-:-:S05]  /*1020*/  @P0 LEA.HI.X R5, R145, UR7, R148, 0x2, P1 ;  /* 0x0000000791050c11 */ /* 0x000fca00088f1494 */
[----:B------:R0:W5:Y:S01]  /*1030*/  @P0 LDG.E R23, desc[UR58][R4.64] ;  /* 0x0000003a04170981 */ /* 0x000162000c1e1900 */
[----:B-1--4-:R-:W-:Y:S05]  /*1040*/  @P0 BRA `(.L_x_125) ;  /* 0x0000000000240947 */ /* 0x012fea0003800000 */
[----:B------:R-:W-:Y:S02]  /*1050*/  ULDC.64 UR4, c[0x0][0xa08] ;  /* 0x0002820000047ab9 */ /* 0x000fe40000000a00 */
[----:B------:R-:W-:-:S04]  /*1060*/  ISETP.NE.U32.AND P0, PT, RZ, UR4, PT ;  /* 0x00000004ff007c0c */ /* 0x000fc8000bf05070 */
[----:B------:R-:W-:-:S13]  /*1070*/  ISETP.NE.AND.EX P0, PT, RZ, UR5, PT, P0 ;  /* 0x00000005ff007c0c */ /* 0x000fda000bf05300 */
[----:B------:R-:W-:Y:S05]  /*1080*/  @!P0 BRA `(.L_x_125) ;  /* 0x0000000000148947 */ /* 0x000fea0003800000 */
[----:B0-----:R-:W0:Y:S02]  /*1090*/  LDC.64 R4, c[0x0][0xa08] ;  /* 0x00028200ff047b82 */ /* 0x001e240000000a00 */
[----:B0-----:R-:W-:-:S05]  /*10a0*/  IMAD.WIDE R4, R145, 0x4, R4 ;  /* 0x0000000491047825 */ /* 0x001fca00078e0204 */
[----:B-----5:R-:W2:Y:S04]  /*10b0*/  LDG.E R23, desc[UR58][R4.64] ;  /* 0x0000003a04177981 */ /* 0x020ea8000c1e1900 */
[----:B------:R-:W2:Y:S02]  /*10c0*/  LDG.E R6, desc[UR58][R4.64+0x4] ;  /* 0x0000043a04067981 */ /* 0x000ea4000c1e1900 */
[----:B--2---:R-:W-:-:S07]  /*10d0*/  IMAD.IADD R23, R6, 0x1, -R23 ;  /* 0x0000000106177824 */ /* 0x004fce00078e0a17 */
.L_x_125:
[----:B-----5:R-:W-:Y:S01]  /*10e0*/  IMAD.IADD R23, R23, 0x1, -R0 ;  /* 0x0000000117177824 */ /* 0x020fe200078e0a00 */
[----:B------:R-:W-:Y:S01]  /*10f0*/  PLOP3.LUT P0, PT, PT, PT, PT, 0x80, 0x0 ;  /* 0x000000000000781c */ /* 0x000fe20003f0f070 */
[----:B------:R-:W-:Y:S01]  /*1100*/  IMAD.MOV.U32 R147, RZ, RZ, R29 ;  /* 0x000000ffff937224 */ /* 0x000fe200078e001d */
[----:B------:R-:W-:Y:S01]  /*1110*/  CS2R R20, SRZ ;  /* 0x0000000000147805 */ /* 0x000fe2000001ff00 */
[C---:B------:R-:W-:Y:S01]  /*1120*/  VIADD R0, R23.reuse, 0x8f ;  /* 0x0000008f17007836 */ /* 0x040fe20000000000 */
[----:B------:R-:W-:Y:S01]  /*1130*/  ISETP.GE.AND P1, PT, R23, 0x1, PT ;  /* 0x000000011700780c */ /* 0x000fe20003f26270 */
[----:B------:R-:W-:Y:S01]  /*1140*/  IMAD.MOV.U32 R146, RZ, RZ, R30 ;  /* 0x000000ffff927224 */ /* 0x000fe200078e001e */
[----:B------:R-:W-:Y:S01]  /*1150*/  CS2R R38, SRZ ;  /* 0x0000000000267805 */ /* 0x000fe2000001ff00 */
[----:B------:R-:W-:Y:S01]  /*1160*/  IMAD.HI R0, R0, 0x38e38e39, RZ ;  /* 0x38e38e3900007827 */ /* 0x000fe200078e02ff */
[----:B------:R-:W-:Y:S02]  /*1170*/  CS2R R34, SRZ ;  /* 0x0000000000227805 */ /* 0x000fe4000001ff00 */
[----:B------:R-:W-:-:S02]  /*1180*/  CS2R R44, SRZ ;  /* 0x00000000002c7805 */ /* 0x000fc4000001ff00 */
[----:B------:R-:W-:Y:S02]  /*1190*/  CS2R R36, SRZ ;  /* 0x0000000000247805 */ /* 0x000fe4000001ff00 */
[----:B------:R-:W-:Y:S02]  /*11a0*/  CS2R R42, SRZ ;  /* 0x00000000002a7805 */ /* 0x000fe4000001ff00 */
[----:B------:R-:W-:Y:S02]  /*11b0*/  SHF.R.U32.HI R3, RZ, 0x1f, R0 ;  /* 0x0000001fff037819 */ /* 0x000fe40000011600 */
[----:B------:R-:W-:Y:S02]  /*11c0*/  CS2R R48, SRZ ;  /* 0x0000000000307805 */ /* 0x000fe4000001ff00 */
[----:B------:R-:W-:Y:S02]  /*11d0*/  CS2R R46, SRZ ;  /* 0x00000000002e7805 */ /* 0x000fe4000001ff00 */
[----:B------:R-:W-:-:S02]  /*11e0*/  CS2R R40, SRZ ;  /* 0x0000000000287805 */ /* 0x000fc4000001ff00 */
[----:B------:R-:W-:Y:S01]  /*11f0*/  LEA.HI.SX32 R22, R0, R3, 0x1b ;  /* 0x0000000300167211 */ /* 0x000fe200078fdaff */
[----:B------:R-:W-:Y:S01]  /*1200*/  IMAD.MOV.U32 R3, RZ, RZ, RZ ;  /* 0x000000ffff037224 */ /* 0x000fe200078e00ff */
[----:B------:R-:W-:Y:S01]  /*1210*/  CS2R R50, SRZ ;  /* 0x0000000000327805 */ /* 0x000fe2000001ff00 */
[----:B------:R-:W-:Y:S01]  /*1220*/  IMAD.MOV.U32 R0, RZ, RZ, RZ ;  /* 0x000000ffff007224 */ /* 0x000fe200078e00ff */
        /* <DEDUP_REMOVED lines=10> */
[----:B0-----:R-:W-:Y:S01]  /*12d0*/  CS2R R6, SRZ ;  /* 0x0000000000067805 */ /* 0x001fe2000001ff00 */
[----:B------:R-:W-:Y:S01]  /*12e0*/  IMAD.MOV.U32 R8, RZ, RZ, RZ ;  /* 0x000000ffff087224 */ /* 0x000fe200078e00ff */
[----:B------:R-:W-:Y:S01]  /*12f0*/  CS2R R80, SRZ ;  /* 0x0000000000507805 */ /* 0x000fe2000001ff00 */
[----:B------:R-:W-:Y:S02]  /*1300*/  IMAD.MOV.U32 R24, RZ, RZ, RZ ;  /* 0x000000ffff187224 */ /* 0x000fe400078e00ff */
[----:B------:R-:W-:Y:S02]  /*1310*/  IMAD.MOV.U32 R33, RZ, RZ, RZ ;  /* 0x000000ffff217224 */ /* 0x000fe400078e00ff */
[----:B------:R-:W-:Y:S01]  /*1320*/  IMAD.MOV.U32 R83, RZ, RZ, RZ ;  /* 0x000000ffff537224 */ /* 0x000fe200078e00ff */
[----:B------:R-:W-:Y:S06]  /*1330*/  @!P1 BRA `(.L_x_126) ;  /* 0x0000007c000c9947 */ /* 0x000fec0003800000 */
[----:B------:R-:W0:Y:S01]  /*1340*/  SHFL.IDX PT, R0, R151, RZ, 0x1f ;  /* 0x00001fff97007589 */ /* 0x000e2200000e0000 */
[----:B------:R-:W-:-:S04]  /*1350*/  UIADD3 UR6, UR36, 0x24300, URZ ;  /* 0x0002430024067890 */ /* 0x000fc8000fffe03f */
[----:B------:R-:W-:-:S06]  /*1360*/  ULOP3.LUT UP0, URZ, UR6, 0x9f, URZ, 0xc0, !UPT ;  /* 0x0000009f063f7892 */ /* 0x000fcc000f80c03f */
[----:B------:R-:W-:Y:S02]  /*1370*/  PLOP3.LUT P0, PT, PT, PT, UP0, 0x80, 0x0 ;  /* 0x000000000000781c */ /* 0x000fe40003f0f008 */
[----:B0-----:R-:W-:-:S13]  /*1380*/  R2UR UR38, R0 ;  /* 0x00000000002672ca */ /* 0x001fda00000e0000 */
[----:B------:R-:W-:-:S04]  /*1390*/  UIMAD.WIDE UR4, UR38, 0x55555556, URZ ;  /* 0x55555556260478a5 */ /* 0x000fc8000f8e023f */
[----:B------:R-:W-:-:S04]  /*13a0*/  ULEA.HI UR5, UR5, UR5, URZ, 0x1 ;  /* 0x0000000505057291 */ /* 0x000fc8000f8f083f */
[----:B------:R-:W-:-:S04]  /*13b0*/  UIMAD UR40, UR5, -0x3, UR38 ;  /* 0xfffffffd052878a4 */ /* 0x000fc8000f8e0226 */
[----:B------:R-:W-:-:S04]  /*13c0*/  ULEA UR4, UR40, UR6, 0xb ;  /* 0x0000000628047291 */ /* 0x000fc8000f8e583f */
[----:B------:R-:W-:-:S04]  /*13d0*/  USHF.R.U32.HI UR4, URZ, 0x4, UR4 ;  /* 0x000000043f047899 */ /* 0x000fc80008011604 */
[----:B------:R-:W-:Y:S01]  /*13e0*/  ULOP3.LUT UR37, UR4, 0x3fff, URZ, 0xc0, !UPT ;  /* 0x00003fff04257892 */ /* 0x000fe2000f8ec03f */
[----:B------:R-:W-:Y:S11]  /*13f0*/  @!P0 BRA `(.L_x_127) ;  /* 0x0000000000408947 */ /* 0x000ff60003800000 */
[----:B------:R-:W-:Y:S01]  /*1400*/  MOV R0, 0x0 ;  /* 0x0000000000007802 */ /* 0x000fe20000000f00 */
[----:B------:R-:W-:Y:S01]  /*1410*/  ULDC.64 UR4, c[0x4][0xa8] ;  /* 0x01002a0000047ab9 */ /* 0x000fe20000000a00 */
[----:B------:R-:W-:Y:S01]  /*1420*/  ULDC.64 UR6, c[0x4][0x20] ;  /* 0x0100080000067ab9 */ /* 0x000fe20000000a00 */
[----:B------:R-:W-:Y:S01]  /*1430*/  IMAD.U32 R4, RZ, RZ, UR4 ;  /* 0x00000004ff047e24 */ /* 0x000fe2000f8e00ff */
[----:B------:R0:W1:Y:S01]  /*1440*/  LDC.64 R14, c[0x4][R0] ;  /* 0x01000000000e7b82 */ /* 0x0000620000000a00 */
        /* <DEDUP_REMOVED lines=8> */
[----:B0-----:R-:W-:-:S07]  /*14d0*/  IMAD.MOV.U32 R13, RZ, RZ, RZ ;  /* 0x000000ffff0d7224 */ /* 0x001fce00078e00ff */
[----:B------:R-:W-:-:S07]  /*14e0*/  LEPC R20, `(.L_x_127) ;  /* 0x000000001014794e */ /* 0x000fce0000000000 */
[----:B-1----:R-:W-:Y:S05]  /*14f0*/  CALL.ABS.NOINC R14 ;  /* 0x000000000e007343 */ /* 0x002fea0003c00000 */
.L_x_127:
[----:B------:R-:W-:Y:S02]  /*1500*/  LEA.HI R0, R149, R149, RZ, 0x1 ;  /* 0x0000009595007211 */ /* 0x000fe400078f08ff */
[----:B------:R-:W-:Y:S02]  /*1510*/  ISETP.NE.AND P0, PT, R144, 0x3, PT ;  /* 0x000000039000780c */ /* 0x000fe40003f05270 */
[----:B------:R-:W-:-:S05]  /*1520*/  LOP3.LUT R0, R0, 0xfffffffe, RZ, 0xc0, !PT ;  /* 0xfffffffe00007812 */ /* 0x000fca00078ec0ff */
[----:B------:R-:W-:-:S05]  /*1530*/  IMAD.IADD R0, R149, 0x1, -R0 ;  /* 0x0000000195007824 */ /* 0x000fca00078e0a00 */
[----:B------:R-:W-:-:S04]  /*1540*/  SHF.L.U32 R0, R0, 0x1f, RZ ;  /* 0x0000001f00007819 */ /* 0x000fc800000006ff */
[----:B------:R-:W0:Y:S02]  /*1550*/  SYNCS.PHASECHK.TRANS64.TRYWAIT P1, [UR36+0x31c00], R0 ;  /* 0x031c0000ff0075a7 */ /* 0x000e240008020164 */
[----:B0-----:R-:W-:Y:S05]  /*1560*/  @!P1 BRA `(.L_x_128) ;  /* 0x000000d400a49947 */ /* 0x001fea0003800000 */
.L_x_244:
[----:B------:R-:W-:Y:S05]  /*1570*/  @!P0 BRA `(.L_x_129) ;  /* 0x0000000000048947 */ /* 0x000fea0003800000 */
[----:B------:R-:W-:Y:S01]  /*1580*/  BPT.TRAP 0x1 ;  /* 0x000000040000795c */ /* 0x000fe20000300000 */
.L_x_129:
[----:B------:R-:W-:Y:S01]  /*1590*/  IMAD.U32 R4, RZ, RZ, UR39 ;  /* 0x00000027ff047e24 */ /* 0x000fe2000f8e00ff */
[----:B0-----:R-:W-:-:S04]  /*15a0*/  SHF.L.U32 R3, R16, 0x1f, RZ ;  /* 0x0000001f10037819 */ /* 0x001fc800000006ff */
[----:B------:R-:W-:-:S04]  /*15b0*/  LEA R4, R4, UR36, 0x3 ;  /* 0x0000002404047c11 */ /* 0x000fc8000f8e18ff */
[----:B------:R0:W1:Y:S01]  /*15c0*/  SYNCS.PHASECHK.TRANS64.TRYWAIT P2, [R4+URZ+0x31c30], R3 ;  /* 0x031c3003040075a7 */ /* 0x000062000804017f */
[----:B------:R-:W-:Y:S05]  /*15d0*/  @!P0 BRA `(.L_x_130) ;  /* 0x0000000000048947 */ /* 0x000fea0003800000 */
[----:B------:R-:W-:Y:S01]  /*15e0*/  BPT.TRAP 0x1 ;  /* 0x000000040000795c */ /* 0x000fe20000300000 */
.L_x_130:
[----:B------:R-:W2:Y:S01]  /*15f0*/  S2R R0, SR_TID.X ;  /* 0x0000000000007919 */ /* 0x000ea20000002100 */
[----:B------:R-:W-:Y:S01]  /*1600*/  IMAD.MOV.U32 R71, RZ, RZ, RZ ;  /* 0x000000ffff477224 */ /* 0x000fe200078e00ff */
[----:B--2---:R-:W-:Y:S01]  /*1610*/  LOP3.LUT P1, RZ, R0, 0x7f, RZ, 0xc0, !PT ;  /* 0x0000007f00ff7812 */ /* 0x004fe2000782c0ff */
[----:B-1----:R-:W-:-:S12]  /*1620*/  @P2 BRA `(.L_x_131) ;  /* 0x0000000000082947 */ /* 0x002fd80003800000 */
[----:B------:R-:W1:Y:S02]  /*1630*/  SYNCS.PHASECHK.TRANS64.TRYWAIT P2, [R4+URZ+0x31c30], R3 ;  /* 0x031c3003040075a7 */ /* 0x000e64000804017f */
[----:B-1----:R-:W-:Y:S05]  /*1640*/  @!P2 BRA `(.L_x_132) ;  /* 0x000000d40084a947 */ /* 0x002fea0003800000 */
.L_x_131:
        /* <DEDUP_REMOVED lines=26> */
[----:B------:R-:W-:Y:S01]  /*17f0*/  UMOV UR7, 0x80000020 ;  /* 0x8000002000077882 */ /* 0x000fe20000000000 */
[----:B------:R-:W-:Y:S01]  /*1800*/  HGMMA.64x16x16.F32 R96, gdesc[UR24], RZ, !UPT, gsb0 ;  /* 0x00200000186079f0 */ /* 0x000fe2000c0008ff */
        /* <DEDUP_REMOVED lines=121> */
[----:B------:R-:W-:Y:S01]  /*1fa0*/  UMOV UR8, UR10 ;  /* 0x0000000a00087c82 */ /* 0x000fe20008000000 */
[----:B------:R-:W-:Y:S01]  /*1fb0*/  UMOV UR10, UR12 ;  /* 0x0000000c000a7c82 */ /* 0x000fe20008000000 */
        /* <DEDUP_REMOVED lines=170> */
[----:B01----:R-:W-:Y:S01]  /*2a60*/  FMNMX.FTZ R3, R96, R97, !PT ;  /* 0x0000006160037209 */ /* 0x003fe20007810000 */
        /* <DEDUP_REMOVED lines=101> */
[----:B------:R-:W-:Y:S01]  /*30c0*/  FSEL R114, R49, -INF , P2 ;  /* 0xff80000031727808 */ /* 0x000fe20001000000 */
[----:B------:R-:W-:Y:S01]  /*30d0*/  ULDC UR6, c[0x0][0x988] ;  /* 0x0002620000067ab9 */ /* 0x000fe20000000800 */
[----:B------:R-:W-:-:S02]  /*30e0*/  FMNMX.FTZ R3, R120, R3, !PT ;  /* 0x0000000378037209 */ /* 0x000fc40007810000 */
[----:B------:R-:W-:Y:S02]  /*30f0*/  FSEL R116, R52, -INF , P6 ;  /* 0xff80000034747808 */ /* 0x000fe40003000000 */
[----:B------:R-:W-:Y:S02]  /*3100*/  FMNMX.FTZ R3, R114, R3, !PT ;  /* 0x0000000372037209 */ /* 0x000fe40007810000 */
[----:B------:R-:W-:Y:S02]  /*3110*/  FSEL R52, R63, -INF , P4 ;  /* 0xff8000003f347808 */ /* 0x000fe40002000000 */
[----:B------:R-:W-:Y:S02]  /*3120*/  ISETP.GT.AND P4, PT, R5, 0x60, PT ;  /* 0x000000600500780c */ /* 0x000fe40003f84270 */
[----:B------:R-:W-:Y:S02]  /*3130*/  FSEL R122, R53, -INF , P5 ;  /* 0xff800000357a7808 */ /* 0x000fe40002800000 */
[----:B------:R-:W-:-:S02]  /*3140*/  FMNMX.FTZ R3, R116, R3, !PT ;  /* 0x0000000374037209 */ /* 0x000fc40007810000 */
[----:B------:R-:W-:Y:S02]  /*3150*/  FSEL R50, R50, -INF , P3 ;  /* 0xff80000032327808 */ /* 0x000fe40001800000 */
[----:B------:R-:W-:Y:S02]  /*3160*/  ISETP.GT.AND P3, PT, R5, 0x61, PT ;  /* 0x000000610500780c */ /* 0x000fe40003f64270 */
[----:B------:R-:W-:Y:S02]  /*3170*/  FMNMX.FTZ R3, R122, R3, !PT ;  /* 0x000000037a037209 */ /* 0x000fe40007810000 */
[----:B------:R-:W-:Y:S02]  /*3180*/  FSEL R56, R51, -INF , P2 ;  /* 0xff80000033387808 */ /* 0x000fe40001000000 */
[----:B------:R-:W-:Y:S02]  /*3190*/  ISETP.GT.AND P2, PT, R5, 0x68, PT ;  /* 0x000000680500780c */ /* 0x000fe40003f44270 */
[----:B------:R-:W-:-:S02]  /*31a0*/  FSEL R54, R54, -INF , P6 ;  /* 0xff80000036367808 */ /* 0x000fc40003000000 */
        /* <DEDUP_REMOVED lines=13> */
[C---:B------:R-:W-:Y:S02]  /*3280*/  ISETP.GT.AND P1, PT, R5.reuse, 0x71, PT ;  /* 0x000000710500780c */ /* 0x040fe40003f24270 */
[----:B------:R-:W-:Y:S02]  /*3290*/  FMNMX.FTZ R3, R140, R3, !PT ;  /* 0x000000038c037209 */ /* 0x000fe40007810000 */
[----:B------:R-:W-:Y:S02]  /*32a0*/  FSEL R46, R46, -INF , P2 ;  /* 0xff8000002e2e7808 */ /* 0x000fe40001000000 */
[----:B------:R-:W-:-:S02]  /*32b0*/  ISETP.GT.AND P2, PT, R5, 0x79, PT ;  /* 0x000000790500780c */ /* 0x000fc40003f44270 */
[----:B------:R-:W-:Y:S02]  /*32c0*/  FSEL R42, R42, -INF , P4 ;  /* 0xff8000002a2a7808 */ /* 0x000fe40002000000 */
[----:B------:R-:W-:Y:S02]  /*32d0*/  ISETP.GT.AND P4, PT, R5, 0x81, PT ;  /* 0x000000810500780c */ /* 0x000fe40003f84270 */
[----:B------:R-:W-:Y:S02]  /*32e0*/  FSEL R40, R55, -INF , P5 ;  /* 0xff80000037287808 */ /* 0x000fe40002800000 */
[----:B------:R-:W-:Y:S02]  /*32f0*/  ISETP.GT.AND P5, PT, R5, 0x88, PT ;  /* 0x000000880500780c */ /* 0x000fe40003fa4270 */
        /* <DEDUP_REMOVED lines=9> */
[----:B------:R-:W-:Y:S01]  /*3390*/  FMNMX.FTZ R0, R156, R3, !PT ;  /* 0x000000039c007209 */ /* 0x000fe20007810000 */
[----:B------:R-:W-:Y:S01]  /*33a0*/  IMAD.U32 R3, RZ, RZ, UR6 ;  /* 0x00000006ff037e24 */ /* 0x000fe2000f8e00ff */
[----:B------:R-:W-:-:S02]  /*33b0*/  FSEL R32, R43, -INF , P3 ;  /* 0xff8000002b207808 */ /* 0x000fc40001800000 */
[----:B------:R-:W-:Y:S02]  /*33c0*/  FSEL R59, R37, -INF , P2 ;  /* 0xff800000253b7808 */ /* 0x000fe40001000000 */
[----:B------:R-:W-:Y:S02]  /*33d0*/  FMNMX.FTZ R0, R53, R0, !PT ;  /* 0x0000000035007209 */ /* 0x000fe40007810000 */
[----:B------:R-:W-:Y:S02]  /*33e0*/  ISETP.GT.AND P3, PT, R5, 0x80, PT ;  /* 0x000000800500780c */ /* 0x000fe40003f64270 */
[----:B------:R-:W-:Y:S02]  /*33f0*/  FMNMX.FTZ R0, R59, R0, !PT ;  /* 0x000000003b007209 */ /* 0x000fe40007810000 */
[----:B------:R-:W-:Y:S02]  /*3400*/  P2R R21, PR, RZ, 0x1 ;  /* 0x00000001ff157803 */ /* 0x000fe40000000000 */
[----:B------:R-:W-:-:S02]  /*3410*/  ISETP.GT.AND P0, PT, R5, 0x69, PT ;  /* 0x000000690500780c */ /* 0x000fc40003f04270 */
[----:B------:R-:W-:Y:S02]  /*3420*/  P2R R33, PR, RZ, 0x2 ;  /* 0x00000002ff217803 */ /* 0x000fe40000000000 */
        /* <DEDUP_REMOVED lines=12> */
[----:B------:R-:W-:Y:S02]  /*34f0*/  FMNMX.FTZ R11, R51, R0, !PT ;  /* 0x00000000330b7209 */ /* 0x000fe40007810000 */
[----:B------:R-:W-:-:S02]  /*3500*/  ISETP.NE.AND P0, PT, R21, RZ, PT ;  /* 0x000000ff1500720c */ /* 0x000fc40003f05270 */
[----:B------:R-:W-:Y:S01]  /*3510*/  FSEL R28, R35, -INF , P1 ;  /* 0xff800000231c7808 */ /* 0x000fe20000800000 */
[----:B------:R-:W0:Y:S01]  /*3520*/  SHFL.BFLY PT, R0, R11, 0x2, 0x1f ;  /* 0x0c401f000b007f89 */ /* 0x000e2200000e0000 */
[----:B------:R-:W-:Y:S02]  /*3530*/  FSEL R38, R38, -INF , P0 ;  /* 0xff80000026267808 */ /* 0x000fe40000000000 */
[----:B------:R-:W-:Y:S02]  /*3540*/  FSEL R26, R26, -INF , P3 ;  /* 0xff8000001a1a7808 */ /* 0x000fe40001800000 */
[----:B------:R-:W-:Y:S02]  /*3550*/  ISETP.NE.AND P0, PT, R7, RZ, PT ;  /* 0x000000ff0700720c */ /* 0x000fe40003f05270 */
[----:B------:R-:W-:-:S13]  /*3560*/  ISETP.NE.AND P1, PT, R9, RZ, PT ;  /* 0x000000ff0900720c */ /* 0x000fda0003f25270 */
[----:B------:R-:W-:Y:S01]  /*3570*/  @!P1 VIADD R4, R4, 0x31c40 ;  /* 0x00031c4004049836 */ /* 0x000fe20000000000 */
[----:B0-----:R-:W-:Y:S02]  /*3580*/  FMNMX.FTZ R13, R11, R0, !PT ;  /* 0x000000000b0d7209 */ /* 0x001fe40007810000 */
[----:B------:R-:W-:Y:S02]  /*3590*/  FMNMX.FTZ R11, R98, R99, !PT ;  /* 0x00000063620b7209 */ /* 0x000fe40007810000 */
[----:B------:R-:W-:Y:S01]  /*35a0*/  @!P1 PRMT R4, RZ, 0x654, R4 ;  /* 0x00000654ff049816 */ /* 0x000fe20000000004 */
[----:B------:R-:W0:Y:S01]  /*35b0*/  SHFL.BFLY PT, R0, R13, 0x1, 0x1f ;  /* 0x0c201f000d007f89 */ /* 0x000e2200000e0000 */
[----:B------:R-:W-:Y:S02]  /*35c0*/  FMNMX.FTZ R11, R102, R11, !PT ;  /* 0x0000000b660b7209 */ /* 0x000fe40007810000 */
[----:B------:R1:W-:Y:S01]  /*35d0*/  @!P1 SYNCS.ARRIVE.TRANS64.RED.A1T0 RZ, [R4+URZ], RZ ;  /* 0x000000ff04ff99a7 */ /* 0x0003e2000810043f */
[----:B0-----:R-:W-:-:S02]  /*35e0*/  FMNMX.FTZ R0, R13, R0, !PT ;  /* 0x000000000d007209 */ /* 0x001fc40007810000 */
        /* <DEDUP_REMOVED lines=23> */
[-CC-:B------:R-:W-:Y:S01]  /*3760*/  FFMA.FTZ R5, R96, R3.reuse, -R55.reuse ;  /* 0x0000000360057223 */ /* 0x180fe20000010837 */
[--C-:B------:R-:W-:Y:S01]  /*3770*/  FFMA.FTZ R106, R97, R3, -R55.reuse ;  /* 0x00000003616a7223 */ /* 0x100fe20000010837 */
[----:B------:R-:W-:Y:S01]  /*3780*/  FMNMX.FTZ R13, R14, R13, !PT ;  /* 0x0000000d0e0d7209 */ /* 0x000fe20007810000 */
[-CC-:B------:R-:W-:Y:S01]  /*3790*/  FFMA.FTZ R108, R66, R3.reuse, -R55.reuse ;  /* 0x00000003426c7223 */ /* 0x180fe20000010837 */
[----:B------:R-:W-:Y:S01]  /*37a0*/  MUFU.EX2 R7, R7 ;  /* 0x0000000700077308 */ /* 0x000fe20000000800 */
        /* <DEDUP_REMOVED lines=15> */
[----:B------:R0:W-:Y:S01]  /*38a0*/  MUFU.EX2 R13, R112 ;  /* 0x00000070000d7308 */ /* 0x0001e20000000800 */
[--C-:B------:R-:W-:Y:S01]  /*38b0*/  FFMA.FTZ R130, R130, R3, -R55.reuse ;  /* 0x0000000382827223 */ /* 0x100fe20000010837 */
[----:B------:R-:W-:Y:S01]  /*38c0*/  FMNMX.FTZ R15, R58, R15, !PT ;  /* 0x0000000f3a0f7209 */ /* 0x000fe20007810000 */
[-CC-:B------:R-:W-:Y:S01]  /*38d0*/  FFMA.FTZ R120, R120, R3.reuse, -R55.reuse ;  /* 0x0000000378787223 */ /* 0x180fe20000010837 */
[-CC-:B------:R-:W-:Y:S01]  /*38e0*/  FFMA.FTZ R43, R116, R3.reuse, -R55.reuse ;  /* 0x00000003742b7223 */ /* 0x180fe20000010837 */
[--C-:B------:R-:W-:Y:S01]  /*38f0*/  FFMA.FTZ R96, R122, R3, -R55.reuse ;  /* 0x000000037a607223 */ /* 0x100fe20000010837 */
[----:B------:R-:W-:Y:S01]  /*3900*/  FMNMX.FTZ R15, R48, R15, !PT ;  /* 0x0000000f300f7209 */ /* 0x000fe20007810000 */
[-CC-:B------:R-:W-:Y:S01]  /*3910*/  FFMA.FTZ R41, R126, R3.reuse, -R55.reuse ;  /* 0x000000037e297223 */ /* 0x180fe20000010837 */
[----:B------:R-:W1:Y:S01]  /*3920*/  MUFU.EX2 R106, R106 ;  /* 0x0000006a006a7308 */ /* 0x000e620000000800 */
[----:B0-----:R-:W-:Y:S01]  /*3930*/  FSEL R112, R27, -INF , P4 ;  /* 0xff8000001b707808 */ /* 0x001fe20002000000 */
[--C-:B------:R-:W-:Y:S01]  /*3940*/  FFMA.FTZ R84, R136, R3, -R55.reuse ;  /* 0x0000000388547223 */ /* 0x100fe20000010837 */
[----:B------:R-:W-:Y:S01]  /*3950*/  FMNMX.FTZ R15, R62, R15, !PT ;  /* 0x0000000f3e0f7209 */ /* 0x000fe20007810000 */
[-CC-:B------:R-:W-:Y:S01]  /*3960*/  FFMA.FTZ R39, R138, R3.reuse, -R55.reuse ;  /* 0x000000038a277223 */ /* 0x180fe20000010837 */
[-CC-:B------:R-:W-:Y:S01]  /*3970*/  FFMA.FTZ R88, R140, R3.reuse, -R55.reuse ;  /* 0x000000038c587223 */ /* 0x180fe20000010837 */
[----:B------:R-:W-:Y:S01]  /*3980*/  FFMA.FTZ R80, R59, R3, -R55 ;  /* 0x000000033b507223 */ /* 0x000fe20000010837 */
[----:B------:R-:W-:Y:S01]  /*3990*/  FMNMX.FTZ R21, R52, R15, !PT ;  /* 0x0000000f34157209 */ /* 0x000fe20007810000 */
[----:B------:R-:W-:Y:S03]  /*39a0*/  MUFU.EX2 R108, R108 ;  /* 0x0000006c006c7308 */ /* 0x000fe60000000800 */
[----:B------:R-:W-:-:S04]  /*39b0*/  FMNMX.FTZ R21, R50, R21, !PT ;  /* 0x0000001532157209 */ /* 0x000fc80007810000 */
[----:B------:R-:W-:Y:S01]  /*39c0*/  FMNMX.FTZ R21, R56, R21, !PT ;  /* 0x0000001538157209 */ /* 0x000fe20007810000 */
[----:B------:R-:W-:Y:S01]  /*39d0*/  MUFU.EX2 R9, R9 ;  /* 0x0000000900097308 */ /* 0x000fe20000000800 */
[----:B-1----:R-:W-:Y:S02]  /*39e0*/  F2FP.F16.F32.PACK_AB R4, R106, R5 ;  /* 0x000000056a04723e */ /* 0x002fe400000000ff */
[----:B------:R-:W-:-:S04]  /*39f0*/  FMNMX.FTZ R21, R54, R21, !PT ;  /* 0x0000001536157209 */ /* 0x000fc80007810000 */
[----:B------:R-:W-:Y:S01]  /*3a00*/  FMNMX.FTZ R21, R40, R21, !PT ;  /* 0x0000001528157209 */ /* 0x000fe20007810000 */
[----:B------:R-:W-:Y:S03]  /*3a10*/  MUFU.EX2 R72, R72 ;  /* 0x0000004800487308 */ /* 0x000fe60000000800 */
[----:B------:R-:W-:-:S04]  /*3a20*/  FMNMX.FTZ R21, R42, R21, !PT ;  /* 0x000000152a157209 */ /* 0x000fc80007810000 */
[----:B------:R-:W-:Y:S01]  /*3a30*/  FMNMX.FTZ R21, R32, R21, !PT ;  /* 0x0000001520157209 */ /* 0x000fe20007810000 */
[----:B------:R0:W-:Y:S03]  /*3a40*/  MUFU.EX2 R11, R92 ;  /* 0x0000005c000b7308 */ /* 0x0001e60000000800 */
[----:B------:R-:W-:-:S04]  /*3a50*/  FMNMX.FTZ R21, R46, R21, !PT ;  /* 0x000000152e157209 */ /* 0x000fc80007810000 */
[----:B------:R-:W-:Y:S01]  /*3a60*/  FMNMX.FTZ R35, R24, R21, !PT ;  /* 0x0000001518237209 */ /* 0x000fe20007810000 */
[----:B------:R-:W-:Y:S01]  /*3a70*/  MUFU.EX2 R44, R44 ;  /* 0x0000002c002c7308 */ /* 0x000fe20000000800 */
[----:B0-----:R-:W-:Y:S02]  /*3a80*/  FFMA.FTZ R92, R156, R3, -R55 ;  /* 0x000000039c5c7223 */ /* 0x001fe40000010837 */
[----:B------:R-:W-:-:S04]  /*3a90*/  FMNMX.FTZ R35, R34, R35, !PT ;  /* 0x0000002322237209 */ /* 0x000fc80007810000 */
[----:B------:R-:W-:Y:S01]  /*3aa0*/  FMNMX.FTZ R35, R28, R35, !PT ;  /* 0x000000231c237209 */ /* 0x000fe20007810000 */
[----:B------:R-:W-:Y:S03]  /*3ab0*/  MUFU.EX2 R33, R33 ;  /* 0x0000002100217308 */ /* 0x000fe60000000800 */
        /* <DEDUP_REMOVED lines=9> */
[----:B0-----:R-:W-:-:S03]  /*3b50*/  FFMA.FTZ R76, R134, R3, -R55 ;  /* 0x00000003864c7223 */ /* 0x001fc60000010837 */
[----:B------:R-:W0:Y:S04]  /*3b60*/  SHFL.BFLY PT, R30, R37, 0x2, 0x1f ;  /* 0x0c401f00251e7f89 */ /* 0x000e2800000e0000 */
[----:B------:R-:W-:Y:S08]  /*3b70*/  MUFU.EX2 R68, R68 ;  /* 0x0000004400447308 */ /* 0x000ff00000000800 */
[----:B------:R-:W-:Y:S08]  /*3b80*/  MUFU.EX2 R60, R60 ;  /* 0x0000003c003c7308 */ /* 0x000ff00000000800 */
[----:B------:R-:W-:Y:S01]  /*3b90*/  MUFU.EX2 R36, R36 ;  /* 0x0000002400247308 */ /* 0x000fe20000000800 */
[----:B0-----:R-:W-:Y:S01]  /*3ba0*/  FMNMX.FTZ R27, R37, R30, !PT ;  /* 0x0000001e251b7209 */ /* 0x001fe20007810000 */
[-CC-:B------:R-:W-:Y:S01]  /*3bb0*/  FFMA.FTZ R30, R45, R3.reuse, -R55.reuse ;  /* 0x000000032d1e7223 */ /* 0x180fe20000010837 */
[-CC-:B------:R-:W-:Y:S01]  /*3bc0*/  FFMA.FTZ R37, R142, R3.reuse, -R55.reuse ;  /* 0x000000038e257223 */ /* 0x180fe20000010837 */
[----:B------:R-:W-:-:S04]  /*3bd0*/  FFMA.FTZ R45, R57, R3, -R55 ;  /* 0x00000003392d7223 */ /* 0x000fc80000010837 */
[----:B------:R-:W-:Y:S01]  /*3be0*/  MUFU.EX2 R25, R25 ;  /* 0x0000001900197308 */ /* 0x000fe20000000800 */
[----:B------:R-:W0:Y:S07]  /*3bf0*/  SHFL.BFLY PT, R104, R27, 0x1, 0x1f ;  /* 0x0c201f001b687f89 */ /* 0x000e2e00000e0000 */
[----:B------:R-:W-:Y:S08]  /*3c00*/  MUFU.EX2 R66, R66 ;  /* 0x0000004200427308 */ /* 0x000ff00000000800 */
[----:B------:R-:W-:Y:S08]  /*3c10*/  MUFU.EX2 R21, R130 ;  /* 0x0000008200157308 */ /* 0x000ff00000000800 */
[----:B------:R-:W-:Y:S01]  /*3c20*/  MUFU.EX2 R76, R76 ;  /* 0x0000004c004c7308 */ /* 0x000fe20000000800 */
[----:B0-----:R-:W-:Y:S01]  /*3c30*/  FMNMX.FTZ R73, R27, R104, !PT ;  /* 0x000000681b497209 */ /* 0x001fe20007810000 */
[----:B------:R-:W-:-:S03]  /*3c40*/  FFMA.FTZ R104, R51, R3, -R55 ;  /* 0x0000000333687223 */ /* 0x000fc60000010837 */
[C---:B------:R-:W-:Y:S01]  /*3c50*/  FSETP.NEU.FTZ.AND P2, PT, R73.reuse, -INF , PT ;  /* 0xff8000004900780b */ /* 0x040fe20003f5d000 */
[----:B------:R-:W-:Y:S02]  /*3c60*/  FMUL.FTZ R27, R73, R3 ;  /* 0x00000003491b7220 */ /* 0x000fe40000410000 */
[----:B------:R-:W-:Y:S03]  /*3c70*/  MUFU.EX2 R35, R120 ;  /* 0x0000007800237308 */ /* 0x000fe60000000800 */
[----:B------:R-:W-:Y:S02]  /*3c80*/  FSEL R27, R27, RZ, P2 ;  /* 0x000000ff1b1b7208 */ /* 0x000fe40001000000 */
[----:B------:R-:W-:-:S03]  /*3c90*/  ISETP.GE.AND P2, PT, R23, 0x91, PT ;  /* 0x000000911700780c */ /* 0x000fc60003f46270 */
        /* <DEDUP_REMOVED lines=14> */
[----:B------:R-:W0:Y:S01]  /*3d80*/  MUFU.EX2 R99, R99 ;  /* 0x0000006300637308 */ /* 0x000e220000000800 */
        /* <DEDUP_REMOVED lines=14> */
[-C--:B------:R-:W-:Y:S01]  /*3e70*/  FFMA.FTZ R24, R24, R3.reuse, -R27 ;  /* 0x0000000318187223 */ /* 0x080fe2000001081b */
[----:B------:R2:W3:Y:S01]  /*3e80*/  MUFU.EX2 R65, R6 ;  /* 0x0000000600417308 */ /* 0x0004e20000000800 */
[----:B0-----:R-:W-:Y:S01]  /*3e90*/  FADD.FTZ R67, R98, R99 ;  /* 0x0000006362437221 */ /* 0x001fe20000010000 */
[-CC-:B------:R-:W-:Y:S01]  /*3ea0*/  FFMA.FTZ R34, R34, R3.reuse, -R27.reuse ;  /* 0x0000000322227223 */ /* 0x180fe2000001081b */
[-CC-:B------:R-:W-:Y:S01]  /*3eb0*/  FFMA.FTZ R42, R28, R3.reuse, -R27.reuse ;  /* 0x000000031c2a7223 */ /* 0x180fe2000001081b */
[-CC-:B------:R-:W-:Y:S01]  /*3ec0*/  FFMA.FTZ R38, R38, R3.reuse, -R27.reuse ;  /* 0x0000000326267223 */ /* 0x180fe2000001081b */
[-CC-:B------:R-:W-:Y:S01]  /*3ed0*/  FFMA.FTZ R110, R110, R3.reuse, -R27.reuse ;  /* 0x000000036e6e7223 */ /* 0x180fe2000001081b */
[-CC-:B------:R-:W-:Y:S01]  /*3ee0*/  FFMA.FTZ R46, R26, R3.reuse, -R27.reuse ;  /* 0x000000031a2e7223 */ /* 0x180fe2000001081b */
[-C--:B------:R-:W-:Y:S01]  /*3ef0*/  FFMA.FTZ R112, R112, R3.reuse, -R27 ;  /* 0x0000000370707223 */ /* 0x080fe2000001081b */
[----:B------:R-:W0:Y:S01]  /*3f00*/  MUFU.EX2 R49, R49 ;  /* 0x0000003100317308 */ /* 0x000e220000000800 */
[----:B--2---:R-:W-:Y:S01]  /*3f10*/  FADD.FTZ R6, R5, R106 ;  /* 0x0000006a05067221 */ /* 0x004fe20000010000 */
[----:B-1----:R-:W-:Y:S01]  /*3f20*/  FADD.FTZ R8, R102, R67 ;  /* 0x0000004366087221 */ /* 0x002fe20000010000 */
[-CC-:B------:R-:W-:Y:S01]  /*3f30*/  FFMA.FTZ R118, R118, R3.reuse, -R27.reuse ;  /* 0x0000000376767223 */ /* 0x180fe2000001081b */
[----:B------:R-:W-:Y:S01]  /*3f40*/  FFMA.FTZ R114, R114, R3, -R27 ;  /* 0x0000000372727223 */ /* 0x000fe2000001081b */
[----:B------:R-:W-:Y:S01]  /*3f50*/  FADD.FTZ R69, R7, R6 ;  /* 0x0000000607457221 */ /* 0x000fe20000010000 */
[C---:B------:R-:W-:Y:S01]  /*3f60*/  F2FP.F16.F32.PACK_AB R6, R108.reuse, R7 ;  /* 0x000000076c06723e */ /* 0x040fe200000000ff */
[----:B------:R-:W-:Y:S01]  /*3f70*/  IMAD.MOV.U32 R62, RZ, RZ, R71 ;  /* 0x000000ffff3e7224 */ /* 0x000fe200078e0047 */
[----:B------:R-:W1:Y:S01]  /*3f80*/  MUFU.EX2 R90, R90 ;  /* 0x0000005a005a7308 */ /* 0x000e620000000800 */
[----:B------:R-:W-:Y:S01]  /*3f90*/  FADD.FTZ R10, R108, R69 ;  /* 0x000000456c0a7221 */ /* 0x000fe20000010000 */
[C---:B---3--:R-:W-:Y:S01]  /*3fa0*/  FADD.FTZ R8, R65.reuse, R8 ;  /* 0x0000000841087221 */ /* 0x048fe20000010000 */
[----:B------:R-:W-:Y:S01]  /*3fb0*/  F2FP.F16.F32.PACK_AB R7, R65, R102 ;  /* 0x000000664107723e */ /* 0x000fe200000000ff */
[----:B------:R-:W-:Y:S01]  /*3fc0*/  FFMA.FTZ R65, R40, R3, -R27 ;  /* 0x0000000328417223 */ /* 0x000fe2000001081b */
[----:B------:R-:W-:Y:S01]  /*3fd0*/  FADD.FTZ R67, R9, R10 ;  /* 0x0000000a09437221 */ /* 0x000fe20000010000 */
[----:B------:R-:W-:Y:S01]  /*3fe0*/  F2FP.F16.F32.PACK_AB R5, R99, R98 ;  /* 0x000000626305723e */ /* 0x000fe200000000ff */
[----:B------:R-:W-:Y:S01]  /*3ff0*/  IMAD.MOV.U32 R58, RZ, RZ, R71 ;  /* 0x000000ffff3a7224 */ /* 0x000fe200078e0047 */
[----:B------:R-:W2:Y:S01]  /*4000*/  MUFU.EX2 R51, R51 ;  /* 0x0000003300337308 */ /* 0x000ea20000000800 */
[----:B0-----:R-:W-:Y:S01]  /*4010*/  FADD.FTZ R69, R49, R8 ;  /* 0x0000000831457221 */ /* 0x001fe20000010000 */
[----:B------:R-:W-:Y:S01]  /*4020*/  FADD.FTZ R8, R72, R67 ;  /* 0x0000004348087221 */ /* 0x000fe20000010000 */
[----:B------:R0:W-:Y:S01]  /*4030*/  STSM.16.M88.4 [R2+0x24300], R4 ;  /* 0x0243000402007844 */ /* 0x0001e20000000200 */
[----:B------:R-:W-:-:S02]  /*4040*/  IMAD.MOV.U32 R56, RZ, RZ, R71 ;  /* 0x000000ffff387224 */ /* 0x000fc400078e0047 */
[----:B------:R-:W-:Y:S02]  /*4050*/  FADD.FTZ R67, R11, R8 ;  /* 0x000000080b437221 */ /* 0x000fe40000010000 */
[----:B------:R-:W3:Y:S01]  /*4060*/  MUFU.EX2 R94, R94 ;  /* 0x0000005e005e7308 */ /* 0x000ee20000000800 */
[----:B-1----:R-:W-:Y:S01]  /*4070*/  FADD.FTZ R10, R90, R69 ;  /* 0x000000455a0a7221 */ /* 0x002fe20000010000 */
[----:B------:R-:W-:-:S04]  /*4080*/  FADD.FTZ R8, R44, R67 ;  /* 0x000000432c087221 */ /* 0x000fc80000010000 */
[----:B------:R-:W-:Y:S02]  /*4090*/  FADD.FTZ R67, R33, R8 ;  /* 0x0000000821437221 */ /* 0x000fe40000010000 */
[----:B------:R-:W1:Y:S01]  /*40a0*/  MUFU.EX2 R53, R53 ;  /* 0x0000003500357308 */ /* 0x000e620000000800 */
[----:B--2---:R-:W-:Y:S01]  /*40b0*/  FADD.FTZ R69, R51, R10 ;  /* 0x0000000a33457221 */ /* 0x004fe20000010000 */
[C---:B------:R-:W-:Y:S01]  /*40c0*/  FADD.FTZ R8, R70.reuse, R67 ;  /* 0x0000004346087221 */ /* 0x040fe20000010000 */
[----:B0-----:R-:W-:Y:S01]  /*40d0*/  F2FP.F16.F32.PACK_AB R4, R70, R33 ;  /* 0x000000214604723e */ /* 0x001fe200000000ff */
[--C-:B------:R-:W-:Y:S02]  /*40e0*/  IMAD.MOV.U32 R70, RZ, RZ, R71.reuse ;  /* 0x000000ffff467224 */ /* 0x100fe400078e0047 */
[----:B------:R-:W-:Y:S01]  /*40f0*/  FADD.FTZ R67, R29, R8 ;  /* 0x000000081d437221 */ /* 0x000fe20000010000 */
[----:B------:R-:W-:Y:S01]  /*4100*/  IMAD.MOV.U32 R33, RZ, RZ, R71 ;  /* 0x000000ffff217224 */ /* 0x000fe200078e0047 */
[----:B------:R-:W0:Y:S01]  /*4110*/  MUFU.EX2 R82, R82 ;  /* 0x0000005200527308 */ /* 0x000e220000000800 */
[----:B---3--:R-:W-:-:S07]  /*4120*/  FADD.FTZ R10, R94, R69 ;  /* 0x000000455e0a7221 */ /* 0x008fce0000010000 */
[----:B------:R-:W2:Y:S01]  /*4130*/  MUFU.EX2 R12, R12 ;  /* 0x0000000c000c7308 */ /* 0x000ea20000000800 */
[----:B-1----:R-:W-:Y:S01]  /*4140*/  FADD.FTZ R69, R53, R10 ;  /* 0x0000000a35457221 */ /* 0x002fe20000010000 */
[----:B------:R-:W-:-:S04]  /*4150*/  FADD.FTZ R10, R68, R67 ;  /* 0x00000043440a7221 */ /* 0x000fc80000010000 */
[----:B------:R-:W-:Y:S01]  /*4160*/  FADD.FTZ R67, R13, R10 ;  /* 0x0000000a0d437221 */ /* 0x000fe20000010000 */
[----:B------:R-:W-:Y:S01]  /*4170*/  F2FP.F16.F32.PACK_AB R10, R44, R11 ;  /* 0x0000000b2c0a723e */ /* 0x000fe200000000ff */
[----:B------:R-:W1:Y:S01]  /*4180*/  MUFU.EX2 R55, R55 ;  /* 0x0000003700377308 */ /* 0x000e620000000800 */
[----:B0-----:R-:W-:Y:S01]  /*4190*/  FADD.FTZ R69, R82, R69 ;  /* 0x0000004552457221 */ /* 0x001fe20000010000 */
[----:B------:R-:W-:Y:S01]  /*41a0*/  FADD.FTZ R52, R60, R67 ;  /* 0x000000433c347221 */ /* 0x000fe20000010000 */
[----:B------:R-:W-:Y:S01]  /*41b0*/  F2FP.F16.F32.PACK_AB R11, R94, R51 ;  /* 0x000000335e0b723e */ /* 0x000fe200000000ff */
[--C-:B------:R-:W-:Y:S02]  /*41c0*/  IMAD.MOV.U32 R67, RZ, RZ, R71.reuse ;  /* 0x000000ffff437224 */ /* 0x100fe400078e0047 */
[----:B------:R-:W-:Y:S01]  /*41d0*/  FADD.FTZ R5, R15, R52 ;  /* 0x000000340f057221 */ /* 0x000fe20000010000 */
[----:B------:R-:W-:Y:S01]  /*41e0*/  IMAD.MOV.U32 R52, RZ, RZ, R71 ;  /* 0x000000ffff347224 */ /* 0x000fe200078e0047 */
[----:B------:R-:W0:Y:S01]  /*41f0*/  MUFU.EX2 R14, R14 ;  /* 0x0000000e000e7308 */ /* 0x000e220000000800 */
[----:B--2---:R-:W-:Y:S01]  /*4200*/  FADD.FTZ R8, R12, R69 ;  /* 0x000000450c087221 */ /* 0x004fe20000010000 */
[----:B------:R-:W-:Y:S01]  /*4210*/  FADD.FTZ R6, R36, R5 ;  /* 0x0000000524067221 */ /* 0x000fe20000010000 */
[----:B------:R-:W-:Y:S01]  /*4220*/  F2FP.F16.F32.PACK_AB R5, R82, R53 ;  /* 0x000000355205723e */ /* 0x000fe200000000ff */
[----:B------:R-:W-:-:S02]  /*4230*/  IMAD.MOV.U32 R69, RZ, RZ, R71 ;  /* 0x000000ffff457224 */ /* 0x000fc400078e0047 */
[--C-:B------:R-:W-:Y:S02]  /*4240*/  IMAD.MOV.U32 R53, RZ, RZ, R71.reuse ;  /* 0x000000ffff357224 */ /* 0x100fe400078e0047 */
[----:B------:R-:W2:Y:S01]  /*4250*/  MUFU.EX2 R57, R57 ;  /* 0x0000003900397308 */ /* 0x000ea20000000800 */
[----:B-1----:R-:W-:Y:S01]  /*4260*/  FADD.FTZ R27, R55, R8 ;  /* 0x00000008371b7221 */ /* 0x002fe20000010000 */
[----:B------:R-:W-:Y:S01]  /*4270*/  F2FP.F16.F32.PACK_AB R8, R72, R9 ;  /* 0x000000094808723e */ /* 0x000fe200000000ff */
[--C-:B------:R-:W-:Y:S01]  /*4280*/  IMAD.MOV.U32 R51, RZ, RZ, R71.reuse ;  /* 0x000000ffff337224 */ /* 0x100fe200078e0047 */
[----:B------:R-:W-:Y:S01]  /*4290*/  F2FP.F16.F32.PACK_AB R9, R90, R49 ;  /* 0x000000315a09723e */ /* 0x000fe200000000ff */
[--C-:B------:R-:W-:Y:S02]  /*42a0*/  IMAD.MOV.U32 R49, RZ, RZ, R71.reuse ;  /* 0x000000ffff317224 */ /* 0x100fe400078e0047 */
[----:B------:R-:W-:Y:S01]  /*42b0*/  IMAD.MOV.U32 R44, RZ, RZ, R71 ;  /* 0x000000ffff2c7224 */ /* 0x000fe200078e0047 */
[----:B------:R-:W1:Y:S01]  /*42c0*/  MUFU.EX2 R59, R59 ;  /* 0x0000003b003b7308 */ /* 0x000e620000000800 */
[----:B0-----:R-:W-:Y:S01]  /*42d0*/  FADD.FTZ R26, R14, R27 ;  /* 0x0000001b0e1a7221 */ /* 0x001fe20000010000 */
[----:B------:R-:W-:Y:S01]  /*42e0*/  FADD.FTZ R27, R25, R6 ;  /* 0x00000006191b7221 */ /* 0x000fe20000010000 */
[----:B------:R-:W-:Y:S01]  /*42f0*/  F2FP.F16.F32.PACK_AB R6, R68, R29 ;  /* 0x0000001d4406723e */ /* 0x000fe200000000ff */
[----:B------:R-:W-:Y:S01]  /*4300*/  STSM.16.M88.4 [R2+0x25b00], R8 ;  /* 0x025b000802007844 */ /* 0x000fe20000000200 */
[----:B------:R-:W-:-:S03]  /*4310*/  IMAD.MOV.U32 R68, RZ, RZ, R71 ;  /* 0x000000ffff447224 */ /* 0x000fc600078e0047 */
[----:B------:R-:W0:Y:S01]  /*4320*/  MUFU.EX2 R64, R64 ;  /* 0x0000004000407308 */ /* 0x000e220000000800 */
[----:B--2---:R-:W-:-:S07]  /*4330*/  FADD.FTZ R26, R57, R26 ;  /* 0x0000001a391a7221 */ /* 0x004fce0000010000 */
[----:B------:R-:W2:Y:S01]  /*4340*/  MUFU.EX2 R20, R20 ;  /* 0x0000001400147308 */ /* 0x000ea20000000800 */
[----:B-1----:R-:W-:Y:S01]  /*4350*/  FADD.FTZ R7, R59, R26 ;  /* 0x0000001a3b077221 */ /* 0x002fe20000010000 */
[----:B------:R-:W-:-:S04]  /*4360*/  FADD.FTZ R26, R66, R27 ;  /* 0x0000001b421a7221 */ /* 0x000fc80000010000 */
[----:B------:R-:W-:Y:S02]  /*4370*/  FADD.FTZ R29, R21, R26 ;  /* 0x0000001a151d7221 */ /* 0x000fe40000010000 */
[----:B------:R-:W1:Y:S01]  /*4380*/  MUFU.EX2 R61, R61 ;  /* 0x0000003d003d7308 */ /* 0x000e620000000800 */
[----:B0-----:R-:W-:Y:S01]  /*4390*/  FADD.FTZ R7, R64, R7 ;  /* 0x0000000740077221 */ /* 0x001fe20000010000 */
[----:B------:R-:W-:-:S04]  /*43a0*/  FADD.FTZ R26, R76, R29 ;  /* 0x0000001d4c1a7221 */ /* 0x000fc80000010000 */
[----:B------:R-:W-:Y:S02]  /*43b0*/  FADD.FTZ R29, R35, R26 ;  /* 0x0000001a231d7221 */ /* 0x000fe40000010000 */
[----:B------:R-:W0:Y:S08]  /*43c0*/  MUFU.EX2 R48, R48 ;  /* 0x0000003000307308 */ /* 0x000e300000000800 */
[----:B------:R-:W3:Y:S08]  /*43d0*/  MUFU.EX2 R63, R63 ;  /* 0x0000003f003f7308 */ /* 0x000ef00000000800 */
[----:B------:R-:W-:Y:S08]  /*43e0*/  MUFU.EX2 R28, R32 ;  /* 0x00000020001c7308 */ /* 0x000ff00000000800 */
[----:B------:R-:W4:Y:S08]  /*43f0*/  MUFU.EX2 R50, R50 ;  /* 0x0000003200327308 */ /* 0x000f300000000800 */
[----:B------:R2:W-:Y:S08]  /*4400*/  MUFU.EX2 R32, R24 ;  /* 0x0000001800207308 */ /* 0x0005f00000000800 */
[----:B------:R-:W5:Y:S01]  /*4410*/  MUFU.EX2 R100, R100 ;  /* 0x0000006400647308 */ /* 0x000f620000000800 */
[----:B--2---:R-:W-:Y:S01]  /*4420*/  FADD.FTZ R24, R20, R7 ;  /* 0x0000000714187221 */ /* 0x004fe20000010000 */
[----:B------:R-:W-:Y:S01]  /*4430*/  F2FP.F16.F32.PACK_AB R7, R55, R12 ;  /* 0x0000000c3707723e */ /* 0x000fe200000000ff */
[----:B------:R-:W-:Y:S01]  /*4440*/  IMAD.MOV.U32 R55, RZ, RZ, R71 ;  /* 0x000000ffff377224 */ /* 0x000fe200078e0047 */
[----:B------:R-:W-:Y:S01]  /*4450*/  F2FP.F16.F32.PACK_AB R12, R60, R13 ;  /* 0x0000000d3c0c723e */ /* 0x000fe200000000ff */
[----:B-1----:R-:W-:Y:S01]  /*4460*/  FADD.FTZ R27, R61, R24 ;  /* 0x000000183d1b7221 */ /* 0x002fe20000010000 */
[----:B------:R-:W-:Y:S01]  /*4470*/  F2FP.F16.F32.PACK_AB R13, R57, R14 ;  /* 0x0000000e390d723e */ /* 0x000fe200000000ff */
[----:B------:R1:W-:Y:S01]  /*4480*/  STSM.16.M88.4 [R2+0x27300], R4 ;  /* 0x0273000402007844 */ /* 0x0003e20000000200 */
[----:B------:R-:W2:Y:S01]  /*4490*/  MUFU.EX2 R23, R23 ;  /* 0x0000001700177308 */ /* 0x000ea20000000800 */
[----:B0-----:R-:W-:Y:S01]  /*44a0*/  FADD.FTZ R24, R48, R27 ;  /* 0x0000001b30187221 */ /* 0x001fe20000010000 */
[----:B------:R-:W-:Y:S01]  /*44b0*/  F2FP.F16.F32.PACK_AB R14, R36, R15 ;  /* 0x0000000f240e723e */ /* 0x000fe200000000ff */
[--C-:B------:R-:W-:Y:S01]  /*44c0*/  IMAD.MOV.U32 R60, RZ, RZ, R71.reuse ;  /* 0x000000ffff3c7224 */ /* 0x100fe200078e0047 */
[----:B------:R-:W-:Y:S01]  /*44d0*/  F2FP.F16.F32.PACK_AB R15, R64, R59 ;  /* 0x0000003b400f723e */ /* 0x000fe200000000ff */
[----:B---3--:R-:W-:Y:S01]  /*44e0*/  FADD.FTZ R27, R63, R24 ;  /* 0x000000183f1b7221 */ /* 0x008fe20000010000 */
[----:B------:R-:W-:-:S02]  /*44f0*/  IMAD.MOV.U32 R64, RZ, RZ, R71 ;  /* 0x000000ffff407224 */ /* 0x000fc400078e0047 */
[----:B------:R-:W0:Y:S01]  /*4500*/  MUFU.EX2 R43, R43 ;  /* 0x0000002b002b7308 */ /* 0x000e220000000800 */
[----:B----4-:R-:W-:Y:S01]  /*4510*/  FADD.FTZ R24, R50, R27 ;  /* 0x0000001b32187221 */ /* 0x010fe20000010000 */
[C---:B-----5:R-:W-:Y:S01]  /*4520*/  FADD.FTZ R26, R100.reuse, R29 ;  /* 0x0000001d641a7221 */ /* 0x060fe20000010000 */
[----:B------:R-:W-:Y:S01]  /*4530*/  STSM.16.M88.4 [R2+0x28b00], R12 ;  /* 0x028b000c02007844 */ /* 0x000fe20000000200 */
[--C-:B------:R-:W-:Y:S02]  /*4540*/  IMAD.MOV.U32 R59, RZ, RZ, R71.reuse ;  /* 0x000000ffff3b7224 */ /* 0x100fe400078e0047 */
[--C-:B------:R-:W-:Y:S01]  /*4550*/  IMAD.MOV.U32 R57, RZ, RZ, R71.reuse ;  /* 0x000000ffff397224 */ /* 0x100fe200078e0047 */
[----:B-1----:R-:W-:Y:S01]  /*4560*/  F2FP.F16.F32.PACK_AB R4, R100, R35 ;  /* 0x000000236404723e */ /* 0x002fe200000000ff */
[----:B------:R1:W3:Y:S01]  /*4570*/  MUFU.EX2 R40, R54 ;  /* 0x0000003600287308 */ /* 0x0002e20000000800 */
[----:B--2---:R-:W-:Y:S01]  /*4580*/  FADD.FTZ R27, R23, R24 ;  /* 0x00000018171b7221 */ /* 0x004fe20000010000 */
[----:B------:R-:W-:Y:S01]  /*4590*/  F2FP.F16.F32.PACK_AB R24, R66, R25 ;  /* 0x000000194218723e */ /* 0x000fe200000000ff */
[--C-:B------:R-:W-:Y:S01]  /*45a0*/  IMAD.MOV.U32 R66, RZ, RZ, R71.reuse ;  /* 0x000000ffff427224 */ /* 0x100fe200078e0047 */
[----:B------:R-:W-:Y:S01]  /*45b0*/  F2FP.F16.F32.PACK_AB R25, R61, R20 ;  /* 0x000000143d19723e */ /* 0x000fe200000000ff */
[----:B------:R-:W-:-:S02]  /*45c0*/  IMAD.MOV.U32 R61, RZ, RZ, R71 ;  /* 0x000000ffff3d7224 */ /* 0x000fc400078e0047 */
[--C-:B------:R-:W-:Y:S01]  /*45d0*/  IMAD.MOV.U32 R35, RZ, RZ, R71.reuse ;  /* 0x000000ffff237224 */ /* 0x100fe200078e0047 */
[----:B------:R-:W2:Y:S01]  /*45e0*/  MUFU.EX2 R96, R96 ;  /* 0x0000006000607308 */ /* 0x000ea20000000800 */
[----:B0-----:R-:W-:Y:S01]  /*45f0*/  FADD.FTZ R29, R43, R26 ;  /* 0x0000001a2b1d7221 */ /* 0x001fe20000010000 */
[----:B------:R-:W-:Y:S01]  /*4600*/  F2FP.F16.F32.PACK_AB R26, R76, R21 ;  /* 0x000000154c1a723e */ /* 0x000fe200000000ff */
[----:B-1----:R-:W-:-:S05]  /*4610*/  IMAD.MOV.U32 R54, RZ, RZ, R71 ;  /* 0x000000ffff367224 */ /* 0x002fca00078e0047 */
[----:B------:R-:W0:Y:S01]  /*4620*/  MUFU.EX2 R65, R65 ;  /* 0x0000004100417308 */ /* 0x000e220000000800 */
[----:B---3--:R-:W-:Y:S01]  /*4630*/  FADD.FTZ R36, R40, R27 ;  /* 0x0000001b28247221 */ /* 0x008fe20000010000 */
[----:B------:R-:W-:Y:S01]  /*4640*/  F2FP.F16.F32.PACK_AB R27, R63, R48 ;  /* 0x000000303f1b723e */ /* 0x000fe200000000ff */
[--C-:B------:R-:W-:Y:S02]  /*4650*/  IMAD.MOV.U32 R63, RZ, RZ, R71.reuse ;  /* 0x000000ffff3f7224 */ /* 0x100fe400078e0047 */
[----:B------:R-:W-:Y:S02]  /*4660*/  IMAD.MOV.U32 R48, RZ, RZ, R71 ;  /* 0x000000ffff307224 */ /* 0x000fe400078e0047 */
[----:B------:R1:W-:Y:S01]  /*4670*/  STSM.16.M88.4 [R2+0x2a300], R24 ;  /* 0x02a3001802007844 */ /* 0x0003e20000000200 */
[----:B------:R-:W3:Y:S01]  /*4680*/  MUFU.EX2 R41, R41 ;  /* 0x0000002900297308 */ /* 0x000ee20000000800 */
[----:B--2---:R-:W-:Y:S01]  /*4690*/  FADD.FTZ R8, R96, R29 ;  /* 0x0000001d60087221 */ /* 0x004fe20000010000 */
[----:B------:R-:W-:-:S06]  /*46a0*/  IMAD.MOV.U32 R29, RZ, RZ, R71 ;  /* 0x000000ffff1d7224 */ /* 0x000fcc00078e0047 */
[----:B------:R-:W2:Y:S01]  /*46b0*/  MUFU.EX2 R85, R85 ;  /* 0x0000005500557308 */ /* 0x000ea20000000800 */
[----:B0-----:R-:W-:Y:S01]  /*46c0*/  FADD.FTZ R36, R65, R36 ;  /* 0x0000002441247221 */ /* 0x001fe20000010000 */
[----:B-1----:R-:W-:-:S06]  /*46d0*/  IMAD.MOV.U32 R27, RZ, RZ, R71 ;  /* 0x000000ffff1b7224 */ /* 0x002fcc00078e0047 */
[----:B------:R-:W0:Y:S01]  /*46e0*/  MUFU.EX2 R84, R84 ;  /* 0x0000005400547308 */ /* 0x000e220000000800 */
[----:B---3--:R-:W-:Y:S01]  /*46f0*/  FADD.FTZ R5, R41, R8 ;  /* 0x0000000829057221 */ /* 0x008fe20000010000 */
[--C-:B------:R-:W-:Y:S02]  /*4700*/  IMAD.MOV.U32 R26, RZ, RZ, R71.reuse ;  /* 0x000000ffff1a7224 */ /* 0x100fe400078e0047 */
[--C-:B------:R-:W-:Y:S02]  /*4710*/  IMAD.MOV.U32 R25, RZ, RZ, R71.reuse ;  /* 0x000000ffff197224 */ /* 0x100fe400078e0047 */
[--C-:B------:R-:W-:Y:S02]  /*4720*/  IMAD.MOV.U32 R24, RZ, RZ, R71.reuse ;  /* 0x000000ffff187224 */ /* 0x100fe400078e0047 */
[----:B------:R-:W1:Y:S01]  /*4730*/  MUFU.EX2 R39, R39 ;  /* 0x0000002700277308 */ /* 0x000e620000000800 */
[----:B--2---:R-:W-:Y:S01]  /*4740*/  FADD.FTZ R7, R85, R36 ;  /* 0x0000002455077221 */ /* 0x004fe20000010000 */
[----:B------:R-:W-:Y:S01]  /*4750*/  F2FP.F16.F32.PACK_AB R85, R28, R85 ;  /* 0x000000551c55723e */ /* 0x000fe200000000ff */
[----:B------:R-:W-:-:S02]  /*4760*/  IMAD.MOV.U32 R36, RZ, RZ, R71 ;  /* 0x000000ffff247224 */ /* 0x000fc400078e0047 */
[----:B------:R-:W-:Y:S01]  /*4770*/  FADD.FTZ R8, R28, R7 ;  /* 0x000000071c087221 */ /* 0x000fe20000010000 */
[----:B------:R-:W-:Y:S01]  /*4780*/  F2FP.F16.F32.PACK_AB R7, R65, R40 ;  /* 0x000000284107723e */ /* 0x000fe200000000ff */
[----:B------:R-:W-:Y:S01]  /*4790*/  IMAD.MOV.U32 R65, RZ, RZ, R71 ;  /* 0x000000ffff417224 */ /* 0x000fe200078e0047 */
[----:B------:R-:W2:Y:S01]  /*47a0*/  MUFU.EX2 R87, R87 ;  /* 0x0000005700577308 */ /* 0x000ea20000000800 */
[C---:B0-----:R-:W-:Y:S01]  /*47b0*/  FADD.FTZ R6, R84.reuse, R5 ;  /* 0x0000000554067221 */ /* 0x041fe20000010000 */
[----:B------:R-:W-:Y:S01]  /*47c0*/  F2FP.F16.F32.PACK_AB R5, R23, R50 ;  /* 0x000000321705723e */ /* 0x000fe200000000ff */
[--C-:B------:R-:W-:Y:S01]  /*47d0*/  IMAD.MOV.U32 R50, RZ, RZ, R71.reuse ;  /* 0x000000ffff327224 */ /* 0x100fe200078e0047 */
[----:B------:R-:W-:Y:S01]  /*47e0*/  F2FP.F16.F32.PACK_AB R84, R84, R41 ;  /* 0x000000295454723e */ /* 0x000fe200000000ff */
[--C-:B------:R-:W-:Y:S02]  /*47f0*/  IMAD.MOV.U32 R41, RZ, RZ, R71.reuse ;  /* 0x000000ffff297224 */ /* 0x100fe400078e0047 */
[--C-:B------:R-:W-:Y:S01]  /*4800*/  IMAD.MOV.U32 R40, RZ, RZ, R71.reuse ;  /* 0x000000ffff287224 */ /* 0x100fe200078e0047 */
[----:B------:R-:W0:Y:S01]  /*4810*/  MUFU.EX2 R88, R88 ;  /* 0x0000005800587308 */ /* 0x000e220000000800 */
[----:B-1----:R-:W-:Y:S01]  /*4820*/  FADD.FTZ R11, R39, R6 ;  /* 0x00000006270b7221 */ /* 0x002fe20000010000 */
[----:B------:R-:W-:Y:S01]  /*4830*/  F2FP.F16.F32.PACK_AB R6, R96, R43 ;  /* 0x0000002b6006723e */ /* 0x000fe200000000ff */
[----:B------:R-:W-:-:S02]  /*4840*/  IMAD.MOV.U32 R43, RZ, RZ, R71 ;  /* 0x000000ffff2b7224 */ /* 0x000fc400078e0047 */
[----:B------:R-:W-:Y:S02]  /*4850*/  IMAD.MOV.U32 R28, RZ, RZ, R71 ;  /* 0x000000ffff1c7224 */ /* 0x000fe400078e0047 */
[----:B------:R1:W-:Y:S01]  /*4860*/  STSM.16.M88.4 [R2+0x2bb00], R4 ;  /* 0x02bb000402007844 */ /* 0x0003e20000000200 */
[----:B------:R-:W3:Y:S01]  /*4870*/  MUFU.EX2 R37, R37 ;  /* 0x0000002500257308 */ /* 0x000ee20000000800 */
[----:B--2---:R-:W-:Y:S01]  /*4880*/  FADD.FTZ R13, R87, R8 ;  /* 0x00000008570d7221 */ /* 0x004fe20000010000 */
[----:B------:R-:W-:-:S03]  /*4890*/  F2FP.F16.F32.PACK_AB R87, R32, R87 ;  /* 0x000000572057723e */ /* 0x000fc600000000ff */
[----:B------:R-:W-:Y:S01]  /*48a0*/  FADD.FTZ R13, R32, R13 ;  /* 0x0000000d200d7221 */ /* 0x000fe20000010000 */
[----:B------:R-:W-:Y:S02]  /*48b0*/  IMAD.MOV.U32 R32, RZ, RZ, R71 ;  /* 0x000000ffff207224 */ /* 0x000fe400078e0047 */
[----:B------:R-:W2:Y:S01]  /*48c0*/  MUFU.EX2 R92, R92 ;  /* 0x0000005c005c7308 */ /* 0x000ea20000000800 */
[C---:B0-----:R-:W-:Y:S01]  /*48d0*/  FADD.FTZ R8, R88.reuse, R11 ;  /* 0x0000000b58087221 */ /* 0x041fe20000010000 */
[----:B------:R-:W-:Y:S01]  /*48e0*/  F2FP.F16.F32.PACK_AB R86, R88, R39 ;  /* 0x000000275856723e */ /* 0x000fe200000000ff */
[----:B------:R-:W-:-:S04]  /*48f0*/  IMAD.MOV.U32 R39, RZ, RZ, R71 ;  /* 0x000000ffff277224 */ /* 0x000fc800078e0047 */
[----:B------:R0:W-:Y:S01]  /*4900*/  STSM.16.M88.4 [R2+0x2d300], R84 ;  /* 0x02d3005402007844 */ /* 0x0001e20000000200 */
[----:B------:R-:W4:Y:S01]  /*4910*/  MUFU.EX2 R34, R34 ;  /* 0x0000002200227308 */ /* 0x000f220000000800 */
[----:B---3--:R-:W-:-:S07]  /*4920*/  FADD.FTZ R11, R37, R8 ;  /* 0x00000008250b7221 */ /* 0x008fce0000010000 */
[----:B------:R3:W5:Y:S01]  /*4930*/  MUFU.EX2 R93, R42 ;  /* 0x0000002a005d7308 */ /* 0x0007620000000800 */
[C---:B--2---:R-:W-:Y:S01]  /*4940*/  FADD.FTZ R10, R92.reuse, R11 ;  /* 0x0000000b5c0a7221 */ /* 0x044fe20000010000 */
[----:B------:R-:W-:Y:S01]  /*4950*/  F2FP.F16.F32.PACK_AB R92, R92, R37 ;  /* 0x000000255c5c723e */ /* 0x000fe200000000ff */
[----:B------:R-:W-:-:S05]  /*4960*/  IMAD.MOV.U32 R37, RZ, RZ, R71 ;  /* 0x000000ffff257224 */ /* 0x000fca00078e0047 */
[----:B------:R-:W2:Y:S01]  /*4970*/  MUFU.EX2 R31, R31 ;  /* 0x0000001f001f7308 */ /* 0x000ea20000000800 */
[----:B----4-:R-:W-:Y:S01]  /*4980*/  FADD.FTZ R8, R34, R13 ;  /* 0x0000000d22087221 */ /* 0x010fe20000010000 */
[----:B---3--:R-:W-:-:S06]  /*4990*/  IMAD.MOV.U32 R42, RZ, RZ, R71 ;  /* 0x000000ffff2a7224 */ /* 0x008fcc00078e0047 */
[----:B------:R-:W3:Y:S01]  /*49a0*/  MUFU.EX2 R38, R38 ;  /* 0x0000002600267308 */ /* 0x000ee20000000800 */
[C---:B-----5:R-:W-:Y:S01]  /*49b0*/  FADD.FTZ R13, R93.reuse, R8 ;  /* 0x000000085d0d7221 */ /* 0x060fe20000010000 */
[----:B------:R-:W-:Y:S01]  /*49c0*/  F2FP.F16.F32.PACK_AB R93, R93, R34 ;  /* 0x000000225d5d723e */ /* 0x000fe200000000ff */
[----:B------:R-:W-:-:S05]  /*49d0*/  IMAD.MOV.U32 R34, RZ, RZ, R71 ;  /* 0x000000ffff227224 */ /* 0x000fca00078e0047 */
[----:B------:R-:W4:Y:S01]  /*49e0*/  MUFU.EX2 R80, R80 ;  /* 0x0000005000507308 */ /* 0x000f220000000800 */
[----:B--2---:R-:W-:-:S07]  /*49f0*/  FADD.FTZ R15, R31, R10 ;  /* 0x0000000a1f0f7221 */ /* 0x004fce0000010000 */
[----:B------:R-:W1:Y:S01]  /*4a00*/  MUFU.EX2 R95, R110 ;  /* 0x0000006e005f7308 */ /* 0x000e620000000800 */
[----:B---3--:R-:W-:-:S07]  /*4a10*/  FADD.FTZ R8, R38, R13 ;  /* 0x0000000d26087221 */ /* 0x008fce0000010000 */
[----:B------:R-:W2:Y:S01]  /*4a20*/  MUFU.EX2 R30, R30 ;  /* 0x0000001e001e7308 */ /* 0x000ea20000000800 */
[C---:B----4-:R-:W-:Y:S01]  /*4a30*/  FADD.FTZ R15, R80.reuse, R15 ;  /* 0x0000000f500f7221 */ /* 0x050fe20000010000 */
[----:B------:R-:W-:Y:S01]  /*4a40*/  F2FP.F16.F32.PACK_AB R94, R80, R31 ;  /* 0x0000001f505e723e */ /* 0x000fe200000000ff */
[----:B------:R-:W-:-:S05]  /*4a50*/  IMAD.MOV.U32 R31, RZ, RZ, R71 ;  /* 0x000000ffff1f7224 */ /* 0x000fca00078e0047 */
[----:B------:R-:W3:Y:S01]  /*4a60*/  MUFU.EX2 R45, R45 ;  /* 0x0000002d002d7308 */ /* 0x000ee20000000800 */
[C---:B-1----:R-:W-:Y:S01]  /*4a70*/  FADD.FTZ R5, R95.reuse, R8 ;  /* 0x000000085f057221 */ /* 0x042fe20000010000 */
[----:B------:R-:W-:Y:S01]  /*4a80*/  F2FP.F16.F32.PACK_AB R95, R95, R38 ;  /* 0x000000265f5f723e */ /* 0x000fe200000000ff */
[----:B------:R-:W-:-:S04]  /*4a90*/  IMAD.MOV.U32 R38, RZ, RZ, R71 ;  /* 0x000000ffff267224 */ /* 0x000fc800078e0047 */
[----:B------:R0:W-:Y:S01]  /*4aa0*/  STSM.16.M88.4 [R2+0x2eb00], R92 ;  /* 0x02eb005c02007844 */ /* 0x0001e20000000200 */
[----:B------:R-:W1:Y:S01]  /*4ab0*/  MUFU.EX2 R47, R47 ;  /* 0x0000002f002f7308 */ /* 0x000e620000000800 */
[----:B--2---:R-:W-:-:S07]  /*4ac0*/  FADD.FTZ R4, R30, R15 ;  /* 0x0000000f1e047221 */ /* 0x004fce0000010000 */
[----:B------:R-:W2:Y:S01]  /*4ad0*/  MUFU.EX2 R104, R104 ;  /* 0x0000006800687308 */ /* 0x000ea20000000800 */
[C---:B---3--:R-:W-:Y:S01]  /*4ae0*/  F2FP.F16.F32.PACK_AB R12, R45.reuse, R30 ;  /* 0x0000001e2d0c723e */ /* 0x048fe200000000ff */
[----:B------:R-:W-:Y:S01]  /*4af0*/  FADD.FTZ R4, R45, R4 ;  /* 0x000000042d047221 */ /* 0x000fe20000010000 */
[--C-:B------:R-:W-:Y:S02]  /*4b00*/  IMAD.MOV.U32 R45, RZ, RZ, R71.reuse ;  /* 0x000000ffff2d7224 */ /* 0x100fe400078e0047 */
[----:B------:R-:W-:-:S03]  /*4b10*/  IMAD.MOV.U32 R30, RZ, RZ, R71 ;  /* 0x000000ffff1e7224 */ /* 0x000fc600078e0047 */
[----:B------:R-:W3:Y:S01]  /*4b20*/  MUFU.EX2 R46, R46 ;  /* 0x0000002e002e7308 */ /* 0x000ee20000000800 */
[----:B-1----:R-:W-:-:S07]  /*4b30*/  FADD.FTZ R7, R47, R4 ;  /* 0x000000042f077221 */ /* 0x002fce0000010000 */
[----:B------:R-:W1:Y:S01]  /*4b40*/  MUFU.EX2 R9, R112 ;  /* 0x0000007000097308 */ /* 0x000e620000000800 */
[C---:B--2---:R-:W-:Y:S01]  /*4b50*/  F2FP.F16.F32.PACK_AB R14, R104.reuse, R47 ;  /* 0x0000002f680e723e */ /* 0x044fe200000000ff */
[----:B------:R-:W-:Y:S01]  /*4b60*/  FADD.FTZ R7, R104, R7 ;  /* 0x0000000768077221 */ /* 0x000fe20000010000 */
[----:B------:R-:W-:-:S05]  /*4b70*/  IMAD.MOV.U32 R47, RZ, RZ, R71 ;  /* 0x000000ffff2f7224 */ /* 0x000fca00078e0047 */
[----:B------:R-:W2:Y:S01]  /*4b80*/  MUFU.EX2 R118, R118 ;  /* 0x0000007600767308 */ /* 0x000ea20000000800 */
[----:B---3--:R-:W-:-:S07]  /*4b90*/  FADD.FTZ R6, R46, R5 ;  /* 0x000000052e067221 */ /* 0x008fce0000010000 */
[----:B------:R-:W3:Y:S01]  /*4ba0*/  MUFU.EX2 R11, R114 ;  /* 0x00000072000b7308 */ /* 0x000ee20000000800 */
[C---:B-1----:R-:W-:Y:S01]  /*4bb0*/  F2FP.F16.F32.PACK_AB R13, R9.reuse, R46 ;  /* 0x0000002e090d723e */ /* 0x042fe200000000ff */
[----:B------:R-:W-:Y:S01]  /*4bc0*/  FADD.FTZ R5, R9, R6 ;  /* 0x0000000609057221 */ /* 0x000fe20000010000 */
[----:B------:R-:W-:-:S03]  /*4bd0*/  IMAD.MOV.U32 R46, RZ, RZ, R71 ;  /* 0x000000ffff2e7224 */ /* 0x000fc600078e0047 */
[----:B--2---:R-:W-:Y:S01]  /*4be0*/  FADD.FTZ R6, R118, R5 ;  /* 0x0000000576067221 */ /* 0x004fe20000010000 */
[----:B---3--:R-:W-:-:S03]  /*4bf0*/  F2FP.F16.F32.PACK_AB R15, R11, R118 ;  /* 0x000000760b0f723e */ /* 0x008fc600000000ff */
[----:B------:R-:W-:Y:S02]  /*4c00*/  FADD.FTZ R6, R11, R6 ;  /* 0x000000060b067221 */ /* 0x000fe40000010000 */
[----:B------:R0:W-:Y:S01]  /*4c10*/  STSM.16.M88.4 [R2+0x30300], R12 ;  /* 0x0303000c02007844 */ /* 0x0001e20000000200 */
        /* <DEDUP_REMOVED lines=9> */
[----:B------:R-:W-:Y:S01]  /*4cb0*/  CS2R R66, SRZ ;  /* 0x0000000000427805 */ /* 0x000fe2000001ff00 */
[----:B------:R-:W-:Y:S01]  /*4cc0*/  IMAD.MOV.U32 R9, RZ, RZ, R16 ;  /* 0x000000ffff097224 */ /* 0x000fe200078e0010 */
        /* <DEDUP_REMOVED lines=21> */
[----:B------:R-:W-:-:S06]  /*4e20*/  UMOV UR57, UR39 ;  /* 0x0000002700397c82 */ /* 0x000fcc0008000000 */
.L_x_142:
[----:B------:R-:W-:Y:S01]  /*4e30*/  UIADD3 UR39, UR57, 0x1, URZ ;  /* 0x0000000139277890 */ /* 0x000fe2000fffe03f */
[----:B------:R-:W-:-:S03]  /*4e40*/  ISETP.NE.AND P3, PT, RZ, UR38, PT ;  /* 0x00000026ff007c0c */ /* 0x000fc6000bf65270 */
[----:B------:R-:W-:-:S04]  /*4e50*/  UISETP.NE.AND UP0, UPT, UR39, 0x2, UPT ;  /* 0x000000022700788c */ /* 0x000fc8000bf05270 */
[----:B------:R-:W-:Y:S02]  /*4e60*/  USEL UR6, URZ, 0x1, UP0 ;  /* 0x000000013f067887 */ /* 0x000fe40008000000 */
[----:B------:R-:W-:-:S04]  /*4e70*/  USEL UR39, UR39, URZ, UP0 ;  /* 0x0000003f27277287 */ /* 0x000fc80008000000 */
[----:B------:R-:W-:Y:S01]  /*4e80*/  LOP3.LUT R16, R9, UR6, RZ, 0x3c, !PT ;  /* 0x0000000609107c12 */ /* 0x000fe2000f8e3cff */
[----:B------:R-:W-:Y:S07]  /*4e90*/  @P3 BRA `(.L_x_134) ;  /* 0x0000000000283947 */ /* 0x000fee0003800000 */
[----:B------:R-:W-:Y:S05]  /*4ea0*/  @!P0 BRA `(.L_x_135) ;  /* 0x0000000000048947 */ /* 0x000fea0003800000 */
[----:B------:R-:W-:Y:S01]  /*4eb0*/  BPT.TRAP 0x1 ;  /* 0x000000040000795c */ /* 0x000fe20000300000 */
.L_x_135:
[----:B------:R-:W-:Y:S01]  /*4ec0*/  ULEA UR6, UR39, UR36, 0x3 ;  /* 0x0000002427067291 */ /* 0x000fe2000f8e183f */
[----:B------:R-:W-:-:S08]  /*4ed0*/  SHF.L.U32 R0, R16, 0x1f, RZ ;  /* 0x0000001f10007819 */ /* 0x000fd000000006ff */
[----:B------:R1:W2:Y:S01]  /*4ee0*/  SYNCS.PHASECHK.TRANS64.TRYWAIT P2, [UR6+0x31c30], R0 ;  /* 0x031c3000ff0075a7 */ /* 0x0002a20008040146 */
[----:B------:R-:W-:Y:S05]  /*4ef0*/  @!P0 BRA `(.L_x_136) ;  /* 0x0000000000048947 */ /* 0x000fea0003800000 */
[----:B------:R-:W-:Y:S01]  /*4f00*/  BPT.TRAP 0x1 ;  /* 0x000000040000795c */ /* 0x000fe20000300000 */
.L_x_136:
[----:B--2---:R-:W-:Y:S05]  /*4f10*/  @P2 BRA `(.L_x_134) ;  /* 0x0000000000082947 */ /* 0x004fea0003800000 */
[----:B------:R-:W2:Y:S02]  /*4f20*/  SYNCS.PHASECHK.TRANS64.TRYWAIT P2, [UR6+0x31c30], R0 ;  /* 0x031c3000ff0075a7 */ /* 0x000ea40008040146 */
[----:B--2---:R-:W-:Y:S05]  /*4f30*/  @!P2 BRA `(.L_x_137) ;  /* 0x0000009c005ca947 */ /* 0x004fea0003800000 */
.L_x_134:
[----:B--2---:R-:W2:Y:S01]  /*4f40*/  S2R R3, SR_TID.X ;  /* 0x0000000000037919 */ /* 0x004ea20000002100 */
[----:B------:R-:W-:Y:S01]  /*4f50*/  UIMAD UR26, UR39, 0x6c0, UR56 ;  /* 0x000006c0271a78a4 */ /* 0x000fe2000f8e0238 */
[----:B------:R-:W-:Y:S01]  /*4f60*/  UMOV UR27, 0x80000020 ;  /* 0x80000020001b7882 */ /* 0x000fe20000000000 */
[----:B------:R-:W-:Y:S02]  /*4f70*/  UMOV UR28, UR24 ;  /* 0x00000018001c7c82 */ /* 0x000fe40008000000 */
[----:B------:R-:W-:Y:S01]  /*4f80*/  UIADD3 UR30, UR26, 0x40, URZ ;  /* 0x000000401a1e7890 */ /* 0x000fe2000fffe03f */
        /* <DEDUP_REMOVED lines=20> */
[----:B--2---:R-:W-:Y:S01]  /*50d0*/  SHF.R.U32.HI R3, RZ, 0x7, R3 ;  /* 0x00000007ff037819 */ /* 0x004fe20000011603 */
[----:B------:R-:W-:Y:S01]  /*50e0*/  UMOV UR53, UR25 ;  /* 0x0000001900357c82 */ /* 0x000fe20008000000 */
[----:B------:R-:W-:Y:S01]  /*50f0*/  UMOV UR55, 0x80000020 ;  /* 0x8000002000377882 */ /* 0x000fe20000000000 */
[----:B------:R-:W-:-:S02]  /*5100*/  UIADD3 UR6, UR26, 0x200, URZ ;  /* 0x000002001a067890 */ /* 0x000fc4000fffe03f */
[----:B-1----:R-:W-:Y:S01]  /*5110*/  VIADD R0, R3, 0x8 ;  /* 0x0000000803007836 */ /* 0x002fe20000000000 */
[----:B------:R-:W-:Y:S01]  /*5120*/  UMOV UR7, 0x80000020 ;  /* 0x8000002000077882 */ /* 0x000fe20000000000 */
[----:B------:R-:W-:Y:S01]  /*5130*/  UIADD3 UR10, UR26, 0x202, URZ ;  /* 0x000002021a0a7890 */ /* 0x000fe2000fffe03f */
[----:B------:R-:W-:Y:S02]  /*5140*/  UMOV UR11, 0x80000020 ;  /* 0x80000020000b7882 */ /* 0x000fe40000000000 */
        /* <DEDUP_REMOVED lines=8> */
[----:B------:R-:W-:Y:S03]  /*51d0*/  HGMMA.64x16x16.F32 R136, gdesc[UR24], RZ, !UPT, gsb0 ;  /* 0x00200000188879f0 */ /* 0x000fe6000c0008ff */
        /* <DEDUP_REMOVED lines=36> */
[----:B0-----:R-:W-:-:S06]  /*5420*/  WARPGROUP.ARRIVE ;  /* 0x00000000000079c5 */ /* 0x001fcc0000000000 */
        /* <DEDUP_REMOVED lines=280> */
.L_x_139:
[----:B------:R-:W-:Y:S01]  /*65b0*/  ULEA UR6, UR57, UR36, 0x3 ;  /* 0x0000002439067291 */ /* 0x000fe2000f8e183f */
[----:B------:R-:W-:-:S08]  /*65c0*/  SHF.L.U32 R0, R9, 0x1f, RZ ;  /* 0x0000001f09007819 */ /* 0x000fd000000006ff */
[----:B------:R0:W1:Y:S01]  /*65d0*/  SYNCS.PHASECHK.TRANS64.TRYWAIT P2, [UR6+0x31c50], R0 ;  /* 0x031c5000ff0075a7 */ /* 0x0000620008040146 */
[----:B------:R-:W-:Y:S05]  /*65e0*/  @!P0 BRA `(.L_x_140) ;  /* 0x0000000000048947 */ /* 0x000fea0003800000 */
[----:B------:R-:W-:Y:S01]  /*65f0*/  BPT.TRAP 0x1 ;  /* 0x000000040000795c */ /* 0x000fe20000300000 */
.L_x_140:
[----:B-1----:R-:W-:Y:S05]  /*6600*/  @P2 BRA `(.L_x_138) ;  /* 0x0000000000082947 */ /* 0x002fea0003800000 */
[----:B------:R-:W1:Y:S02]  /*6610*/  SYNCS.PHASECHK.TRANS64.TRYWAIT P2, [UR6+0x31c50], R0 ;  /* 0x031c5000ff0075a7 */ /* 0x000e640008040146 */
[----:B-1----:R-:W-:Y:S05]  /*6620*/  @!P2 BRA `(.L_x_141) ;  /* 0x0000008400b8a947 */ /* 0x002fea0003800000 */
.L_x_138:
[----:B------:R-:W-:Y:S01]  /*6630*/  UIADD3 UR6, UR36, 0x200, URZ ;  /* 0x0000020024067890 */ /* 0x000fe2000fffe03f */
[----:B------:R-:W-:Y:S01]  /*6640*/  WARPGROUP.ARRIVE ;  /* 0x00000000000079c5 */ /* 0x000fe20000000000 */
[----:B------:R-:W-:Y:S01]  /*6650*/  ULOP3.LUT UR7, UR37, 0x10000, URZ, 0xfc, !UPT ;  /* 0x0001000025077892 */ /* 0x000fe2000f8efc3f */
[----:B01----:R-:W-:Y:S01]  /*6660*/  FMNMX.FTZ R0, R136, R5, !PT ;  /* 0x0000000588007209 */ /* 0x003fe20007810000 */
[----:B------:R-:W-:Y:S01]  /*6670*/  USHF.R.U32.HI UR6, URZ, 0x4, UR6 ;  /* 0x000000043f067899 */ /* 0x000fe20008011606 */
[----:B------:R-:W-:Y:S01]  /*6680*/  FMNMX.FTZ R22, R138, R8, !PT ;  /* 0x000000088a167209 */ /* 0x000fe20007810000 */
[----:B------:R-:W-:Y:S01]  /*6690*/  UMOV UR29, 0xc0000010 ;  /* 0xc0000010001d7882 */ /* 0x000fe20000000000 */
[----:B------:R-:W-:Y:S01]  /*66a0*/  UMOV UR31, 0x80000020 ;  /* 0x80000020001f7882 */ /* 0x000fe20000000000 */
[----:B------:R-:W-:Y:S01]  /*66b0*/  ULOP3.LUT UR6, UR6, 0x3fff, URZ, 0xc0, !UPT ;  /* 0x00003fff06067892 */ /* 0x000fe2000f8ec03f */
[----:B------:R-:W-:Y:S01]  /*66c0*/  FMNMX.FTZ R3, R137, R0, !PT ;  /* 0x0000000089037209 */ /* 0x000fe20007810000 */
[----:B------:R-:W-:Y:S01]  /*66d0*/  UMOV UR28, UR7 ;  /* 0x00000007001c7c82 */ /* 0x000fe20008000000 */
[----:B------:R-:W-:Y:S01]  /*66e0*/  FMNMX.FTZ R23, R139, R22, !PT ;  /* 0x000000168b177209 */ /* 0x000fe20007810000 */
[----:B------:R-:W-:Y:S01]  /*66f0*/  ULOP3.LUT UR6, UR6, 0x2400000, URZ, 0xfc, !UPT ;  /* 0x0240000006067892 */ /* 0x000fe2000f8efc3f */
[----:B------:R-:W-:-:S03]  /*6700*/  FMNMX.FTZ R0, R140, R3, !PT ;  /* 0x000000038c007209 */ /* 0x000fc60007810000 */
[----:B------:R-:W-:Y:S01]  /*6710*/  UIMAD UR6, UR57, 0x6c0, UR6 ;  /* 0x000006c0390678a4 */ /* 0x000fe2000f8e0206 */
[----:B------:R-:W-:-:S04]  /*6720*/  FMNMX.FTZ R3, R141, R0, !PT ;  /* 0x000000008d037209 */ /* 0x000fc80007810000 */
[----:B------:R-:W-:Y:S02]  /*6730*/  FMNMX.FTZ R0, R128, R3, !PT ;  /* 0x0000000380007209 */ /* 0x000fe40007810000 */
[----:B------:R-:W-:Y:S02]  /*6740*/  UMOV UR30, UR6 ;  /* 0x00000006001e7c82 */ /* 0x000fe40008000000 */
[----:B------:R-:W-:Y:S01]  /*6750*/  HGMMA.64x96x16.F32 R24, gdesc[UR28].tnspB, R24, gsb0 ;  /* 0x416000001c1879f0 */ /* 0x000fe20008000818 */
[----:B------:R-:W-:Y:S01]  /*6760*/  UIADD3 UR28, UR7, 0x180, URZ ;  /* 0x00000180071c7890 */ /* 0x000fe2000fffe03f */
[----:B------:R-:W-:Y:S01]  /*6770*/  FMNMX.FTZ R3, R129, R0, !PT ;  /* 0x0000000081037209 */ /* 0x000fe20007810000 */
[----:B------:R-:W-:Y:S01]  /*6780*/  UIADD3 UR30, UR6, 0x40, URZ ;  /* 0x00000040061e7890 */ /* 0x000fe2000fffe03f */
[----:B------:R-:W-:Y:S01]  /*6790*/  UMOV UR29, 0xc0000010 ;  /* 0xc0000010001d7882 */ /* 0x000fe20000000000 */
[----:B------:R-:W-:Y:S01]  /*67a0*/  UMOV UR31, 0x80000020 ;  /* 0x80000020001f7882 */ /* 0x000fe20000000000 */
        /* <DEDUP_REMOVED lines=36> */
[----:B------:R-:W0:Y:S02]  /*69f0*/  LDC R3, c[0x0][0x988] ;  /* 0x00026200ff037b82 */ /* 0x000e240000000800 */
[----:B------:R-:W-:-:S05]  /*6a00*/  FMNMX.FTZ R9, R77, R0, !PT ;  /* 0x000000004d097209 */ /* 0x000fca0007810000 */
[----:B------:R-:W1:Y:S02]  /*6a10*/  SHFL.BFLY PT, R0, R9, 0x2, 0x1f ;  /* 0x0c401f0009007f89 */ /* 0x000e6400000e0000 */
[----:B-1----:R-:W-:-:S05]  /*6a20*/  FMNMX.FTZ R12, R9, R0, !PT ;  /* 0x00000000090c7209 */ /* 0x002fca0007810000 */
[----:B------:R-:W1:Y:S02]  /*6a30*/  SHFL.BFLY PT, R11, R12, 0x1, 0x1f ;  /* 0x0c201f000c0b7f89 */ /* 0x000e6400000e0000 */
[----:B-1----:R-:W-:-:S05]  /*6a40*/  FMNMX.FTZ R0, R12, R11, !PT ;  /* 0x0000000b0c007209 */ /* 0x002fca0007810000 */
[----:B------:R-:W-:-:S04]  /*6a50*/  FADD.FTZ R10, -R0, R5 ;  /* 0x00000005000a7221 */ /* 0x000fc80000010100 */
[-C--:B0-----:R-:W-:Y:S01]  /*6a60*/  FMUL.FTZ R5, R10, R3.reuse ;  /* 0x000000030a057220 */ /* 0x081fe20000410000 */
[----:B------:R-:W-:-:S04]  /*6a70*/  FMUL.FTZ R10, R0, R3 ;  /* 0x00000003000a7220 */ /* 0x000fc80000410000 */
        /* <DEDUP_REMOVED lines=10> */
[----:B------:R-:W0:Y:S01]  /*6b20*/  S2R R141, SR_TID.X ;  /* 0x00000000008d7919 */ /* 0x000e220000002100 */
[----:B------:R1:W-:Y:S01]  /*6b30*/  MUFU.EX2 R23, R128 ;  /* 0x0000008000177308 */ /* 0x0003e20000000800 */
[----:B------:R-:W-:Y:S01]  /*6b40*/  FFMA.FTZ R9, R136, R3, -R10 ;  /* 0x0000000388097223 */ /* 0x000fe2000001080a */
[----:B------:R-:W-:Y:S01]  /*6b50*/  FMNMX.FTZ R121, R131, R120, !PT ;  /* 0x0000007883797209 */ /* 0x000fe20007810000 */
[----:B------:R-:W-:-:S02]  /*6b60*/  WARPGROUP.DEPBAR.LE gsb0, 0x0 ;  /* 0x00008000000079c5 */ /* 0x000fc40000010000 */
[----:B------:R-:W-:Y:S01]  /*6b70*/  WARPGROUP.ARRIVE ;  /* 0x00000000000079c5 */ /* 0x000fe20000000000 */
[--C-:B------:R-:W-:Y:S01]  /*6b80*/  FFMA.FTZ R120, R124, R3, -R10.reuse ;  /* 0x000000037c787223 */ /* 0x100fe2000001080a */
[----:B------:R-:W-:Y:S01]  /*6b90*/  FMNMX.FTZ R124, R134, R121, !PT ;  /* 0x00000079867c7209 */ /* 0x000fe20007810000 */
[-CC-:B------:R-:W-:Y:S01]  /*6ba0*/  FFMA.FTZ R11, R137, R3.reuse, -R10.reuse ;  /* 0x00000003890b7223 */ /* 0x180fe2000001080a */
[-CC-:B------:R-:W-:Y:S01]  /*6bb0*/  FFMA.FTZ R20, R132, R3.reuse, -R10.reuse ;  /* 0x0000000384147223 */ /* 0x180fe2000001080a */
[-CC-:B------:R-:W-:Y:S01]  /*6bc0*/  FFMA.FTZ R21, R133, R3.reuse, -R10.reuse ;  /* 0x0000000385157223 */ /* 0x180fe2000001080a */
[----:B------:R-:W-:Y:S01]  /*6bd0*/  HGMMA.64x96x16.F32 R24, gdesc[UR28].tnspB, R24, gsb0 ;  /* 0x416000001c1879f0 */ /* 0x000fe20008000818 */
[----:B------:R-:W-:Y:S01]  /*6be0*/  UIADD3 UR28, UR7, 0x480, URZ ;  /* 0x00000480071c7890 */ /* 0x000fe2000fffe03f */
[----:B------:R-:W-:Y:S01]  /*6bf0*/  FMNMX.FTZ R121, R135, R124, !PT ;  /* 0x0000007c87797209 */ /* 0x000fe20007810000 */
[----:B------:R-:W-:Y:S01]  /*6c00*/  UIADD3 UR30, UR6, 0xc0, URZ ;  /* 0x000000c0061e7890 */ /* 0x000fe2000fffe03f */
[--C-:B------:R-:W-:Y:S01]  /*6c10*/  FFMA.FTZ R112, R112, R3, -R10.reuse ;  /* 0x0000000370707223 */ /* 0x100fe2000001080a */
[----:B------:R-:W-:Y:S01]  /*6c20*/  UMOV UR29, 0xc0000010 ;  /* 0xc0000010001d7882 */ /* 0x000fe20000000000 */
[----:B------:R-:W-:Y:S01]  /*6c30*/  UMOV UR31, 0x80000020 ;  /* 0x80000020001f7882 */ /* 0x000fe20000000000 */
        /* <DEDUP_REMOVED lines=14> */
[----:B0-----:R-:W-:Y:S01]  /*6d20*/  SHF.R.U32.HI R140, RZ, 0x7, R141 ;  /* 0x00000007ff8c7819 */ /* 0x001fe2000001168d */
[--C-:B------:R-:W-:Y:S01]  /*6d30*/  FFMA.FTZ R101, R101, R3, -R10.reuse ;  /* 0x0000000365657223 */ /* 0x100fe2000001080a */
[----:B------:R-:W-:Y:S01]  /*6d40*/  FMNMX.FTZ R124, R114, R125, !PT ;  /* 0x0000007d727c7209 */ /* 0x000fe20007810000 */
[-CC-:B------:R-:W-:Y:S01]  /*6d50*/  FFMA.FTZ R88, R88, R3.reuse, -R10.reuse ;  /* 0x0000000358587223 */ /* 0x180fe2000001080a */
[----:B------:R-:W-:Y:S01]  /*6d60*/  ISETP.GE.U32.AND P2, PT, R141, 0x180, PT ;  /* 0x000001808d00780c */ /* 0x000fe20003f46070 */
        /* <DEDUP_REMOVED lines=12> */
[----:B------:R-:W-:Y:S01]  /*6e30*/  FFMA.FTZ R77, R77, R3, -R10 ;  /* 0x000000034d4d7223 */ /* 0x000fe2000001080a */
[----:B------:R-:W-:Y:S01]  /*6e40*/  FMNMX.FTZ R124, R106, R125, !PT ;  /* 0x0000007d6a7c7209 */ /* 0x000fe20007810000 */
[----:B------:R-:W0:Y:S03]  /*6e50*/  MUFU.EX2 R5, R5 ;  /* 0x0000000500057308 */ /* 0x000e260000000800 */
[----:B------:R-:W-:-:S04]  /*6e60*/  FMNMX.FTZ R125, R107, R124, !PT ;  /* 0x0000007c6b7d7209 */ /* 0x000fc80007810000 */
[----:B------:R-:W-:Y:S01]  /*6e70*/  FMNMX.FTZ R124, R110, R125, !PT ;  /* 0x0000007d6e7c7209 */ /* 0x000fe20007810000 */
[----:B------:R-:W2:Y:S03]  /*6e80*/  MUFU.EX2 R9, R9 ;  /* 0x0000000900097308 */ /* 0x000ea60000000800 */
[----:B------:R-:W-:-:S04]  /*6e90*/  FMNMX.FTZ R125, R111, R124, !PT ;  /* 0x0000007c6f7d7209 */ /* 0x000fc80007810000 */
[----:B------:R-:W-:Y:S01]  /*6ea0*/  FMNMX.FTZ R124, R98, R125, !PT ;  /* 0x0000007d627c7209 */ /* 0x000fe20007810000 */
[----:B------:R3:W-:Y:S03]  /*6eb0*/  MUFU.EX2 R121, R129 ;  /* 0x0000008100797308 */ /* 0x0007e60000000800 */
        /* <DEDUP_REMOVED lines=17> */
[----:B------:R-:W-:Y:S01]  /*6fd0*/  WARPGROUP.ARRIVE ;  /* 0x00000000000079c5 */ /* 0x000fe20000000000 */
[----:B------:R-:W-:Y:S01]  /*6fe0*/  FMNMX.FTZ R124, R74, R125, !PT ;  /* 0x0000007d4a7c7209 */ /* 0x000fe20007810000 */
[----:B------:R-:W-:Y:S03]  /*6ff0*/  MUFU.EX2 R20, R20 ;  /* 0x0000001400147308 */ /* 0x000fe60000000800 */
[----:B------:R-:W-:Y:S01]  /*7000*/  FMNMX.FTZ R125, R75, R124, !PT ;  /* 0x0000007c4b7d7209 */ /* 0x000fe20007810000 */
[----:B------:R-:W-:Y:S01]  /*7010*/  HGMMA.64x96x16.F32 R24, gdesc[UR28].tnspB, R24, gsb0 ;  /* 0x416000001c1879f0 */ /* 0x000fe20008000818 */
[----:B------:R-:W-:-:S02]  /*7020*/  UIADD3 UR28, UR7, 0x600, URZ ;  /* 0x00000600071c7890 */ /* 0x000fc4000fffe03f */
[----:B------:R-:W-:Y:S01]  /*7030*/  UIADD3 UR30, UR6, 0x100, URZ ;  /* 0x00000100061e7890 */ /* 0x000fe2000fffe03f */
[----:B------:R-:W-:Y:S01]  /*7040*/  FMNMX.FTZ R124, R78, R125, !PT ;  /* 0x0000007d4e7c7209 */ /* 0x000fe20007810000 */
[----:B------:R-:W-:Y:S01]  /*7050*/  UMOV UR29, 0xc0000010 ;  /* 0xc0000010001d7882 */ /* 0x000fe20000000000 */
[----:B------:R-:W-:Y:S01]  /*7060*/  UMOV UR31, 0x80000020 ;  /* 0x80000020001f7882 */ /* 0x000fe20000000000 */
[----:B------:R-:W-:Y:S01]  /*7070*/  MUFU.EX2 R21, R21 ;  /* 0x0000001500157308 */ /* 0x000fe20000000800 */
[----:B------:R-:W-:-:S05]  /*7080*/  FMNMX.FTZ R124, R79, R124, !PT ;  /* 0x0000007c4f7c7209 */ /* 0x000fca0007810000 */
[----:B------:R-:W5:Y:S02]  /*7090*/  SHFL.BFLY PT, R125, R124, 0x2, 0x1f ;  /* 0x0c401f007c7d7f89 */ /* 0x000f6400000e0000 */
[----:B------:R-:W-:Y:S08]  /*70a0*/  MUFU.EX2 R22, R22 ;  /* 0x0000001600167308 */ /* 0x000ff00000000800 */
[----:B------:R-:W-:Y:S08]  /*70b0*/  MUFU.EX2 R120, R120 ;  /* 0x0000007800787308 */ /* 0x000ff00000000800 */
[----:B------:R-:W-:Y:S01]  /*70c0*/  MUFU.EX2 R112, R112 ;  /* 0x0000007000707308 */ /* 0x000fe20000000800 */
[----:B-----5:R-:W-:Y:S01]  /*70d0*/  FMNMX.FTZ R125, R124, R125, !PT ;  /* 0x0000007d7c7d7209 */ /* 0x020fe20007810000 */
[----:B------:R-:W-:Y:S01]  /*70e0*/  FFMA.FTZ R124, R73, R3, -R10 ;  /* 0x00000003497c7223 */ /* 0x000fe2000001080a */
[----:B------:R-:W-:-:S05]  /*70f0*/  IMAD.U32 R10, RZ, RZ, UR39 ;  /* 0x00000027ff0a7e24 */ /* 0x000fca000f8e00ff */
[----:B------:R-:W-:Y:S01]  /*7100*/  MUFU.EX2 R113, R113 ;  /* 0x0000007100717308 */ /* 0x000fe20000000800 */
[----:B-1----:R-:W1:Y:S01]  /*7110*/  SHFL.BFLY PT, R128, R125, 0x1, 0x1f ;  /* 0x0c201f007d807f89 */ /* 0x002e6200000e0000 */
[----:B------:R-:W-:-:S06]  /*7120*/  @!P1 LEA R10, R10, UR36, 0x3 ;  /* 0x000000240a0a9c11 */ /* 0x000fcc000f8e18ff */
[----:B------:R-:W-:Y:S01]  /*7130*/  MUFU.EX2 R116, R116 ;  /* 0x0000007400747308 */ /* 0x000fe20000000800 */
[----:B------:R-:W-:-:S05]  /*7140*/  @!P1 VIADD R10, R10, 0x31c40 ;  /* 0x00031c400a0a9836 */ /* 0x000fca0000000000 */
[----:B------:R-:W-:Y:S02]  /*7150*/  @!P1 PRMT R10, RZ, 0x654, R10 ;  /* 0x00000654ff0a9816 */ /* 0x000fe4000000000a */
[----:B------:R-:W-:Y:S08]  /*7160*/  MUFU.EX2 R117, R117 ;  /* 0x0000007500757308 */ /* 0x000ff00000000800 */
[----:B------:R-:W-:Y:S01]  /*7170*/  MUFU.EX2 R104, R104 ;  /* 0x0000006800687308 */ /* 0x000fe20000000800 */
[----:B-1----:R-:W-:-:S05]  /*7180*/  FMNMX.FTZ R73, R125, R128, !PT ;  /* 0x000000807d497209 */ /* 0x002fca0007810000 */
[C---:B------:R-:W-:Y:S01]  /*7190*/  FADD.FTZ R8, -R73.reuse, R8 ;  /* 0x0000000849087221 */ /* 0x040fe20000010100 */
[-C--:B------:R-:W-:Y:S01]  /*71a0*/  FMUL.FTZ R128, R73, R3.reuse ;  /* 0x0000000349807220 */ /* 0x080fe20000410000 */
[----:B------:R-:W-:Y:S02]  /*71b0*/  MUFU.EX2 R105, R105 ;  /* 0x0000006900697308 */ /* 0x000fe40000000800 */
[-C--:B------:R-:W-:Y:S01]  /*71c0*/  FMUL.FTZ R8, R8, R3.reuse ;  /* 0x0000000308087220 */ /* 0x080fe20000410000 */
[-CC-:B---3--:R-:W-:Y:S01]  /*71d0*/  FFMA.FTZ R129, R138, R3.reuse, -R128.reuse ;  /* 0x000000038a817223 */ /* 0x188fe20000010880 */
[-CC-:B------:R-:W-:Y:S01]  /*71e0*/  FFMA.FTZ R132, R139, R3.reuse, -R128.reuse ;  /* 0x000000038b847223 */ /* 0x180fe20000010880 */
[-CC-:B------:R-:W-:Y:S01]  /*71f0*/  FFMA.FTZ R136, R142, R3.reuse, -R128.reuse ;  /* 0x000000038e887223 */ /* 0x180fe20000010880 */
[-CC-:B------:R-:W-:Y:S01]  /*7200*/  FFMA.FTZ R137, R143, R3.reuse, -R128.reuse ;  /* 0x000000038f897223 */ /* 0x180fe20000010880 */
[-CC-:B------:R-:W-:Y:S01]  /*7210*/  FFMA.FTZ R133, R130, R3.reuse, -R128.reuse ;  /* 0x0000000382857223 */ /* 0x180fe20000010880 */
[----:B------:R1:W-:Y:S01]  /*7220*/  MUFU.EX2 R125, R8 ;  /* 0x00000008007d7308 */ /* 0x0003e20000000800 */
[-CC-:B------:R-:W-:Y:S01]  /*7230*/  FFMA.FTZ R138, R131, R3.reuse, -R128.reuse ;  /* 0x00000003838a7223 */ /* 0x180fe20000010880 */
[-CC-:B------:R-:W-:Y:S01]  /*7240*/  FFMA.FTZ R131, R134, R3.reuse, -R128.reuse ;  /* 0x0000000386837223 */ /* 0x180fe20000010880 */
[-CC-:B------:R-:W-:Y:S01]  /*7250*/  FFMA.FTZ R134, R135, R3.reuse, -R128.reuse ;  /* 0x0000000387867223 */ /* 0x180fe20000010880 */
[-CC-:B------:R-:W-:Y:S01]  /*7260*/  FFMA.FTZ R130, R122, R3.reuse, -R128.reuse ;  /* 0x000000037a827223 */ /* 0x180fe20000010880 */
[-CC-:B------:R-:W-:Y:S01]  /*7270*/  FFMA.FTZ R122, R126, R3.reuse, -R128.reuse ;  /* 0x000000037e7a7223 */ /* 0x180fe20000010880 */
[-CC-:B------:R-:W-:Y:S01]  /*7280*/  FFMA.FTZ R126, R127, R3.reuse, -R128.reuse ;  /* 0x000000037f7e7223 */ /* 0x180fe20000010880 */
[----:B------:R-:W-:Y:S01]  /*7290*/  FFMA.FTZ R127, R115, R3, -R128 ;  /* 0x00000003737f7223 */ /* 0x000fe20000010880 */
[----:B------:R-:W3:Y:S01]  /*72a0*/  MUFU.EX2 R129, R129 ;  /* 0x0000008100817308 */ /* 0x000ee20000000800 */
[----:B-1----:R-:W-:-:S02]  /*72b0*/  VIADD R8, R140, 0x9 ;  /* 0x000000098c087836 */ /* 0x002fc40000000000 */
[-CC-:B------:R-:W-:Y:S01]  /*72c0*/  FFMA.FTZ R123, R123, R3.reuse, -R128.reuse ;  /* 0x000000037b7b7223 */ /* 0x180fe20000010880 */
[-CC-:B------:R-:W-:Y:S01]  /*72d0*/  FFMA.FTZ R115, R118, R3.reuse, -R128.reuse ;  /* 0x0000000376737223 */ /* 0x180fe20000010880 */
[-CC-:B------:R-:W-:Y:S01]  /*72e0*/  FFMA.FTZ R118, R119, R3.reuse, -R128.reuse ;  /* 0x0000000377767223 */ /* 0x180fe20000010880 */
[-CC-:B------:R-:W-:Y:S01]  /*72f0*/  FFMA.FTZ R119, R107, R3.reuse, -R128.reuse ;  /* 0x000000036b777223 */ /* 0x180fe20000010880 */
[----:B------:R-:W-:Y:S01]  /*7300*/  SEL R8, R8, 0x9, !P2 ;  /* 0x0000000908087807 */ /* 0x000fe20005000000 */
[-CC-:B------:R-:W-:Y:S01]  /*7310*/  FFMA.FTZ R107, R110, R3.reuse, -R128.reuse ;  /* 0x000000036e6b7223 */ /* 0x180fe20000010880 */
[----:B------:R-:W1:Y:S01]  /*7320*/  MUFU.EX2 R132, R132 ;  /* 0x0000008400847308 */ /* 0x000e620000000800 */
[-CC-:B------:R-:W-:Y:S01]  /*7330*/  FFMA.FTZ R103, R103, R3.reuse, -R128.reuse ;  /* 0x0000000367677223 */ /* 0x180fe20000010880 */
[-CC-:B------:R-:W-:Y:S01]  /*7340*/  FFMA.FTZ R114, R114, R3.reuse, -R128.reuse ;  /* 0x0000000372727223 */ /* 0x180fe20000010880 */
[-CC-:B------:R-:W-:Y:S01]  /*7350*/  FFMA.FTZ R106, R106, R3.reuse, -R128.reuse ;  /* 0x000000036a6a7223 */ /* 0x180fe20000010880 */
[----:B------:R-:W-:Y:S01]  /*7360*/  FFMA.FTZ R98, R98, R3, -R128 ;  /* 0x0000000362627223 */ /* 0x000fe20000010880 */
[----:B------:R-:W-:-:S02]  /*7370*/  WARPGROUP.DEPBAR.LE gsb0, 0x0 ;  /* 0x00008000000079c5 */ /* 0x000fc40000010000 */
[----:B------:R-:W-:Y:S01]  /*7380*/  WARPGROUP.ARRIVE ;  /* 0x00000000000079c5 */ /* 0x000fe20000000000 */
[----:B------:R-:W5:Y:S01]  /*7390*/  MUFU.EX2 R136, R136 ;  /* 0x0000008800887308 */ /* 0x000f620000000800 */
[-CC-:B------:R-:W-:Y:S01]  /*73a0*/  FFMA.FTZ R86, R86, R3.reuse, -R128.reuse ;  /* 0x0000000356567223 */ /* 0x180fe20000010880 */
[-CC-:B------:R-:W-:Y:S01]  /*73b0*/  FFMA.FTZ R87, R87, R3.reuse, -R128.reuse ;  /* 0x0000000357577223 */ /* 0x180fe20000010880 */
[-CC-:B------:R-:W-:Y:S01]  /*73c0*/  FFMA.FTZ R75, R75, R3.reuse, -R128.reuse ;  /* 0x000000034b4b7223 */ /* 0x180fe20000010880 */
[-CC-:B------:R-:W-:Y:S01]  /*73d0*/  FFMA.FTZ R78, R78, R3.reuse, -R128.reuse ;  /* 0x000000034e4e7223 */ /* 0x180fe20000010880 */
[----:B------:R-:W-:Y:S01]  /*73e0*/  HGMMA.64x96x16.F32 R24, gdesc[UR28].tnspB, R24, gsb0 ;  /* 0x416000001c1879f0 */ /* 0x000fe20008000818 */
[----:B------:R-:W-:Y:S01]  /*73f0*/  UIADD3 UR28, UR7, 0x780, URZ ;  /* 0x00000780071c7890 */ /* 0x000fe2000fffe03f */
[----:B------:R-:W-:Y:S01]  /*7400*/  FFMA.FTZ R79, R79, R3, -R128 ;  /* 0x000000034f4f7223 */ /* 0x000fe20000010880 */
[----:B------:R-:W-:Y:S01]  /*7410*/  UIADD3 UR30, UR6, 0x140, URZ ;  /* 0x00000140061e7890 */ /* 0x000fe2000fffe03f */
[----:B------:R-:W5:Y:S01]  /*7420*/  MUFU.EX2 R137, R137 ;  /* 0x0000008900897308 */ /* 0x000f620000000800 */
[----:B------:R-:W-:Y:S01]  /*7430*/  UMOV UR29, 0xc0000010 ;  /* 0xc0000010001d7882 */ /* 0x000fe20000000000 */
[----:B------:R-:W-:Y:S01]  /*7440*/  UMOV UR31, 0x80000020 ;  /* 0x80000020001f7882 */ /* 0x000fe20000000000 */
[C---:B------:R-:W-:Y:S01]  /*7450*/  ISETP.GT.AND P2, PT, R4.reuse, RZ, PT ;  /* 0x000000ff0400720c */ /* 0x040fe20003f44270 */
[----:B------:R-:W-:-:S04]  /*7460*/  VIADD R4, R4, 0xffffffff ;  /* 0xffffffff04047836 */ /* 0x000fc80000000000 */
[----:B------:R-:W5:Y:S08]  /*7470*/  MUFU.EX2 R133, R133 ;  /* 0x0000008500857308 */ /* 0x000f700000000800 */
        /* <DEDUP_REMOVED lines=10> */
[----:B------:R-:W5:Y:S01]  /*7520*/  MUFU.EX2 R118, R118 ;  /* 0x0000007600767308 */ /* 0x000f620000000800 */
[----:B------:R-:W-:-:S02]  /*7530*/  WARPGROUP.DEPBAR.LE gsb0, 0x0 ;  /* 0x00008000000079c5 */ /* 0x000fc40000010000 */
[----:B------:R-:W-:-:S05]  /*7540*/  WARPGROUP.ARRIVE ;  /* 0x00000000000079c5 */ /* 0x000fca0000000000 */
[----:B------:R-:W5:Y:S01]  /*7550*/  MUFU.EX2 R106, R106 ;  /* 0x0000006a006a7308 */ /* 0x000f620000000800 */
[----:B------:R-:W-:Y:S01]  /*7560*/  HGMMA.64x96x16.F32 R24, gdesc[UR28].tnspB, R24, gsb0 ;  /* 0x416000001c1879f0 */ /* 0x000fe20008000818 */
[----:B------:R-:W-:Y:S02]  /*7570*/  UIADD3 UR28, UR7, 0x900, URZ ;  /* 0x00000900071c7890 */ /* 0x000fe4000fffe03f */
[----:B------:R-:W-:Y:S01]  /*7580*/  UIADD3 UR30, UR6, 0x180, URZ ;  /* 0x00000180061e7890 */ /* 0x000fe2000fffe03f */
[----:B------:R-:W-:Y:S01]  /*7590*/  UMOV UR29, 0xc0000010 ;  /* 0xc0000010001d7882 */ /* 0x000fe20000000000 */
[----:B------:R-:W-:Y:S02]  /*75a0*/  UMOV UR31, 0x80000020 ;  /* 0x80000020001f7882 */ /* 0x000fe40000000000 */
[----:B------:R-:W5:Y:S08]  /*75b0*/  MUFU.EX2 R108, R108 ;  /* 0x0000006c006c7308 */ /* 0x000f700000000800 */
[----:B------:R-:W5:Y:S08]  /*75c0*/  MUFU.EX2 R119, R119 ;  /* 0x0000007700777308 */ /* 0x000f700000000800 */
[----:B------:R-:W5:Y:S08]  /*75d0*/  MUFU.EX2 R109, R109 ;  /* 0x0000006d006d7308 */ /* 0x000f700000000800 */
[----:B------:R-:W5:Y:S08]  /*75e0*/  MUFU.EX2 R107, R107 ;  /* 0x0000006b006b7308 */ /* 0x000f700000000800 */
        /* <DEDUP_REMOVED lines=38> */
[----:B------:R-:W-:Y:S03]  /*7850*/  HGMMA.64x96x16.F32 R24, gdesc[UR28].tnspB, R24, gsb0 ;  /* 0x416000001c1879f0 */ /* 0x000fe60008000818 */
[----:B------:R-:W-:Y:S02]  /*7860*/  WARPGROUP.DEPBAR.LE gsb0, 0x0 ;  /* 0x00008000000079c5 */ /* 0x000fe40000010000 */
[----:B------:R2:W-:Y:S06]  /*7870*/  BAR.ARV R8, 0x100 ;  /* 0x000400080000751d */ /* 0x0005ec0000002000 */
[----:B------:R-:W-:Y:S01]  /*7880*/  @!P1 SYNCS.ARRIVE.TRANS64.RED.A1T0 RZ, [R10+URZ], RZ ;  /* 0x000000ff0aff99a7 */ /* 0x000fe2000810043f */
[-C--:B0-----:R-:W-:Y:S01]  /*7890*/  FMUL.FTZ R24, R24, R5.reuse ;  /* 0x0000000518187220 */ /* 0x081fe20000410000 */
[----:B--2---:R-:W-:Y:S01]  /*78a0*/  IMAD.U32 R8, RZ, RZ, UR57 ;  /* 0x00000039ff087e24 */ /* 0x004fe2000f8e00ff */
[----:B------:R-:W-:Y:S01]  /*78b0*/  UMOV UR57, UR39 ;  /* 0x0000002700397c82 */ /* 0x000fe20008000000 */
[-C--:B------:R-:W-:Y:S01]  /*78c0*/  FMUL.FTZ R25, R25, R5.reuse ;  /* 0x0000000519197220 */ /* 0x080fe20000410000 */
[-C--:B------:R-:W-:Y:S01]  /*78d0*/  FMUL.FTZ R28, R28, R5.reuse ;  /* 0x000000051c1c7220 */ /* 0x080fe20000410000 */
[-C--:B------:R-:W-:Y:S01]  /*78e0*/  FMUL.FTZ R29, R29, R5.reuse ;  /* 0x000000051d1d7220 */ /* 0x080fe20000410000 */
[----:B------:R-:W-:Y:S01]  /*78f0*/  @!P1 LEA R8, R8, UR36, 0x3 ;  /* 0x0000002408089c11 */ /* 0x000fe2000f8e18ff */
[-C--:B------:R-:W-:Y:S01]  /*7900*/  FMUL.FTZ R32, R32, R5.reuse ;  /* 0x0000000520207220 */ /* 0x080fe20000410000 */
[-C--:B------:R-:W-:Y:S01]  /*7910*/  FMUL.FTZ R33, R33, R5.reuse ;  /* 0x0000000521217220 */ /* 0x080fe20000410000 */
[-C--:B------:R-:W-:Y:S01]  /*7920*/  FMUL.FTZ R36, R36, R5.reuse ;  /* 0x0000000524247220 */ /* 0x080fe20000410000 */
[----:B------:R-:W-:Y:S01]  /*7930*/  FMUL.FTZ R37, R37, R5 ;  /* 0x0000000525257220 */ /* 0x000fe20000410000 */
[----:B------:R-:W-:-:S02]  /*7940*/  @!P1 VIADD R8, R8, 0x31c60 ;  /* 0x00031c6008089836 */ /* 0x000fc40000000000 */
[-C--:B------:R-:W-:Y:S01]  /*7950*/  FMUL.FTZ R40, R40, R5.reuse ;  /* 0x0000000528287220 */ /* 0x080fe20000410000 */
[-C--:B------:R-:W-:Y:S01]  /*7960*/  FMUL.FTZ R41, R41, R5.reuse ;  /* 0x0000000529297220 */ /* 0x080fe20000410000 */
[-C--:B------:R-:W-:Y:S01]  /*7970*/  FMUL.FTZ R44, R44, R5.reuse ;  /* 0x000000052c2c7220 */ /* 0x080fe20000410000 */
[-C--:B------:R-:W-:Y:S01]  /*7980*/  FMUL.FTZ R45, R45, R5.reuse ;  /* 0x000000052d2d7220 */ /* 0x080fe20000410000 */
[----:B------:R-:W-:Y:S01]  /*7990*/  @!P1 PRMT R8, RZ, 0x654, R8 ;  /* 0x00000654ff089816 */ /* 0x000fe20000000008 */
[-C--:B------:R-:W-:Y:S01]  /*79a0*/  FMUL.FTZ R48, R48, R5.reuse ;  /* 0x0000000530307220 */ /* 0x080fe20000410000 */
[-C--:B------:R-:W-:Y:S01]  /*79b0*/  FMUL.FTZ R49, R49, R5.reuse ;  /* 0x0000000531317220 */ /* 0x080fe20000410000 */
[-C--:B------:R-:W-:Y:S01]  /*79c0*/  FMUL.FTZ R52, R52, R5.reuse ;  /* 0x0000000534347220 */ /* 0x080fe20000410000 */
[----:B------:R0:W-:Y:S01]  /*79d0*/  @!P1 SYNCS.ARRIVE.TRANS64.RED.A1T0 RZ, [R8+URZ], RZ ;  /* 0x000000ff08ff99a7 */ /* 0x0001e2000810043f */
[-C--:B------:R-:W-:Y:S01]  /*79e0*/  FMUL.FTZ R53, R53, R5.reuse ;  /* 0x0000000535357220 */ /* 0x080fe20000410000 */
[-C--:B------:R-:W-:Y:S01]  /*79f0*/  FMUL.FTZ R56, R56, R5.reuse ;  /* 0x0000000538387220 */ /* 0x080fe20000410000 */
[-C--:B------:R-:W-:Y:S01]  /*7a00*/  FMUL.FTZ R57, R57, R5.reuse ;  /* 0x0000000539397220 */ /* 0x080fe20000410000 */
[-C--:B------:R-:W-:Y:S01]  /*7a10*/  FMUL.FTZ R60, R60, R5.reuse ;  /* 0x000000053c3c7220 */ /* 0x080fe20000410000 */
[-C--:B------:R-:W-:Y:S01]  /*7a20*/  FMUL.FTZ R61, R61, R5.reuse ;  /* 0x000000053d3d7220 */ /* 0x080fe20000410000 */
[-C--:B------:R-:W-:Y:S01]  /*7a30*/  FMUL.FTZ R64, R64, R5.reuse ;  /* 0x0000000540407220 */ /* 0x080fe20000410000 */
[----:B------:R-:W-:Y:S01]  /*7a40*/  FMUL.FTZ R65, R65, R5 ;  /* 0x0000000541417220 */ /* 0x000fe20000410000 */
[----:B0-----:R-:W-:Y:S01]  /*7a50*/  FFMA.FTZ R8, R5, R7, R9 ;  /* 0x0000000705087223 */ /* 0x001fe20000010009 */
[----:B------:R-:W-:Y:S01]  /*7a60*/  FFMA.FTZ R7, R111, R3, -R128 ;  /* 0x000000036f077223 */ /* 0x000fe20000010880 */
[-C--:B------:R-:W-:Y:S01]  /*7a70*/  FMUL.FTZ R68, R68, R5.reuse ;  /* 0x0000000544447220 */ /* 0x080fe20000410000 */
[----:B------:R-:W-:Y:S01]  /*7a80*/  FMUL.FTZ R69, R69, R5 ;  /* 0x0000000545457220 */ /* 0x000fe20000410000 */
[C---:B----4-:R-:W-:Y:S01]  /*7a90*/  FADD.FTZ R111, R11.reuse, R8 ;  /* 0x000000080b6f7221 */ /* 0x050fe20000010000 */
[----:B------:R-:W-:Y:S01]  /*7aa0*/  F2FP.F16.F32.PACK_AB R8, R11, R9 ;  /* 0x000000090b08723e */ /* 0x000fe200000000ff */
[----:B---3--:R-:W-:Y:S01]  /*7ab0*/  FFMA.FTZ R9, R125, R6, R129 ;  /* 0x000000067d097223 */ /* 0x008fe20000010081 */
[-CC-:B------:R-:W-:Y:S01]  /*7ac0*/  FFMA.FTZ R6, R99, R3.reuse, -R128.reuse ;  /* 0x0000000363067223 */ /* 0x180fe20000010880 */
[----:B------:R-:W-:Y:S01]  /*7ad0*/  FADD.FTZ R10, R12, R111 ;  /* 0x0000006f0c0a7221 */ /* 0x000fe20000010000 */
[----:B------:R-:W-:Y:S01]  /*7ae0*/  FFMA.FTZ R99, R102, R3, -R128 ;  /* 0x0000000366637223 */ /* 0x000fe20000010880 */
[----:B------:R-:W0:Y:S01]  /*7af0*/  MUFU.EX2 R7, R7 ;  /* 0x0000000700077308 */ /* 0x000e220000000800 */
[----:B------:R-:W-:Y:S01]  /*7b00*/  FMUL.FTZ R26, R26, R125 ;  /* 0x0000007d1a1a7220 */ /* 0x000fe20000410000 */
[C---:B------:R-:W-:Y:S01]  /*7b10*/  FADD.FTZ R11, R13.reuse, R10 ;  /* 0x0000000a0d0b7221 */ /* 0x040fe20000010000 */
[----:B------:R-:W-:Y:S01]  /*7b20*/  F2FP.F16.F32.PACK_AB R10, R13, R12 ;  /* 0x0000000c0d0a723e */ /* 0x000fe200000000ff */
[C---:B-1----:R-:W-:Y:S01]  /*7b30*/  FADD.FTZ R13, R132.reuse, R9 ;  /* 0x00000009840d7221 */ /* 0x042fe20000010000 */
[----:B------:R-:W-:Y:S01]  /*7b40*/  F2FP.F16.F32.PACK_AB R9, R132, R129 ;  /* 0x000000818409723e */ /* 0x000fe200000000ff */
[-CC-:B------:R-:W-:Y:S01]  /*7b50*/  FFMA.FTZ R12, R91, R3.reuse, -R128.reuse ;  /* 0x000000035b0c7223 */ /* 0x180fe20000010880 */
[-CC-:B------:R-:W-:Y:S01]  /*7b60*/  FFMA.FTZ R91, R94, R3.reuse, -R128.reuse ;  /* 0x000000035e5b7223 */ /* 0x180fe20000010880 */
[----:B-----5:R-:W-:Y:S01]  /*7b70*/  FADD.FTZ R102, R136, R13 ;  /* 0x0000000d88667221 */ /* 0x020fe20000010000 */
[-CC-:B------:R-:W-:Y:S01]  /*7b80*/  FFMA.FTZ R13, R90, R3.reuse, -R128.reuse ;  /* 0x000000035a0d7223 */ /* 0x180fe20000010880 */
[----:B------:R-:W-:Y:S01]  /*7b90*/  FADD.FTZ R90, R14, R11 ;  /* 0x0000000b0e5a7221 */ /* 0x000fe20000010000 */
[----:B------:R-:W-:Y:S01]  /*7ba0*/  FFMA.FTZ R94, R83, R3, -R128 ;  /* 0x00000003535e7223 */ /* 0x000fe20000010880 */
[----:B------:R-:W-:Y:S01]  /*7bb0*/  FADD.FTZ R102, R137, R102 ;  /* 0x0000006689667221 */ /* 0x000fe20000010000 */
[----:B------:R-:W-:Y:S01]  /*7bc0*/  MUFU.EX2 R83, R13 ;  /* 0x0000000d00537308 */ /* 0x000fe20000000800 */
[----:B------:R-:W-:Y:S01]  /*7bd0*/  FADD.FTZ R111, R15, R90 ;  /* 0x0000005a0f6f7221 */ /* 0x000fe20000010000 */
[----:B------:R-:W-:Y:S01]  /*7be0*/  FMUL.FTZ R27, R27, R125 ;  /* 0x0000007d1b1b7220 */ /* 0x000fe20000410000 */
[----:B------:R-:W-:Y:S01]  /*7bf0*/  FADD.FTZ R11, R133, R102 ;  /* 0x00000066850b7221 */ /* 0x000fe20000010000 */
[-CC-:B------:R-:W-:Y:S01]  /*7c00*/  FFMA.FTZ R102, R95, R3.reuse, -R128.reuse ;  /* 0x000000035f667223 */ /* 0x180fe20000010880 */
[----:B------:R-:W-:Y:S01]  /*7c10*/  FADD.FTZ R110, R20, R111 ;  /* 0x0000006f146e7221 */ /* 0x000fe20000010000 */
[----:B------:R-:W-:Y:S01]  /*7c20*/  FFMA.FTZ R95, R82, R3, -R128 ;  /* 0x00000003525f7223 */ /* 0x000fe20000010880 */
[----:B------:R-:W-:Y:S01]  /*7c30*/  FADD.FTZ R90, R138, R11 ;  /* 0x0000000b8a5a7221 */ /* 0x000fe20000010000 */
[----:B------:R1:W-:Y:S01]  /*7c40*/  MUFU.EX2 R82, R103 ;  /* 0x0000006700527308 */ /* 0x0003e20000000800 */
[----:B------:R-:W-:Y:S01]  /*7c50*/  FADD.FTZ R111, R21, R110 ;  /* 0x0000006e156f7221 */ /* 0x000fe20000010000 */
[----:B------:R-:W-:Y:S01]  /*7c60*/  FMUL.FTZ R30, R30, R125 ;  /* 0x0000007d1e1e7220 */ /* 0x000fe20000410000 */
[----:B------:R-:W-:Y:S01]  /*7c70*/  FADD.FTZ R11, R131, R90 ;  /* 0x0000005a830b7221 */ /* 0x000fe20000010000 */
[----:B------:R-:W-:Y:S01]  /*7c80*/  FFMA.FTZ R90, R74, R3, -R128 ;  /* 0x000000034a5a7223 */ /* 0x000fe20000010880 */
[----:B------:R-:W-:Y:S01]  /*7c90*/  FADD.FTZ R110, R22, R111 ;  /* 0x0000006f166e7221 */ /* 0x000fe20000010000 */
[-C--:B------:R-:W-:Y:S01]  /*7ca0*/  FMUL.FTZ R31, R31, R125.reuse ;  /* 0x0000007d1f1f7220 */ /* 0x080fe20000410000 */
[----:B------:R-:W-:Y:S01]  /*7cb0*/  FADD.FTZ R129, R134, R11 ;  /* 0x0000000b86817221 */ /* 0x000fe20000010000 */
[----:B------:R-:W-:Y:S01]  /*7cc0*/  F2FP.F16.F32.PACK_AB R11, R137, R136 ;  /* 0x00000088890b723e */ /* 0x000fe200000000ff */
[----:B-1----:R-:W-:Y:S01]  /*7cd0*/  FADD.FTZ R103, R23, R110 ;  /* 0x0000006e17677221 */ /* 0x002fe20000010000 */
[----:B------:R1:W-:Y:S01]  /*7ce0*/  MUFU.EX2 R74, R12 ;  /* 0x0000000c004a7308 */ /* 0x0003e20000000800 */
[----:B------:R-:W-:Y:S01]  /*7cf0*/  FADD.FTZ R132, R130, R129 ;  /* 0x0000008182847221 */ /* 0x000fe20000010000 */
[-C--:B------:R-:W-:Y:S01]  /*7d00*/  FMUL.FTZ R34, R34, R125.reuse ;  /* 0x0000007d22227220 */ /* 0x080fe20000410000 */
[----:B------:R-:W-:Y:S01]  /*7d10*/  FADD.FTZ R110, R120, R103 ;  /* 0x00000067786e7221 */ /* 0x000fe20000010000 */
[----:B------:R2:W-:Y:S01]  /*7d20*/  STSM.16.M88.4 [R2+0x24300], R8 ;  /* 0x0243000802007844 */ /* 0x0005e20000000200 */
[----:B------:R-:W-:Y:S01]  /*7d30*/  FADD.FTZ R111, R123, R132 ;  /* 0x000000847b6f7221 */ /* 0x000fe20000010000 */
[-C--:B------:R-:W-:Y:S01]  /*7d40*/  FMUL.FTZ R35, R35, R125.reuse ;  /* 0x0000007d23237220 */ /* 0x080fe20000410000 */
[----:B------:R-:W-:Y:S01]  /*7d50*/  FADD.FTZ R13, R121, R110 ;  /* 0x0000006e790d7221 */ /* 0x000fe20000010000 */
[----:B------:R-:W3:Y:S01]  /*7d60*/  MUFU.EX2 R6, R6 ;  /* 0x0000000600067308 */ /* 0x000ee20000000800 */
[----:B------:R-:W-:Y:S01]  /*7d70*/  FADD.FTZ R111, R122, R111 ;  /* 0x0000006f7a6f7221 */ /* 0x000fe20000010000 */
[-C--:B------:R-:W-:Y:S01]  /*7d80*/  FMUL.FTZ R38, R38, R125.reuse ;  /* 0x0000007d26267220 */ /* 0x080fe20000410000 */
[----:B------:R-:W-:Y:S01]  /*7d90*/  FADD.FTZ R110, R112, R13 ;  /* 0x0000000d706e7221 */ /* 0x000fe20000010000 */
[----:B------:R-:W-:Y:S01]  /*7da0*/  F2FP.F16.F32.PACK_AB R112, R113, R112 ;  /* 0x000000707170723e */ /* 0x000fe200000000ff */
[----:B------:R-:W-:Y:S01]  /*7db0*/  FADD.FTZ R111, R126, R111 ;  /* 0x0000006f7e6f7221 */ /* 0x000fe20000010000 */
[-C--:B------:R-:W-:Y:S01]  /*7dc0*/  FMUL.FTZ R39, R39, R125.reuse ;  /* 0x0000007d27277220 */ /* 0x080fe20000410000 */
[----:B------:R-:W-:Y:S01]  /*7dd0*/  FADD.FTZ R13, R113, R110 ;  /* 0x0000006e710d7221 */ /* 0x000fe20000010000 */
[----:B------:R-:W4:Y:S01]  /*7de0*/  MUFU.EX2 R99, R99 ;  /* 0x0000006300637308 */ /* 0x000f220000000800 */
[----:B-1----:R-:W-:Y:S01]  /*7df0*/  FADD.FTZ R12, R114, R111 ;  /* 0x0000006f720c7221 */ /* 0x002fe20000010000 */
[----:B------:R-:W-:Y:S01]  /*7e00*/  F2FP.F16.F32.PACK_AB R113, R127, R114 ;  /* 0x000000727f71723e */ /* 0x000fe200000000ff */
[----:B------:R-:W-:Y:S01]  /*7e10*/  FMUL.FTZ R42, R42, R125 ;  /* 0x0000007d2a2a7220 */ /* 0x000fe20000410000 */
[----:B--2---:R-:W-:Y:S01]  /*7e20*/  F2FP.F16.F32.PACK_AB R8, R15, R14 ;  /* 0x0000000e0f08723e */ /* 0x004fe200000000ff */
[----:B------:R-:W-:Y:S01]  /*7e30*/  FADD.FTZ R14, R116, R13 ;  /* 0x0000000d740e7221 */ /* 0x000fe20000010000 */
[----:B------:R-:W-:Y:S01]  /*7e40*/  F2FP.F16.F32.PACK_AB R10, R21, R20 ;  /* 0x00000014150a723e */ /* 0x000fe200000000ff */
[----:B------:R-:W-:Y:S01]  /*7e50*/  FADD.FTZ R12, R127, R12 ;  /* 0x0000000c7f0c7221 */ /* 0x000fe20000010000 */
[----:B------:R-:W-:Y:S01]  /*7e60*/  F2FP.F16.F32.PACK_AB R9, R138, R133 ;  /* 0x000000858a09723e */ /* 0x000fe200000000ff */
[----:B------:R-:W-:Y:S01]  /*7e70*/  FADD.FTZ R21, R117, R14 ;  /* 0x0000000e75157221 */ /* 0x000fe20000010000 */
[----:B------:R-:W-:Y:S01]  /*7e80*/  F2FP.F16.F32.PACK_AB R11, R134, R131 ;  /* 0x00000083860b723e */ /* 0x000fe200000000ff */
[----:B------:R-:W-:Y:S01]  /*7e90*/  FADD.FTZ R15, R115, R12 ;  /* 0x0000000c730f7221 */ /* 0x000fe20000010000 */
[----:B------:R-:W-:Y:S01]  /*7ea0*/  F2FP.F16.F32.PACK_AB R12, R23, R22 ;  /* 0x00000016170c723e */ /* 0x000fe200000000ff */
[----:B------:R-:W-:Y:S01]  /*7eb0*/  FADD.FTZ R20, R104, R21 ;  /* 0x0000001568147221 */ /* 0x000fe20000010000 */
[----:B------:R-:W1:Y:S01]  /*7ec0*/  MUFU.EX2 R91, R91 ;  /* 0x0000005b005b7308 */ /* 0x000e620000000800 */
[----:B------:R-:W-:Y:S01]  /*7ed0*/  FADD.FTZ R15, R118, R15 ;  /* 0x0000000f760f7221 */ /* 0x000fe20000010000 */
[----:B------:R2:W-:Y:S01]  /*7ee0*/  STSM.16.M88.4 [R2+0x25b00], R8 ;  /* 0x025b000802007844 */ /* 0x0005e20000000200 */
[----:B------:R-:W-:Y:S01]  /*7ef0*/  FADD.FTZ R21, R105, R20 ;  /* 0x0000001469157221 */ /* 0x000fe20000010000 */
[----:B------:R-:W-:Y:S01]  /*7f00*/  F2FP.F16.F32.PACK_AB R13, R123, R130 ;  /* 0x000000827b0d723e */ /* 0x000fe200000000ff */
[----:B------:R-:W-:Y:S01]  /*7f10*/  FADD.FTZ R22, R106, R15 ;  /* 0x0000000f6a167221 */ /* 0x000fe20000010000 */
[----:B------:R-:W-:Y:S01]  /*7f20*/  F2FP.F16.F32.PACK_AB R14, R121, R120 ;  /* 0x00000078790e723e */ /* 0x000fe200000000ff */
[----:B------:R-:W-:Y:S01]  /*7f30*/  FADD.FTZ R20, R108, R21 ;  /* 0x000000156c147221 */ /* 0x000fe20000010000 */
[----:B------:R-:W5:Y:S01]  /*7f40*/  MUFU.EX2 R102, R102 ;  /* 0x0000006600667308 */ /* 0x000f620000000800 */
[----:B------:R-:W-:Y:S01]  /*7f50*/  FADD.FTZ R22, R119, R22 ;  /* 0x0000001677167221 */ /* 0x000fe20000010000 */
[----:B------:R-:W-:Y:S01]  /*7f60*/  F2FP.F16.F32.PACK_AB R15, R126, R122 ;  /* 0x0000007a7e0f723e */ /* 0x000fe200000000ff */
[----:B------:R-:W-:Y:S01]  /*7f70*/  FADD.FTZ R21, R109, R20 ;  /* 0x000000146d157221 */ /* 0x000fe20000010000 */
[----:B------:R-:W-:Y:S01]  /*7f80*/  F2FP.F16.F32.PACK_AB R104, R105, R104 ;  /* 0x000000686968723e */ /* 0x000fe200000000ff */
[----:B------:R-:W-:Y:S01]  /*7f90*/  FADD.FTZ R22, R107, R22 ;  /* 0x000000166b167221 */ /* 0x000fe20000010000 */
[C---:B0-----:R-:W-:Y:S01]  /*7fa0*/  F2FP.F16.F32.PACK_AB R107, R7.reuse, R107 ;  /* 0x0000006b076b723e */ /* 0x041fe200000000ff */
[----:B------:R-:W-:Y:S01]  /*7fb0*/  FADD.FTZ R20, R96, R21 ;  /* 0x0000001560147221 */ /* 0x000fe20000010000 */
[----:B------:R-:W-:Y:S01]  /*7fc0*/  MUFU.EX2 R95, R95 ;  /* 0x0000005f005f7308 */ /* 0x000fe20000000800 */
[----:B------:R-:W-:Y:S01]  /*7fd0*/  FADD.FTZ R23, R7, R22 ;  /* 0x0000001607177221 */ /* 0x000fe20000010000 */
[C---:B------:R-:W-:Y:S01]  /*7fe0*/  F2FP.F16.F32.PACK_AB R96, R97.reuse, R96 ;  /* 0x000000606160723e */ /* 0x040fe200000000ff */
[----:B------:R-:W-:Y:S01]  /*7ff0*/  FADD.FTZ R21, R97, R20 ;  /* 0x0000001461157221 */ /* 0x000fe20000010000 */
[----:B---3--:R-:W-:Y:S01]  /*8000*/  F2FP.F16.F32.PACK_AB R97, R6, R98 ;  /* 0x000000620661723e */ /* 0x008fe200000000ff */
[----:B------:R-:W-:Y:S01]  /*8010*/  FADD.FTZ R23, R98, R23 ;  /* 0x0000001762177221 */ /* 0x000fe20000010000 */
[----:B------:R0:W-:Y:S01]  /*8020*/  STSM.16.M88.4 [R2+0x27300], R12 ;  /* 0x0273000c02007844 */ /* 0x0001e20000000200 */
[----:B------:R-:W-:Y:S01]  /*8030*/  FADD.FTZ R22, R100, R21 ;  /* 0x0000001564167221 */ /* 0x000fe20000010000 */
[----:B------:R-:W3:Y:S01]  /*8040*/  MUFU.EX2 R94, R94 ;  /* 0x0000005e005e7308 */ /* 0x000ee20000000800 */
[----:B------:R-:W-:Y:S01]  /*8050*/  FADD.FTZ R20, R6, R23 ;  /* 0x0000001706147221 */ /* 0x000fe20000010000 */
[----:B------:R-:W-:Y:S01]  /*8060*/  F2FP.F16.F32.PACK_AB R114, R117, R116 ;  /* 0x000000747572723e */ /* 0x000fe200000000ff */
[----:B--2---:R-:W-:Y:S01]  /*8070*/  FADD.FTZ R9, R101, R22 ;  /* 0x0000001665097221 */ /* 0x004fe20000010000 */
[----:B------:R-:W-:Y:S01]  /*8080*/  F2FP.F16.F32.PACK_AB R115, R118, R115 ;  /* 0x000000737673723e */ /* 0x000fe200000000ff */
[----:B----4-:R-:W-:Y:S01]  /*8090*/  FADD.FTZ R21, R99, R20 ;  /* 0x0000001463157221 */ /* 0x010fe20000010000 */
[----:B------:R-:W-:Y:S01]  /*80a0*/  F2FP.F16.F32.PACK_AB R105, R119, R106 ;  /* 0x0000006a7769723e */ /* 0x000fe200000000ff */
[----:B------:R-:W-:Y:S01]  /*80b0*/  FADD.FTZ R10, R88, R9 ;  /* 0x00000009580a7221 */ /* 0x000fe20000010000 */
[----:B------:R-:W-:Y:S01]  /*80c0*/  F2FP.F16.F32.PACK_AB R106, R109, R108 ;  /* 0x0000006c6d6a723e */ /* 0x000fe200000000ff */
[C---:B------:R-:W-:Y:S01]  /*80d0*/  FADD.FTZ R8, R82.reuse, R21 ;  /* 0x0000001552087221 */ /* 0x040fe20000010000 */
[----:B------:R-:W-:Y:S01]  /*80e0*/  F2FP.F16.F32.PACK_AB R98, R101, R100 ;  /* 0x000000646562723e */ /* 0x000fe200000000ff */
[----:B------:R-:W-:Y:S01]  /*80f0*/  FADD.FTZ R9, R89, R10 ;  /* 0x0000000a59097221 */ /* 0x000fe20000010000 */
[----:B------:R-:W-:Y:S01]  /*8100*/  F2FP.F16.F32.PACK_AB R99, R82, R99 ;  /* 0x000000635263723e */ /* 0x000fe200000000ff */
[----:B------:R-:W-:Y:S01]  /*8110*/  FADD.FTZ R7, R83, R8 ;  /* 0x0000000853077221 */ /* 0x000fe20000010000 */
[----:B0-----:R0:W2:Y:S01]  /*8120*/  MUFU.EX2 R12, R90 ;  /* 0x0000005a000c7308 */ /* 0x0010a20000000800 */
[----:B------:R-:W-:Y:S01]  /*8130*/  FADD.FTZ R8, R92, R9 ;  /* 0x000000095c087221 */ /* 0x000fe20000010000 */
[----:B------:R-:W-:Y:S01]  /*8140*/  F2FP.F16.F32.PACK_AB R88, R89, R88 ;  /* 0x000000585958723e */ /* 0x000fe200000000ff */
[C---:B------:R-:W-:Y:S01]  /*8150*/  FADD.FTZ R6, R74.reuse, R7 ;  /* 0x000000074a067221 */ /* 0x040fe20000010000 */
[----:B------:R-:W-:Y:S01]  /*8160*/  F2FP.F16.F32.PACK_AB R89, R74, R83 ;  /* 0x000000534a59723e */ /* 0x000fe200000000ff */
[----:B------:R-:W-:Y:S01]  /*8170*/  FADD.FTZ R9, R93, R8 ;  /* 0x000000085d097221 */ /* 0x000fe20000010000 */
[----:B------:R-:W-:Y:S01]  /*8180*/  F2FP.F16.F32.PACK_AB R82, R85, R84 ;  /* 0x000000545552723e */ /* 0x000fe200000000ff */
[----:B-1----:R-:W-:Y:S01]  /*8190*/  FADD.FTZ R7, R91, R6 ;  /* 0x000000065b077221 */ /* 0x002fe20000010000 */
[----:B-----5:R-:W-:Y:S01]  /*81a0*/  F2FP.F16.F32.PACK_AB R91, R102, R91 ;  /* 0x0000005b665b723e */ /* 0x020fe200000000ff */
[----:B------:R-:W-:Y:S01]  /*81b0*/  FADD.FTZ R8, R80, R9 ;  /* 0x0000000950087221 */ /* 0x000fe20000010000 */
[----:B0-----:R-:W-:Y:S01]  /*81c0*/  F2FP.F16.F32.PACK_AB R90, R93, R92 ;  /* 0x0000005c5d5a723e */ /* 0x001fe200000000ff */
[----:B------:R-:W-:Y:S01]  /*81d0*/  FADD.FTZ R6, R102, R7 ;  /* 0x0000000766067221 */ /* 0x000fe20000010000 */
[C---:B------:R-:W-:Y:S01]  /*81e0*/  F2FP.F16.F32.PACK_AB R80, R81.reuse, R80 ;  /* 0x000000505150723e */ /* 0x040fe200000000ff */
[----:B------:R-:W-:Y:S01]  /*81f0*/  FADD.FTZ R9, R81, R8 ;  /* 0x0000000851097221 */ /* 0x000fe20000010000 */
[----:B---3--:R-:W-:Y:S01]  /*8200*/  F2FP.F16.F32.PACK_AB R81, R94, R95 ;  /* 0x0000005f5e51723e */ /* 0x008fe200000000ff */
[----:B------:R-:W-:Y:S01]  /*8210*/  FADD.FTZ R7, R95, R6 ;  /* 0x000000065f077221 */ /* 0x000fe20000010000 */
[----:B------:R-:W-:Y:S01]  /*8220*/  F2FP.F16.F32.PACK_AB R83, R87, R86 ;  /* 0x000000565753723e */ /* 0x000fe200000000ff */
[----:B------:R-:W-:Y:S01]  /*8230*/  FADD.FTZ R6, R84, R9 ;  /* 0x0000000954067221 */ /* 0x000fe20000010000 */
[----:B------:R-:W-:Y:S01]  /*8240*/  STSM.16.M88.4 [R2+0x28b00], R112 ;  /* 0x028b007002007844 */ /* 0x000fe20000000200 */
[----:B------:R-:W-:Y:S01]  /*8250*/  F2FP.F16.F32.PACK_AB R8, R124, R72 ;  /* 0x000000487c08723e */ /* 0x000fe200000000ff */
[----:B------:R-:W-:Y:S01]  /*8260*/  FADD.FTZ R7, R94, R7 ;  /* 0x000000075e077221 */ /* 0x000fe20000010000 */
[----:B------:R-:W-:Y:S01]  /*8270*/  FADD.FTZ R9, R85, R6 ;  /* 0x0000000655097221 */ /* 0x000fe20000010000 */
[----:B------:R-:W-:Y:S01]  /*8280*/  F2FP.F16.F32.PACK_AB R10, R77, R76 ;  /* 0x0000004c4d0a723e */ /* 0x000fe200000000ff */
[----:B------:R-:W-:Y:S01]  /*8290*/  STSM.16.M88.4 [R2+0x2a300], R104 ;  /* 0x02a3006802007844 */ /* 0x000fe20000000200 */
[----:B------:R-:W-:Y:S01]  /*82a0*/  F2FP.F16.F32.PACK_AB R11, R79, R78 ;  /* 0x0000004e4f0b723e */ /* 0x000fe200000000ff */
[----:B------:R-:W-:Y:S01]  /*82b0*/  FADD.FTZ R9, R72, R9 ;  /* 0x0000000948097221 */ /* 0x000fe20000010000 */
[----:B------:R-:W-:Y:S01]  /*82c0*/  FADD.FTZ R7, R86, R7 ;  /* 0x0000000756077221 */ /* 0x000fe20000010000 */
[----:B------:R-:W-:Y:S01]  /*82d0*/  STSM.16.M88.4 [R2+0x2bb00], R96 ;  /* 0x02bb006002007844 */ /* 0x000fe20000000200 */
[-C--:B------:R-:W-:Y:S01]  /*82e0*/  FMUL.FTZ R43, R43, R125.reuse ;  /* 0x0000007d2b2b7220 */ /* 0x080fe20000410000 */
[----:B------:R-:W-:Y:S01]  /*82f0*/  FADD.FTZ R13, R124, R9 ;  /* 0x000000097c0d7221 */ /* 0x000fe20000010000 */
[----:B--2---:R-:W-:Y:S01]  /*8300*/  F2FP.F16.F32.PACK_AB R9, R75, R12 ;  /* 0x0000000c4b09723e */ /* 0x004fe200000000ff */
[----:B------:R-:W-:Y:S01]  /*8310*/  STSM.16.M88.4 [R2+0x2d300], R88 ;  /* 0x02d3005802007844 */ /* 0x000fe20000000200 */
[----:B------:R-:W-:Y:S01]  /*8320*/  FADD.FTZ R7, R87, R7 ;  /* 0x0000000757077221 */ /* 0x000fe20000010000 */
[----:B------:R-:W-:Y:S01]  /*8330*/  FADD.FTZ R76, R76, R13 ;  /* 0x0000000d4c4c7221 */ /* 0x000fe20000010000 */
[-C--:B------:R-:W-:Y:S01]  /*8340*/  FMUL.FTZ R46, R46, R125.reuse ;  /* 0x0000007d2e2e7220 */ /* 0x080fe20000410000 */
[----:B------:R-:W-:Y:S01]  /*8350*/  STSM.16.M88.4 [R2+0x2eb00], R80 ;  /* 0x02eb005002007844 */ /* 0x000fe20000000200 */
[----:B------:R-:W-:Y:S01]  /*8360*/  FADD.FTZ R7, R12, R7 ;  /* 0x000000070c077221 */ /* 0x000fe20000010000 */
[-C--:B------:R-:W-:Y:S01]  /*8370*/  FMUL.FTZ R47, R47, R125.reuse ;  /* 0x0000007d2f2f7220 */ /* 0x080fe20000410000 */
[-C--:B------:R-:W-:Y:S01]  /*8380*/  FMUL.FTZ R50, R50, R125.reuse ;  /* 0x0000007d32327220 */ /* 0x080fe20000410000 */
[----:B------:R0:W-:Y:S01]  /*8390*/  STSM.16.M88.4 [R2+0x30300], R8 ;  /* 0x0303000802007844 */ /* 0x0001e20000000200 */
[----:B------:R-:W-:Y:S01]  /*83a0*/  FADD.FTZ R7, R75, R7 ;  /* 0x000000074b077221 */ /* 0x000fe20000010000 */
[-C--:B------:R-:W-:Y:S01]  /*83b0*/  FMUL.FTZ R51, R51, R125.reuse ;  /* 0x0000007d33337220 */ /* 0x080fe20000410000 */
[-C--:B------:R-:W-:Y:S01]  /*83c0*/  FMUL.FTZ R54, R54, R125.reuse ;  /* 0x0000007d36367220 */ /* 0x080fe20000410000 */
[----:B------:R-:W-:Y:S01]  /*83d0*/  @!PT LDS RZ, [RZ] ;  /* 0x00000000fffff984 */ /* 0x000fe20000000800 */
[----:B------:R-:W-:Y:S01]  /*83e0*/  @!PT LDS RZ, [RZ] ;  /* 0x00000000fffff984 */ /* 0x000fe20000000800 */
[----:B------:R-:W-:Y:S01]  /*83f0*/  @!PT LDS RZ, [RZ] ;  /* 0x00000000fffff984 */ /* 0x000fe20000000800 */
[----:B------:R-:W-:Y:S01]  /*8400*/  @!PT LDS RZ, [RZ] ;  /* 0x00000000fffff984 */ /* 0x000fe20000000800 */
[----:B------:R1:W-:Y:S06]  /*8410*/  MEMBAR.ALL.CTA ;  /* 0x0000000000007992 */ /* 0x0003ec0000008000 */
[----:B-1----:R-:W1:Y:S01]  /*8420*/  FENCE.VIEW.ASYNC.S ;  /* 0x00000000000073c6 */ /* 0x002e620000000000 */
[----:B------:R-:W-:Y:S01]  /*8430*/  FADD.FTZ R6, R78, R7 ;  /* 0x000000074e067221 */ /* 0x000fe20000010000 */
[----:B------:R-:W-:Y:S01]  /*8440*/  FADD.FTZ R7, R77, R76 ;  /* 0x0000004c4d077221 */ /* 0x000fe20000010000 */
[-C--:B------:R-:W-:Y:S01]  /*8450*/  FMUL.FTZ R55, R55, R125.reuse ;  /* 0x0000007d37377220 */ /* 0x080fe20000410000 */
[-C--:B------:R-:W-:Y:S01]  /*8460*/  FMUL.FTZ R58, R58, R125.reuse ;  /* 0x0000007d3a3a7220 */ /* 0x080fe20000410000 */
[----:B------:R-:W-:Y:S01]  /*8470*/  FADD.FTZ R6, R79, R6 ;  /* 0x000000064f067221 */ /* 0x000fe20000010000 */
[-C--:B------:R-:W-:Y:S01]  /*8480*/  FMUL.FTZ R59, R59, R125.reuse ;  /* 0x0000007d3b3b7220 */ /* 0x080fe20000410000 */
[-C--:B------:R-:W-:Y:S01]  /*8490*/  FMUL.FTZ R62, R62, R125.reuse ;  /* 0x0000007d3e3e7220 */ /* 0x080fe20000410000 */
[-C--:B------:R-:W-:Y:S01]  /*84a0*/  FMUL.FTZ R63, R63, R125.reuse ;  /* 0x0000007d3f3f7220 */ /* 0x080fe20000410000 */
[-C--:B------:R-:W-:Y:S01]  /*84b0*/  FMUL.FTZ R66, R66, R125.reuse ;  /* 0x0000007d42427220 */ /* 0x080fe20000410000 */
[-C--:B------:R-:W-:Y:S01]  /*84c0*/  FMUL.FTZ R67, R67, R125.reuse ;  /* 0x0000007d43437220 */ /* 0x080fe20000410000 */
[-C--:B------:R-:W-:Y:S01]  /*84d0*/  FMUL.FTZ R70, R70, R125.reuse ;  /* 0x0000007d46467220 */ /* 0x080fe20000410000 */
[----:B------:R-:W-:Y:S01]  /*84e0*/  FMUL.FTZ R71, R71, R125 ;  /* 0x0000007d47477220 */ /* 0x000fe20000410000 */
[----:B0-----:R-:W-:-:S02]  /*84f0*/  IMAD.MOV.U32 R9, RZ, RZ, R16 ;  /* 0x000000ffff097224 */ /* 0x001fc400078e0010 */
[----:B------:R-:W-:Y:S02]  /*8500*/  IMAD.MOV.U32 R8, RZ, RZ, R73 ;  /* 0x000000ffff087224 */ /* 0x000fe400078e0049 */
[----:B------:R-:W-:Y:S01]  /*8510*/  IMAD.MOV.U32 R5, RZ, RZ, R0 ;  /* 0x000000ffff057224 */ /* 0x000fe200078e0000 */
[----:B-1----:R-:W-:Y:S01]  /*8520*/  NOP ;  /* 0x0000000000007918 */ /* 0x002fe20000000000 */
[----:B------:R-:W-:Y:S05]  /*8530*/  @P2 BRA `(.L_x_142) ;  /* 0xffffffc8003c2947 */ /* 0x000fea000383ffff */
.L_x_133:
[----:B------:R-:W-:Y:S06]  /*8540*/  BAR.ARV 0x8, 0x1a0 ;  /* 0x0206800000007b1d */ /* 0x000fec0000002000 */
[----:B------:R-:W-:Y:S05]  /*8550*/  @!P0 BRA `(.L_x_143) ;  /* 0x0000000000048947 */ /* 0x000fea0003800000 */
[----:B------:R-:W-:Y:S01]  /*8560*/  BPT.TRAP 0x1 ;  /* 0x000000040000795c */ /* 0x000fe20000300000 */
.L_x_143:
[----:B------:R-:W-:Y:S01]  /*8570*/  ULEA UR9, UR39, UR36, 0x3 ;  /* 0x0000002427097291 */ /* 0x000fe2000f8e183f */
[----:B------:R-:W-:-:S08]  /*8580*/  SHF.L.U32 R4, R16, 0x1f, RZ ;  /* 0x0000001f10047819 */ /* 0x000fd000000006ff */
[----:B------:R1:W2:Y:S01]  /*8590*/  SYNCS.PHASECHK.TRANS64.TRYWAIT P2, [UR9+0x31c50], R4 ;  /* 0x031c5004ff0075a7 */ /* 0x0002a20008040149 */
[----:B------:R-:W-:Y:S05]  /*85a0*/  @!P0 BRA `(.L_x_144) ;  /* 0x0000000000048947 */ /* 0x000fea0003800000 */
[----:B------:R-:W-:Y:S01]  /*85b0*/  BPT.TRAP 0x1 ;  /* 0x000000040000795c */ /* 0x000fe20000300000 */
.L_x_144:
[----:B--2---:R-:W-:Y:S05]  /*85c0*/  @P2 BRA `(.L_x_145) ;  /* 0x0000000000082947 */ /* 0x004fea0003800000 */
[----:B------:R-:W2:Y:S02]  /*85d0*/  SYNCS.PHASECHK.TRANS64.TRYWAIT P0, [UR9+0x31c50], R4 ;  /* 0x031c5004ff0075a7 */ /* 0x000ea40008000149 */
[----:B--2---:R-:W-:Y:S05]  /*85e0*/  @!P0 BRA `(.L_x_146) ;  /* 0x0000006400e08947 */ /* 0x004fea0003800000 */
.L_x_145:
[----:B------:R-:W-:Y:S01]  /*85f0*/  UIADD3 UR36, UR36, 0x200, URZ ;  /* 0x0000020024247890 */ /* 0x000fe2000fffe03f */
[----:B------:R-:W-:Y:S01]  /*8600*/  WARPGROUP.ARRIVE ;  /* 0x00000000000079c5 */ /* 0x000fe20000000000 */
[----:B------:R-:W-:Y:S01]  /*8610*/  ULOP3.LUT UR37, UR37, 0x10000, URZ, 0xfc, !UPT ;  /* 0x0001000025257892 */ /* 0x000fe2000f8efc3f */
[----:B-12---:R-:W1:Y:S01]  /*8620*/  SHFL.BFLY PT, R4, R7, 0x2, 0x1f ;  /* 0x0c401f0007047f89 */ /* 0x006e6200000e0000 */
[----:B------:R-:W-:Y:S01]  /*8630*/  USHF.R.U32.HI UR36, URZ, 0x4, UR36 ;  /* 0x000000043f247899 */ /* 0x000fe20008011624 */
[----:B------:R-:W-:Y:S01]  /*8640*/  IMAD.MOV.U32 R20, RZ, RZ, -0x800000 ;  /* 0xff800000ff147424 */ /* 0x000fe200078e00ff */
[----:B------:R-:W-:Y:S01]  /*8650*/  UMOV UR5, 0xc0000010 ;  /* 0xc000001000057882 */ /* 0x000fe20000000000 */
[----:B------:R-:W-:Y:S01]  /*8660*/  UMOV UR7, 0x80000020 ;  /* 0x8000002000077882 */ /* 0x000fe20000000000 */
[----:B------:R-:W-:Y:S01]  /*8670*/  ULOP3.LUT UR36, UR36, 0x3fff, URZ, 0xc0, !UPT ;  /* 0x00003fff24247892 */ /* 0x000fe2000f8ec03f */
[----:B------:R-:W2:Y:S01]  /*8680*/  SHFL.BFLY PT, R5, R6, 0x2, 0x1f ;  /* 0x0c401f0006057f89 */ /* 0x000ea200000e0000 */
[----:B------:R-:W-:Y:S01]  /*8690*/  UMOV UR4, UR37 ;  /* 0x0000002500047c82 */ /* 0x000fe20008000000 */
[----:B------:R-:W-:Y:S01]  /*86a0*/  IMAD.MOV.U32 R21, RZ, RZ, -0x800000 ;  /* 0xff800000ff157424 */ /* 0x000fe200078e00ff */
[----:B------:R-:W-:Y:S01]  /*86b0*/  ULOP3.LUT UR8, UR36, 0x2400000, URZ, 0xfc, !UPT ;  /* 0x0240000024087892 */ /* 0x000fe2000f8efc3f */
[----:B------:R-:W-:-:S03]  /*86c0*/  VIADD R149, R149, 0x1 ;  /* 0x0000000195957836 */ /* 0x000fc60000000000 */
[----:B------:R-:W-:Y:S02]  /*86d0*/  UIMAD UR8, UR39, 0x6c0, UR8 ;  /* 0x000006c0270878a4 */ /* 0x000fe4000f8e0208 */
[----:B------:R-:W-:-:S04]  /*86e0*/  UIADD3 UR39, UR39, 0x1, URZ ;  /* 0x0000000127277890 */ /* 0x000fc8000fffe03f */
[----:B------:R-:W-:Y:S01]  /*86f0*/  UISETP.NE.AND UP0, UPT, UR39, 0x2, UPT ;  /* 0x000000022700788c */ /* 0x000fe2000bf05270 */
[----:B------:R-:W-:Y:S02]  /*8700*/  UMOV UR6, UR8 ;  /* 0x0000000800067c82 */ /* 0x000fe40008000000 */
[----:B------:R-:W-:Y:S01]  /*8710*/  HGMMA.64x96x16.F32 R24, gdesc[UR4].tnspB, R24, gsb0 ;  /* 0x41600000041879f0 */ /* 0x000fe20008000818 */
[----:B------:R-:W-:Y:S01]  /*8720*/  UIADD3 UR4, UR37, 0x180, URZ ;  /* 0x0000018025047890 */ /* 0x000fe2000fffe03f */
[----:B-1----:R-:W-:Y:S01]  /*8730*/  FADD.FTZ R4, R4, R7 ;  /* 0x0000000704047221 */ /* 0x002fe20000010000 */
[----:B------:R-:W-:Y:S01]  /*8740*/  UIADD3 UR6, UR8, 0x40, URZ ;  /* 0x0000004008067890 */ /* 0x000fe2000fffe03f */
[----:B------:R-:W-:Y:S01]  /*8750*/  UMOV UR5, 0xc0000010 ;  /* 0xc000001000057882 */ /* 0x000fe20000000000 */
[----:B------:R-:W-:Y:S01]  /*8760*/  UMOV UR7, 0x80000020 ;  /* 0x8000002000077882 */ /* 0x000fe20000000000 */
[----:B--2---:R-:W-:Y:S01]  /*8770*/  FADD.FTZ R8, R5, R6 ;  /* 0x0000000605087221 */ /* 0x004fe20000010000 */
[----:B------:R-:W-:Y:S01]  /*8780*/  USEL UR39, UR39, URZ, UP0 ;  /* 0x0000003f27277287 */ /* 0x000fe20008000000 */
[----:B------:R-:W1:Y:S04]  /*8790*/  SHFL.BFLY PT, R5, R4, 0x1, 0x1f ;  /* 0x0c201f0004057f89 */ /* 0x000e6800000e0000 */
[----:B------:R-:W0:Y:S01]  /*87a0*/  SHFL.BFLY PT, R9, R8, 0x1, 0x1f ;  /* 0x0c201f0008097f89 */ /* 0x000e2200000e0000 */
[----:B-1----:R-:W-:Y:S01]  /*87b0*/  FADD.FTZ R11, R4, R5 ;  /* 0x00000005040b7221 */ /* 0x002fe20000010000 */
[----:B------:R-:W-:-:S02]  /*87c0*/  IMAD.U32 R4, RZ, RZ, UR9 ;  /* 0x00000009ff047e24 */ /* 0x000fc4000f8e00ff */
[----:B------:R-:W-:Y:S02]  /*87d0*/  IMAD.MOV.U32 R5, RZ, RZ, RZ ;  /* 0x000000ffff057224 */ /* 0x000fe400078e00ff */
[----:B0-----:R-:W-:Y:S01]  /*87e0*/  FADD.FTZ R12, R8, R9 ;  /* 0x00000009080c7221 */ /* 0x001fe20000010000 */
[----:B------:R-:W-:Y:S01]  /*87f0*/  FSETP.NE.FTZ.AND P0, PT, R11, RZ, PT ;  /* 0x000000ff0b00720b */ /* 0x000fe20003f15000 */
[----:B------:R-:W-:-:S03]  /*8800*/  IMAD.MOV.U32 R9, RZ, RZ, RZ ;  /* 0x000000ffff097224 */ /* 0x000fc600078e00ff */
[----:B------:R-:W-:-:S09]  /*8810*/  FSETP.NE.FTZ.AND P2, PT, R12, RZ, PT ;  /* 0x000000ff0c00720b */ /* 0x000fd20003f55000 */
[C---:B------:R-:W-:Y:S01]  /*8820*/  @P0 FMUL.FTZ R7, R3.reuse, 0.69314718246459960938 ;  /* 0x3f31721803070820 */ /* 0x040fe20000410000 */
[----:B------:R-:W0:Y:S03]  /*8830*/  @P0 MUFU.LG2 R6, R11 ;  /* 0x0000000b00060308 */ /* 0x000e260000000c00 */
[----:B------:R-:W-:Y:S01]  /*8840*/  @P2 FMUL.FTZ R13, R3, 0.69314718246459960938 ;  /* 0x3f317218030d2820 */ /* 0x000fe20000410000 */
[----:B------:R-:W-:-:S04]  /*8850*/  @!P1 VIADD R3, R4, 0x31c60 ;  /* 0x00031c6004039836 */ /* 0x000fc80000000000 */
[----:B------:R-:W1:Y:S01]  /*8860*/  @P2 MUFU.LG2 R10, R12 ;  /* 0x0000000c000a2308 */ /* 0x000e620000000c00 */
[----:B------:R-:W-:-:S07]  /*8870*/  @!P1 PRMT R4, RZ, 0x654, R3 ;  /* 0x00000654ff049816 */ /* 0x000fce0000000003 */
[----:B------:R-:W2:Y:S01]  /*8880*/  @P0 MUFU.RCP R5, R11 ;  /* 0x0000000b00050308 */ /* 0x000ea20000001000 */
[----:B0-----:R-:W-:-:S04]  /*8890*/  @P0 FMUL.FTZ R6, R6, 0.69314718246459960938 ;  /* 0x3f31721806060820 */ /* 0x001fc80000410000 */
[----:B------:R-:W-:Y:S01]  /*88a0*/  @P0 FFMA.FTZ R21, R7, R0, R6 ;  /* 0x0000000007150223 */ /* 0x000fe20000010006 */
[----:B------:R-:W-:Y:S02]  /*88b0*/  PLOP3.LUT P0, PT, PT, PT, PT, 0x8, 0x0 ;  /* 0x000000000000781c */ /* 0x000fe40003f0e170 */
[----:B------:R-:W0:Y:S01]  /*88c0*/  @P2 MUFU.RCP R9, R12 ;  /* 0x0000000c00092308 */ /* 0x000e220000001000 */
[----:B-1----:R-:W-:-:S04]  /*88d0*/  @P2 FMUL.FTZ R10, R10, 0.69314718246459960938 ;  /* 0x3f3172180a0a2820 */ /* 0x002fc80000410000 */
[----:B------:R-:W-:Y:S01]  /*88e0*/  @P2 FFMA.FTZ R20, R13, R73, R10 ;  /* 0x000000490d142223 */ /* 0x000fe2000001000a */
        /* <DEDUP_REMOVED lines=52> */
[----:B------:R-:W-:-:S06]  /*8c30*/  USEL UR4, URZ, 0x1, UP0 ;  /* 0x000000013f047887 */ /* 0x000fcc0008000000 */
[----:B------:R-:W-:Y:S01]  /*8c40*/  LOP3.LUT R16, R16, UR4, RZ, 0x3c, !PT ;  /* 0x0000000410107c12 */ /* 0x000fe2000f8e3cff */
[----:B------:R-:W-:Y:S02]  /*8c50*/  WARPGROUP.DEPBAR.LE gsb0, 0x0 ;  /* 0x00008000000079c5 */ /* 0x000fe40000010000 */
[----:B------:R1:W-:Y:S01]  /*8c60*/  @!P1 SYNCS.ARRIVE.TRANS64.RED.A1T0 RZ, [R4+URZ], RZ ;  /* 0x000000ff04ff99a7 */ /* 0x0003e2000810043f */
        /* <DEDUP_REMOVED lines=20> */
[-C--:B0-----:R-:W-:Y:S01]  /*8db0*/  FMUL.FTZ R78, R34, R9.reuse ;  /* 0x00000009224e7220 */ /* 0x081fe20000410000 */
        /* <DEDUP_REMOVED lines=9> */
[-C--:B------:R-:W-:Y:S01]  /*8e50*/  FMUL.FTZ R80, R25, R5.reuse ;  /* 0x0000000519507220 */ /* 0x080fe20000410000 */
[-C--:B------:R-:W-:Y:S01]  /*8e60*/  FMUL.FTZ R81, R28, R5.reuse ;  /* 0x000000051c517220 */ /* 0x080fe20000410000 */
[-C--:B------:R-:W-:Y:S01]  /*8e70*/  FMUL.FTZ R6, R29, R5.reuse ;  /* 0x000000051d067220 */ /* 0x080fe20000410000 */
[----:B------:R-:W-:Y:S01]  /*8e80*/  FMUL.FTZ R14, R32, R5 ;  /* 0x00000005200e7220 */ /* 0x000fe20000410000 */
        /* <DEDUP_REMOVED lines=13> */
[----:B-1----:R-:W-:-:S07]  /*8f60*/  FMUL.FTZ R39, R71, R9 ;  /* 0x0000000947277220 */ /* 0x002fce0000410000 */
.L_x_126:
[----:B------:R-:W0:Y:S08]  /*8f70*/  S2UR UR4, SR_CgaCtaId ;  /* 0x00000000000479c3 */ /* 0x000e300000008800 */
[----:B------:R-:W-:Y:S06]  /*8f80*/  BAR.SYNC.DEFER_BLOCKING 0x5, 0x1a0 ;  /* 0x0146800000007b1d */ /* 0x000fec0000010000 */
[----:B------:R-:W-:Y:S01]  /*8f90*/  UMOV UR36, 0x400 ;  /* 0x0000040000247882 */ /* 0x000fe20000000000 */
[----:B------:R-:W-:Y:S01]  /*8fa0*/  BSSY B0, `(.L_x_147) ;  /* 0x0000166000007945 */ /* 0x000fe20003800000 */
[----:B0-----:R-:W-:-:S09]  /*8fb0*/  ULEA UR36, UR4, UR36, 0x18 ;  /* 0x0000002404247291 */ /* 0x001fd2000f8ec03f */
[----:B------:R-:W0:Y:S01]  /*8fc0*/  LDS.128 R28, [UR36+0x31cd0] ;  /* 0x031cd024ff1c7984 */ /* 0x000e220008000c00 */
[----:B------:R-:W-:Y:S06]  /*8fd0*/  BAR.ARV 0x4, 0x1a0 ;  /* 0x0106800000007b1d */ /* 0x000fec0000002000 */
[----:B------:R-:W-:Y:S05]  /*8fe0*/  @P0 BRA `(.L_x_148) ;  /* 0x0000000c00a40947 */ /* 0x000fea0003800000 */
[----:B------:R-:W1:Y:S08]  /*8ff0*/  S2UR UR6, SR_SWINHI ;  /* 0x00000000000679c3 */ /* 0x000e700000002f00 */
[----:B------:R-:W-:Y:S01]  /*9000*/  BAR.SYNC.DEFER_BLOCKING 0x1, 0x180 ;  /* 0x0046000000007b1d */ /* 0x000fe20000010000 */
[----:B------:R-:W-:Y:S02]  /*9010*/  F2FP.F16.F32.PACK_AB R7, R7, R8 ;  /* 0x000000080707723e */ /* 0x000fe400000000ff */
[----:B------:R-:W-:-:S02]  /*9020*/  F2FP.F16.F32.PACK_AB R6, R6, R81 ;  /* 0x000000510606723e */ /* 0x000fc400000000ff */
[----:B------:R-:W-:Y:S02]  /*9030*/  F2FP.F16.F32.PACK_AB R36, R45, R36 ;  /* 0x000000242d24723e */ /* 0x000fe400000000ff */
[----:B------:R-:W-:Y:S01]  /*9040*/  F2FP.F16.F32.PACK_AB R39, R39, R34 ;  /* 0x000000222727723e */ /* 0x000fe200000000ff */
[----:B------:R-:W-:Y:S01]  /*9050*/  UMOV UR4, UR36 ;  /* 0x0000002400047c82 */ /* 0x000fe20008000000 */
[----:B-1----:R-:W-:Y:S01]  /*9060*/  UMOV UR5, UR6 ;  /* 0x0000000600057c82 */ /* 0x002fe20008000000 */
[----:B------:R-:W-:Y:S02]  /*9070*/  IMAD.U32 R22, RZ, RZ, UR4 ;  /* 0x00000004ff167e24 */ /* 0x000fe4000f8e00ff */
[----:B------:R-:W-:Y:S01]  /*9080*/  IMAD.U32 R23, RZ, RZ, UR5 ;  /* 0x00000005ff177e24 */ /* 0x000fe2000f8e00ff */
[----:B------:R-:W-:Y:S01]  /*9090*/  ULDC.64 UR4, c[0x0][0xbe0] ;  /* 0x0002f80000047ab9 */ /* 0x000fe20000000a00 */
[----:B------:R-:W-:-:S03]  /*90a0*/  IMAD.WIDE R4, R154, 0x2, R22 ;  /* 0x000000029a047825 */ /* 0x000fc600078e0216 */
[C---:B------:R-:W-:Y:S02]  /*90b0*/  LOP3.LUT R25, R4.reuse, 0x180, RZ, 0xc0, !PT ;  /* 0x0000018004197812 */ /* 0x040fe400078ec0ff */
[C---:B------:R-:W-:Y:S02]  /*90c0*/  IADD3 R55, P4, R4.reuse, 0x20, RZ ;  /* 0x0000002004377810 */ /* 0x040fe40007f9e0ff */
[----:B------:R-:W-:Y:S02]  /*90d0*/  SHF.R.U64 R25, R25, 0x3, RZ ;  /* 0x0000000319197819 */ /* 0x000fe400000012ff */
[C---:B------:R-:W-:Y:S01]  /*90e0*/  IADD3 R59, P3, R4.reuse, 0x3000, RZ ;  /* 0x00003000043b7810 */ /* 0x040fe20007f7e0ff */
[--C-:B------:R-:W-:Y:S01]  /*90f0*/  IMAD.X R11, RZ, RZ, R5.reuse, P4 ;  /* 0x000000ffff0b7224 */ /* 0x100fe200020e0605 */
[C---:B------:R-:W-:Y:S02]  /*9100*/  IADD3 R63, P2, R4.reuse, 0x3020, RZ ;  /* 0x00003020043f7810 */ /* 0x040fe40007f5e0ff */
[C---:B------:R-:W-:Y:S01]  /*9110*/  IADD3 R67, P1, R4.reuse, 0x6000, RZ ;  /* 0x0000600004437810 */ /* 0x040fe20007f3e0ff */
[--C-:B------:R-:W-:Y:S01]  /*9120*/  IMAD.X R13, RZ, RZ, R5.reuse, P3 ;  /* 0x000000ffff0d7224 */ /* 0x100fe200018e0605 */
[----:B------:R-:W-:Y:S01]  /*9130*/  IADD3 R71, P0, R4, 0x6020, RZ ;  /* 0x0000602004477810 */ /* 0x000fe20007f1e0ff */
[--C-:B------:R-:W-:Y:S01]  /*9140*/  IMAD.X R9, RZ, RZ, R5.reuse, P2 ;  /* 0x000000ffff097224 */ /* 0x100fe200010e0605 */
[----:B------:R-:W-:Y:S01]  /*9150*/  LOP3.LUT R4, R25, R4, RZ, 0x3c, !PT ;  /* 0x0000000419047212 */ /* 0x000fe200078e3cff */
[--C-:B------:R-:W-:Y:S01]  /*9160*/  IMAD.X R25, RZ, RZ, R5.reuse, P1 ;  /* 0x000000ffff197224 */ /* 0x100fe200008e0605 */
[----:B------:R-:W-:Y:S01]  /*9170*/  LOP3.LUT R26, R67, 0x180, RZ, 0xc0, !PT ;  /* 0x00000180431a7812 */ /* 0x000fe200078ec0ff */
[----:B------:R-:W-:Y:S01]  /*9180*/  IMAD.X R27, RZ, RZ, R5, P0 ;  /* 0x000000ffff1b7224 */ /* 0x000fe200000e0605 */
[----:B0-----:R-:W-:-:S02]  /*9190*/  MOV R28, R4 ;  /* 0x00000004001c7202 */ /* 0x001fc40000000f00 */
[----:B------:R-:W-:Y:S02]  /*91a0*/  F2FP.F16.F32.PACK_AB R5, R24, R33 ;  /* 0x000000211805723e */ /* 0x000fe400000000ff */
[----:B------:R-:W-:Y:S02]  /*91b0*/  LOP3.LUT R24, R63, 0x180, RZ, 0xc0, !PT ;  /* 0x000001803f187812 */ /* 0x000fe400078ec0ff */
[----:B------:R-:W-:Y:S02]  /*91c0*/  LOP3.LUT R32, R71, 0x180, RZ, 0xc0, !PT ;  /* 0x0000018047207812 */ /* 0x000fe400078ec0ff */
[----:B------:R-:W-:Y:S02]  /*91d0*/  SHF.R.U64 R24, R24, 0x3, RZ ;  /* 0x0000000318187819 */ /* 0x000fe400000012ff */
[----:B------:R-:W-:Y:S02]  /*91e0*/  SHF.R.U64 R26, R26, 0x3, RZ ;  /* 0x000000031a1a7819 */ /* 0x000fe400000012ff */
[----:B------:R-:W-:-:S02]  /*91f0*/  SHF.R.U64 R32, R32, 0x3, RZ ;  /* 0x0000000320207819 */ /* 0x000fc400000012ff */
[----:B------:R-:W-:Y:S02]  /*9200*/  LOP3.LUT R8, R24, R63, RZ, 0x3c, !PT ;  /* 0x0000003f18087212 */ /* 0x000fe400078e3cff */
[----:B------:R-:W-:Y:S02]  /*9210*/  LOP3.LUT R24, R26, R67, RZ, 0x3c, !PT ;  /* 0x000000431a187212 */ /* 0x000fe400078e3cff */
[----:B------:R-:W-:Y:S02]  /*9220*/  LOP3.LUT R26, R32, R71, RZ, 0x3c, !PT ;  /* 0x00000047201a7212 */ /* 0x000fe400078e3cff */
[----:B------:R-:W0:Y:S01]  /*9230*/  LDC.64 R32, c[0x0][0xbd8] ;  /* 0x0002f600ff207b82 */ /* 0x000e220000000a00 */
[----:B------:R-:W-:Y:S02]  /*9240*/  LOP3.LUT R10, R55, 0x180, RZ, 0xc0, !PT ;  /* 0x00000180370a7812 */ /* 0x000fe400078ec0ff */
[----:B------:R-:W-:Y:S02]  /*9250*/  LOP3.LUT R12, R59, 0x180, RZ, 0xc0, !PT ;  /* 0x000001803b0c7812 */ /* 0x000fe400078ec0ff */
[----:B------:R-:W-:-:S02]  /*9260*/  SHF.R.U64 R10, R10, 0x3, RZ ;  /* 0x000000030a0a7819 */ /* 0x000fc400000012ff */
[----:B------:R-:W-:Y:S02]  /*9270*/  SHF.R.U64 R12, R12, 0x3, RZ ;  /* 0x000000030c0c7819 */ /* 0x000fe400000012ff */
[----:B------:R-:W-:Y:S02]  /*9280*/  LOP3.LUT R10, R10, R55, RZ, 0x3c, !PT ;  /* 0x000000370a0a7212 */ /* 0x000fe400078e3cff */
[----:B------:R-:W-:Y:S02]  /*9290*/  LOP3.LUT R12, R12, R59, RZ, 0x3c, !PT ;  /* 0x0000003b0c0c7212 */ /* 0x000fe400078e3cff */
[----:B------:R-:W-:Y:S02]  /*92a0*/  F2FP.F16.F32.PACK_AB R4, R80, R83 ;  /* 0x000000535004723e */ /* 0x000fe400000000ff */
[----:B------:R-:W-:Y:S02]  /*92b0*/  MOV R59, R10 ;  /* 0x0000000a003b7202 */ /* 0x000fe40000000f00 */
[----:B------:R-:W-:Y:S01]  /*92c0*/  MOV R55, R8 ;  /* 0x0000000800377202 */ /* 0x000fe20000000f00 */
[----:B------:R1:W-:Y:S01]  /*92d0*/  STSM.16.M88.4 [R28], R4 ;  /* 0x000000041c007844 */ /* 0x0003e20000000200 */
[----:B------:R-:W-:-:S02]  /*92e0*/  F2FP.F16.F32.PACK_AB R8, R75, R14 ;  /* 0x0000000e4b08723e */ /* 0x000fc400000000ff */
[----:B------:R-:W-:Y:S02]  /*92f0*/  F2FP.F16.F32.PACK_AB R9, R69, R78 ;  /* 0x0000004e4509723e */ /* 0x000fe400000000ff */
[----:B------:R-:W-:Y:S02]  /*9300*/  F2FP.F16.F32.PACK_AB R10, R77, R74 ;  /* 0x0000004a4d0a723e */ /* 0x000fe400000000ff */
[----:B------:R-:W-:Y:S02]  /*9310*/  F2FP.F16.F32.PACK_AB R11, R65, R68 ;  /* 0x00000044410b723e */ /* 0x000fe400000000ff */
[----:B------:R-:W-:Y:S02]  /*9320*/  MOV R58, R12 ;  /* 0x0000000c003a7202 */ /* 0x000fe40000000f00 */
[----:B------:R-:W-:Y:S01]  /*9330*/  F2FP.F16.F32.PACK_AB R14, R76, R15 ;  /* 0x0000000f4c0e723e */ /* 0x000fe200000000ff */
[----:B------:R2:W-:Y:S01]  /*9340*/  STSM.16.M88.4 [R59], R8 ;  /* 0x000000083b007844 */ /* 0x0005e20000000200 */
[----:B------:R-:W-:-:S02]  /*9350*/  F2FP.F16.F32.PACK_AB R12, R79, R72 ;  /* 0x000000484f0c723e */ /* 0x000fc400000000ff */
[----:B------:R-:W-:Y:S02]  /*9360*/  F2FP.F16.F32.PACK_AB R13, R61, R64 ;  /* 0x000000403d0d723e */ /* 0x000fe400000000ff */
[----:B------:R-:W-:Y:S02]  /*9370*/  F2FP.F16.F32.PACK_AB R15, R57, R60 ;  /* 0x0000003c390f723e */ /* 0x000fe400000000ff */
[----:B-1----:R-:W-:Y:S02]  /*9380*/  MOV R28, R26 ;  /* 0x0000001a001c7202 */ /* 0x002fe40000000f00 */
[----:B0-----:R-:W-:Y:S01]  /*9390*/  ISETP.NE.U32.AND P0, PT, R32, RZ, PT ;  /* 0x000000ff2000720c */ /* 0x001fe20003f05070 */
[----:B------:R-:W-:Y:S01]  /*93a0*/  STSM.16.M88.4 [R58], R12 ;  /* 0x0000000c3a007844 */ /* 0x000fe20000000200 */
[----:B------:R-:W-:Y:S02]  /*93b0*/  MOV R54, R24 ;  /* 0x0000001800367202 */ /* 0x000fe40000000f00 */
[----:B------:R-:W-:-:S02]  /*93c0*/  F2FP.F16.F32.PACK_AB R4, R73, R44 ;  /* 0x0000002c4904723e */ /* 0x000fc400000000ff */
[----:B------:R-:W-:Y:S01]  /*93d0*/  F2FP.F16.F32.PACK_AB R5, R53, R56 ;  /* 0x000000383505723e */ /* 0x000fe200000000ff */
[C---:B--2---:R-:W-:Y:S01]  /*93e0*/  IMAD.SHL.U32 R9, R145.reuse, 0x4, RZ ;  /* 0x0000000491097824 */ /* 0x044fe200078e00ff */
[----:B------:R-:W-:Y:S02]  /*93f0*/  F2FP.F16.F32.PACK_AB R6, R52, R41 ;  /* 0x000000293406723e */ /* 0x000fe400000000ff */
[----:B------:R-:W-:Y:S02]  /*9400*/  F2FP.F16.F32.PACK_AB R7, R50, R51 ;  /* 0x000000333207723e */ /* 0x000fe400000000ff */
[----:B------:R-:W-:Y:S02]  /*9410*/  F2FP.F16.F32.PACK_AB R26, R48, R37 ;  /* 0x00000025301a723e */ /* 0x000fe400000000ff */
[----:B------:R-:W-:Y:S01]  /*9420*/  SHF.L.U64.HI R10, R145, 0x2, R148 ;  /* 0x00000002910a7819 */ /* 0x000fe20000010294 */
[----:B------:R-:W-:Y:S01]  /*9430*/  STSM.16.M88.4 [R55], R4 ;  /* 0x0000000437007844 */ /* 0x000fe20000000200 */
[----:B------:R-:W-:-:S02]  /*9440*/  IADD3 R32, P1, R9, R32, RZ ;  /* 0x0000002009207210 */ /* 0x000fc40007f3e0ff */
[----:B------:R-:W-:Y:S01]  /*9450*/  F2FP.F16.F32.PACK_AB R24, R49, R40 ;  /* 0x000000283118723e */ /* 0x000fe200000000ff */
[----:B------:R-:W-:Y:S01]  /*9460*/  IMAD.MOV.U32 R40, RZ, RZ, RZ ;  /* 0x000000ffff287224 */ /* 0x000fe200078e00ff */
[----:B------:R-:W-:Y:S02]  /*9470*/  F2FP.F16.F32.PACK_AB R25, R46, R47 ;  /* 0x0000002f2e19723e */ /* 0x000fe400000000ff */
[----:B------:R-:W-:Y:S02]  /*9480*/  F2FP.F16.F32.PACK_AB R27, R42, R43 ;  /* 0x0000002b2a1b723e */ /* 0x000fe400000000ff */
[----:B------:R-:W-:Y:S02]  /*9490*/  F2FP.F16.F32.PACK_AB R37, R35, R38 ;  /* 0x000000262325723e */ /* 0x000fe400000000ff */
[----:B------:R-:W-:Y:S01]  /*94a0*/  F2FP.F16.F32.PACK_AB R38, R3, R0 ;  /* 0x000000000326723e */ /* 0x000fe200000000ff */
[----:B------:R-:W-:Y:S01]  /*94b0*/  STSM.16.M88.4 [R54], R24 ;  /* 0x0000001836007844 */ /* 0x000fe20000000200 */
[----:B------:R-:W-:Y:S01]  /*94c0*/  ISETP.NE.AND.EX P0, PT, R33, RZ, PT, P0 ;  /* 0x000000ff2100720c */ /* 0x000fe20003f05300 */
[----:B------:R-:W-:Y:S01]  /*94d0*/  IMAD.X R33, R10, 0x1, R33, P1 ;  /* 0x000000010a217824 */ /* 0x000fe200008e0621 */
[----:B------:R-:W-:Y:S01]  /*94e0*/  ISETP.NE.U32.AND P1, PT, RZ, UR4, PT ;  /* 0x00000004ff007c0c */ /* 0x000fe2000bf25070 */
[----:B------:R0:W-:Y:S01]  /*94f0*/  STSM.16.M88.4 [R28], R36 ;  /* 0x000000241c007844 */ /* 0x0001e20000000200 */
[----:B------:R-:W1:Y:S08]  /*9500*/  LDC R0, c[0x0][0xa88] ;  /* 0x0002a200ff007b82 */ /* 0x000e700000000800 */
[----:B------:R-:W-:Y:S01]  /*9510*/  BAR.SYNC.DEFER_BLOCKING 0x1, 0x180 ;  /* 0x0046000000007b1d */ /* 0x000fe20000010000 */
[----:B------:R-:W-:-:S13]  /*9520*/  ISETP.NE.AND.EX P1, PT, RZ, UR5, PT, P1 ;  /* 0x00000005ff007c0c */ /* 0x000fda000bf25310 */
[----:B------:R-:W-:-:S04]  /*9530*/  @P1 IADD3 R8, P2, R9, UR4, RZ ;  /* 0x0000000409081c10 */ /* 0x000fc8000ff5e0ff */
[----:B------:R-:W-:Y:S01]  /*9540*/  @P1 IADD3.X R9, R10, UR5, RZ, P2, !PT ;  /* 0x000000050a091c10 */ /* 0x000fe200097fe4ff */
[----:B------:R2:W5:Y:S01]  /*9550*/  @P0 LDG.E R40, desc[UR58][R32.64] ;  /* 0x0000003a20280981 */ /* 0x000562000c1e1900 */
[----:B------:R-:W-:Y:S01]  /*9560*/  IMAD R3, R18, 0x20, R17 ;  /* 0x0000002012037824 */ /* 0x000fe200078e0211 */
[----:B0-----:R-:W-:Y:S02]  /*9570*/  SHF.R.S32.HI R28, RZ, 0x1f, R146 ;  /* 0x0000001fff1c7819 */ /* 0x001fe40000011492 */
[----:B-1----:R2:W5:Y:S01]  /*9580*/  @P1 LDG.E R0, desc[UR58][R8.64] ;  /* 0x0000003a08001981 */ /* 0x002562000c1e1900 */
[----:B------:R-:W-:Y:S01]  /*9590*/  IMAD.WIDE R22, R3, 0x2, R22 ;  /* 0x0000000203167825 */ /* 0x000fe200078e0216 */
[----:B------:R-:W-:Y:S06]  /*95a0*/  @P1 BRA `(.L_x_149) ;  /* 0x0000000000101947 */ /* 0x000fec0003800000 */
[----:B------:R-:W-:Y:S05]  /*95b0*/  @!P0 BRA `(.L_x_149) ;  /* 0x00000000000c8947 */ /* 0x000fea0003800000 */
[----:B------:R-:W3:Y:S04]  /*95c0*/  LDG.E R3, desc[UR58][R32.64] ;  /* 0x0000003a20037981 */ /* 0x000ee8000c1e1900 */
[----:B-----5:R-:W3:Y:S02]  /*95d0*/  LDG.E R0, desc[UR58][R32.64+0x4] ;  /* 0x0000043a20007981 */ /* 0x020ee4000c1e1900 */
[----:B---3--:R-:W-:-:S07]  /*95e0*/  IMAD.IADD R0, R0, 0x1, -R3 ;  /* 0x0000000100007824 */ /* 0x008fce00078e0a03 */
.L_x_149:
[----:B------:R-:W-:Y:S01]  /*95f0*/  ULDC.64 UR4, c[0x0][0xb70] ;  /* 0x0002dc0000047ab9 */ /* 0x000fe20000000a00 */
[--C-:B-----5:R-:W-:Y:S01]  /*9600*/  SHF.R.S32.HI R41, RZ, 0x1f, R40.reuse ;  /* 0x0000001fff297819 */ /* 0x120fe20000011428 */
[----:B------:R-:W-:Y:S01]  /*9610*/  IMAD R3, R28, UR4, RZ ;  /* 0x000000041c037c24 */ /* 0x000fe2000f8e02ff */
[----:B------:R-:W-:Y:S01]  /*9620*/  IADD3 R7, P1, R22, 0x1800, RZ ;  /* 0x0000180016077810 */ /* 0x000fe20007f3e0ff */
[----:B--2---:R-:W-:Y:S01]  /*9630*/  IMAD R9, R147, 0xc0, R153 ;  /* 0x000000c093097824 */ /* 0x004fe200078e0299 */
[----:B------:R-:W-:Y:S01]  /*9640*/  SEL R148, R148, RZ, !P0 ;  /* 0x000000ff94947207 */ /* 0x000fe20004000000 */
[C---:B------:R-:W-:Y:S01]  /*9650*/  IMAD R3, R146.reuse, UR5, R3 ;  /* 0x0000000592037c24 */ /* 0x040fe2000f8e0203 */
[----:B------:R-:W-:Y:S01]  /*9660*/  LOP3.LUT R6, R7, 0x180, RZ, 0xc0, !PT ;  /* 0x0000018007067812 */ /* 0x000fe200078ec0ff */
[----:B------:R-:W-:Y:S01]  /*9670*/  IMAD.WIDE.U32 R4, R146, UR4, R40 ;  /* 0x0000000492047c25 */ /* 0x000fe2000f8e0028 */
[----:B------:R-:W-:Y:S01]  /*9680*/  SEL R145, R145, RZ, !P0 ;  /* 0x000000ff91917207 */ /* 0x000fe20004000000 */
[----:B------:R-:W-:Y:S01]  /*9690*/  ULDC.64 UR4, c[0x0][0xb78] ;  /* 0x0002de0000047ab9 */ /* 0x000fe20000000a00 */
[----:B------:R-:W-:Y:S01]  /*96a0*/  SHF.R.U64 R6, R6, 0x3, RZ ;  /* 0x0000000306067819 */ /* 0x000fe200000012ff */
[----:B------:R-:W-:Y:S01]  /*96b0*/  IMAD.IADD R5, R5, 0x1, R3 ;  /* 0x0000000105057824 */ /* 0x000fe200078e0203 */
[----:B------:R-:W-:Y:S01]  /*96c0*/  LOP3.LUT P0, RZ, R150, 0x3, RZ, 0xc0, !PT ;  /* 0x0000000396ff7812 */ /* 0x000fe2000780c0ff */
[----:B------:R-:W-:Y:S01]  /*96d0*/  IMAD R3, R148, UR4, RZ ;  /* 0x0000000494037c24 */ /* 0x000fe2000f8e02ff */
[----:B------:R-:W-:Y:S01]  /*96e0*/  LOP3.LUT R6, R6, R7, RZ, 0x3c, !PT ;  /* 0x0000000706067212 */ /* 0x000fe200078e3cff */
[C---:B------:R-:W-:Y:S01]  /*96f0*/  IMAD.WIDE.U32 R4, R145.reuse, UR4, R4 ;  /* 0x0000000491047c25 */ /* 0x040fe2000f8e0004 */
[C---:B------:R-:W-:Y:S01]  /*9700*/  IADD3 R25, P4, R22.reuse, 0x3000, RZ ;  /* 0x0000300016197810 */ /* 0x040fe20007f9e0ff */
[----:B------:R-:W-:Y:S01]  /*9710*/  ULDC.64 UR6, c[0x0][0xae0] ;  /* 0x0002b80000067ab9 */ /* 0x000fe20000000a00 */
[----:B------:R-:W-:Y:S01]  /*9720*/  IADD3 R13, P3, R22, 0x4800, RZ ;  /* 0x00004800160d7810 */ /* 0x000fe20007f7e0ff */
[----:B------:R-:W-:Y:S01]  /*9730*/  IMAD R7, R145, UR5, R3 ;  /* 0x0000000591077c24 */ /* 0x000fe2000f8e0203 */
[----:B------:R-:W-:Y:S01]  /*9740*/  SHF.R.S32.HI R3, RZ, 0x1f, R9 ;  /* 0x0000001fff037819 */ /* 0x000fe20000011409 */
[----:B------:R-:W-:Y:S01]  /*9750*/  ULDC.64 UR4, c[0x0][0xb40] ;  /* 0x0002d00000047ab9 */ /* 0x000fe20000000a00 */
[----:B------:R-:W-:-:S02]  /*9760*/  IADD3 R4, P5, R9, R4, RZ ;  /* 0x0000000409047210 */ /* 0x000fc40007fbe0ff */
[----:B------:R-:W-:Y:S02]  /*9770*/  IADD3 R37, P2, R22, 0x6000, RZ ;  /* 0x0000600016257810 */ /* 0x000fe40007f5e0ff */
[----:B------:R-:W-:Y:S01]  /*9780*/  IADD3.X R7, R3, R5, R7, P5, !PT ;  /* 0x0000000503077210 */ /* 0x000fe20002ffe407 */
[C---:B------:R-:W-:Y:S01]  /*9790*/  VIADD R3, R9.reuse, 0x8 ;  /* 0x0000000809037836 */ /* 0x040fe20000000000 */
[C---:B------:R-:W-:Y:S02]  /*97a0*/  LEA R44, P6, R4.reuse, UR4, 0x2 ;  /* 0x00000004042c7c11 */ /* 0x040fe4000f8c10ff */
[----:B------:R-:W-:Y:S02]  /*97b0*/  ISETP.GE.OR P5, PT, R9, R0, P0 ;  /* 0x000000000900720c */ /* 0x000fe400007a6670 */
[----:B------:R-:W-:Y:S01]  /*97c0*/  LEA.HI.X R45, R4, UR5, R7, 0x2, P6 ;  /* 0x00000005042d7c11 */ /* 0x000fe2000b0f1407 */
[----:B------:R-:W-:Y:S01]  /*97d0*/  IMAD.X R7, RZ, RZ, R23, P1 ;  /* 0x000000ffff077224 */ /* 0x000fe200008e0617 */
[----:B------:R-:W-:Y:S01]  /*97e0*/  IADD3 R4, P6, R22, 0x7800, RZ ;  /* 0x0000780016047810 */ /* 0x000fe20007fde0ff */
[----:B------:R-:W-:Y:S01]  /*97f0*/  ULDC.64 UR4, c[0x0][0xaa0] ;  /* 0x0002a80000047ab9 */ /* 0x000fe20000000a00 */
[----:B------:R-:W-:-:S02]  /*9800*/  LOP3.LUT R24, R25, 0x180, RZ, 0xc0, !PT ;  /* 0x0000018019187812 */ /* 0x000fc400078ec0ff */
[----:B------:R-:W-:Y:S01]  /*9810*/  LOP3.LUT R12, R13, 0x180, RZ, 0xc0, !PT ;  /* 0x000001800d0c7812 */ /* 0x000fe200078ec0ff */
[----:B------:R-:W-:Y:S01]  /*9820*/  IMAD.X R33, RZ, RZ, R23, P6 ;  /* 0x000000ffff217224 */ /* 0x000fe200030e0617 */
[----:B------:R-:W-:Y:S02]  /*9830*/  LOP3.LUT R36, R37, 0x180, RZ, 0xc0, !PT ;  /* 0x0000018025247812 */ /* 0x000fe400078ec0ff */
[----:B------:R-:W-:Y:S01]  /*9840*/  ISETP.GE.OR P0, PT, R3, R0, P0 ;  /* 0x000000000300720c */ /* 0x000fe20000706670 */
[----:B------:R-:W-:Y:S01]  /*9850*/  @!P5 STG.E desc[UR58][R44.64], R21 ;  /* 0x000000152c00d986 */ /* 0x000fe2000c10193a */
[----:B------:R-:W-:Y:S02]  /*9860*/  LOP3.LUT R3, R4, 0x180, RZ, 0xc0, !PT ;  /* 0x0000018004037812 */ /* 0x000fe400078ec0ff */
[----:B------:R-:W-:Y:S02]  /*9870*/  LOP3.LUT R5, R22, 0x180, RZ, 0xc0, !PT ;  /* 0x0000018016057812 */ /* 0x000fe400078ec0ff */
[----:B------:R-:W-:-:S02]  /*9880*/  SHF.R.U64 R24, R24, 0x3, RZ ;  /* 0x0000000318187819 */ /* 0x000fc400000012ff */
[----:B------:R-:W-:Y:S02]  /*9890*/  SHF.R.U64 R12, R12, 0x3, RZ ;  /* 0x000000030c0c7819 */ /* 0x000fe400000012ff */
[----:B------:R-:W-:Y:S02]  /*98a0*/  SHF.R.U64 R36, R36, 0x3, RZ ;  /* 0x0000000324247819 */ /* 0x000fe400000012ff */
[----:B------:R-:W-:Y:S01]  /*98b0*/  SHF.R.U64 R3, R3, 0x3, RZ ;  /* 0x0000000303037819 */ /* 0x000fe200000012ff */
[----:B------:R0:W-:Y:S01]  /*98c0*/  @!P0 STG.E desc[UR58][R44.64+0x20], R20 ;  /* 0x000020142c008986 */ /* 0x0001e2000c10193a */
[----:B------:R-:W-:Y:S02]  /*98d0*/  SHF.R.U64 R5, R5, 0x3, RZ ;  /* 0x0000000305057819 */ /* 0x000fe400000012ff */
[----:B------:R-:W-:Y:S01]  /*98e0*/  LOP3.LUT R24, R24, R25, RZ, 0x3c, !PT ;  /* 0x0000001918187212 */ /* 0x000fe200078e3cff */
[--C-:B------:R-:W-:Y:S01]  /*98f0*/  IMAD.X R25, RZ, RZ, R23.reuse, P4 ;  /* 0x000000ffff197224 */ /* 0x100fe200020e0617 */
[----:B------:R-:W-:Y:S01]  /*9900*/  LOP3.LUT R12, R12, R13, RZ, 0x3c, !PT ;  /* 0x0000000d0c0c7212 */ /* 0x000fe200078e3cff */
[--C-:B------:R-:W-:Y:S01]  /*9910*/  IMAD.X R13, RZ, RZ, R23.reuse, P3 ;  /* 0x000000ffff0d7224 */ /* 0x100fe200018e0617 */
[----:B------:R-:W-:Y:S01]  /*9920*/  LOP3.LUT R36, R36, R37, RZ, 0x3c, !PT ;  /* 0x0000002524247212 */ /* 0x000fe200078e3cff */
[----:B------:R-:W-:Y:S01]  /*9930*/  IMAD.X R37, RZ, RZ, R23, P2 ;  /* 0x000000ffff257224 */ /* 0x000fe200010e0617 */
[----:B------:R-:W-:Y:S01]  /*9940*/  LOP3.LUT R32, R3, R4, RZ, 0x3c, !PT ;  /* 0x0000000403207212 */ /* 0x000fe200078e3cff */
[----:B------:R-:W5:Y:S01]  /*9950*/  LD.E.128 R24, desc[UR58][R24.64] ;  /* 0x0000003a18187980 */ /* 0x000f62000c101d00 */
[----:B------:R-:W-:-:S03]  /*9960*/  LOP3.LUT R22, R5, R22, RZ, 0x3c, !PT ;  /* 0x0000001605167212 */ /* 0x000fc600078e3cff */
[----:B------:R-:W5:Y:S01]  /*9970*/  LD.E.128 R4, desc[UR58][R6.64] ;  /* 0x0000003a06047980 */ /* 0x000f62000c101d00 */
[----:B------:R-:W-:-:S03]  /*9980*/  SHF.R.S32.HI R43, RZ, 0x1f, R17 ;  /* 0x0000001fff2b7819 */ /* 0x000fc60000011411 */
[----:B------:R1:W5:Y:S01]  /*9990*/  LD.E.128 R8, desc[UR58][R22.64] ;  /* 0x0000003a16087980 */ /* 0x000362000c101d00 */
[----:B------:R-:W-:-:S03]  /*99a0*/  IMAD R3, R41, UR4, RZ ;  /* 0x0000000429037c24 */ /* 0x000fc6000f8e02ff */
[----:B------:R-:W5:Y:S01]  /*99b0*/  LD.E.128 R12, desc[UR58][R12.64] ;  /* 0x0000003a0c0c7980 */ /* 0x000f62000c101d00 */
[----:B------:R-:W-:-:S03]  /*99c0*/  IMAD.MOV.U32 R42, RZ, RZ, R17 ;  /* 0x000000ffff2a7224 */ /* 0x000fc600078e0011 */
[----:B------:R-:W5:Y:S04]  /*99d0*/  LD.E.128 R36, desc[UR58][R36.64] ;  /* 0x0000003a24247980 */ /* 0x000f68000c101d00 */
[----:B------:R-:W5:Y:S01]  /*99e0*/  LD.E.128 R32, desc[UR58][R32.64] ;  /* 0x0000003a20207980 */ /* 0x000f62000c101d00 */
[----:B------:R-:W-:Y:S01]  /*99f0*/  @!PT LDS RZ, [RZ] ;  /* 0x00000000fffff984 */ /* 0x000fe20000000800 */
[----:B------:R-:W-:Y:S01]  /*9a00*/  @!PT LDS RZ, [RZ] ;  /* 0x00000000fffff984 */ /* 0x000fe20000000800 */
[----:B------:R-:W-:Y:S01]  /*9a10*/  @!PT LDS RZ, [RZ] ;  /* 0x00000000fffff984 */ /* 0x000fe20000000800 */
[----:B------:R-:W-:Y:S01]  /*9a20*/  @!PT LDS RZ, [RZ] ;  /* 0x00000000fffff984 */ /* 0x000fe20000000800 */
[----:B------:R2:W-:Y:S06]  /*9a30*/  MEMBAR.ALL.CTA ;  /* 0x0000000000007992 */ /* 0x0005ec0000008000 */
[----:B--2---:R-:W2:Y:S01]  /*9a40*/  FENCE.VIEW.ASYNC.S ;  /* 0x00000000000073c6 */ /* 0x004ea20000000000 */
[----:B0-----:R-:W-:-:S04]  /*9a50*/  IMAD.WIDE.U32 R20, R40, UR4, R42 ;  /* 0x0000000428147c25 */ /* 0x001fc8000f8e002a */
[----:B------:R-:W-:Y:S02]  /*9a60*/  IMAD R3, R40, UR5, R3 ;  /* 0x0000000528037c24 */ /* 0x000fe4000f8e0203 */
[----:B------:R-:W-:Y:S01]  /*9a70*/  IMAD R19, R147, -0xc0, R0 ;  /* 0xffffff4093137824 */ /* 0x000fe200078e0200 */
[----:B------:R-:W-:Y:S01]  /*9a80*/  UIADD3 UR4, UR36, 0x31c20, URZ ;  /* 0x00031c2024047890 */ /* 0x000fe2000fffe03f */
[----:B------:R-:W-:Y:S02]  /*9a90*/  IMAD.IADD R21, R21, 0x1, R3 ;  /* 0x0000000115157824 */ /* 0x000fe400078e0203 */
[----:B------:R-:W-:Y:S01]  /*9aa0*/  IMAD R3, R28, UR6, RZ ;  /* 0x000000061c037c24 */ /* 0x000fe2000f8e02ff */
[C---:B------:R-:W-:Y:S01]  /*9ab0*/  ISETP.GE.AND P0, PT, R18.reuse, R19, PT ;  /* 0x000000131200720c */ /* 0x040fe20003f06270 */
[----:B------:R-:W-:Y:S01]  /*9ac0*/  VIADD R0, R18, 0x60 ;  /* 0x0000006012007836 */ /* 0x000fe20000000000 */
[----:B------:R-:W-:Y:S01]  /*9ad0*/  UPRMT UR4, URZ, 0x654, UR4 ;  /* 0x000006543f047896 */ /* 0x000fe20008000004 */
[----:B------:R-:W-:-:S02]  /*9ae0*/  IMAD R3, R146, UR7, R3 ;  /* 0x0000000792037c24 */ /* 0x000fc4000f8e0203 */
[----:B------:R-:W-:Y:S01]  /*9af0*/  IMAD.WIDE.U32 R20, R146, UR6, R20 ;  /* 0x0000000692147c25 */ /* 0x000fe2000f8e0014 */
[----:B------:R-:W-:Y:S01]  /*9b00*/  ULDC.64 UR6, c[0x0][0xae8] ;  /* 0x0002ba0000067ab9 */ /* 0x000fe20000000a00 */
[----:B------:R-:W-:Y:S02]  /*9b10*/  ISETP.GE.AND P3, PT, R0, R19, PT ;  /* 0x000000130000720c */ /* 0x000fe40003f66270 */
[----:B------:R-:W-:Y:S02]  /*9b20*/  IMAD.IADD R21, R21, 0x1, R3 ;  /* 0x0000000115157824 */ /* 0x000fe400078e0203 */
[----:B------:R-:W-:Y:S01]  /*9b30*/  IMAD R0, R148, UR6, RZ ;  /* 0x0000000694007c24 */ /* 0x000fe2000f8e02ff */
[----:B------:R-:W-:Y:S01]  /*9b40*/  SHF.R.S32.HI R19, RZ, 0x1f, R18 ;  /* 0x0000001fff137819 */ /* 0x000fe20000011412 */
[C---:B------:R-:W-:Y:S01]  /*9b50*/  IMAD.WIDE.U32 R40, R145.reuse, UR6, R20 ;  /* 0x0000000691287c25 */ /* 0x040fe2000f8e0014 */
[----:B--2---:R-:W-:Y:S01]  /*9b60*/  SYNCS.ARRIVE.TRANS64.RED.A1T0 RZ, [UR4], RZ ;  /* 0x000000ffffff79a7 */ /* 0x004fe20008100404 */
[----:B------:R-:W-:Y:S02]  /*9b70*/  BSSY B1, `(.L_x_150) ;  /* 0x0000018000017945 */ /* 0x000fe40003800000 */
[----:B------:R-:W-:-:S02]  /*9b80*/  IMAD R3, R145, UR7, R0 ;  /* 0x0000000791037c24 */ /* 0x000fc4000f8e0200 */
[----:B-1----:R-:W-:-:S04]  /*9b90*/  IMAD.WIDE R22, R147, 0xc0, R18 ;  /* 0x000000c093167825 */ /* 0x002fc800078e0212 */
[----:B------:R-:W-:Y:S01]  /*9ba0*/  IMAD.IADD R45, R41, 0x1, R3 ;  /* 0x00000001292d7824 */ /* 0x000fe200078e0203 */
[----:B------:R-:W-:Y:S06]  /*9bb0*/  @P0 BRA `(.L_x_151) ;  /* 0x00000000004c0947 */ /* 0x000fec0003800000 */
[----:B------:R-:W-:Y:S01]  /*9bc0*/  ULDC.64 UR6, c[0x0][0xad8] ;  /* 0x0002b60000067ab9 */ /* 0x000fe20000000a00 */
[C---:B------:R-:W-:Y:S01]  /*9bd0*/  VIADD R0, R17.reuse, 0x20 ;  /* 0x0000002011007836 */ /* 0x040fe20000000000 */
[----:B------:R-:W-:Y:S01]  /*9be0*/  ULDC UR4, c[0x0][0xa8c] ;  /* 0x0002a30000047ab9 */ /* 0x000fe20000000800 */
[C---:B------:R-:W-:Y:S01]  /*9bf0*/  VIADD R28, R17.reuse, 0x40 ;  /* 0x00000040111c7836 */ /* 0x040fe20000000000 */
[----:B------:R-:W-:Y:S01]  /*9c00*/  ISETP.GE.AND P0, PT, R17, UR4, PT ;  /* 0x0000000411007c0c */ /* 0x000fe2000bf06270 */
[----:B------:R-:W-:Y:S01]  /*9c10*/  IMAD R3, R23, UR6, RZ ;  /* 0x0000000617037c24 */ /* 0x000fe2000f8e02ff */
[----:B------:R-:W-:Y:S01]  /*9c20*/  ISETP.GE.AND P1, PT, R0, UR4, PT ;  /* 0x0000000400007c0c */ /* 0x000fe2000bf26270 */
[----:B------:R-:W-:Y:S01]  /*9c30*/  IMAD.MOV.U32 R20, RZ, RZ, R40 ;  /* 0x000000ffff147224 */ /* 0x000fe200078e0028 */
[----:B------:R-:W-:Y:S01]  /*9c40*/  ISETP.GE.AND P2, PT, R28, UR4, PT ;  /* 0x000000041c007c0c */ /* 0x000fe2000bf46270 */
[----:B------:R-:W-:Y:S02]  /*9c50*/  IMAD.MOV.U32 R21, RZ, RZ, R45 ;  /* 0x000000ffff157224 */ /* 0x000fe400078e002d */
[----:B------:R-:W-:-:S02]  /*9c60*/  IMAD R3, R22, UR7, R3 ;  /* 0x0000000716037c24 */ /* 0x000fc4000f8e0203 */
[----:B------:R-:W-:Y:S01]  /*9c70*/  IMAD.WIDE.U32 R20, R22, UR6, R20 ;  /* 0x0000000616147c25 */ /* 0x000fe2000f8e0014 */
[----:B------:R-:W-:-:S03]  /*9c80*/  ULDC.64 UR6, c[0x0][0xa80] ;  /* 0x0002a00000067ab9 */ /* 0x000fc60000000a00 */
[----:B------:R-:W-:Y:S01]  /*9c90*/  IMAD.IADD R3, R21, 0x1, R3 ;  /* 0x0000000115037824 */ /* 0x000fe200078e0203 */
[----:B------:R-:W-:-:S04]  /*9ca0*/  LEA R42, P4, R20, UR6, 0x1 ;  /* 0x00000006142a7c11 */ /* 0x000fc8000f8808ff */
[----:B------:R-:W-:-:S05]  /*9cb0*/  LEA.HI.X R43, R20, UR7, R3, 0x1, P4 ;  /* 0x00000007142b7c11 */ /* 0x000fca000a0f0c03 */
[----:B-----5:R0:W-:Y:S04]  /*9cc0*/  @!P0 STG.E.128 desc[UR58][R42.64], R8 ;  /* 0x000000082a008986 */ /* 0x0201e8000c101d3a */
[----:B------:R0:W-:Y:S04]  /*9cd0*/  @!P1 STG.E.128 desc[UR58][R42.64+0x40], R24 ;  /* 0x000040182a009986 */ /* 0x0001e8000c101d3a */
[----:B------:R0:W-:Y:S02]  /*9ce0*/  @!P2 STG.E.128 desc[UR58][R42.64+0x80], R36 ;  /* 0x000080242a00a986 */ /* 0x0001e4000c101d3a */
.L_x_151:
[----:B------:R-:W-:Y:S05]  /*9cf0*/  BSYNC B1 ;  /* 0x0000000000017941 */ /* 0x000fea0003800000 */
.L_x_150:
[----:B------:R-:W-:Y:S05]  /*9d00*/  @P3 BRA `(.L_x_152) ;  /* 0x00000008003c3947 */ /* 0x000fea0003800000 */
[----:B------:R-:W-:Y:S01]  /*9d10*/  IADD3 R3, P0, R22, 0x60, RZ ;  /* 0x0000006016037810 */ /* 0x000fe20007f1e0ff */
[----:B------:R-:W-:Y:S01]  /*9d20*/  ULDC.64 UR4, c[0x0][0xad8] ;  /* 0x0002b60000047ab9 */ /* 0x000fe20000000a00 */
[----:B0----5:R-:W-:Y:S01]  /*9d30*/  IMAD.MOV.U32 R8, RZ, RZ, R40 ;  /* 0x000000ffff087224 */ /* 0x021fe200078e0028 */
[----:B------:R-:W-:Y:S01]  /*9d40*/  ULDC.64 UR6, c[0x0][0xa80] ;  /* 0x0002a00000067ab9 */ /* 0x000fe20000000a00 */
[----:B------:R-:W-:Y:S02]  /*9d50*/  IMAD.MOV.U32 R9, RZ, RZ, R45 ;  /* 0x000000ffff097224 */ /* 0x000fe400078e002d */
[----:B------:R-:W-:Y:S02]  /*9d60*/  IMAD.X R22, RZ, RZ, R23, P0 ;  /* 0x000000ffff167224 */ /* 0x000fe400000e0617 */
[----:B------:R-:W-:Y:S02]  /*9d70*/  VIADD R0, R17, 0x20 ;  /* 0x0000002011007836 */ /* 0x000fe40000000000 */
[----:B------:R-:W-:-:S02]  /*9d80*/  IMAD R22, R22, UR4, RZ ;  /* 0x0000000416167c24 */ /* 0x000fc4000f8e02ff */
[----:B------:R-:W-:Y:S01]  /*9d90*/  IMAD.WIDE.U32 R8, R3, UR4, R8 ;  /* 0x0000000403087c25 */ /* 0x000fe2000f8e0008 */
[----:B------:R-:W-:Y:S02]  /*9da0*/  ULDC UR4, c[0x0][0xa8c] ;  /* 0x0002a30000047ab9 */ /* 0x000fe40000000800 */
[----:B------:R-:W-:Y:S01]  /*9db0*/  ISETP.GE.AND P1, PT, R17, UR4, PT ;  /* 0x0000000411007c0c */ /* 0x000fe2000bf26270 */
[----:B------:R-:W-:Y:S01]  /*9dc0*/  IMAD R3, R3, UR5, R22 ;  /* 0x0000000503037c24 */ /* 0x000fe2000f8e0216 */
[----:B------:R-:W-:Y:S01]  /*9dd0*/  ISETP.GE.AND P2, PT, R0, UR4, PT ;  /* 0x0000000400007c0c */ /* 0x000fe2000bf46270 */
[----:B------:R-:W-:Y:S01]  /*9de0*/  VIADD R0, R17, 0x40 ;  /* 0x0000004011007836 */ /* 0x000fe20000000000 */
[----:B------:R-:W-:Y:S01]  /*9df0*/  LEA R10, P0, R8, UR6, 0x1 ;  /* 0x00000006080a7c11 */ /* 0x000fe2000f8008ff */
[----:B------:R-:W-:-:S05]  /*9e00*/  IMAD.IADD R3, R9, 0x1, R3 ;  /* 0x0000000109037824 */ /* 0x000fca00078e0203 */
[----:B------:R-:W-:Y:S02]  /*9e10*/  LEA.HI.X R11, R8, UR7, R3, 0x1, P0 ;  /* 0x00000007080b7c11 */ /* 0x000fe400080f0c03 */
[----:B------:R-:W-:-:S03]  /*9e20*/  ISETP.GE.AND P0, PT, R0, UR4, PT ;  /* 0x0000000400007c0c */ /* 0x000fc6000bf06270 */
[----:B------:R3:W-:Y:S04]  /*9e30*/  @!P1 STG.E.128 desc[UR58][R10.64], R4 ;  /* 0x000000040a009986 */ /* 0x0007e8000c101d3a */
[----:B------:R3:W-:Y:S06]  /*9e40*/  @!P2 STG.E.128 desc[UR58][R10.64+0x40], R12 ;  /* 0x0000400c0a00a986 */ /* 0x0007ec000c101d3a */
[----:B------:R-:W-:Y:S05]  /*9e50*/  @P0 BRA `(.L_x_152) ;  /* 0x0000000400e80947 */ /* 0x000fea0003800000 */
[----:B------:R4:W-:Y:S01]  /*9e60*/  STG.E.128 desc[UR58][R10.64+0x80], R32 ;  /* 0x000080200a007986 */ /* 0x0009e2000c101d3a */
[----:B------:R-:W-:Y:S05]  /*9e70*/  BRA `(.L_x_152) ;  /* 0x0000000400e07947 */ /* 0x000fea0003800000 */
.L_x_148:
[----:B------:R-:W1:Y:S01]  /*9e80*/  LDC.64 R6, c[0x0][0xbd8] ;  /* 0x0002f600ff067b82 */ /* 0x000e620000000a00 */
[C---:B------:R-:W-:Y:S01]  /*9e90*/  IMAD.SHL.U32 R5, R145.reuse, 0x4, RZ ;  /* 0x0000000491057824 */ /* 0x040fe200078e00ff */
[----:B------:R-:W-:Y:S01]  /*9ea0*/  SHF.L.U64.HI R8, R145, 0x2, R148 ;  /* 0x0000000291087819 */ /* 0x000fe20000010294 */
[----:B------:R-:W-:Y:S01]  /*9eb0*/  ULDC.64 UR4, c[0x0][0xbe0] ;  /* 0x0002f80000047ab9 */ /* 0x000fe20000000a00 */
[----:B------:R-:W-:-:S04]  /*9ec0*/  IMAD.MOV.U32 R3, RZ, RZ, RZ ;  /* 0x000000ffff037224 */ /* 0x000fc800078e00ff */
[----:B------:R-:W2:Y:S01]  /*9ed0*/  LDC R0, c[0x0][0xa88] ;  /* 0x0002a200ff007b82 */ /* 0x000ea20000000800 */
[----:B-1----:R-:W-:Y:S02]  /*9ee0*/  ISETP.NE.U32.AND P0, PT, R6, RZ, PT ;  /* 0x000000ff0600720c */ /* 0x002fe40003f05070 */
[----:B------:R-:W-:Y:S02]  /*9ef0*/  IADD3 R6, P1, R5, R6, RZ ;  /* 0x0000000605067210 */ /* 0x000fe40007f3e0ff */
[----:B------:R-:W-:-:S03]  /*9f00*/  ISETP.NE.AND.EX P0, PT, R7, RZ, PT, P0 ;  /* 0x000000ff0700720c */ /* 0x000fc60003f05300 */
[----:B------:R-:W-:Y:S01]  /*9f10*/  IMAD.X R7, R8, 0x1, R7, P1 ;  /* 0x0000000108077824 */ /* 0x000fe200008e0607 */
[----:B------:R-:W-:-:S04]  /*9f20*/  ISETP.NE.U32.AND P1, PT, RZ, UR4, PT ;  /* 0x00000004ff007c0c */ /* 0x000fc8000bf25070 */
[----:B------:R-:W-:-:S05]  /*9f30*/  ISETP.NE.AND.EX P1, PT, RZ, UR5, PT, P1 ;  /* 0x00000005ff007c0c */ /* 0x000fca000bf25310 */
[----:B------:R1:W5:Y:S08]  /*9f40*/  @P0 LDG.E R3, desc[UR58][R6.64] ;  /* 0x0000003a06030981 */ /* 0x000370000c1e1900 */
[----:B------:R-:W-:-:S04]  /*9f50*/  @P1 IADD3 R4, P2, R5, UR4, RZ ;  /* 0x0000000405041c10 */ /* 0x000fc8000ff5e0ff */
[----:B------:R-:W-:-:S05]  /*9f60*/  @P1 IADD3.X R5, R8, UR5, RZ, P2, !PT ;  /* 0x0000000508051c10 */ /* 0x000fca00097fe4ff */
[----:B--2---:R1:W5:Y:S01]  /*9f70*/  @P1 LDG.E R0, desc[UR58][R4.64] ;  /* 0x0000003a04001981 */ /* 0x004362000c1e1900 */
[----:B------:R-:W-:Y:S01]  /*9f80*/  ISETP.GT.AND P2, PT, R155, 0xbf, PT ;  /* 0x000000bf9b00780c */ /* 0x000fe20003f44270 */
[----:B------:R-:W-:-:S12]  /*9f90*/  @P1 BRA `(.L_x_153) ;  /* 0x0000000000101947 */ /* 0x000fd80003800000 */
[----:B------:R-:W-:Y:S05]  /*9fa0*/  @!P0 BRA `(.L_x_153) ;  /* 0x00000000000c8947 */ /* 0x000fea0003800000 */
[----:B-1----:R-:W2:Y:S04]  /*9fb0*/  LDG.E R5, desc[UR58][R6.64] ;  /* 0x0000003a06057981 */ /* 0x002ea8000c1e1900 */
[----:B-----5:R-:W2:Y:S02]  /*9fc0*/  LDG.E R0, desc[UR58][R6.64+0x4] ;  /* 0x0000043a06007981 */ /* 0x020ea4000c1e1900 */
[----:B--2---:R-:W-:-:S07]  /*9fd0*/  IMAD.IADD R0, R0, 0x1, -R5 ;  /* 0x0000000100007824 */ /* 0x004fce00078e0a05 */
.L_x_153:
[----:B------:R-:W-:Y:S01]  /*9fe0*/  BSSY B1, `(.L_x_154) ;  /* 0x000001d000017945 */ /* 0x000fe20003800000 */
[----:B------:R-:W-:Y:S02]  /*9ff0*/  SHF.R.S32.HI R9, RZ, 0x1f, R146 ;  /* 0x0000001fff097819 */ /* 0x000fe40000011492 */
[----:B------:R-:W-:Y:S02]  /*a000*/  SHF.R.S32.HI R10, RZ, 0x1f, R17 ;  /* 0x0000001fff0a7819 */ /* 0x000fe40000011411 */
[----:B------:R-:W-:Y:S02]  /*a010*/  SEL R145, R145, RZ, !P0 ;  /* 0x000000ff91917207 */ /* 0x000fe40004000000 */
[----:B------:R-:W-:Y:S02]  /*a020*/  SEL R148, R148, RZ, !P0 ;  /* 0x000000ff94947207 */ /* 0x000fe40004000000 */
[----:B-----5:R-:W-:Y:S01]  /*a030*/  SHF.R.S32.HI R8, RZ, 0x1f, R3 ;  /* 0x0000001fff087819 */ /* 0x020fe20000011403 */
[----:B------:R-:W-:Y:S06]  /*a040*/  @P2 BRA `(.L_x_155) ;  /* 0x0000000000582947 */ /* 0x000fec0003800000 */
[----:B-1----:R-:W1:Y:S02]  /*a050*/  S2R R4, SR_TID.X ;  /* 0x0000000000047919 */ /* 0x002e640000002100 */
[----:B-1----:R-:W-:-:S04]  /*a060*/  IMAD R4, R147, 0xc0, R4 ;  /* 0x000000c093047824 */ /* 0x002fc800078e0204 */
[----:B------:R-:W-:-:S05]  /*a070*/  VIADD R5, R4, 0xffffff80 ;  /* 0xffffff8004057836 */ /* 0x000fca0000000000 */
[----:B------:R-:W-:-:S13]  /*a080*/  ISETP.GE.AND P0, PT, R5, R0, PT ;  /* 0x000000000500720c */ /* 0x000fda0003f06270 */
[----:B------:R-:W-:Y:S05]  /*a090*/  @P0 BRA `(.L_x_155) ;  /* 0x0000000000440947 */ /* 0x000fea0003800000 */
[----:B------:R-:W-:Y:S01]  /*a0a0*/  IADD3 R4, P0, R5, R3, RZ ;  /* 0x0000000305047210 */ /* 0x000fe20007f1e0ff */
[----:B------:R-:W-:Y:S02]  /*a0b0*/  ULDC.64 UR4, c[0x0][0xb70] ;  /* 0x0002dc0000047ab9 */ /* 0x000fe40000000a00 */
[----:B------:R-:W-:Y:S01]  /*a0c0*/  IMAD R7, R9, UR4, RZ ;  /* 0x0000000409077c24 */ /* 0x000fe2000f8e02ff */
[----:B------:R-:W-:-:S03]  /*a0d0*/  LEA.HI.X.SX32 R5, R5, R8, 0x1, P0 ;  /* 0x0000000805057211 */ /* 0x000fc600000f0eff */
[C---:B------:R-:W-:Y:S02]  /*a0e0*/  IMAD R7, R146.reuse, UR5, R7 ;  /* 0x0000000592077c24 */ /* 0x040fe4000f8e0207 */
[----:B------:R-:W-:Y:S01]  /*a0f0*/  IMAD.WIDE.U32 R4, R146, UR4, R4 ;  /* 0x0000000492047c25 */ /* 0x000fe2000f8e0004 */
[----:B------:R-:W-:-:S03]  /*a100*/  ULDC.64 UR4, c[0x0][0xb78] ;  /* 0x0002de0000047ab9 */ /* 0x000fc60000000a00 */
[----:B------:R-:W-:Y:S02]  /*a110*/  IMAD R6, R148, UR4, RZ ;  /* 0x0000000494067c24 */ /* 0x000fe4000f8e02ff */
[----:B------:R-:W-:Y:S02]  /*a120*/  IMAD.IADD R5, R5, 0x1, R7 ;  /* 0x0000000105057824 */ /* 0x000fe400078e0207 */
[C---:B------:R-:W-:Y:S02]  /*a130*/  IMAD R7, R145.reuse, UR5, R6 ;  /* 0x0000000591077c24 */ /* 0x040fe4000f8e0206 */
[----:B------:R-:W-:Y:S01]  /*a140*/  IMAD.WIDE.U32 R4, R145, UR4, R4 ;  /* 0x0000000491047c25 */ /* 0x000fe2000f8e0004 */
[----:B------:R-:W-:-:S03]  /*a150*/  ULDC.64 UR4, c[0x0][0xb40] ;  /* 0x0002d00000047ab9 */ /* 0x000fc60000000a00 */
[----:B------:R-:W-:Y:S01]  /*a160*/  IMAD.IADD R5, R5, 0x1, R7 ;  /* 0x0000000105057824 */ /* 0x000fe200078e0207 */
[----:B------:R-:W-:-:S04]  /*a170*/  LEA R6, P0, R4, UR4, 0x2 ;  /* 0x0000000404067c11 */ /* 0x000fc8000f8010ff */
[----:B------:R-:W-:Y:S01]  /*a180*/  LEA.HI.X R7, R4, UR5, R5, 0x2, P0 ;  /* 0x0000000504077c11 */ /* 0x000fe200080f1405 */
[----:B------:R-:W-:-:S05]  /*a190*/  IMAD.MOV.U32 R5, RZ, RZ, -0x800000 ;  /* 0xff800000ff057424 */ /* 0x000fca00078e00ff */
[----:B------:R2:W-:Y:S03]  /*a1a0*/  STG.E desc[UR58][R6.64], R5 ;  /* 0x0000000506007986 */ /* 0x0005e6000c10193a */
.L_x_155:
[----:B------:R-:W-:Y:S05]  /*a1b0*/  BSYNC B1 ;  /* 0x0000000000017941 */ /* 0x000fea0003800000 */
.L_x_154:
[----:B------:R-:W-:Y:S01]  /*a1c0*/  ULDC.64 UR4, c[0x0][0xaa0] ;  /* 0x0002a80000047ab9 */ /* 0x000fe20000000a00 */
[----:B-1----:R-:W-:Y:S01]  /*a1d0*/  IMAD.MOV.U32 R4, RZ, RZ, R17 ;  /* 0x000000ffff047224 */ /* 0x002fe200078e0011 */
[----:B------:R-:W-:Y:S01]  /*a1e0*/  BSSY B1, `(.L_x_156) ;  /* 0x000002b000017945 */ /* 0x000fe20003800000 */
[----:B--2---:R-:W-:Y:S02]  /*a1f0*/  IMAD.MOV.U32 R5, RZ, RZ, R10 ;  /* 0x000000ffff057224 */ /* 0x004fe400078e000a */
[----:B------:R-:W-:Y:S02]  /*a200*/  IMAD R6, R8, UR4, RZ ;  /* 0x0000000408067c24 */ /* 0x000fe4000f8e02ff */
[----:B------:R-:W-:-:S04]  /*a210*/  IMAD.WIDE.U32 R4, R3, UR4, R4 ;  /* 0x0000000403047c25 */ /* 0x000fc8000f8e0004 */
[----:B------:R-:W-:Y:S01]  /*a220*/  IMAD R3, R3, UR5, R6 ;  /* 0x0000000503037c24 */ /* 0x000fe2000f8e0206 */
[----:B------:R-:W-:Y:S01]  /*a230*/  ULDC.64 UR4, c[0x0][0xae0] ;  /* 0x0002b80000047ab9 */ /* 0x000fe20000000a00 */
[----:B------:R-:W-:Y:S02]  /*a240*/  IMAD.MOV.U32 R8, RZ, RZ, R18 ;  /* 0x000000ffff087224 */ /* 0x000fe400078e0012 */
[----:B------:R-:W-:Y:S02]  /*a250*/  IMAD.IADD R5, R5, 0x1, R3 ;  /* 0x0000000105057824 */ /* 0x000fe400078e0203 */
[----:B------:R-:W-:Y:S02]  /*a260*/  IMAD R3, R147, -0xc0, R0 ;  /* 0xffffff4093037824 */ /* 0x000fe400078e0200 */
[----:B------:R-:W-:Y:S01]  /*a270*/  IMAD R7, R9, UR4, RZ ;  /* 0x0000000409077c24 */ /* 0x000fe2000f8e02ff */
[----:B------:R-:W-:Y:S01]  /*a280*/  SHF.R.S32.HI R9, RZ, 0x1f, R18 ;  /* 0x0000001fff097819 */ /* 0x000fe20000011412 */
[C---:B------:R-:W-:Y:S01]  /*a290*/  VIADD R0, R18.reuse, 0x60 ;  /* 0x0000006012007836 */ /* 0x040fe20000000000 */
[----:B------:R-:W-:Y:S01]  /*a2a0*/  ISETP.GE.AND P0, PT, R18, R3, PT ;  /* 0x000000031200720c */ /* 0x000fe20003f06270 */
[----:B------:R-:W-:-:S02]  /*a2b0*/  IMAD R7, R146, UR5, R7 ;  /* 0x0000000592077c24 */ /* 0x000fc4000f8e0207 */
[----:B------:R-:W-:Y:S01]  /*a2c0*/  IMAD.WIDE.U32 R4, R146, UR4, R4 ;  /* 0x0000000492047c25 */ /* 0x000fe2000f8e0004 */
[----:B------:R-:W-:Y:S01]  /*a2d0*/  ULDC.64 UR4, c[0x0][0xae8] ;  /* 0x0002ba0000047ab9 */ /* 0x000fe20000000a00 */
[----:B------:R-:W-:Y:S02]  /*a2e0*/  ISETP.GE.AND P1, PT, R0, R3, PT ;  /* 0x000000030000720c */ /* 0x000fe40003f26270 */
[----:B------:R-:W-:Y:S02]  /*a2f0*/  IMAD.IADD R5, R5, 0x1, R7 ;  /* 0x0000000105057824 */ /* 0x000fe400078e0207 */
[----:B------:R-:W-:Y:S02]  /*a300*/  IMAD R0, R148, UR4, RZ ;  /* 0x0000000494007c24 */ /* 0x000fe4000f8e02ff */
[----:B------:R-:W-:-:S04]  /*a310*/  IMAD.WIDE.U32 R6, R145, UR4, R4 ;  /* 0x0000000491067c25 */ /* 0x000fc8000f8e0004 */
[----:B------:R-:W-:Y:S02]  /*a320*/  IMAD R3, R145, UR5, R0 ;  /* 0x0000000591037c24 */ /* 0x000fe4000f8e0200 */
[----:B------:R-:W-:-:S04]  /*a330*/  IMAD.WIDE R8, R147, 0xc0, R8 ;  /* 0x000000c093087825 */ /* 0x000fc800078e0208 */
        /* <DEDUP_REMOVED lines=18> */
[----:B------:R1:W-:Y:S04]  /*a460*/  @!P2 STG.E.128 desc[UR58][R12.64], RZ ;  /* 0x000000ff0c00a986 */ /* 0x0003e8000c101d3a */
[----:B------:R1:W-:Y:S04]  /*a470*/  @!P3 STG.E.128 desc[UR58][R12.64+0x40], RZ ;  /* 0x000040ff0c00b986 */ /* 0x0003e8000c101d3a */
[----:B------:R1:W-:Y:S02]  /*a480*/  @!P4 STG.E.128 desc[UR58][R12.64+0x80], RZ ;  /* 0x000080ff0c00c986 */ /* 0x0003e4000c101d3a */
.L_x_157:
[----:B------:R-:W-:Y:S05]  /*a490*/  BSYNC B1 ;  /* 0x0000000000017941 */ /* 0x000fea0003800000 */
.L_x_156:
[----:B------:R-:W-:Y:S05]  /*a4a0*/  @P1 BRA `(.L_x_152) ;  /* 0x0000000000541947 */ /* 0x000fea0003800000 */
[----:B------:R-:W-:Y:S01]  /*a4b0*/  IADD3 R3, P0, R8, 0x60, RZ ;  /* 0x0000006008037810 */ /* 0x000fe20007f1e0ff */
[C---:B------:R-:W-:Y:S01]  /*a4c0*/  VIADD R0, R17.reuse, 0x20 ;  /* 0x0000002011007836 */ /* 0x040fe20000000000 */
[----:B------:R-:W-:Y:S01]  /*a4d0*/  ULDC UR4, c[0x0][0xa8c] ;  /* 0x0002a30000047ab9 */ /* 0x000fe20000000800 */
[----:B------:R-:W-:Y:S01]  /*a4e0*/  ULDC.64 UR6, c[0x0][0xad8] ;  /* 0x0002b60000067ab9 */ /* 0x000fe20000000a00 */
[----:B------:R-:W-:Y:S01]  /*a4f0*/  IMAD.MOV.U32 R4, RZ, RZ, R6 ;  /* 0x000000ffff047224 */ /* 0x000fe200078e0006 */
[----:B------:R-:W-:Y:S01]  /*a500*/  ISETP.GE.AND P1, PT, R17, UR4, PT ;  /* 0x0000000411007c0c */ /* 0x000fe2000bf26270 */
[----:B------:R-:W-:Y:S01]  /*a510*/  IMAD.X R8, RZ, RZ, R9, P0 ;  /* 0x000000ffff087224 */ /* 0x000fe200000e0609 */
[----:B------:R-:W-:Y:S01]  /*a520*/  ISETP.GE.AND P2, PT, R0, UR4, PT ;  /* 0x0000000400007c0c */ /* 0x000fe2000bf46270 */
[----:B------:R-:W-:Y:S02]  /*a530*/  IMAD.MOV.U32 R5, RZ, RZ, R11 ;  /* 0x000000ffff057224 */ /* 0x000fe400078e000b */
[----:B------:R-:W-:-:S02]  /*a540*/  IMAD R8, R8, UR6, RZ ;  /* 0x0000000608087c24 */ /* 0x000fc4000f8e02ff */
[----:B------:R-:W-:Y:S02]  /*a550*/  VIADD R0, R17, 0x40 ;  /* 0x0000004011007836 */ /* 0x000fe40000000000 */
[----:B------:R-:W-:-:S03]  /*a560*/  IMAD.WIDE.U32 R4, R3, UR6, R4 ;  /* 0x0000000603047c25 */ /* 0x000fc6000f8e0004 */
[----:B------:R-:W-:Y:S01]  /*a570*/  ISETP.GE.AND P3, PT, R0, UR4, PT ;  /* 0x0000000400007c0c */ /* 0x000fe2000bf66270 */
[----:B------:R-:W-:Y:S01]  /*a580*/  IMAD R3, R3, UR7, R8 ;  /* 0x0000000703037c24 */ /* 0x000fe2000f8e0208 */
[----:B------:R-:W-:Y:S02]  /*a590*/  ULDC.64 UR6, c[0x0][0xa80] ;  /* 0x0002a00000067ab9 */ /* 0x000fe40000000a00 */
[----:B------:R-:W-:Y:S01]  /*a5a0*/  LEA R6, P0, R4, UR6, 0x1 ;  /* 0x0000000604067c11 */ /* 0x000fe2000f8008ff */
[----:B------:R-:W-:-:S05]  /*a5b0*/  IMAD.IADD R3, R5, 0x1, R3 ;  /* 0x0000000105037824 */ /* 0x000fca00078e0203 */
[----:B------:R-:W-:-:S05]  /*a5c0*/  LEA.HI.X R7, R4, UR7, R3, 0x1, P0 ;  /* 0x0000000704077c11 */ /* 0x000fca00080f0c03 */
[----:B------:R2:W-:Y:S04]  /*a5d0*/  @!P1 STG.E.128 desc[UR58][R6.64], RZ ;  /* 0x000000ff06009986 */ /* 0x0005e8000c101d3a */
[----:B------:R2:W-:Y:S04]  /*a5e0*/  @!P2 STG.E.128 desc[UR58][R6.64+0x40], RZ ;  /* 0x000040ff0600a986 */ /* 0x0005e8000c101d3a */
[----:B------:R2:W-:Y:S02]  /*a5f0*/  @!P3 STG.E.128 desc[UR58][R6.64+0x80], RZ ;  /* 0x000080ff0600b986 */ /* 0x0005e4000c101d3a */
.L_x_152:
[----:B------:R-:W-:Y:S05]  /*a600*/  BSYNC B0 ;  /* 0x0000000000007941 */ /* 0x000fea0003800000 */
.L_x_147:
[----:B------:R-:W-:Y:S02]  /*a610*/  ULDC UR4, c[0x0][0xc14] ;  /* 0x0003050000047ab9 */ /* 0x000fe40000000800 */
[----:B0-----:R-:W-:-:S13]  /*a620*/  ISETP.GE.AND P0, PT, R31, UR4, PT ;  /* 0x000000041f007c0c */ /* 0x001fda000bf06270 */
[----:B------:R-:W-:Y:S05]  /*a630*/  @!P0 BRA `(.L_x_158) ;  /* 0xffffff68001c8947 */ /* 0x000fea000383ffff */
[----:B------:R-:W-:Y:S05]  /*a640*/  EXIT ;  /* 0x000000000000794d */ /* 0x000fea0003800000 */
.L_x_123:
[----:B------:R-:W-:-:S08]  /*a650*/  NOP ;  /* 0x0000000000007918 */ /* 0x000fd00000000000 */
[----:B--2---:R-:W0:-:S00]  /*a660*/  USETMAXREG.DEALLOC.CTAPOOL 0x20 ;  /* 0x00000020000079c8 */ /* 0x004e0000080e0500 */
[----:B0-----:R-:W-:-:S06]  /*a670*/  LOP3.LUT R0, R0, 0x3, RZ, 0xc0, !PT ;  /* 0x0000000300007812 */ /* 0x001fcc00078ec0ff */
[----:B------:R-:W0:Y:S02]  /*a680*/  SHFL.IDX PT, R0, R0, RZ, 0x1f ;  /* 0x00001fff00007589 */ /* 0x000e2400000e0000 */
[----:B0-----:R-:W-:-:S13]  /*a690*/  ISETP.NE.AND P0, PT, R0, RZ, PT ;  /* 0x000000ff0000720c */ /* 0x001fda0003f05270 */
[----:B------:R-:W-:Y:S05]  /*a6a0*/  @P0 EXIT ;  /* 0x000000000000094d */ /* 0x000fea0003800000 */
[----:B------:R-:W0:Y:S01]  /*a6b0*/  S2R R2, SR_TID.X ;  /* 0x0000000000027919 */ /* 0x000e220000002100 */
[----:B------:R-:W-:Y:S01]  /*a6c0*/  LOP3.LUT R6, R6, 0xffffffdf, RZ, 0xc0, !PT ;  /* 0xffffffdf06067812 */ /* 0x000fe200078ec0ff */
[----:B------:R-:W-:Y:S01]  /*a6d0*/  ULDC UR5, c[0x0][0xc14] ;  /* 0x0003050000057ab9 */ /* 0x000fe20000000800 */
[----:B------:R-:W-:Y:S01]  /*a6e0*/  IMAD.MOV.U32 R0, RZ, RZ, RZ ;  /* 0x000000ffff007224 */ /* 0x000fe200078e00ff */
[----:B------:R-:W1:Y:S01]  /*a6f0*/  S2UR UR6, SR_CTAID.X ;  /* 0x00000000000679c3 */ /* 0x000e620000002500 */
[----:B------:R-:W-:Y:S01]  /*a700*/  ULDC UR4, c[0x0][0xc10] ;  /* 0x0003040000047ab9 */ /* 0x000fe20000000800 */
[----:B0-----:R-:W-:-:S04]  /*a710*/  LOP3.LUT R27, R2, 0x1f, RZ, 0xc0, !PT ;  /* 0x0000001f021b7812 */ /* 0x001fc800078ec0ff */
[----:B------:R-:W-:-:S13]  /*a720*/  ISETP.NE.AND P0, PT, R27, 0x1f, PT ;  /* 0x0000001f1b00780c */ /* 0x000fda0003f05270 */
[----:B------:R-:W-:Y:S02]  /*a730*/  @P0 LOP3.LUT R6, R6, 0x20, RZ, 0xfc, !PT ;  /* 0x0000002006060812 */ /* 0x000fe400078efcff */
[----:B------:R-:W-:-:S13]  /*a740*/  ISETP.GE.OR P0, PT, R27, UR5, !P0 ;  /* 0x000000051b007c0c */ /* 0x000fda000c706670 */
[----:B------:R-:W0:Y:S02]  /*a750*/  @!P0 LDC.64 R2, c[0x0][0xc58] ;  /* 0x00031600ff028b82 */ /* 0x000e240000000a00 */
[----:B0-----:R-:W-:-:S05]  /*a760*/  @!P0 IMAD.WIDE.U32 R2, R27, 0x4, R2 ;  /* 0x000000041b028825 */ /* 0x001fca00078e0002 */
[----:B------:R-:W2:Y:S01]  /*a770*/  @!P0 LDG.E R0, desc[UR58][R2.64] ;  /* 0x0000003a02008981 */ /* 0x000ea2000c1e1900 */
[C---:B------:R-:W-:Y:S01]  /*a780*/  ISETP.NE.AND P1, PT, R27.reuse, RZ, PT ;  /* 0x000000ff1b00720c */ /* 0x040fe20003f25270 */
[----:B------:R-:W-:Y:S01]  /*a790*/  IMAD.MOV.U32 R16, RZ, RZ, RZ ;  /* 0x000000ffff107224 */ /* 0x000fe200078e00ff */
[----:B------:R-:W-:Y:S02]  /*a7a0*/  ISETP.GE.U32.AND P0, PT, R27, 0x2, PT ;  /* 0x000000021b00780c */ /* 0x000fe40003f06070 */
[----:B------:R-:W-:-:S09]  /*a7b0*/  LOP3.LUT R6, R6, 0xfffffffe, RZ, 0xc0, !PT ;  /* 0xfffffffe06067812 */ /* 0x000fd200078ec0ff */
[----:B------:R-:W-:-:S04]  /*a7c0*/  @P1 LOP3.LUT R6, R6, 0x1, RZ, 0xfc, !PT ;  /* 0x0000000106061812 */ /* 0x000fc800078efcff */
[----:B------:R-:W-:-:S04]  /*a7d0*/  LOP3.LUT R6, R6, 0xffffffef, RZ, 0xc0, !PT ;  /* 0xffffffef06067812 */ /* 0x000fc800078ec0ff */
[----:B------:R-:W-:-:S04]  /*a7e0*/  @P0 LOP3.LUT R6, R6, 0x10, RZ, 0xfc, !PT ;  /* 0x0000001006060812 */ /* 0x000fc800078efcff */
[----:B------:R-:W-:Y:S01]  /*a7f0*/  LOP3.LUT R6, R6, 0xfffffff7, RZ, 0xc0, !PT ;  /* 0xfffffff706067812 */ /* 0x000fe200078ec0ff */
[----:B--2---:R-:W0:Y:S02]  /*a800*/  SHFL.UP PT, R4, R0, 0x1, RZ ;  /* 0x0420000000047989 */ /* 0x004e2400000e00ff */
[----:B0-----:R-:W-:-:S05]  /*a810*/  SEL R5, R4, RZ, P1 ;  /* 0x000000ff04057207 */ /* 0x001fca0000800000 */
[----:B------:R-:W-:-:S05]  /*a820*/  IMAD.IADD R5, R0, 0x1, R5 ;  /* 0x0000000100057824 */ /* 0x000fca00078e0205 */
[----:B------:R-:W0:Y:S02]  /*a830*/  SHFL.UP PT, R4, R5, 0x2, RZ ;  /* 0x0440000005047989 */ /* 0x000e2400000e00ff */
[----:B0-----:R-:W-:Y:S02]  /*a840*/  SEL R4, R4, RZ, P0 ;  /* 0x000000ff04047207 */ /* 0x001fe40000000000 */
[----:B------:R-:W-:-:S03]  /*a850*/  ISETP.GE.U32.AND P0, PT, R27, 0x4, PT ;  /* 0x000000041b00780c */ /* 0x000fc60003f06070 */
[----:B------:R-:W-:-:S05]  /*a860*/  IMAD.IADD R4, R5, 0x1, R4 ;  /* 0x0000000105047824 */ /* 0x000fca00078e0204 */
[----:B------:R-:W0:Y:S05]  /*a870*/  SHFL.UP PT, R7, R4, 0x4, RZ ;  /* 0x0480000004077989 */ /* 0x000e2a00000e00ff */
[----:B------:R-:W-:-:S04]  /*a880*/  @P0 LOP3.LUT R6, R6, 0x8, RZ, 0xfc, !PT ;  /* 0x0000000806060812 */ /* 0x000fc800078efcff */
[----:B------:R-:W-:Y:S02]  /*a890*/  LOP3.LUT R6, R6, 0xfffffffb, RZ, 0xc0, !PT ;  /* 0xfffffffb06067812 */ /* 0x000fe400078ec0ff */
[----:B0-----:R-:W-:Y:S02]  /*a8a0*/  SEL R7, R7, RZ, P0 ;  /* 0x000000ff07077207 */ /* 0x001fe40000000000 */
[----:B------:R-:W-:-:S03]  /*a8b0*/  ISETP.GE.U32.AND P0, PT, R27, 0x8, PT ;  /* 0x000000081b00780c */ /* 0x000fc60003f06070 */
[----:B------:R-:W-:Y:S02]  /*a8c0*/  IMAD.IADD R7, R4, 0x1, R7 ;  /* 0x0000000104077824 */ /* 0x000fe400078e0207 */
[----:B------:R-:W-:-:S03]  /*a8d0*/  IMAD.MOV.U32 R4, RZ, RZ, RZ ;  /* 0x000000ffff047224 */ /* 0x000fc600078e00ff */
[----:B------:R-:W0:Y:S05]  /*a8e0*/  SHFL.UP PT, R2, R7, 0x8, RZ ;  /* 0x0500000007027989 */ /* 0x000e2a00000e00ff */
[----:B------:R-:W-:-:S04]  /*a8f0*/  @P0 LOP3.LUT R6, R6, 0x4, RZ, 0xfc, !PT ;  /* 0x0000000406060812 */ /* 0x000fc800078efcff */
[----:B------:R-:W-:Y:S02]  /*a900*/  LOP3.LUT R6, R6, 0xfffffffd, RZ, 0xc0, !PT ;  /* 0xfffffffd06067812 */ /* 0x000fe400078ec0ff */
[----:B0-----:R-:W-:Y:S02]  /*a910*/  SEL R2, R2, RZ, P0 ;  /* 0x000000ff02027207 */ /* 0x001fe40000000000 */
[----:B------:R-:W-:-:S03]  /*a920*/  ISETP.GE.U32.AND P0, PT, R27, 0x10, PT ;  /* 0x000000101b00780c */ /* 0x000fc60003f06070 */
[----:B------:R-:W-:-:S05]  /*a930*/  IMAD.IADD R2, R7, 0x1, R2 ;  /* 0x0000000107027824 */ /* 0x000fca00078e0202 */
[----:B------:R-:W0:Y:S05]  /*a940*/  SHFL.UP PT, R3, R2, 0x10, RZ ;  /* 0x0600000002037989 */ /* 0x000e2a00000e00ff */
[----:B------:R-:W-:Y:S02]  /*a950*/  @P0 LOP3.LUT R6, R6, 0x2, RZ, 0xfc, !PT ;  /* 0x0000000206060812 */ /* 0x000fe400078efcff */
[----:B0-----:R-:W-:-:S05]  /*a960*/  SEL R3, R3, RZ, P0 ;  /* 0x000000ff03037207 */ /* 0x001fca0000000000 */
[----:B------:R-:W-:-:S05]  /*a970*/  IMAD.IADD R8, R2, 0x1, R3 ;  /* 0x0000000102087824 */ /* 0x000fca00078e0203 */
[----:B------:R-:W0:Y:S02]  /*a980*/  SHFL.IDX PT, R5, R8, 0x1f, 0x1f ;  /* 0x03e01f0008057f89 */ /* 0x000e2400000e0000 */
[----:B0-----:R-:W-:-:S04]  /*a990*/  IMAD R5, R5, UR4, RZ ;  /* 0x0000000405057c24 */ /* 0x001fc8000f8e02ff */
[----:B------:R-:W-:Y:S01]  /*a9a0*/  IMAD.MOV.U32 R2, RZ, RZ, R5 ;  /* 0x000000ffff027224 */ /* 0x000fe200078e0005 */
[----:B-1----:R-:W-:-:S13]  /*a9b0*/  ISETP.GT.AND P0, PT, R5, UR6, PT ;  /* 0x0000000605007c0c */ /* 0x002fda000bf04270 */
[----:B------:R-:W-:Y:S05]  /*a9c0*/  @P0 BRA `(.L_x_159) ;  /* 0x0000000000b00947 */ /* 0x000fea0003800000 */
[----:B------:R-:W-:Y:S01]  /*a9d0*/  IMAD.MOV.U32 R5, RZ, RZ, R2 ;  /* 0x000000ffff057224 */ /* 0x000fe200078e0002 */
[----:B------:R-:W-:Y:S01]  /*a9e0*/  ULDC UR5, c[0x0][0xc14] ;  /* 0x0003050000057ab9 */ /* 0x000fe20000000800 */
[----:B------:R-:W-:Y:S01]  /*a9f0*/  IMAD.MOV.U32 R4, RZ, RZ, RZ ;  /* 0x000000ffff047224 */ /* 0x000fe200078e00ff */
[----:B------:R-:W-:Y:S01]  /*aa00*/  ULDC UR7, c[0x0][0xc14] ;  /* 0x0003050000077ab9 */ /* 0x000fe20000000800 */
[----:B------:R-:W-:-:S05]  /*aa10*/  ULDC UR4, c[0x0][0xc10] ;  /* 0x0003040000047ab9 */ /* 0x000fca0000000800 */
.L_x_163:
[----:B------:R-:W-:Y:S02]  /*aa20*/  VIADD R4, R4, 0x1f ;  /* 0x0000001f04047836 */ /* 0x000fe40000000000 */
[----:B------:R-:W-:-:S03]  /*aa30*/  IMAD.U32 R19, RZ, RZ, UR7 ;  /* 0x00000007ff137e24 */ /* 0x000fc6000f8e00ff */
[----:B------:R-:W-:-:S13]  /*aa40*/  ISETP.GE.AND P0, PT, R4, UR5, PT ;  /* 0x0000000504007c0c */ /* 0x000fda000bf06270 */
[----:B------:R-:W-:Y:S05]  /*aa50*/  @P0 BRA `(.L_x_160) ;  /* 0x0000000400380947 */ /* 0x000fea0003800000 */
[C---:B------:R-:W-:Y:S01]  /*aa60*/  IMAD.IADD R7, R27.reuse, 0x1, R4 ;  /* 0x000000011b077824 */ /* 0x040fe200078e0204 */
[----:B------:R-:W-:Y:S01]  /*aa70*/  ISETP.NE.AND P1, PT, R27, 0x1f, PT ;  /* 0x0000001f1b00780c */ /* 0x000fe20003f25270 */
[----:B------:R-:W-:Y:S01]  /*aa80*/  BSSY B0, `(.L_x_161) ;  /* 0x0000007000007945 */ /* 0x000fe20003800000 */
[----:B------:R-:W-:Y:S02]  /*aa90*/  IMAD.MOV.U32 R0, RZ, RZ, RZ ;  /* 0x000000ffff007224 */ /* 0x000fe400078e00ff */
[----:B------:R-:W-:-:S13]  /*aaa0*/  ISETP.GE.OR P0, PT, R7, UR5, !P1 ;  /* 0x0000000507007c0c */ /* 0x000fda000cf06670 */
[----:B------:R-:W-:Y:S05]  /*aab0*/  @P0 BRA `(.L_x_162) ;  /* 0x00000000000c0947 */ /* 0x000fea0003800000 */
[----:B------:R-:W0:Y:S02]  /*aac0*/  LDC.64 R2, c[0x0][0xc58] ;  /* 0x00031600ff027b82 */ /* 0x000e240000000a00 */
[----:B0-----:R-:W-:-:S05]  /*aad0*/  IMAD.WIDE R2, R7, 0x4, R2 ;  /* 0x0000000407027825 */ /* 0x001fca00078e0202 */
[----:B------:R0:W5:Y:S02]  /*aae0*/  LDG.E R0, desc[UR58][R2.64] ;  /* 0x0000003a02007981 */ /* 0x000164000c1e1900 */
.L_x_162:
[----:B------:R-:W-:Y:S05]  /*aaf0*/  BSYNC B0 ;  /* 0x0000000000007941 */ /* 0x000fea0003800000 */
.L_x_161:
[----:B0----5:R-:W0:Y:S01]  /*ab00*/  SHFL.UP PT, R2, R0, 0x1, RZ ;  /* 0x0420000000027989 */ /* 0x021e2200000e00ff */
[C---:B------:R-:W-:Y:S02]  /*ab10*/  ISETP.NE.AND P0, PT, R27.reuse, RZ, PT ;  /* 0x000000ff1b00720c */ /* 0x040fe40003f05270 */
[C---:B------:R-:W-:Y:S02]  /*ab20*/  ISETP.GE.U32.AND P1, PT, R27.reuse, 0x2, PT ;  /* 0x000000021b00780c */ /* 0x040fe40003f26070 */
[----:B0-----:R-:W-:Y:S02]  /*ab30*/  SEL R3, R2, RZ, P0 ;  /* 0x000000ff02037207 */ /* 0x001fe40000000000 */
[----:B------:R-:W-:-:S03]  /*ab40*/  ISETP.GE.U32.AND P0, PT, R27, 0x4, PT ;  /* 0x000000041b00780c */ /* 0x000fc60003f06070 */
[----:B------:R-:W-:-:S05]  /*ab50*/  IMAD.IADD R3, R0, 0x1, R3 ;  /* 0x0000000100037824 */ /* 0x000fca00078e0203 */
[----:B------:R-:W0:Y:S02]  /*ab60*/  SHFL.UP PT, R2, R3, 0x2, RZ ;  /* 0x0440000003027989 */ /* 0x000e2400000e00ff */
        /* <DEDUP_REMOVED lines=8> */
[----:B0-----:R-:W-:-:S05]  /*abf0*/  SEL R8, R8, RZ, P1 ;  /* 0x000000ff08087207 */ /* 0x001fca0000800000 */
[----:B------:R-:W-:-:S05]  /*ac00*/  IMAD.IADD R8, R7, 0x1, R8 ;  /* 0x0000000107087824 */ /* 0x000fca00078e0208 */
[----:B------:R-:W0:Y:S02]  /*ac10*/  SHFL.UP PT, R9, R8, 0x10, RZ ;  /* 0x0600000008097989 */ /* 0x000e2400000e00ff */
[----:B0-----:R-:W-:-:S05]  /*ac20*/  SEL R9, R9, RZ, P0 ;  /* 0x000000ff09097207 */ /* 0x001fca0000000000 */
[----:B------:R-:W-:-:S05]  /*ac30*/  IMAD.IADD R8, R8, 0x1, R9 ;  /* 0x0000000108087824 */ /* 0x000fca00078e0209 */
[----:B------:R-:W0:Y:S02]  /*ac40*/  SHFL.IDX PT, R3, R8, 0x1f, 0x1f ;  /* 0x03e01f0008037f89 */ /* 0x000e2400000e0000 */
[----:B0-----:R-:W-:-:S04]  /*ac50*/  IMAD R2, R3, UR4, RZ ;  /* 0x0000000403027c24 */ /* 0x001fc8000f8e02ff */
[----:B------:R-:W-:-:S05]  /*ac60*/  IMAD.IADD R5, R2, 0x1, R5 ;  /* 0x0000000102057824 */ /* 0x000fca00078e0205 */
[----:B------:R-:W-:-:S13]  /*ac70*/  ISETP.GT.AND P0, PT, R5, UR6, PT ;  /* 0x0000000605007c0c */ /* 0x000fda000bf04270 */
[----:B------:R-:W-:Y:S05]  /*ac80*/  @!P0 BRA `(.L_x_163) ;  /* 0xfffffffc00648947 */ /* 0x000fea000383ffff */
.L_x_159:
[----:B------:R-:W-:-:S04]  /*ac90*/  IMAD.IADD R11, R5, 0x1, -R2 ;  /* 0x00000001050b7824 */ /* 0x000fc800078e0a02 */
[----:B------:R-:W-:-:S05]  /*aca0*/  IMAD R2, R8, UR4, R11 ;  /* 0x0000000408027c24 */ /* 0x000fca000f8e020b */
[----:B------:R-:W-:-:S13]  /*acb0*/  ISETP.GT.AND P0, PT, R2, UR6, PT ;  /* 0x0000000602007c0c */ /* 0x000fda000bf04270 */
[----:B------:R-:W-:-:S04]  /*acc0*/  VOTE.ANY R7, PT, !P0 ;  /* 0x0000000000077806 */ /* 0x000fc800040e0100 */
[----:B------:R-:W0:Y:S01]  /*acd0*/  POPC R19, R7 ;  /* 0x0000000700137309 */ /* 0x000e220000000000 */
[----:B------:R-:W-:Y:S01]  /*ace0*/  ISETP.NE.AND P0, PT, R7, RZ, PT ;  /* 0x000000ff0700720c */ /* 0x000fe20003f05270 */
[----:B0-----:R-:W0:Y:S02]  /*acf0*/  SHFL.IDX PT, R0, R0, R19, 0x1f ;  /* 0x00001f1300007589 */ /* 0x001e2400000e0000 */
[----:B0-----:R-:W-:-:S04]  /*ad00*/  IABS R5, R0 ;  /* 0x0000000000057213 */ /* 0x001fc80000000000 */
[----:B------:R-:W0:Y:S08]  /*ad10*/  I2F.RP R9, R5 ;  /* 0x0000000500097306 */ /* 0x000e300000209400 */
[----:B0-----:R-:W0:Y:S02]  /*ad20*/  MUFU.RCP R9, R9 ;  /* 0x0000000900097308 */ /* 0x001e240000001000 */
[----:B0-----:R-:W-:-:S06]  /*ad30*/  VIADD R2, R9, 0xffffffe ;  /* 0x0ffffffe09027836 */ /* 0x001fcc0000000000 */
[----:B------:R0:W1:Y:S01]  /*ad40*/  F2I.FTZ.U32.TRUNC.NTZ R3, R2 ;  /* 0x0000000200037305 */ /* 0x000062000021f000 */
[----:B------:R-:W-:Y:S05]  /*ad50*/  @!P0 BRA `(.L_x_164) ;  /* 0x0000000000088947 */ /* 0x000fea0003800000 */
[----:B------:R-:W-:-:S05]  /*ad60*/  VIADD R7, R19, 0xffffffff ;  /* 0xffffffff13077836 */ /* 0x000fca0000000000 */
[----:B------:R2:W3:Y:S02]  /*ad70*/  SHFL.IDX PT, R16, R8, R7, 0x1f ;  /* 0x00001f0708107589 */ /* 0x0004e400000e0000 */
.L_x_164:
[----:B---3--:R-:W-:Y:S01]  /*ad80*/  IMAD R16, R16, UR4, R11 ;  /* 0x0000000410107c24 */ /* 0x008fe2000f8e020b */
[----:B------:R-:W-:Y:S01]  /*ad90*/  IABS R10, R0 ;  /* 0x00000000000a7213 */ /* 0x000fe20000000000 */
[----:B01----:R-:W-:Y:S02]  /*ada0*/  IMAD.MOV R2, RZ, RZ, -R3 ;  /* 0x000000ffff027224 */ /* 0x003fe400078e0a03 */
[----:B------:R-:W-:Y:S01]  /*adb0*/  IMAD.IADD R19, R19, 0x1, R4 ;  /* 0x0000000113137824 */ /* 0x000fe200078e0204 */
[----:B------:R-:W-:Y:S01]  /*adc0*/  IADD3 R9, -R16, UR6, RZ ;  /* 0x0000000610097c10 */ /* 0x000fe2000fffe1ff */
[----:B--2---:R-:W-:Y:S02]  /*add0*/  IMAD R7, R2, R5, RZ ;  /* 0x0000000502077224 */ /* 0x004fe400078e02ff */
[----:B------:R-:W-:Y:S01]  /*ade0*/  IMAD.MOV.U32 R2, RZ, RZ, RZ ;  /* 0x000000ffff027224 */ /* 0x000fe200078e00ff */
[----:B------:R-:W-:Y:S01]  /*adf0*/  IABS R8, R9 ;  /* 0x0000000900087213 */ /* 0x000fe20000000000 */
[----:B------:R-:W-:-:S02]  /*ae00*/  IMAD.MOV R10, RZ, RZ, -R10 ;  /* 0x000000ffff0a7224 */ /* 0x000fc400078e0a0a */
[----:B------:R-:W-:-:S04]  /*ae10*/  IMAD.HI.U32 R2, R3, R7, R2 ;  /* 0x0000000703027227 */ /* 0x000fc800078e0002 */
[----:B------:R-:W-:Y:S02]  /*ae20*/  IMAD.MOV.U32 R3, RZ, RZ, R8 ;  /* 0x000000ffff037224 */ /* 0x000fe400078e0008 */
[----:B------:R-:W-:Y:S02]  /*ae30*/  IMAD.MOV.U32 R8, RZ, RZ, R10 ;  /* 0x000000ffff087224 */ /* 0x000fe400078e000a */
[----:B------:R-:W-:-:S04]  /*ae40*/  IMAD.HI.U32 R2, R2, R3, RZ ;  /* 0x0000000302027227 */ /* 0x000fc800078e00ff */
[----:B------:R-:W-:Y:S01]  /*ae50*/  IMAD R8, R2, R8, R3 ;  /* 0x0000000802087224 */ /* 0x000fe200078e0203 */
[----:B------:R-:W-:-:S04]  /*ae60*/  LOP3.LUT R3, R9, R0, RZ, 0x3c, !PT ;  /* 0x0000000009037212 */ /* 0x000fc800078e3cff */
[----:B------:R-:W-:-:S13]  /*ae70*/  ISETP.GT.U32.AND P0, PT, R5, R8, PT ;  /* 0x000000080500720c */ /* 0x000fda0003f04070 */
[----:B------:R-:W-:Y:S02]  /*ae80*/  @!P0 IMAD.IADD R8, R8, 0x1, -R5 ;  /* 0x0000000108088824 */ /* 0x000fe400078e0a05 */
[----:B------:R-:W-:-:S03]  /*ae90*/  @!P0 VIADD R2, R2, 0x1 ;  /* 0x0000000102028836 */ /* 0x000fc60000000000 */
[----:B------:R-:W-:-:S13]  /*aea0*/  ISETP.GE.U32.AND P0, PT, R8, R5, PT ;  /* 0x000000050800720c */ /* 0x000fda0003f06070 */
[----:B------:R-:W-:Y:S01]  /*aeb0*/  @P0 VIADD R2, R2, 0x1 ;  /* 0x0000000102020836 */ /* 0x000fe20000000000 */
[----:B------:R-:W-:-:S13]  /*aec0*/  ISETP.GE.AND P0, PT, R3, RZ, PT ;  /* 0x000000ff0300720c */ /* 0x000fda0003f06270 */
[----:B------:R-:W-:Y:S01]  /*aed0*/  @!P0 IMAD.MOV R2, RZ, RZ, -R2 ;  /* 0x000000ffff028224 */ /* 0x000fe200078e0a02 */
[----:B------:R-:W-:-:S13]  /*aee0*/  ISETP.NE.AND P0, PT, R0, RZ, PT ;  /* 0x000000ff0000720c */ /* 0x000fda0003f05270 */
[----:B------:R-:W-:-:S05]  /*aef0*/  @!P0 LOP3.LUT R2, RZ, R0, RZ, 0x33, !PT ;  /* 0x00000000ff028212 */ /* 0x000fca00078e33ff */
[--C-:B------:R-:W-:Y:S02]  /*af00*/  IMAD.MOV R17, RZ, RZ, -R2.reuse ;  /* 0x000000ffff117224 */ /* 0x100fe400078e0a02 */
[----:B------:R-:W-:Y:S02]  /*af10*/  IMAD.MOV.U32 R18, RZ, RZ, R2 ;  /* 0x000000ffff127224 */ /* 0x000fe400078e0002 */
[----:B------:R-:W-:Y:S01]  /*af20*/  IMAD R17, R0, R17, R9 ;  /* 0x0000001100117224 */ /* 0x000fe200078e0209 */
[----:B------:R-:W-:Y:S06]  /*af30*/  BRA `(.L_x_165) ;  /* 0x00000000000c7947 */ /* 0x000fec0003800000 */
.L_x_160:
[----:B------:R-:W-:Y:S02]  /*af40*/  IMAD.MOV.U32 R17, RZ, RZ, RZ ;  /* 0x000000ffff117224 */ /* 0x000fe400078e00ff */
[----:B------:R-:W-:Y:S02]  /*af50*/  IMAD.U32 R16, RZ, RZ, UR6 ;  /* 0x00000006ff107e24 */ /* 0x000fe4000f8e00ff */
[----:B------:R-:W-:-:S07]  /*af60*/  IMAD.MOV.U32 R18, RZ, RZ, RZ ;  /* 0x000000ffff127224 */ /* 0x000fce00078e00ff */
.L_x_165:
[----:B------:R-:W-:Y:S01]  /*af70*/  ISETP.NE.AND P0, PT, R27, RZ, PT ;  /* 0x000000ff1b00720c */ /* 0x000fe20003f05270 */
[----:B------:R0:W-:Y:S01]  /*af80*/  STL [R1+0xc], RZ ;  /* 0x00000cff01007387 */ /* 0x0001e20000100800 */
[----:B------:R-:W-:Y:S02]  /*af90*/  IMAD.MOV.U32 R24, RZ, RZ, 0x1 ;  /* 0x00000001ff187424 */ /* 0x000fe400078e00ff */
[----:B------:R-:W-:-:S09]  /*afa0*/  IMAD.MOV.U32 R22, RZ, RZ, RZ ;  /* 0x000000ffff167224 */ /* 0x000fd200078e00ff */
[----:B------:R-:W1:Y:S01]  /*afb0*/  @!P0 S2R R3, SR_CgaCtaId ;  /* 0x0000000000038919 */ /* 0x000e620000008800 */
[----:B------:R-:W-:-:S04]  /*afc0*/  @!P0 MOV R0, 0x400 ;  /* 0x0000040000008802 */ /* 0x000fc80000000f00 */
[----:B-1----:R-:W-:-:S05]  /*afd0*/  @!P0 LEA R0, R3, R0, 0x18 ;  /* 0x0000000003008211 */ /* 0x002fca00078ec0ff */
[----:B------:R0:W-:Y:S01]  /*afe0*/  @!P0 STS.128 [R0+0x31cd0], R16 ;  /* 0x031cd01000008388 */ /* 0x0001e20000000c00 */
[----:B------:R-:W-:Y:S06]  /*aff0*/  BAR.ARV 0x5, 0x1a0 ;  /* 0x0146800000007b1d */ /* 0x000fec0000002000 */
[----:B------:R-:W-:-:S13]  /*b000*/  ISETP.GE.AND P0, PT, R19, UR5, PT ;  /* 0x0000000513007c0c */ /* 0x000fda000bf06270 */
[----:B------:R-:W-:Y:S05]  /*b010*/  @P0 BRA `(.L_x_166) ;  /* 0x0000003800100947 */ /* 0x000fea0003800000 */
[----:B------:R1:W-:Y:S01]  /*b020*/  STL [R1+0xc], RZ ;  /* 0x00000cff01007387 */ /* 0x0003e20000100800 */
[----:B------:R-:W-:Y:S01]  /*b030*/  IMAD.MOV.U32 R24, RZ, RZ, 0x1 ;  /* 0x00000001ff187424 */ /* 0x000fe200078e00ff */
[----:B------:R-:W-:Y:S01]  /*b040*/  ULDC UR36, c[0x0][0xc] ;  /* 0x0000030000247ab9 */ /* 0x000fe20000000800 */
[----:B------:R-:W-:Y:S01]  /*b050*/  IMAD.MOV.U32 R22, RZ, RZ, RZ ;  /* 0x000000ffff167224 */ /* 0x000fe200078e00ff */
[----:B------:R-:W-:-:S06]  /*b060*/  ULDC.64 UR38, c[0x0][0x198] ;  /* 0x0000660000267ab9 */ /* 0x000fcc0000000a00 */
.L_x_231:
[----:B--2---:R-:W2:Y:S02]  /*b070*/  LDC.64 R28, c[0x0][0xc60] ;  /* 0x00031800ff1c7b82 */ /* 0x004ea40000000a00 */
[----:B--2---:R-:W-:-:S06]  /*b080*/  IMAD.WIDE R28, R19, 0x4, R28 ;  /* 0x00000004131c7825 */ /* 0x004fcc00078e021c */
[----:B------:R-:W2:Y:S01]  /*b090*/  LDG.E R28, desc[UR58][R28.64] ;  /* 0x0000003a1c1c7981 */ /* 0x000ea2000c1e1900 */
[----:B------:R-:W-:Y:S05]  /*b0a0*/  YIELD ;  /* 0x0000000000007946 */ /* 0x000fea0003800000 */
[----:B------:R-:W-:Y:S01]  /*b0b0*/  ULDC.64 UR4, c[0x0][0xa28] ;  /* 0x00028a0000047ab9 */ /* 0x000fe20000000a00 */
[----:B------:R-:W-:Y:S01]  /*b0c0*/  IMAD.MOV.U32 R23, RZ, RZ, RZ ;  /* 0x000000ffff177224 */ /* 0x000fe200078e00ff */
[----:B------:R-:W-:-:S04]  /*b0d0*/  ISETP.NE.U32.AND P0, PT, RZ, UR4, PT ;  /* 0x00000004ff007c0c */ /* 0x000fc8000bf05070 */
[----:B------:R-:W-:Y:S01]  /*b0e0*/  ISETP.NE.AND.EX P0, PT, RZ, UR5, PT, P0 ;  /* 0x00000005ff007c0c */ /* 0x000fe2000bf05300 */
[----:B0-----:R-:W-:Y:S01]  /*b0f0*/  IMAD.MOV.U32 R0, RZ, RZ, RZ ;  /* 0x000000ffff007224 */ /* 0x001fe200078e00ff */
[----:B--2---:R-:W-:-:S11]  /*b100*/  SHF.R.S32.HI R5, RZ, 0x1f, R28 ;  /* 0x0000001fff057819 */ /* 0x004fd6000001141c */
[----:B------:R-:W-:-:S04]  /*b110*/  @P0 LEA R2, P1, R28, UR4, 0x2 ;  /* 0x000000041c020c11 */ /* 0x000fc8000f8210ff */
[----:B------:R-:W-:Y:S01]  /*b120*/  @P0 LEA.HI.X R3, R28, UR5, R5, 0x2, P1 ;  /* 0x000000051c030c11 */ /* 0x000fe200088f1405 */
[----:B------:R-:W-:-:S04]  /*b130*/  ULDC.64 UR4, c[0x0][0xa00] ;  /* 0x0002800000047ab9 */ /* 0x000fc80000000a00 */
[----:B------:R0:W5:Y:S01]  /*b140*/  @P0 LDG.E R23, desc[UR58][R2.64] ;  /* 0x0000003a02170981 */ /* 0x000162000c1e1900 */
[----:B------:R-:W-:-:S04]  /*b150*/  ISETP.NE.U32.AND P0, PT, RZ, UR4, PT ;  /* 0x00000004ff007c0c */ /* 0x000fc8000bf05070 */
[----:B------:R-:W-:-:S13]  /*b160*/  ISETP.NE.AND.EX P0, PT, RZ, UR5, PT, P0 ;  /* 0x00000005ff007c0c */ /* 0x000fda000bf05300 */
[----:B0-----:R-:W-:-:S04]  /*b170*/  @P0 LEA R2, P1, R28, UR4, 0x2 ;  /* 0x000000041c020c11 */ /* 0x001fc8000f8210ff */
[----:B------:R-:W-:Y:S01]  /*b180*/  @P0 LEA.HI.X R3, R28, UR5, R5, 0x2, P1 ;  /* 0x000000051c030c11 */ /* 0x000fe200088f1405 */
[----:B------:R-:W-:-:S04]  /*b190*/  ULDC.64 UR4, c[0x0][0xa20] ;  /* 0x0002880000047ab9 */ /* 0x000fc80000000a00 */
[----:B------:R-:W2:Y:S01]  /*b1a0*/  @P0 LDG.E R0, desc[UR58][R2.64] ;  /* 0x0000003a02000981 */ /* 0x000ea2000c1e1900 */
[----:B------:R-:W-:Y:S01]  /*b1b0*/  ISETP.NE.U32.AND P0, PT, RZ, UR4, PT ;  /* 0x00000004ff007c0c */ /* 0x000fe2000bf05070 */
[----:B------:R-:W-:-:S03]  /*b1c0*/  IMAD.SHL.U32 R6, R28, 0x4, RZ ;  /* 0x000000041c067824 */ /* 0x000fc600078e00ff */
[----:B------:R-:W-:-:S13]  /*b1d0*/  ISETP.NE.AND.EX P0, PT, RZ, UR5, PT, P0 ;  /* 0x00000005ff007c0c */ /* 0x000fda000bf05300 */
[----:B------:R-:W-:Y:S01]  /*b1e0*/  @P0 IADD3 R4, P1, R6, UR4, RZ ;  /* 0x0000000406040c10 */ /* 0x000fe2000ff3e0ff */
[----:B--2---:R0:W-:Y:S04]  /*b1f0*/  STL [R1+0x10], R0 ;  /* 0x0000100001007387 */ /* 0x0041e80000100800 */
[----:B------:R2:W-:Y:S01]  /*b200*/  STL [R1], R6 ;  /* 0x0000000601007387 */ /* 0x0005e20000100800 */
[----:B0-----:R-:W-:-:S04]  /*b210*/  SHF.L.U64.HI R0, R28, 0x2, R5 ;  /* 0x000000021c007819 */ /* 0x001fc80000010205 */
[----:B------:R-:W-:Y:S01]  /*b220*/  @P0 IADD3.X R5, R0, UR5, RZ, P1, !PT ;  /* 0x0000000500050c10 */ /* 0x000fe20008ffe4ff */
[----:B------:R-:W-:Y:S01]  /*b230*/  ULDC.64 UR4, c[0x0][0xa08] ;  /* 0x0002820000047ab9 */ /* 0x000fe20000000a00 */
[----:B------:R0:W-:Y:S01]  /*b240*/  STL [R1+0x4], R0 ;  /* 0x0000040001007387 */ /* 0x0001e20000100800 */
[----:B------:R-:W-:Y:S01]  /*b250*/  IADD3 R2, P1, R6, UR4, RZ ;  /* 0x0000000406027c10 */ /* 0x000fe2000ff3e0ff */
[----:B--2---:R-:W-:-:S03]  /*b260*/  IMAD.MOV.U32 R6, RZ, RZ, RZ ;  /* 0x000000ffff067224 */ /* 0x004fc600078e00ff */
[----:B------:R-:W-:Y:S02]  /*b270*/  IADD3.X R3, R0, UR5, RZ, P1, !PT ;  /* 0x0000000500037c10 */ /* 0x000fe40008ffe4ff */
[----:B------:R-:W-:-:S04]  /*b280*/  ISETP.NE.U32.AND P1, PT, RZ, UR4, PT ;  /* 0x00000004ff007c0c */ /* 0x000fc8000bf25070 */
[----:B------:R-:W-:Y:S01]  /*b290*/  ISETP.NE.AND.EX P1, PT, RZ, UR5, PT, P1 ;  /* 0x00000005ff007c0c */ /* 0x000fe2000bf25310 */
[----:B------:R-:W-:Y:S02]  /*b2a0*/  ULDC.64 UR4, c[0x0][0x3f8] ;  /* 0x0000fe0000047ab9 */ /* 0x000fe40000000a00 */
[----:B------:R-:W-:-:S03]  /*b2b0*/  UISETP.NE.U32.AND UP0, UPT, UR4, URZ, UPT ;  /* 0x0000003f0400728c */ /* 0x000fc6000bf05070 */
[----:B------:R-:W-:Y:S01]  /*b2c0*/  ULDC UR4, c[0x0][0x404] ;  /* 0x0001010000047ab9 */ /* 0x000fe20000000800 */
[----:B------:R-:W-:-:S03]  /*b2d0*/  UISETP.NE.AND.EX UP0, UPT, UR5, URZ, UPT, UP0 ;  /* 0x0000003f0500728c */ /* 0x000fc6000bf05300 */
[----:B------:R-:W-:Y:S01]  /*b2e0*/  ULDC UR5, c[0x0][0x2e0] ;  /* 0x0000b80000057ab9 */ /* 0x000fe20000000800 */
[----:B------:R-:W-:Y:S02]  /*b2f0*/  USEL UR4, UR4, 0x1, UP0 ;  /* 0x0000000104047887 */ /* 0x000fe40008000000 */
[----:B------:R2:W5:Y:S02]  /*b300*/  @P1 LDG.E R6, desc[UR58][R2.64] ;  /* 0x0000003a02061981 */ /* 0x000564000c1e1900 */
[----:B------:R-:W-:-:S06]  /*b310*/  UIMAD UR4, UR4, UR5, URZ ;  /* 0x00000005040472a4 */ /* 0x000fcc000f8e023f */
[----:B0-----:R-:W-:-:S06]  /*b320*/  IMAD.U32 R0, RZ, RZ, UR4 ;  /* 0x00000004ff007e24 */ /* 0x001fcc000f8e00ff */
[----:B------:R2:W5:Y:S01]  /*b330*/  @P0 LDG.E R0, desc[UR58][R4.64] ;  /* 0x0000003a04000981 */ /* 0x000562000c1e1900 */
[----:B------:R-:W-:Y:S05]  /*b340*/  @P0 BRA `(.L_x_167) ;  /* 0x0000000000100947 */ /* 0x000fea0003800000 */
[----:B------:R-:W-:Y:S05]  /*b350*/  @!P1 BRA `(.L_x_167) ;  /* 0x00000000000c9947 */ /* 0x000fea0003800000 */
[----:B--2---:R-:W2:Y:S04]  /*b360*/  LDG.E R5, desc[UR58][R2.64] ;  /* 0x0000003a02057981 */ /* 0x004ea8000c1e1900 */
[----:B-----5:R-:W2:Y:S02]  /*b370*/  LDG.E R0, desc[UR58][R2.64+0x4] ;  /* 0x0000043a02007981 */ /* 0x020ea4000c1e1900 */
[----:B--2---:R-:W-:-:S07]  /*b380*/  IMAD.IADD R0, R0, 0x1, -R5 ;  /* 0x0000000100007824 */ /* 0x004fce00078e0a05 */
.L_x_167:
[--C-:B--2--5:R-:W-:Y:S01]  /*b390*/  IMAD.IADD R2, R0, 0x1, -R23.reuse ;  /* 0x0000000100027824 */ /* 0x124fe200078e0a17 */
[----:B------:R-:W-:Y:S01]  /*b3a0*/  BSSY B6, `(.L_x_168) ;  /* 0x00002b4000067945 */ /* 0x000fe20003800000 */
[----:B------:R-:W-:Y:S02]  /*b3b0*/  IMAD.IADD R23, R6, 0x1, R23 ;  /* 0x0000000106177824 */ /* 0x000fe400078e0217 */
[C---:B------:R-:W-:Y:S01]  /*b3c0*/  VIADD R0, R2.reuse, 0x8f ;  /* 0x0000008f02007836 */ /* 0x040fe20000000000 */
[----:B------:R0:W-:Y:S01]  /*b3d0*/  STL [R1+0x8], R2 ;  /* 0x0000080201007387 */ /* 0x0001e20000100800 */
[----:B------:R-:W-:Y:S02]  /*b3e0*/  ISETP.GT.AND P0, PT, R2, RZ, PT ;  /* 0x000000ff0200720c */ /* 0x000fe40003f04270 */
[----:B------:R-:W-:-:S05]  /*b3f0*/  IMAD.HI R0, R0, 0x38e38e39, RZ ;  /* 0x38e38e3900007827 */ /* 0x000fca00078e02ff */
[----:B------:R-:W-:-:S04]  /*b400*/  SHF.R.U32.HI R29, RZ, 0x1f, R0 ;  /* 0x0000001fff1d7819 */ /* 0x000fc80000011600 */
[----:B------:R-:W-:Y:S02]  /*b410*/  LEA.HI.SX32 R29, R0, R29, 0x1b ;  /* 0x0000001d001d7211 */ /* 0x000fe400078fdaff */
[----:B0-----:R-:W-:Y:S05]  /*b420*/  @P0 BRA `(.L_x_169) ;  /* 0x00000000003c0947 */ /* 0x001fea0003800000 */
[----:B------:R-:W-:-:S13]  /*b430*/  ISETP.NE.AND P1, PT, R27, RZ, PT ;  /* 0x000000ff1b00720c */ /* 0x000fda0003f25270 */
[----:B------:R-:W-:Y:S05]  /*b440*/  @P1 BRA `(.L_x_170) ;  /* 0x0000002800a41947 */ /* 0x000fea0003800000 */
[----:B------:R-:W0:Y:S01]  /*b450*/  S2R R7, SR_LANEID ;  /* 0x0000000000077919 */ /* 0x000e220000000000 */
[----:B------:R-:W-:Y:S01]  /*b460*/  VOTEU.ANY UR4, UPT, PT ;  /* 0x0000000000047886 */ /* 0x000fe200038e0100 */
[----:B------:R-:W2:Y:S01]  /*b470*/  LDC.64 R2, c[0x0][0xc38] ;  /* 0x00030e00ff027b82 */ /* 0x000ea20000000a00 */
[----:B------:R-:W0:Y:S08]  /*b480*/  FLO.U32 R0, UR4 ;  /* 0x0000000400007d00 */ /* 0x000e3000080e0000 */
[----:B------:R-:W2:Y:S01]  /*b490*/  POPC R5, UR4 ;  /* 0x0000000400057d09 */ /* 0x000ea20008000000 */
[----:B0-----:R-:W-:-:S13]  /*b4a0*/  ISETP.EQ.U32.AND P0, PT, R0, R7, PT ;  /* 0x000000070000720c */ /* 0x001fda0003f02070 */
[----:B--2---:R-:W2:Y:S01]  /*b4b0*/  @P0 ATOMG.E.ADD.STRONG.GPU PT, R3, desc[UR58][R2.64], R5 ;  /* 0x00000005020309a8 */ /* 0x004ea200081ee1fa */
[----:B------:R-:W0:Y:S02]  /*b4c0*/  S2R R4, SR_LTMASK ;  /* 0x0000000000047919 */ /* 0x000e240000003900 */
[----:B0-----:R-:W-:-:S04]  /*b4d0*/  LOP3.LUT R4, R4, UR4, RZ, 0xc0, !PT ;  /* 0x0000000404047c12 */ /* 0x001fc8000f8ec0ff */
[----:B------:R-:W0:Y:S01]  /*b4e0*/  POPC R7, R4 ;  /* 0x0000000400077309 */ /* 0x000e220000000000 */
[----:B--2---:R-:W0:Y:S02]  /*b4f0*/  SHFL.IDX PT, R0, R3, R0, 0x1f ;  /* 0x00001f0003007589 */ /* 0x004e2400000e0000 */
[----:B0-----:R-:W-:Y:S01]  /*b500*/  IADD3 R16, R0, UR36, R7 ;  /* 0x0000002400107c10 */ /* 0x001fe2000fffe007 */
[----:B------:R-:W-:Y:S06]  /*b510*/  BRA `(.L_x_170) ;  /* 0x0000002800707947 */ /* 0x000fec0003800000 */
.L_x_169:
[----:B------:R-:W0:Y:S01]  /*b520*/  S2R R3, SR_CgaCtaId ;  /* 0x0000000000037919 */ /* 0x000e220000008800 */
[----:B------:R-:W-:-:S04]  /*b530*/  MOV R26, 0x400 ;  /* 0x00000400001a7802 */ /* 0x000fc80000000f00 */
[----:B0-----:R-:W-:-:S05]  /*b540*/  LEA R26, R3, R26, 0x18 ;  /* 0x0000001a031a7211 */ /* 0x001fca00078ec0ff */
[----:B------:R-:W-:-:S05]  /*b550*/  VIADD R0, R26, 0x16a00 ;  /* 0x00016a001a007836 */ /* 0x000fca0000000000 */
[----:B------:R-:W-:-:S13]  /*b560*/  LOP3.LUT P0, RZ, R0, 0x1bf, RZ, 0xc0, !PT ;  /* 0x000001bf00ff7812 */ /* 0x000fda000780c0ff */
[----:B------:R-:W-:Y:S05]  /*b570*/  @!P0 BRA `(.L_x_171) ;  /* 0x0000000000408947 */ /* 0x000fea0003800000 */
[----:B------:R-:W-:Y:S01]  /*b580*/  MOV R2, 0x0 ;  /* 0x0000000000027802 */ /* 0x000fe20000000f00 */
[----:B------:R-:W-:Y:S01]  /*b590*/  ULDC.64 UR6, c[0x4][0xa8] ;  /* 0x01002a0000067ab9 */ /* 0x000fe20000000a00 */
[----:B------:R-:W-:Y:S01]  /*b5a0*/  ULDC.64 UR8, c[0x4][0xb0] ;  /* 0x01002c0000087ab9 */ /* 0x000fe20000000a00 */
[----:B------:R-:W-:Y:S01]  /*b5b0*/  ULDC.64 UR4, c[0x4][0x8] ;  /* 0x0100020000047ab9 */ /* 0x000fe20000000a00 */
[----:B------:R-:W-:Y:S02]  /*b5c0*/  IMAD.U32 R4, RZ, RZ, UR6 ;  /* 0x00000006ff047e24 */ /* 0x000fe4000f8e00ff */
[----:B------:R-:W0:Y:S01]  /*b5d0*/  LDC.64 R2, c[0x4][R2] ;  /* 0x0100000002027b82 */ /* 0x000e220000000a00 */
        /* <DEDUP_REMOVED lines=9> */
[----:B01----:R-:W-:Y:S05]  /*b670*/  CALL.ABS.NOINC R2 ;  /* 0x0000000002007343 */ /* 0x003fea0003c00000 */
.L_x_171:
        /* <DEDUP_REMOVED lines=16> */
[----:B0-----:R-:W-:-:S07]  /*b780*/  IMAD.MOV.U32 R13, RZ, RZ, RZ ;  /* 0x000000ffff0d7224 */ /* 0x001fce00078e00ff */
[----:B------:R-:W-:-:S07]  /*b790*/  LEPC R20, `(.L_x_173) ;  /* 0x000000001014794e */ /* 0x000fce0000000000 */
[----:B-12---:R-:W-:Y:S05]  /*b7a0*/  CALL.ABS.NOINC R2 ;  /* 0x0000000002007343 */ /* 0x006fea0003c00000 */
.L_x_173:
        /* <DEDUP_REMOVED lines=15> */
[----:B0-----:R-:W-:Y:S05]  /*b8a0*/  CALL.ABS.NOINC R2 ;  /* 0x0000000002007343 */ /* 0x001fea0003c00000 */
.L_x_172:
[----:B------:R-:W2:Y:S01]  /*b8b0*/  LDL.LU R2, [R1] ;  /* 0x0000000001027983 */ /* 0x000ea20000300800 */
[----:B------:R-:W-:Y:S01]  /*b8c0*/  ULDC.64 UR4, c[0x0][0x9f8] ;  /* 0x00027e0000047ab9 */ /* 0x000fe20000000a00 */
[----:B------:R-:W0:Y:S02]  /*b8d0*/  LDC R0, c[0x0][0x428] ;  /* 0x00010a00ff007b82 */ /* 0x000e240000000800 */
[----:B------:R-:W3:Y:S04]  /*b8e0*/  LDL.LU R21, [R1+0x4] ;  /* 0x0000040001157983 */ /* 0x000ee80000300800 */
[----:B------:R-:W4:Y:S01]  /*b8f0*/  LDL.LU R20, [R1+0x10] ;  /* 0x0000100001147983 */ /* 0x000f220000300800 */
[----:B------:R-:W-:Y:S01]  /*b900*/  ISETP.NE.U32.AND P0, PT, RZ, UR4, PT ;  /* 0x00000004ff007c0c */ /* 0x000fe2000bf05070 */
[----:B------:R-:W-:-:S03]  /*b910*/  IMAD.MOV.U32 R6, RZ, RZ, R28 ;  /* 0x000000ffff067224 */ /* 0x000fc600078e001c */
[----:B------:R-:W-:Y:S02]  /*b920*/  ISETP.NE.AND.EX P0, PT, RZ, UR5, PT, P0 ;  /* 0x00000005ff007c0c */ /* 0x000fe4000bf05300 */
[----:B------:R-:W-:-:S13]  /*b930*/  ISETP.NE.AND P6, PT, R27, RZ, PT ;  /* 0x000000ff1b00720c */ /* 0x000fda0003fc5270 */
[----:B------:R-:W-:-:S05]  /*b940*/  VOTEU.ALL UP1, P6 ;  /* 0x00000000003f7886 */ /* 0x000fca0003020000 */
[----:B------:R-:W-:-:S04]  /*b950*/  @!UP1 UIADD3 UR8, UP0, UR38, 0x270, URZ ;  /* 0x0000027026089890 */ /* 0x000fc8000ff1e03f */
[----:B------:R-:W-:-:S03]  /*b960*/  @!UP1 UIADD3.X UR9, URZ, UR39, URZ, UP0, !UPT ;  /* 0x000000273f099290 */ /* 0x000fc600087fe43f */
[----:B------:R-:W-:Y:S01]  /*b970*/  VOTEU.ALL UP0, P6 ;  /* 0x00000000003f7886 */ /* 0x000fe20003000000 */
[----:B--2---:R-:W-:-:S04]  /*b980*/  @P0 IADD3 R2, P1, R2, UR4, RZ ;  /* 0x0000000402020c10 */ /* 0x004fc8000ff3e0ff */
[----:B---3--:R-:W-:Y:S01]  /*b990*/  @P0 IADD3.X R3, R21, UR5, RZ, P1, !PT ;  /* 0x0000000515030c10 */ /* 0x008fe20008ffe4ff */
[----:B------:R-:W-:-:S04]  /*b9a0*/  ULDC.64 UR4, c[0x0][0xa00] ;  /* 0x0002800000047ab9 */ /* 0x000fc80000000a00 */
[----:B------:R2:W5:Y:S01]  /*b9b0*/  @P0 LDG.E R6, desc[UR58][R2.64] ;  /* 0x0000003a02060981 */ /* 0x000562000c1e1900 */
[----:B0-----:R-:W-:Y:S01]  /*b9c0*/  ISETP.NE.AND P0, PT, R0, 0x1, PT ;  /* 0x000000010000780c */ /* 0x001fe20003f05270 */
[----:B------:R-:W-:Y:S01]  /*b9d0*/  IMAD.MOV.U32 R0, RZ, RZ, R18 ;  /* 0x000000ffff007224 */ /* 0x000fe200078e0012 */
[----:B------:R-:W-:Y:S01]  /*b9e0*/  PLOP3.LUT P1, PT, P6, PT, PT, 0x8, 0x0 ;  /* 0x000000000000781c */ /* 0x000fe2000372e170 */
[----:B----4-:R-:W-:-:S10]  /*b9f0*/  IMAD R17, R17, 0xc0, R20 ;  /* 0x000000c011117824 */ /* 0x010fd400078e0214 */
[----:B------:R-:W0:Y:S08]  /*ba00*/  @P0 LDC R5, c[0x0][0x42c] ;  /* 0x00010b00ff050b82 */ /* 0x000e300000000800 */
[----:B------:R-:W3:Y:S01]  /*ba10*/  @P0 LDC R7, c[0x0][0x430] ;  /* 0x00010c00ff070b82 */ /* 0x000ee20000000800 */
[----:B0-----:R-:W-:-:S05]  /*ba20*/  @P0 IMAD.HI.U32 R4, R18, R5, RZ ;  /* 0x0000000512040227 */ /* 0x001fca00078e00ff */
[----:B---3--:R-:W-:Y:S02]  /*ba30*/  @P0 SHF.R.U32.HI R0, RZ, R7, R4 ;  /* 0x00000007ff000219 */ /* 0x008fe40000011604 */
[----:B------:R-:W-:-:S04]  /*ba40*/  ISETP.NE.U32.AND P0, PT, RZ, UR4, PT ;  /* 0x00000004ff007c0c */ /* 0x000fc8000bf05070 */
[----:B------:R-:W-:-:S04]  /*ba50*/  ISETP.NE.AND.EX P0, PT, RZ, UR5, PT, P0 ;  /* 0x00000005ff007c0c */ /* 0x000fc8000bf05300 */
[----:B--2---:R-:W-:-:S09]  /*ba60*/  SEL R9, R28, RZ, !P0 ;  /* 0x000000ff1c097207 */ /* 0x004fd20004000000 */
.L_x_174:
        /* <DEDUP_REMOVED lines=9> */
[----:B0-----:R-:W-:Y:S05]  /*bb00*/  @P1 BRA.U.ANY `(.L_x_174) ;  /* 0xfffffffd00d81947 */ /* 0x001fea000393ffff */
[----:B------:R-:W-:Y:S01]  /*bb10*/  ISETP.NE.AND P2, PT, R27, RZ, PT ;  /* 0x000000ff1b00720c */ /* 0x000fe20003f45270 */
[----:B------:R-:W-:-:S03]  /*bb20*/  UMOV UR4, 0x20 ;  /* 0x0000002000047882 */ /* 0x000fc60000000000 */
[----:B------:R-:W-:-:S09]  /*bb30*/  PLOP3.LUT P1, PT, P2, PT, PT, 0x8, 0x0 ;  /* 0x000000000000781c */ /* 0x000fd2000172e170 */
[----:B------:R-:W-:-:S05]  /*bb40*/  VOTEU.ALL UP0, P2 ;  /* 0x00000000003f7886 */ /* 0x000fca0001000000 */
.L_x_175:
        /* <DEDUP_REMOVED lines=13> */
.L_x_176:
        /* <DEDUP_REMOVED lines=9> */
[----:B------:R-:W0:Y:S01]  /*bcb0*/  LDC.64 R2, c[0x0][0x3f8] ;  /* 0x0000fe00ff027b82 */ /* 0x000e220000000a00 */
[----:B------:R-:W-:Y:S02]  /*bcc0*/  ULDC.64 UR4, c[0x0][0xa08] ;  /* 0x0002820000047ab9 */ /* 0x000fe40000000a00 */
[----:B0-----:R-:W-:Y:S01]  /*bcd0*/  LOP3.LUT P0, RZ, R2, UR4, RZ, 0xfc, !PT ;  /* 0x0000000402ff7c12 */ /* 0x001fe2000f80fcff */
[----:B------:R-:W-:-:S03]  /*bce0*/  UMOV UR4, 0xffffffff ;  /* 0xffffffff00047882 */ /* 0x000fc60000000000 */
[----:B------:R-:W-:-:S04]  /*bcf0*/  LOP3.LUT P0, RZ, R3, UR5, RZ, 0xfc, P0 ;  /* 0x0000000503ff7c12 */ /* 0x000fc8000800fcff */
[----:B-----5:R-:W-:Y:S01]  /*bd00*/  SEL R7, R6, RZ, !P0 ;  /* 0x000000ff06077207 */ /* 0x020fe20004000000 */
[----:B------:R-:W-:Y:S08]  /*bd10*/  BRA.DIV UR4, `(.L_x_177) ;  /* 0x00000032042c7947 */ /* 0x000ff0000b800000 */
.L_x_247:
[----:B------:R-:W-:Y:S01]  /*bd20*/  UMOV UR4, 0xffffffff ;  /* 0xffffffff00047882 */ /* 0x000fe20000000000 */
[----:B------:R-:W-:Y:S01]  /*bd30*/  SHF.R.S32.HI R8, RZ, 0x1f, R6 ;  /* 0x0000001fff087819 */ /* 0x000fe20000011406 */
[----:B------:R-:W-:Y:S01]  /*bd40*/  VIADD R10, R29, 0xffffffff ;  /* 0xffffffff1d0a7836 */ /* 0x000fe20000000000 */
[----:B------:R-:W-:Y:S06]  /*bd50*/  BRA.DIV UR4, `(.L_x_178) ;  /* 0x0000003204507947 */ /* 0x000fec000b800000 */
[----:B------:R-:W-:-:S13]  /*bd60*/  ELECT P6, URZ, PT ;  /* 0x00000000003f782f */ /* 0x000fda00038c0000 */
.L_x_250:
[----:B------:R-:W-:Y:S05]  /*bd70*/  @!P6 BRA `(.L_x_179) ;  /* 0x0000000000fce947 */ /* 0x000fea0003800000 */
[----:B------:R-:W-:Y:S01]  /*bd80*/  ISETP.NE.U32.AND P0, PT, R2, RZ, PT ;  /* 0x000000ff0200720c */ /* 0x000fe20003f05070 */
[----:B------:R-:W-:-:S03]  /*bd90*/  IMAD.MOV.U32 R25, RZ, RZ, R10 ;  /* 0x000000ffff197224 */ /* 0x000fc600078e000a */
[----:B------:R-:W-:-:S13]  /*bda0*/  ISETP.NE.AND.EX P0, PT, R3, RZ, PT, P0 ;  /* 0x000000ff0300720c */ /* 0x000fda0003f05300 */
[----:B------:R-:W-:Y:S05]  /*bdb0*/  @!P0 BRA `(.L_x_180) ;  /* 0x0000000000488947 */ /* 0x000fea0003800000 */
[----:B------:R-:W0:Y:S01]  /*bdc0*/  LDC R25, c[0x0][0x41c] ;  /* 0x00010700ff197b82 */ /* 0x000e220000000800 */
[----:B------:R-:W-:Y:S01]  /*bdd0*/  IMAD.MOV.U32 R7, RZ, RZ, R10 ;  /* 0x000000ffff077224 */ /* 0x000fe200078e000a */
[----:B------:R-:W-:Y:S02]  /*bde0*/  ULDC.64 UR4, c[0x0][0x408] ;  /* 0x0001020000047ab9 */ /* 0x000fe40000000a00 */
[----:B------:R-:W-:-:S04]  /*bdf0*/  IMAD R11, R8, UR4, RZ ;  /* 0x00000004080b7c24 */ /* 0x000fc8000f8e02ff */
[----:B------:R-:W-:Y:S01]  /*be00*/  IMAD R11, R6, UR5, R11 ;  /* 0x00000005060b7c24 */ /* 0x000fe2000f8e020b */
[----:B0-----:R-:W-:-:S13]  /*be10*/  ISETP.NE.AND P0, PT, R25, 0x1, PT ;  /* 0x000000011900780c */ /* 0x001fda0003f05270 */
[----:B------:R-:W0:Y:S02]  /*be20*/  @P0 LDC.64 R4, c[0x0][0x420] ;  /* 0x00010800ff040b82 */ /* 0x000e240000000a00 */
[----:B0-----:R-:W-:-:S05]  /*be30*/  @P0 IMAD.HI.U32 R4, R10, R4, RZ ;  /* 0x000000040a040227 */ /* 0x001fca00078e00ff */
[----:B------:R-:W-:-:S04]  /*be40*/  @P0 SHF.R.U32.HI R7, RZ, R5, R4 ;  /* 0x00000005ff070219 */ /* 0x000fc80000011604 */
[--C-:B------:R-:W-:Y:S01]  /*be50*/  SHF.R.S32.HI R5, RZ, 0x1f, R7.reuse ;  /* 0x0000001fff057819 */ /* 0x100fe20000011407 */
[----:B------:R-:W-:-:S04]  /*be60*/  IMAD.MOV.U32 R4, RZ, RZ, R7 ;  /* 0x000000ffff047224 */ /* 0x000fc800078e0007 */
[----:B------:R-:W-:-:S04]  /*be70*/  IMAD.WIDE.U32 R4, R6, UR4, R4 ;  /* 0x0000000406047c25 */ /* 0x000fc8000f8e0004 */
[----:B------:R-:W-:Y:S01]  /*be80*/  IMAD.IADD R5, R5, 0x1, R11 ;  /* 0x0000000105057824 */ /* 0x000fe200078e020b */
[----:B------:R-:W-:-:S04]  /*be90*/  LEA R12, P0, R4, R2, 0x2 ;  /* 0x00000002040c7211 */ /* 0x000fc800078010ff */
[----:B------:R-:W-:Y:S01]  /*bea0*/  LEA.HI.X R13, R4, R3, R5, 0x2, P0 ;  /* 0x00000003040d7211 */ /* 0x000fe200000f1405 */
[----:B------:R-:W-:-:S04]  /*beb0*/  IMAD.MOV R4, RZ, RZ, -R7 ;  /* 0x000000ffff047224 */ /* 0x000fc800078e0a07 */
[----:B------:R0:W5:Y:S01]  /*bec0*/  LDG.E R7, desc[UR58][R12.64] ;  /* 0x0000003a0c077981 */ /* 0x000162000c1e1900 */
[----:B------:R-:W-:-:S07]  /*bed0*/  IMAD R25, R25, R4, R10 ;  /* 0x0000000419197224 */ /* 0x000fce00078e020a */
.L_x_180:
[----:B------:R-:W-:Y:S01]  /*bee0*/  IMAD R5, R22, 0x8, R26 ;  /* 0x0000000816057824 */ /* 0x000fe200078e021a */
[----:B------:R-:W-:-:S04]  /*bef0*/  SHF.L.U32 R4, R24, 0x1f, RZ ;  /* 0x0000001f18047819 */ /* 0x000fc800000006ff */
[----:B------:R-:W2:Y:S02]  /*bf00*/  SYNCS.PHASECHK.TRANS64.TRYWAIT P0, [R5+URZ+0x31c40], R4 ;  /* 0x031c4004050075a7 */ /* 0x000ea4000800017f */
[----:B--2---:R-:W-:Y:S05]  /*bf10*/  @!P0 BRA `(.L_x_181) ;  /* 0x0000003000008947 */ /* 0x004fea0003800000 */
.L_x_251:
[----:B------:R-:W3:Y:S02]  /*bf20*/  S2R R11, SR_TID.X ;  /* 0x00000000000b7919 */ /* 0x000ee40000002100 */
[----:B---3--:R-:W-:-:S04]  /*bf30*/  LOP3.LUT R11, R11, 0x7f, RZ, 0xc0, !PT ;  /* 0x0000007f0b0b7812 */ /* 0x008fc800078ec0ff */
[----:B------:R-:W-:-:S13]  /*bf40*/  ISETP.NE.AND P0, PT, R11, RZ, PT ;  /* 0x000000ff0b00720c */ /* 0x000fda0003f05270 */
[----:B------:R-:W-:Y:S05]  /*bf50*/  @P0 BRA `(.L_x_182) ;  /* 0x0000000000140947 */ /* 0x000fea0003800000 */
[----:B------:R-:W-:Y:S01]  /*bf60*/  ISETP.NE.AND P1, PT, R27, RZ, PT ;  /* 0x000000ff1b00720c */ /* 0x000fe20003f25270 */
[----:B--2---:R-:W-:-:S04]  /*bf70*/  IMAD.MOV.U32 R4, RZ, RZ, 0x6c00 ;  /* 0x00006c00ff047424 */ /* 0x004fc800078e00ff */
[----:B------:R3:W-:Y:S08]  /*bf80*/  SYNCS.ARRIVE.TRANS64 RZ, [R5+URZ+0x31c30], R4 ;  /* 0x031c300405ff79a7 */ /* 0x0007f0000800003f */
[----:B------:R-:W-:Y:S05]  /*bf90*/  @!P1 BRA `(.L_x_182) ;  /* 0x0000000000049947 */ /* 0x000fea0003800000 */
[----:B------:R-:W-:Y:S01]  /*bfa0*/  BPT.TRAP 0x1 ;  /* 0x000000040000795c */ /* 0x000fe20000300000 */
.L_x_182:
[----:B--23--:R-:W-:Y:S01]  /*bfb0*/  IMAD R4, R22, 0x6c00, R26 ;  /* 0x00006c0016047824 */ /* 0x00cfe200078e021a */
[----:B------:R-:W-:Y:S01]  /*bfc0*/  R2UR UR11, R25 ;  /* 0x00000000190b72ca */ /* 0x000fe200000e0000 */
[----:B------:R-:W-:Y:S01]  /*bfd0*/  UIADD3 UR4, UP0, UR38, 0x370, URZ ;  /* 0x0000037026047890 */ /* 0x000fe2000ff1e03f */
[----:B------:R-:W-:Y:S01]  /*bfe0*/  R2UR UR5, R23 ;  /* 0x00000000170572ca */ /* 0x000fe200000e0000 */
[----:B------:R-:W-:Y:S01]  /*bff0*/  UMOV UR10, URZ ;  /* 0x0000003f000a7c82 */ /* 0x000fe20008000000 */
[----:B------:R-:W-:Y:S01]  /*c000*/  R2UR UR9, R5 ;  /* 0x00000000050972ca */ /* 0x000fe200000e0000 */
[----:B------:R-:W-:Y:S01]  /*c010*/  UMOV UR6, 0x0 ;  /* 0x0000000000067882 */ /* 0x000fe20000000000 */
[----:B------:R-:W-:Y:S01]  /*c020*/  R2UR UR8, R4 ;  /* 0x00000000040872ca */ /* 0x000fe200000e0000 */
[----:B------:R-:W-:Y:S01]  /*c030*/  UMOV UR7, 0x14f00000 ;  /* 0x14f0000000077882 */ /* 0x000fe20000000000 */
[----:B------:R-:W-:Y:S01]  /*c040*/  R2UR UR12, R0 ;  /* 0x00000000000c72ca */ /* 0x000fe200000e0000 */
[----:B------:R-:W-:Y:S01]  /*c050*/  UMOV UR16, 0x20 ;  /* 0x0000002000107882 */ /* 0x000fe20000000000 */
[----:B-----5:R-:W-:-:S05]  /*c060*/  R2UR UR13, R7 ;  /* 0x00000000070d72ca */ /* 0x020fca00000e0000 */
[----:B------:R-:W-:Y:S02]  /*c070*/  UIMAD UR11, UR11, 0x90, UR5 ;  /* 0x000000900b0b78a4 */ /* 0x000fe4000f8e0205 */
[----:B------:R-:W-:Y:S02]  /*c080*/  UIADD3 UR9, UR9, 0x31c30, URZ ;  /* 0x00031c3009097890 */ /* 0x000fe4000fffe03f */
[----:B------:R-:W-:Y:S02]  /*c090*/  UIADD3 UR14, UR8, 0x16a00, URZ ;  /* 0x00016a00080e7890 */ /* 0x000fe4000fffe03f */
[----:B------:R-:W-:Y:S02]  /*c0a0*/  UIADD3.X UR5, URZ, UR39, URZ, UP0, !UPT ;  /* 0x000000273f057290 */ /* 0x000fe400087fe43f */
        /* <DEDUP_REMOVED lines=12> */
.L_x_179:
[----:B------:R-:W2:Y:S01]  /*c170*/  LDL.LU R11, [R1+0xc] ;  /* 0x00000c00010b7983 */ /* 0x000ea20000300800 */
[----:B------:R-:W-:Y:S05]  /*c180*/  WARPSYNC.ALL ;  /* 0x0000000000007948 */ /* 0x000fea0003800000 */
        /* <DEDUP_REMOVED lines=15> */
[----:B------:R-:W-:Y:S01]  /*c280*/  BAR.SYNC.DEFER_BLOCKING 0x8, 0x1a0 ;  /* 0x0206800000007b1d */ /* 0x000fe20000010000 */
[----:B------:R-:W-:Y:S01]  /*c290*/  UIADD3 UR9, UR24, 0x31c00, URZ ;  /* 0x00031c0018097890 */ /* 0x000fe2000fffe03f */
[----:B------:R-:W-:Y:S01]  /*c2a0*/  @P0 R2UR UR19, R17 ;  /* 0x00000000111302ca */ /* 0x000fe200000e0000 */
[----:B------:R-:W-:-:S03]  /*c2b0*/  UIADD3 UR16, UR24, 0x10a00, URZ ;  /* 0x00010a0018107890 */ /* 0x000fc6000fffe03f */
[----:B------:R-:W-:Y:S01]  /*c2c0*/  UMOV UR15, 0x12f00000 ;  /* 0x12f00000000f7882 */ /* 0x000fe20000000000 */
[----:B------:R-:W-:Y:S01]  /*c2d0*/  UMOV UR18, 0x20 ;  /* 0x0000002000127882 */ /* 0x000fe20000000000 */
[----:B------:R-:W-:Y:S01]  /*c2e0*/  UMOV UR17, UR9 ;  /* 0x0000000900117c82 */ /* 0x000fe20008000000 */
[----:B------:R-:W-:Y:S01]  /*c2f0*/  UMOV UR22, 0x0 ;  /* 0x0000000000167882 */ /* 0x000fe20000000000 */
[----:B------:R-:W-:Y:S01]  /*c300*/  UMOV UR23, 0x12f00000 ;  /* 0x12f0000000177882 */ /* 0x000fe20000000000 */
[----:B------:R-:W-:Y:S01]  /*c310*/  BSSY B0, `(.L_x_183) ;  /* 0x0000012000007945 */ /* 0x000fe20003800000 */
[----:B------:R3:W-:Y:S01]  /*c320*/  @P0 SYNCS.ARRIVE.TRANS64 RZ, [R26+URZ+0x31c00], R5 ;  /* 0x031c00051aff09a7 */ /* 0x0007e2000800003f */
[----:B------:R4:W-:Y:S02]  /*c330*/  UTMALDG.4D [UR8], [UR4], desc[UR6] ;  /* 0x00000608040075b4 */ /* 0x0009e40008019000 */
[----:B------:R0:W-:Y:S01]  /*c340*/  UTMALDG.4D [UR16], [UR4], desc[UR14] ;  /* 0x00000e10040075b4 */ /* 0x0001e20008019000 */
[----:B----4-:R-:W-:Y:S01]  /*c350*/  @P0 R2UR UR13, R9 ;  /* 0x00000000090d02ca */ /* 0x010fe200000e0000 */
[----:B------:R-:W-:Y:S01]  /*c360*/  UIADD3 UR8, UR24, 0x13a00, URZ ;  /* 0x00013a0018087890 */ /* 0x000fe2000fffe03f */
[----:B------:R-:W-:Y:S01]  /*c370*/  @P0 R2UR UR12, R18 ;  /* 0x00000000120c02ca */ /* 0x000fe200000e0000 */
[----:B------:R-:W-:Y:S01]  /*c380*/  UMOV UR10, 0x40 ;  /* 0x00000040000a7882 */ /* 0x000fe20000000000 */
[----:B------:R-:W-:-:S13]  /*c390*/  @P0 R2UR UR11, R17 ;  /* 0x00000000110b02ca */ /* 0x000fda00000e0000 */
[----:B------:R0:W-:Y:S01]  /*c3a0*/  UTMALDG.4D [UR8], [UR4], desc[UR22] ;  /* 0x00001608040075b4 */ /* 0x0001e20008019000 */
[----:B--2---:R-:W-:-:S05]  /*c3b0*/  VIADD R11, R11, 0x1 ;  /* 0x000000010b0b7836 */ /* 0x004fca0000000000 */
[----:B------:R-:W-:Y:S01]  /*c3c0*/  LEA.HI R4, R11, R11, RZ, 0x1 ;  /* 0x0000000b0b047211 */ /* 0x000fe200078f08ff */
[----:B------:R0:W-:Y:S03]  /*c3d0*/  STL [R1+0xc], R11 ;  /* 0x00000c0b01007387 */ /* 0x0001e60000100800 */
[----:B------:R-:W-:-:S05]  /*c3e0*/  LOP3.LUT R4, R4, 0xfffffffe, RZ, 0xc0, !PT ;  /* 0xfffffffe04047812 */ /* 0x000fca00078ec0ff */
[----:B------:R-:W-:-:S05]  /*c3f0*/  IMAD.IADD R4, R11, 0x1, -R4 ;  /* 0x000000010b047824 */ /* 0x000fca00078e0a04 */
[----:B---3--:R-:W-:-:S04]  /*c400*/  SHF.L.U32 R5, R4, 0x1f, RZ ;  /* 0x0000001f04057819 */ /* 0x008fc800000006ff */
[----:B------:R-:W2:Y:S02]  /*c410*/  SYNCS.PHASECHK.TRANS64.TRYWAIT P0, [R26+URZ+0x31c20], R5 ;  /* 0x031c20051a0075a7 */ /* 0x000ea4000800017f */
[----:B0-2---:R-:W-:Y:S05]  /*c420*/  @!P0 BRA `(.L_x_184) ;  /* 0x0000002800d08947 */ /* 0x005fea0003800000 */
.L_x_252:
[----:B------:R-:W-:Y:S05]  /*c430*/  BSYNC B0 ;  /* 0x0000000000007941 */ /* 0x000fea0003800000 */
.L_x_183:
[----:B------:R-:W2:Y:S01]  /*c440*/  LDL.LU R4, [R1+0x8] ;  /* 0x0000080001047983 */ /* 0x000ea20000300800 */
[----:B------:R-:W-:Y:S01]  /*c450*/  BSSY B0, `(.L_x_185) ;  /* 0x0000167000007945 */ /* 0x000fe20003800000 */
[----:B--2---:R-:W-:-:S13]  /*c460*/  ISETP.GE.AND P0, PT, R4, 0x91, PT ;  /* 0x000000910400780c */ /* 0x004fda0003f06270 */
[----:B------:R-:W-:Y:S05]  /*c470*/  @!P0 BRA `(.L_x_186) ;  /* 0x0000001400908947 */ /* 0x000fea0003800000 */
[----:B------:R-:W-:Y:S01]  /*c480*/  IMAD.MOV R11, RZ, RZ, -R29 ;  /* 0x000000ffff0b7224 */ /* 0x000fe200078e0a1d */
[----:B------:R-:W-:Y:S01]  /*c490*/  BSSY B1, `(.L_x_187) ;  /* 0x000007a000017945 */ /* 0x000fe20003800000 */
[----:B------:R-:W-:Y:S02]  /*c4a0*/  IMAD.MOV.U32 R4, RZ, RZ, 0x1 ;  /* 0x00000001ff047424 */ /* 0x000fe400078e00ff */
[----:B------:R-:W-:-:S03]  /*c4b0*/  VIADD R9, R29, 0xfffffffe ;  /* 0xfffffffe1d097836 */ /* 0x000fc60000000000 */
[----:B------:R-:W-:-:S05]  /*c4c0*/  VIADDMNMX R11, R11, R4, 0xffffffff, !PT ;  /* 0xffffffff0b0b7446 */ /* 0x000fca0007800104 */
[----:B------:R-:W-:-:S05]  /*c4d0*/  IMAD.IADD R4, R29, 0x1, R11 ;  /* 0x000000011d047824 */ /* 0x000fca00078e020b */
[----:B------:R-:W-:-:S04]  /*c4e0*/  LOP3.LUT R4, R4, 0x1, RZ, 0xc0, !PT ;  /* 0x0000000104047812 */ /* 0x000fc800078ec0ff */
[----:B------:R-:W-:-:S13]  /*c4f0*/  ISETP.NE.U32.AND P0, PT, R4, 0x1, PT ;  /* 0x000000010400780c */ /* 0x000fda0003f05070 */
[----:B------:R-:W-:Y:S05]  /*c500*/  @P0 BRA `(.L_x_188) ;  /* 0x0000000400c80947 */ /* 0x000fea0003800000 */
[----:B------:R-:W-:Y:S01]  /*c510*/  VIADD R12, R22, 0x1 ;  /* 0x00000001160c7836 */ /* 0x000fe20000000000 */
[----:B------:R-:W-:Y:S04]  /*c520*/  BSSY B2, `(.L_x_189) ;  /* 0x000006d000027945 */ /* 0x000fe80003800000 */
[----:B------:R-:W-:-:S04]  /*c530*/  ISETP.NE.AND P0, PT, R12, 0x2, PT ;  /* 0x000000020c00780c */ /* 0x000fc80003f05270 */
[----:B------:R-:W-:Y:S02]  /*c540*/  SEL R13, RZ, 0x1, P0 ;  /* 0x00000001ff0d7807 */ /* 0x000fe40000000000 */
[----:B------:R-:W-:Y:S02]  /*c550*/  SEL R12, R12, RZ, P0 ;  /* 0x000000ff0c0c7207 */ /* 0x000fe40000000000 */
[----:B------:R-:W-:Y:S01]  /*c560*/  LOP3.LUT R13, R24, R13, RZ, 0x3c, !PT ;  /* 0x0000000d180d7212 */ /* 0x000fe200078e3cff */
[----:B------:R-:W-:Y:S06]  /*c570*/  @!P6 BRA `(.L_x_190) ;  /* 0x00000004009ce947 */ /* 0x000fec0003800000 */
[----:B------:R-:W-:Y:S01]  /*c580*/  ISETP.NE.U32.AND P0, PT, R2, RZ, PT ;  /* 0x000000ff0200720c */ /* 0x000fe20003f05070 */
[----:B------:R-:W-:-:S03]  /*c590*/  IMAD.MOV.U32 R4, RZ, RZ, R7 ;  /* 0x000000ffff047224 */ /* 0x000fc600078e0007 */
[----:B------:R-:W-:-:S13]  /*c5a0*/  ISETP.NE.AND.EX P0, PT, R3, RZ, PT, P0 ;  /* 0x000000ff0300720c */ /* 0x000fda0003f05300 */
[----:B------:R-:W-:Y:S05]  /*c5b0*/  @!P0 BRA `(.L_x_191) ;  /* 0x0000000000488947 */ /* 0x000fea0003800000 */
[----:B------:R-:W2:Y:S01]  /*c5c0*/  LDC R17, c[0x0][0x41c] ;  /* 0x00010700ff117b82 */ /* 0x000ea20000000800 */
[----:B------:R-:W-:Y:S01]  /*c5d0*/  IMAD.MOV.U32 R14, RZ, RZ, R9 ;  /* 0x000000ffff0e7224 */ /* 0x000fe200078e0009 */
[----:B------:R-:W-:Y:S02]  /*c5e0*/  ULDC.64 UR4, c[0x0][0x408] ;  /* 0x0001020000047ab9 */ /* 0x000fe40000000a00 */
[----:B------:R-:W-:-:S04]  /*c5f0*/  IMAD R15, R8, UR4, RZ ;  /* 0x00000004080f7c24 */ /* 0x000fc8000f8e02ff */
[----:B------:R-:W-:Y:S01]  /*c600*/  IMAD R15, R6, UR5, R15 ;  /* 0x00000005060f7c24 */ /* 0x000fe2000f8e020f */
[----:B--2---:R-:W-:-:S13]  /*c610*/  ISETP.NE.AND P0, PT, R17, 0x1, PT ;  /* 0x000000011100780c */ /* 0x004fda0003f05270 */
[----:B0-----:R-:W0:Y:S02]  /*c620*/  @P0 LDC.64 R4, c[0x0][0x420] ;  /* 0x00010800ff040b82 */ /* 0x001e240000000a00 */
        /* <DEDUP_REMOVED lines=9> */
[----:B------:R-:W-:Y:S02]  /*c6c0*/  IMAD R9, R17, R4, R9 ;  /* 0x0000000411097224 */ /* 0x000fe400078e0209 */
[----:B------:R2:W5:Y:S05]  /*c6d0*/  LDG.E R4, desc[UR58][R2.64] ;  /* 0x0000003a02047981 */ /* 0x00056a000c1e1900 */
.L_x_191:
[----:B--2---:R-:W-:Y:S01]  /*c6e0*/  IMAD R3, R12, 0x8, R26 ;  /* 0x000000080c037824 */ /* 0x004fe200078e021a */
[----:B------:R-:W-:-:S04]  /*c6f0*/  SHF.L.U32 R2, R13, 0x1f, RZ ;  /* 0x0000001f0d027819 */ /* 0x000fc800000006ff */
[----:B------:R-:W2:Y:S02]  /*c700*/  SYNCS.PHASECHK.TRANS64.TRYWAIT P0, [R3+URZ+0x31c40], R2 ;  /* 0x031c4002030075a7 */ /* 0x000ea4000800017f */
[----:B--2---:R-:W-:Y:S05]  /*c710*/  @!P0 BRA `(.L_x_192) ;  /* 0x0000002800288947 */ /* 0x004fea0003800000 */
.L_x_253:
[----:B0-----:R-:W0:Y:S02]  /*c720*/  S2R R5, SR_TID.X ;  /* 0x0000000000057919 */ /* 0x001e240000002100 */
[----:B0-----:R-:W-:-:S04]  /*c730*/  LOP3.LUT R5, R5, 0x7f, RZ, 0xc0, !PT ;  /* 0x0000007f05057812 */ /* 0x001fc800078ec0ff */
[----:B------:R-:W-:-:S13]  /*c740*/  ISETP.NE.AND P1, PT, R5, RZ, PT ;  /* 0x000000ff0500720c */ /* 0x000fda0003f25270 */
[----:B------:R-:W-:Y:S05]  /*c750*/  @P1 BRA `(.L_x_193) ;  /* 0x0000000000141947 */ /* 0x000fea0003800000 */
[----:B------:R-:W-:Y:S01]  /*c760*/  ISETP.NE.AND P0, PT, R27, RZ, PT ;  /* 0x000000ff1b00720c */ /* 0x000fe20003f05270 */
[----:B--2---:R-:W-:-:S04]  /*c770*/  IMAD.MOV.U32 R2, RZ, RZ, 0x6c00 ;  /* 0x00006c00ff027424 */ /* 0x004fc800078e00ff */
[----:B------:R0:W-:Y:S08]  /*c780*/  SYNCS.ARRIVE.TRANS64 RZ, [R3+URZ+0x31c30], R2 ;  /* 0x031c300203ff79a7 */ /* 0x0001f0000800003f */
[----:B------:R-:W-:Y:S05]  /*c790*/  @!P0 BRA `(.L_x_193) ;  /* 0x0000000000048947 */ /* 0x000fea0003800000 */
[----:B------:R-:W-:Y:S01]  /*c7a0*/  BPT.TRAP 0x1 ;  /* 0x000000040000795c */ /* 0x000fe20000300000 */
.L_x_193:
[----:B0-2---:R-:W-:Y:S01]  /*c7b0*/  IMAD R2, R12, 0x6c00, R26 ;  /* 0x00006c000c027824 */ /* 0x005fe200078e021a */
        /* <DEDUP_REMOVED lines=10> */
[----:B-----5:R-:W-:Y:S01]  /*c860*/  R2UR UR13, R4 ;  /* 0x00000000040d72ca */ /* 0x020fe200000e0000 */
[----:B------:R-:W-:Y:S01]  /*c870*/  VIADD R3, R26, 0x31c00 ;  /* 0x00031c001a037836 */ /* 0x000fe20000000000 */
[----:B------:R-:W-:Y:S01]  /*c880*/  UMOV UR17, 0x40 ;  /* 0x0000004000117882 */ /* 0x000fe20000000000 */
[----:B------:R-:W-:-:S02]  /*c890*/  SHF.L.U32 R5, R24, 0x1f, RZ ;  /* 0x0000001f18057819 */ /* 0x000fc400000006ff */
[----:B------:R-:W-:Y:S01]  /*c8a0*/  UIMAD UR11, UR11, 0x90, UR5 ;  /* 0x000000900b0b78a4 */ /* 0x000fe2000f8e0205 */
[----:B------:R-:W-:Y:S01]  /*c8b0*/  IMAD R2, R22, 0x8, R3 ;  /* 0x0000000816027824 */ /* 0x000fe200078e0203 */
[----:B------:R-:W-:Y:S02]  /*c8c0*/  UIADD3 UR9, UR9, 0x31c30, URZ ;  /* 0x00031c3009097890 */ /* 0x000fe4000fffe03f */
[----:B------:R-:W-:Y:S02]  /*c8d0*/  UIADD3 UR8, UR14, 0x16a00, URZ ;  /* 0x00016a000e087890 */ /* 0x000fe4000fffe03f */
[----:B------:R-:W-:Y:S02]  /*c8e0*/  UIADD3.X UR5, URZ, UR39, URZ, UP0, !UPT ;  /* 0x000000273f057290 */ /* 0x000fe400087fe43f */
[----:B------:R-:W-:Y:S02]  /*c8f0*/  UIADD3 UR15, UR14, 0x18e00, URZ ;  /* 0x00018e000e0f7890 */ /* 0x000fe4000fffe03f */
[----:B------:R-:W-:-:S05]  /*c900*/  UIADD3 UR14, UR14, 0x1b200, URZ ;  /* 0x0001b2000e0e7890 */ /* 0x000fca000fffe03f */
[----:B------:R0:W-:Y:S02]  /*c910*/  UTMALDG.4D [UR8], [UR4], desc[UR6] ;  /* 0x00000608040075b4 */ /* 0x0001e40008019000 */
[----:B0-----:R-:W-:Y:S01]  /*c920*/  UMOV UR8, UR15 ;  /* 0x0000000f00087c82 */ /* 0x001fe20008000000 */
[----:B------:R-:W-:Y:S02]  /*c930*/  UMOV UR10, UR16 ;  /* 0x00000010000a7c82 */ /* 0x000fe40008000000 */
[----:B------:R0:W-:Y:S02]  /*c940*/  UTMALDG.4D [UR8], [UR4], desc[UR6] ;  /* 0x00000608040075b4 */ /* 0x0001e40008019000 */
[----:B0-----:R-:W-:Y:S01]  /*c950*/  UMOV UR8, UR14 ;  /* 0x0000000e00087c82 */ /* 0x001fe20008000000 */
[----:B------:R-:W-:Y:S02]  /*c960*/  UMOV UR10, UR17 ;  /* 0x00000011000a7c82 */ /* 0x000fe40008000000 */
[----:B------:R0:W-:Y:S01]  /*c970*/  UTMALDG.4D [UR8], [UR4], desc[UR6] ;  /* 0x00000608040075b4 */ /* 0x0001e20008019000 */
[----:B------:R-:W2:Y:S02]  /*c980*/  SYNCS.PHASECHK.TRANS64.TRYWAIT P0, [R2+URZ+0x60], R5 ;  /* 0x00006005020075a7 */ /* 0x000ea4000800017f */
[----:B0-2---:R-:W-:Y:S05]  /*c990*/  @!P0 BRA `(.L_x_194) ;  /* 0x00000024009c8947 */ /* 0x005fea0003800000 */
.L_x_254:
[----:B------:R-:W-:Y:S05]  /*c9a0*/  @P1 BRA `(.L_x_195) ;  /* 0x0000000000181947 */ /* 0x000fea0003800000 */
[----:B------:R-:W-:Y:S01]  /*c9b0*/  ISETP.NE.AND P0, PT, R27, RZ, PT ;  /* 0x000000ff1b00720c */ /* 0x000fe20003f05270 */
[----:B0-----:R-:W-:Y:S02]  /*c9c0*/  IMAD R2, R22, 0x8, R26 ;  /* 0x0000000816027824 */ /* 0x001fe400078e021a */
[----:B------:R-:W-:-:S04]  /*c9d0*/  IMAD.MOV.U32 R3, RZ, RZ, 0x6c00 ;  /* 0x00006c00ff037424 */ /* 0x000fc800078e00ff */
[----:B------:R2:W-:Y:S06]  /*c9e0*/  SYNCS.ARRIVE.TRANS64 RZ, [R2+URZ+0x31c50], R3 ;  /* 0x031c500302ff79a7 */ /* 0x0005ec000800003f */
[----:B------:R-:W-:Y:S05]  /*c9f0*/  @!P0 BRA `(.L_x_195) ;  /* 0x0000000000048947 */ /* 0x000fea0003800000 */
[----:B------:R-:W-:Y:S01]  /*ca00*/  BPT.TRAP 0x1 ;  /* 0x000000040000795c */ /* 0x000fe20000300000 */
.L_x_195:
[C-C-:B0-2---:R-:W-:Y:S01]  /*ca10*/  IMAD R2, R22.reuse, 0x8, R26.reuse ;  /* 0x0000000816027824 */ /* 0x145fe200078e021a */
[----:B------:R-:W-:Y:S01]  /*ca20*/  R2UR UR11, R25 ;  /* 0x00000000190b72ca */ /* 0x000fe200000e0000 */
[----:B------:R-:W-:Y:S01]  /*ca30*/  IMAD R3, R22, 0x6c00, R26 ;  /* 0x00006c0016037824 */ /* 0x000fe200078e021a */
        /* <DEDUP_REMOVED lines=10> */
[----:B------:R-:W-:-:S02]  /*cae0*/  IMAD.MOV.U32 R7, RZ, RZ, R4 ;  /* 0x000000ffff077224 */ /* 0x000fc400078e0004 */
[----:B------:R-:W-:Y:S01]  /*caf0*/  IMAD.MOV.U32 R25, RZ, RZ, R9 ;  /* 0x000000ffff197224 */ /* 0x000fe200078e0009 */
[----:B------:R-:W-:Y:S02]  /*cb00*/  UIMAD UR11, UR11, 0x90, UR5 ;  /* 0x000000900b0b78a4 */ /* 0x000fe4000f8e0205 */
[----:B------:R-:W-:Y:S02]  /*cb10*/  UIADD3 UR9, UR9, 0x31c50, URZ ;  /* 0x00031c5009097890 */ /* 0x000fe4000fffe03f */
[----:B------:R-:W-:Y:S02]  /*cb20*/  UIADD3 UR8, UR15, 0x200, URZ ;  /* 0x000002000f087890 */ /* 0x000fe4000fffe03f */
[----:B------:R-:W-:Y:S02]  /*cb30*/  UIADD3.X UR5, URZ, UR39, URZ, UP0, !UPT ;  /* 0x000000273f057290 */ /* 0x000fe400087fe43f */
[----:B------:R-:W-:Y:S02]  /*cb40*/  UIADD3 UR14, UR15, 0x2600, URZ ;  /* 0x000026000f0e7890 */ /* 0x000fe4000fffe03f */
[----:B------:R-:W-:-:S05]  /*cb50*/  UIADD3 UR15, UR15, 0x4a00, URZ ;  /* 0x00004a000f0f7890 */ /* 0x000fca000fffe03f */
[----:B------:R0:W-:Y:S02]  /*cb60*/  UTMALDG.4D [UR8], [UR4], desc[UR6] ;  /* 0x00000608040075b4 */ /* 0x0001e40008019000 */
[----:B0-----:R-:W-:Y:S01]  /*cb70*/  UMOV UR8, UR14 ;  /* 0x0000000e00087c82 */ /* 0x001fe20008000000 */
[----:B------:R-:W-:Y:S01]  /*cb80*/  UMOV UR10, UR16 ;  /* 0x00000010000a7c82 */ /* 0x000fe20008000000 */
[----:B------:R-:W-:Y:S01]  /*cb90*/  UMOV UR14, 0x40 ;  /* 0x00000040000e7882 */ /* 0x000fe20000000000 */
[----:B------:R0:W-:Y:S02]  /*cba0*/  UTMALDG.4D [UR8], [UR4], desc[UR6] ;  /* 0x00000608040075b4 */ /* 0x0001e40008019000 */
[----:B0-----:R-:W-:Y:S01]  /*cbb0*/  UMOV UR8, UR15 ;  /* 0x0000000f00087c82 */ /* 0x001fe20008000000 */
[----:B------:R-:W-:Y:S02]  /*cbc0*/  UMOV UR10, UR14 ;  /* 0x0000000e000a7c82 */ /* 0x000fe40008000000 */
[----:B------:R2:W-:Y:S02]  /*cbd0*/  UTMALDG.4D [UR8], [UR4], desc[UR6] ;  /* 0x00000608040075b4 */ /* 0x0005e40008019000 */
[----:B--2---:R-:W-:Y:S01]  /*cbe0*/  NOP ;  /* 0x0000000000007918 */ /* 0x004fe20000000000 */
.L_x_190:
[----:B------:R-:W-:Y:S05]  /*cbf0*/  BSYNC B2 ;  /* 0x0000000000027941 */ /* 0x000fea0003800000 */
.L_x_189:
[----:B------:R-:W-:Y:S02]  /*cc00*/  VIADD R9, R29, 0xfffffffd ;  /* 0xfffffffd1d097836 */ /* 0x000fe40000000000 */
[----:B------:R-:W-:Y:S02]  /*cc10*/  IMAD.MOV.U32 R22, RZ, RZ, R12 ;  /* 0x000000ffff167224 */ /* 0x000fe400078e000c */
[----:B------:R-:W-:-:S07]  /*cc20*/  IMAD.MOV.U32 R24, RZ, RZ, R13 ;  /* 0x000000ffff187224 */ /* 0x000fce00078e000d */
.L_x_188:
[----:B------:R-:W-:Y:S05]  /*cc30*/  BSYNC B1 ;  /* 0x0000000000017941 */ /* 0x000fea0003800000 */
.L_x_187:
[----:B------:R-:W-:-:S05]  /*cc40*/  IMAD.MOV R11, RZ, RZ, -R11 ;  /* 0x000000ffff0b7224 */ /* 0x000fca00078e0a0b */
[----:B------:R-:W-:-:S13]  /*cc50*/  ISETP.NE.AND P0, PT, R10, R11, PT ;  /* 0x0000000b0a00720c */ /* 0x000fda0003f05270 */
[----:B------:R-:W-:Y:S05]  /*cc60*/  @!P0 BRA `(.L_x_186) ;  /* 0x0000000c00948947 */ /* 0x000fea0003800000 */
[----:B------:R-:W-:-:S07]  /*cc70*/  IMAD.MOV.U32 R4, RZ, RZ, R7 ;  /* 0x000000ffff047224 */ /* 0x000fce00078e0007 */
.L_x_210:
[----:B------:R-:W-:Y:S01]  /*cc80*/  VIADD R10, R22, 0x1 ;  /* 0x00000001160a7836 */ /* 0x000fe20000000000 */
[----:B------:R-:W-:Y:S05]  /*cc90*/  YIELD ;  /* 0x0000000000007946 */ /* 0x000fea0003800000 */
[----:B------:R-:W-:Y:S01]  /*cca0*/  ISETP.NE.AND P0, PT, R10, 0x2, PT ;  /* 0x000000020a00780c */ /* 0x000fe20003f05270 */
[----:B------:R-:W-:Y:S03]  /*ccb0*/  BSSY B1, `(.L_x_196) ;  /* 0x000006c000017945 */ /* 0x000fe60003800000 */
[----:B------:R-:W-:-:S02]  /*ccc0*/  SEL R11, RZ, 0x1, P0 ;  /* 0x00000001ff0b7807 */ /* 0x000fc40000000000 */
[----:B------:R-:W-:Y:S02]  /*ccd0*/  SEL R10, R10, RZ, P0 ;  /* 0x000000ff0a0a7207 */ /* 0x000fe40000000000 */
[----:B------:R-:W-:Y:S01]  /*cce0*/  LOP3.LUT R11, R24, R11, RZ, 0x3c, !PT ;  /* 0x0000000b180b7212 */ /* 0x000fe200078e3cff */
[----:B------:R-:W-:Y:S06]  /*ccf0*/  @!P6 BRA `(.L_x_197) ;  /* 0x00000004009ce947 */ /* 0x000fec0003800000 */
[----:B------:R-:W-:Y:S01]  /*cd00*/  ULDC.64 UR4, c[0x0][0x3f8] ;  /* 0x0000fe0000047ab9 */ /* 0x000fe20000000a00 */
[----:B------:R-:W-:Y:S01]  /*cd10*/  IMAD.MOV.U32 R12, RZ, RZ, R9 ;  /* 0x000000ffff0c7224 */ /* 0x000fe200078e0009 */
[----:B------:R-:W-:-:S04]  /*cd20*/  ISETP.NE.U32.AND P0, PT, RZ, UR4, PT ;  /* 0x00000004ff007c0c */ /* 0x000fc8000bf05070 */
[----:B------:R-:W-:-:S13]  /*cd30*/  ISETP.NE.AND.EX P0, PT, RZ, UR5, PT, P0 ;  /* 0x00000005ff007c0c */ /* 0x000fda000bf05300 */
[----:B------:R-:W-:Y:S05]  /*cd40*/  @!P0 BRA `(.L_x_198) ;  /* 0x0000000000488947 */ /* 0x000fea0003800000 */
[----:B------:R-:W2:Y:S01]  /*cd50*/  LDC R12, c[0x0][0x41c] ;  /* 0x00010700ff0c7b82 */ /* 0x000ea20000000800 */
[----:B------:R-:W-:Y:S01]  /*cd60*/  IMAD.MOV.U32 R13, RZ, RZ, R9 ;  /* 0x000000ffff0d7224 */ /* 0x000fe200078e0009 */
[----:B------:R-:W-:Y:S02]  /*cd70*/  ULDC.64 UR6, c[0x0][0x408] ;  /* 0x0001020000067ab9 */ /* 0x000fe40000000a00 */
[----:B0-----:R-:W-:-:S04]  /*cd80*/  IMAD R5, R8, UR6, RZ ;  /* 0x0000000608057c24 */ /* 0x001fc8000f8e02ff */
[----:B------:R-:W-:Y:S01]  /*cd90*/  IMAD R5, R6, UR7, R5 ;  /* 0x0000000706057c24 */ /* 0x000fe2000f8e0205 */
[----:B--2---:R-:W-:-:S13]  /*cda0*/  ISETP.NE.AND P0, PT, R12, 0x1, PT ;  /* 0x000000010c00780c */ /* 0x004fda0003f05270 */
[----:B------:R-:W0:Y:S02]  /*cdb0*/  @P0 LDC.64 R2, c[0x0][0x420] ;  /* 0x00010800ff020b82 */ /* 0x000e240000000a00 */
[----:B0-----:R-:W-:-:S05]  /*cdc0*/  @P0 IMAD.HI.U32 R2, R9, R2, RZ ;  /* 0x0000000209020227 */ /* 0x001fca00078e00ff */
[----:B------:R-:W-:-:S04]  /*cdd0*/  @P0 SHF.R.U32.HI R13, RZ, R3, R2 ;  /* 0x00000003ff0d0219 */ /* 0x000fc80000011602 */
[--C-:B------:R-:W-:Y:S01]  /*cde0*/  SHF.R.S32.HI R3, RZ, 0x1f, R13.reuse ;  /* 0x0000001fff037819 */ /* 0x100fe2000001140d */
[----:B------:R-:W-:-:S04]  /*cdf0*/  IMAD.MOV.U32 R2, RZ, RZ, R13 ;  /* 0x000000ffff027224 */ /* 0x000fc800078e000d */
[----:B------:R-:W-:-:S04]  /*ce00*/  IMAD.WIDE.U32 R2, R6, UR6, R2 ;  /* 0x0000000606027c25 */ /* 0x000fc8000f8e0002 */
[----:B------:R-:W-:Y:S01]  /*ce10*/  IMAD.IADD R3, R5, 0x1, R3 ;  /* 0x0000000105037824 */ /* 0x000fe200078e0203 */
[----:B------:R-:W-:-:S04]  /*ce20*/  LEA R4, P0, R2, UR4, 0x2 ;  /* 0x0000000402047c11 */ /* 0x000fc8000f8010ff */
[----:B------:R-:W-:-:S05]  /*ce30*/  LEA.HI.X R5, R2, UR5, R3, 0x2, P0 ;  /* 0x0000000502057c11 */ /* 0x000fca00080f1403 */
[----:B------:R2:W5:Y:S01]  /*ce40*/  LDG.E R4, desc[UR58][R4.64] ;  /* 0x0000003a04047981 */ /* 0x000562000c1e1900 */
[----:B------:R-:W-:-:S04]  /*ce50*/  IMAD.MOV R2, RZ, RZ, -R13 ;  /* 0x000000ffff027224 */ /* 0x000fc800078e0a0d */
[----:B------:R-:W-:-:S07]  /*ce60*/  IMAD R12, R12, R2, R9 ;  /* 0x000000020c0c7224 */ /* 0x000fce00078e0209 */
.L_x_198:
[----:B------:R-:W-:Y:S01]  /*ce70*/  IMAD R3, R10, 0x8, R26 ;  /* 0x000000080a037824 */ /* 0x000fe200078e021a */
[----:B------:R-:W-:-:S04]  /*ce80*/  SHF.L.U32 R2, R11, 0x1f, RZ ;  /* 0x0000001f0b027819 */ /* 0x000fc800000006ff */
[----:B------:R-:W3:Y:S02]  /*ce90*/  SYNCS.PHASECHK.TRANS64.TRYWAIT P0, [R3+URZ+0x31c40], R2 ;  /* 0x031c4002030075a7 */ /* 0x000ee4000800017f */
[----:B---3--:R-:W-:Y:S05]  /*cea0*/  @!P0 BRA `(.L_x_199) ;  /* 0x00000020006c8947 */ /* 0x008fea0003800000 */
.L_x_255:
[----:B0-2---:R-:W0:Y:S02]  /*ceb0*/  S2R R5, SR_TID.X ;  /* 0x0000000000057919 */ /* 0x005e240000002100 */
[----:B0-----:R-:W-:-:S04]  /*cec0*/  LOP3.LUT R5, R5, 0x7f, RZ, 0xc0, !PT ;  /* 0x0000007f05057812 */ /* 0x001fc800078ec0ff */
[----:B------:R-:W-:-:S13]  /*ced0*/  ISETP.NE.AND P0, PT, R5, RZ, PT ;  /* 0x000000ff0500720c */ /* 0x000fda0003f05270 */
[----:B------:R-:W-:Y:S05]  /*cee0*/  @P0 BRA `(.L_x_200) ;  /* 0x0000000000140947 */ /* 0x000fea0003800000 */
[----:B------:R-:W-:Y:S01]  /*cef0*/  ISETP.NE.AND P1, PT, R27, RZ, PT ;  /* 0x000000ff1b00720c */ /* 0x000fe20003f25270 */
[----:B---3--:R-:W-:-:S04]  /*cf00*/  IMAD.MOV.U32 R2, RZ, RZ, 0x6c00 ;  /* 0x00006c00ff027424 */ /* 0x008fc800078e00ff */
[----:B------:R0:W-:Y:S08]  /*cf10*/  SYNCS.ARRIVE.TRANS64 RZ, [R3+URZ+0x31c30], R2 ;  /* 0x031c300203ff79a7 */ /* 0x0001f0000800003f */
[----:B------:R-:W-:Y:S05]  /*cf20*/  @!P1 BRA `(.L_x_200) ;  /* 0x0000000000049947 */ /* 0x000fea0003800000 */
[----:B------:R-:W-:Y:S01]  /*cf30*/  BPT.TRAP 0x1 ;  /* 0x000000040000795c */ /* 0x000fe20000300000 */
.L_x_200:
[----:B0--3--:R-:W-:Y:S01]  /*cf40*/  IMAD R2, R10, 0x6c00, R26 ;  /* 0x00006c000a027824 */ /* 0x009fe200078e021a */
        /* <DEDUP_REMOVED lines=30> */
.L_x_256:
[----:B------:R-:W-:Y:S05]  /*d130*/  @P0 BRA `(.L_x_202) ;  /* 0x0000000000140947 */ /* 0x000fea0003800000 */
[----:B------:R-:W-:Y:S01]  /*d140*/  ISETP.NE.AND P1, PT, R27, RZ, PT ;  /* 0x000000ff1b00720c */ /* 0x000fe20003f25270 */
[----:B------:R-:W-:-:S04]  /*d150*/  IMAD.MOV.U32 R2, RZ, RZ, 0x6c00 ;  /* 0x00006c00ff027424 */ /* 0x000fc800078e00ff */
[----:B------:R2:W-:Y:S08]  /*d160*/  SYNCS.ARRIVE.TRANS64 RZ, [R3+URZ+0x50], R2 ;  /* 0x0000500203ff79a7 */ /* 0x0005f0000800003f */
[----:B------:R-:W-:Y:S05]  /*d170*/  @!P1 BRA `(.L_x_202) ;  /* 0x0000000000049947 */ /* 0x000fea0003800000 */
[----:B------:R-:W-:Y:S01]  /*d180*/  BPT.TRAP 0x1 ;  /* 0x000000040000795c */ /* 0x000fe20000300000 */
.L_x_202:
        /* <DEDUP_REMOVED lines=11> */
[----:B------:R-:W-:Y:S01]  /*d240*/  R2UR UR12, R0 ;  /* 0x00000000000c72ca */ /* 0x000fe200000e0000 */
[----:B------:R-:W-:-:S02]  /*d250*/  IMAD.MOV.U32 R25, RZ, RZ, R12 ;  /* 0x000000ffff197224 */ /* 0x000fc400078e000c */
[----:B------:R-:W-:Y:S02]  /*d260*/  IMAD.MOV.U32 R7, RZ, RZ, R4 ;  /* 0x000000ffff077224 */ /* 0x000fe400078e0004 */
[----:B------:R-:W-:Y:S02]  /*d270*/  UIMAD UR11, UR11, 0x90, UR5 ;  /* 0x000000900b0b78a4 */ /* 0x000fe4000f8e0205 */
[----:B------:R-:W-:Y:S02]  /*d280*/  UIADD3 UR9, UR9, 0x50, URZ ;  /* 0x0000005009097890 */ /* 0x000fe4000fffe03f */
[----:B------:R-:W-:Y:S02]  /*d290*/  UIADD3 UR14, UR8, 0x200, URZ ;  /* 0x00000200080e7890 */ /* 0x000fe4000fffe03f */
[----:B------:R-:W-:Y:S02]  /*d2a0*/  UIADD3.X UR5, URZ, UR39, URZ, UP0, !UPT ;  /* 0x000000273f057290 */ /* 0x000fe400087fe43f */
[----:B------:R-:W-:-:S02]  /*d2b0*/  UIADD3 UR15, UR8, 0x2600, URZ ;  /* 0x00002600080f7890 */ /* 0x000fc4000fffe03f */
        /* <DEDUP_REMOVED lines=11> */
.L_x_197:
[----:B------:R-:W-:Y:S05]  /*d370*/  BSYNC B1 ;  /* 0x0000000000017941 */ /* 0x000fea0003800000 */
.L_x_196:
[----:B------:R-:W-:Y:S01]  /*d380*/  VIADD R22, R10, 0x1 ;  /* 0x000000010a167836 */ /* 0x000fe20000000000 */
[----:B------:R-:W-:Y:S04]  /*d390*/  BSSY B1, `(.L_x_203) ;  /* 0x000006e000017945 */ /* 0x000fe80003800000 */
[----:B------:R-:W-:-:S04]  /*d3a0*/  ISETP.NE.AND P0, PT, R22, 0x2, PT ;  /* 0x000000021600780c */ /* 0x000fc80003f05270 */
[----:B0-----:R-:W-:Y:S02]  /*d3b0*/  SEL R24, RZ, 0x1, P0 ;  /* 0x00000001ff187807 */ /* 0x001fe40000000000 */
[----:B------:R-:W-:Y:S02]  /*d3c0*/  SEL R22, R22, RZ, P0 ;  /* 0x000000ff16167207 */ /* 0x000fe40000000000 */
[----:B------:R-:W-:Y:S01]  /*d3d0*/  LOP3.LUT R24, R11, R24, RZ, 0x3c, !PT ;  /* 0x000000180b187212 */ /* 0x000fe200078e3cff */
[----:B------:R-:W-:Y:S06]  /*d3e0*/  @!P6 BRA `(.L_x_204) ;  /* 0x0000000400a0e947 */ /* 0x000fec0003800000 */
[----:B------:R-:W-:Y:S01]  /*d3f0*/  ULDC.64 UR4, c[0x0][0x3f8] ;  /* 0x0000fe0000047ab9 */ /* 0x000fe20000000a00 */
[----:B------:R-:W-:Y:S01]  /*d400*/  VIADD R13, R9, 0xffffffff ;  /* 0xffffffff090d7836 */ /* 0x000fe20000000000 */
[----:B------:R-:W-:-:S04]  /*d410*/  ISETP.NE.U32.AND P0, PT, RZ, UR4, PT ;  /* 0x00000004ff007c0c */ /* 0x000fc8000bf05070 */
[----:B------:R-:W-:-:S13]  /*d420*/  ISETP.NE.AND.EX P0, PT, RZ, UR5, PT, P0 ;  /* 0x00000005ff007c0c */ /* 0x000fda000bf05300 */
[----:B------:R-:W-:Y:S05]  /*d430*/  @!P0 BRA `(.L_x_205) ;  /* 0x0000000000488947 */ /* 0x000fea0003800000 */
[----:B------:R-:W0:Y:S01]  /*d440*/  LDC R12, c[0x0][0x41c] ;  /* 0x00010700ff0c7b82 */ /* 0x000e220000000800 */
[----:B------:R-:W-:Y:S01]  /*d450*/  IMAD.MOV.U32 R15, RZ, RZ, R13 ;  /* 0x000000ffff0f7224 */ /* 0x000fe200078e000d */
[----:B------:R-:W-:Y:S02]  /*d460*/  ULDC.64 UR6, c[0x0][0x408] ;  /* 0x0001020000067ab9 */ /* 0x000fe40000000a00 */
[----:B------:R-:W-:-:S04]  /*d470*/  IMAD R5, R8, UR6, RZ ;  /* 0x0000000608057c24 */ /* 0x000fc8000f8e02ff */
[----:B------:R-:W-:Y:S01]  /*d480*/  IMAD R5, R6, UR7, R5 ;  /* 0x0000000706057c24 */ /* 0x000fe2000f8e0205 */
[----:B0-----:R-:W-:-:S13]  /*d490*/  ISETP.NE.AND P0, PT, R12, 0x1, PT ;  /* 0x000000010c00780c */ /* 0x001fda0003f05270 */
[----:B--2---:R-:W0:Y:S02]  /*d4a0*/  @P0 LDC.64 R2, c[0x0][0x420] ;  /* 0x00010800ff020b82 */ /* 0x004e240000000a00 */
        /* <DEDUP_REMOVED lines=11> */
.L_x_205:
[----:B--2---:R-:W-:Y:S01]  /*d560*/  IMAD R2, R22, 0x8, R26 ;  /* 0x0000000816027824 */ /* 0x004fe200078e021a */
[----:B------:R-:W-:-:S04]  /*d570*/  SHF.L.U32 R3, R24, 0x1f, RZ ;  /* 0x0000001f18037819 */ /* 0x000fc800000006ff */
[----:B------:R-:W2:Y:S02]  /*d580*/  SYNCS.PHASECHK.TRANS64.TRYWAIT P0, [R2+URZ+0x31c40], R3 ;  /* 0x031c4003020075a7 */ /* 0x000ea4000800017f */
[----:B--2---:R-:W-:Y:S05]  /*d590*/  @!P0 BRA `(.L_x_206) ;  /* 0x0000001800d88947 */ /* 0x004fea0003800000 */
.L_x_257:
        /* <DEDUP_REMOVED lines=9> */
.L_x_207:
[----:B0-2---:R-:W-:Y:S01]  /*d630*/  IMAD R2, R22, 0x6c00, R26 ;  /* 0x00006c0016027824 */ /* 0x005fe200078e021a */
[----:B------:R-:W-:Y:S01]  /*d640*/  R2UR UR11, R13 ;  /* 0x000000000d0b72ca */ /* 0x000fe200000e0000 */
[----:B------:R-:W-:Y:S01]  /*d650*/  VIADD R3, R26, 0x31c00 ;  /* 0x00031c001a037836 */ /* 0x000fe20000000000 */
[----:B------:R-:W-:Y:S01]  /*d660*/  R2UR UR5, R23 ;  /* 0x00000000170572ca */ /* 0x000fe200000e0000 */
[----:B------:R-:W-:Y:S01]  /*d670*/  UIADD3 UR4, UP0, UR38, 0x370, URZ ;  /* 0x0000037026047890 */ /* 0x000fe2000ff1e03f */
[----:B------:R-:W-:Y:S01]  /*d680*/  R2UR UR8, R2 ;  /* 0x00000000020872ca */ /* 0x000fe200000e0000 */
[--C-:B------:R-:W-:Y:S01]  /*d690*/  IMAD R2, R22, 0x8, R3.reuse ;  /* 0x0000000816027824 */ /* 0x100fe200078e0203 */
[----:B------:R-:W-:Y:S01]  /*d6a0*/  R2UR UR12, R0 ;  /* 0x00000000000c72ca */ /* 0x000fe200000e0000 */
[----:B------:R-:W-:Y:S01]  /*d6b0*/  UMOV UR10, URZ ;  /* 0x0000003f000a7c82 */ /* 0x000fe20008000000 */
[----:B-----5:R-:W-:Y:S01]  /*d6c0*/  R2UR UR13, R4 ;  /* 0x00000000040d72ca */ /* 0x020fe200000e0000 */
[----:B------:R-:W-:Y:S01]  /*d6d0*/  UMOV UR6, 0x0 ;  /* 0x0000000000067882 */ /* 0x000fe20000000000 */
[----:B------:R-:W-:Y:S01]  /*d6e0*/  R2UR UR9, R2 ;  /* 0x00000000020972ca */ /* 0x000fe200000e0000 */
[----:B------:R-:W-:Y:S01]  /*d6f0*/  UMOV UR7, 0x14f00000 ;  /* 0x14f0000000077882 */ /* 0x000fe20000000000 */
[----:B------:R-:W-:Y:S01]  /*d700*/  UMOV UR17, 0x20 ;  /* 0x0000002000117882 */ /* 0x000fe20000000000 */
[----:B------:R-:W-:Y:S01]  /*d710*/  UMOV UR18, 0x40 ;  /* 0x0000004000127882 */ /* 0x000fe20000000000 */
[----:B------:R-:W-:Y:S01]  /*d720*/  SHF.L.U32 R11, R11, 0x1f, RZ ;  /* 0x0000001f0b0b7819 */ /* 0x000fe200000006ff */
[----:B------:R-:W-:Y:S01]  /*d730*/  UIMAD UR11, UR11, 0x90, UR5 ;  /* 0x000000900b0b78a4 */ /* 0x000fe2000f8e0205 */
[----:B------:R-:W-:Y:S01]  /*d740*/  IMAD R2, R10, 0x8, R3 ;  /* 0x000000080a027824 */ /* 0x000fe200078e0203 */
[----:B------:R-:W-:-:S02]  /*d750*/  UIADD3 UR14, UR8, 0x16a00, URZ ;  /* 0x00016a00080e7890 */ /* 0x000fc4000fffe03f */
[----:B------:R-:W-:Y:S02]  /*d760*/  UIADD3.X UR5, URZ, UR39, URZ, UP0, !UPT ;  /* 0x000000273f057290 */ /* 0x000fe400087fe43f */
[----:B------:R-:W-:Y:S02]  /*d770*/  UIADD3 UR15, UR8, 0x18e00, URZ ;  /* 0x00018e00080f7890 */ /* 0x000fe4000fffe03f */
[----:B------:R-:W-:Y:S02]  /*d780*/  UIADD3 UR9, UR9, 0x30, URZ ;  /* 0x0000003009097890 */ /* 0x000fe4000fffe03f */
[----:B------:R-:W-:-:S03]  /*d790*/  UIADD3 UR16, UR8, 0x1b200, URZ ;  /* 0x0001b20008107890 */ /* 0x000fc6000fffe03f */
[----:B------:R-:W-:-:S04]  /*d7a0*/  UMOV UR8, UR14 ;  /* 0x0000000e00087c82 */ /* 0x000fc80008000000 */
        /* <DEDUP_REMOVED lines=9> */
.L_x_258:
[----:B------:R-:W-:Y:S05]  /*d840*/  @P0 BRA `(.L_x_209) ;  /* 0x0000000000140947 */ /* 0x000fea0003800000 */
[----:B------:R-:W-:Y:S01]  /*d850*/  ISETP.NE.AND P1, PT, R27, RZ, PT ;  /* 0x000000ff1b00720c */ /* 0x000fe20003f25270 */
[----:B------:R-:W-:-:S04]  /*d860*/  IMAD.MOV.U32 R3, RZ, RZ, 0x6c00 ;  /* 0x00006c00ff037424 */ /* 0x000fc800078e00ff */
[----:B------:R2:W-:Y:S08]  /*d870*/  SYNCS.ARRIVE.TRANS64 RZ, [R2+URZ+0x50], R3 ;  /* 0x0000500302ff79a7 */ /* 0x0005f0000800003f */
[----:B------:R-:W-:Y:S05]  /*d880*/  @!P1 BRA `(.L_x_209) ;  /* 0x0000000000049947 */ /* 0x000fea0003800000 */
[----:B------:R-:W-:Y:S01]  /*d890*/  BPT.TRAP 0x1 ;  /* 0x000000040000795c */ /* 0x000fe20000300000 */
.L_x_209:
        /* <DEDUP_REMOVED lines=29> */
.L_x_204:
[----:B------:R-:W-:Y:S05]  /*da70*/  BSYNC B1 ;  /* 0x0000000000017941 */ /* 0x000fea0003800000 */
.L_x_203:
[C---:B------:R-:W-:Y:S01]  /*da80*/  ISETP.GT.AND P0, PT, R9.reuse, 0x1, PT ;  /* 0x000000010900780c */ /* 0x040fe20003f04270 */
[----:B0-2---:R-:W-:-:S04]  /*da90*/  VIADD R2, R9, 0xfffffffe ;  /* 0xfffffffe09027836 */ /* 0x005fc80000000000 */
[----:B------:R-:W-:-:S08]  /*daa0*/  IMAD.MOV.U32 R9, RZ, RZ, R2 ;  /* 0x000000ffff097224 */ /* 0x000fd000078e0002 */
[----:B------:R-:W-:Y:S05]  /*dab0*/  @P0 BRA `(.L_x_210) ;  /* 0xfffffff000700947 */ /* 0x000fea000383ffff */
.L_x_186:
[----:B------:R-:W-:Y:S05]  /*dac0*/  BSYNC B0 ;  /* 0x0000000000007941 */ /* 0x000fea0003800000 */
.L_x_185:
[----:B------:R-:W-:Y:S01]  /*dad0*/  ISETP.NE.AND P0, PT, R27, RZ, PT ;  /* 0x000000ff1b00720c */ /* 0x000fe20003f05270 */
[----:B------:R-:W-:-:S12]  /*dae0*/  BSSY B0, `(.L_x_211) ;  /* 0x000000e000007945 */ /* 0x000fd80003800000 */
[----:B------:R-:W-:Y:S05]  /*daf0*/  @P0 BRA `(.L_x_212) ;  /* 0x0000000000300947 */ /* 0x000fea0003800000 */
[----:B------:R-:W2:Y:S01]  /*db00*/  S2R R9, SR_LANEID ;  /* 0x0000000000097919 */ /* 0x000ea20000000000 */
[----:B------:R-:W-:Y:S01]  /*db10*/  VOTEU.ANY UR4, UPT, PT ;  /* 0x0000000000047886 */ /* 0x000fe200038e0100 */
[----:B------:R-:W3:Y:S01]  /*db20*/  LDC.64 R2, c[0x0][0xc38] ;  /* 0x00030e00ff027b82 */ /* 0x000ee20000000a00 */
[----:B------:R-:W2:Y:S08]  /*db30*/  FLO.U32 R4, UR4 ;  /* 0x0000000400047d00 */ /* 0x000eb000080e0000 */
[----:B0-----:R-:W3:Y:S01]  /*db40*/  POPC R5, UR4 ;  /* 0x0000000400057d09 */ /* 0x001ee20008000000 */
[----:B--2---:R-:W-:-:S13]  /*db50*/  ISETP.EQ.U32.AND P0, PT, R4, R9, PT ;  /* 0x000000090400720c */ /* 0x004fda0003f02070 */
[----:B---3--:R-:W2:Y:S01]  /*db60*/  @P0 ATOMG.E.ADD.STRONG.GPU PT, R3, desc[UR58][R2.64], R5 ;  /* 0x00000005020309a8 */ /* 0x008ea200081ee1fa */
[----:B------:R-:W0:Y:S02]  /*db70*/  S2R R6, SR_LTMASK ;  /* 0x0000000000067919 */ /* 0x000e240000003900 */
[----:B0-----:R-:W-:-:S04]  /*db80*/  LOP3.LUT R6, R6, UR4, RZ, 0xc0, !PT ;  /* 0x0000000406067c12 */ /* 0x001fc8000f8ec0ff */
[----:B------:R-:W0:Y:S01]  /*db90*/  POPC R9, R6 ;  /* 0x0000000600097309 */ /* 0x000e220000000000 */
[----:B--2---:R-:W0:Y:S02]  /*dba0*/  SHFL.IDX PT, R4, R3, R4, 0x1f ;  /* 0x00001f0403047589 */ /* 0x004e2400000e0000 */
[----:B0-----:R-:W-:-:S07]  /*dbb0*/  IADD3 R16, R4, UR36, R9 ;  /* 0x0000002404107c10 */ /* 0x001fce000fffe009 */
.L_x_212:
[----:B------:R-:W-:Y:S05]  /*dbc0*/  BSYNC B0 ;  /* 0x0000000000007941 */ /* 0x000fea0003800000 */
.L_x_211:
[----:B------:R-:W-:Y:S04]  /*dbd0*/  BSSY B0, `(.L_x_213) ;  /* 0x000002b000007945 */ /* 0x000fe80003800000 */
[----:B------:R-:W-:Y:S05]  /*dbe0*/  @!P6 BRA `(.L_x_214) ;  /* 0x0000000000a4e947 */ /* 0x000fea0003800000 */
[----:B------:R-:W-:Y:S01]  /*dbf0*/  IMAD R3, R22, 0x8, R26 ;  /* 0x0000000816037824 */ /* 0x000fe200078e021a */
[----:B------:R-:W-:-:S04]  /*dc00*/  SHF.L.U32 R2, R24, 0x1f, RZ ;  /* 0x0000001f18027819 */ /* 0x000fc800000006ff */
[----:B------:R-:W2:Y:S02]  /*dc10*/  SYNCS.PHASECHK.TRANS64.TRYWAIT P0, [R3+URZ+0x31c60], R2 ;  /* 0x031c6002030075a7 */ /* 0x000ea4000800017f */
[----:B--2---:R-:W-:Y:S05]  /*dc20*/  @!P0 BRA `(.L_x_215) ;  /* 0x00000014005c8947 */ /* 0x004fea0003800000 */
.L_x_259:
        /* <DEDUP_REMOVED lines=9> */
.L_x_216:
[----:B0-----:R-:W-:Y:S01]  /*dcc0*/  IMAD R26, R22, 0x6c00, R26 ;  /* 0x00006c00161a7824 */ /* 0x001fe200078e021a */
        /* <DEDUP_REMOVED lines=10> */
[----:B------:R-:W-:-:S05]  /*dd70*/  R2UR UR13, R7 ;  /* 0x00000000070d72ca */ /* 0x000fca00000e0000 */
        /* <DEDUP_REMOVED lines=9> */
[----:B0-----:R-:W-:Y:S01]  /*de10*/  UMOV UR8, UR15 ;  /* 0x0000000f00087c82 */ /* 0x001fe20008000000 */
[----:B------:R-:W-:Y:S02]  /*de20*/  UMOV UR10, UR17 ;  /* 0x00000011000a7c82 */ /* 0x000fe40008000000 */
[----:B------:R0:W-:Y:S02]  /*de30*/  UTMALDG.4D [UR8], [UR4], desc[UR6] ;  /* 0x00000608040075b4 */ /* 0x0001e40008019000 */
[----:B0-----:R-:W-:Y:S01]  /*de40*/  UMOV UR8, UR16 ;  /* 0x0000001000087c82 */ /* 0x001fe20008000000 */
[----:B------:R-:W-:-:S02]  /*de50*/  UMOV UR10, UR14 ;  /* 0x0000000e000a7c82 */ /* 0x000fc40008000000 */
[----:B------:R4:W-:Y:S02]  /*de60*/  UTMALDG.4D [UR8], [UR4], desc[UR6] ;  /* 0x00000608040075b4 */ /* 0x0009e40008019000 */
[----:B----4-:R-:W-:Y:S01]  /*de70*/  NOP ;  /* 0x0000000000007918 */ /* 0x010fe20000000000 */
.L_x_214:
[----:B------:R-:W-:Y:S05]  /*de80*/  BSYNC B0 ;  /* 0x0000000000007941 */ /* 0x000fea0003800000 */
.L_x_213:
[----:B------:R-:W-:-:S05]  /*de90*/  VIADD R22, R22, 0x1 ;  /* 0x0000000116167836 */ /* 0x000fca0000000000 */
[----:B------:R-:W-:-:S04]  /*dea0*/  ISETP.NE.AND P0, PT, R22, 0x2, PT ;  /* 0x000000021600780c */ /* 0x000fc80003f05270 */
[----:B--23--:R-:W-:Y:S02]  /*deb0*/  SEL R3, RZ, 0x1, P0 ;  /* 0x00000001ff037807 */ /* 0x00cfe40000000000 */
[----:B------:R-:W-:Y:S02]  /*dec0*/  SEL R22, R22, RZ, P0 ;  /* 0x000000ff16167207 */ /* 0x000fe40000000000 */
[----:B------:R-:W-:-:S07]  /*ded0*/  LOP3.LUT R24, R24, R3, RZ, 0x3c, !PT ;  /* 0x0000000318187212 */ /* 0x000fce00078e3cff */
.L_x_170:
[----:B------:R-:W-:Y:S05]  /*dee0*/  BSYNC B6 ;  /* 0x0000000000067941 */ /* 0x000fea0003800000 */
.L_x_168:
[----:B------:R-:W-:-:S03]  /*def0*/  UMOV UR4, 0xffffffff ;  /* 0xffffffff00047882 */ /* 0x000fc60000000000 */
[----:B------:R-:W-:Y:S05]  /*df00*/  BRA.DIV UR4, `(.L_x_217) ;  /* 0x0000001204b87947 */ /* 0x000fea000b800000 */
[----:B0-----:R0:W2:Y:S04]  /*df10*/  SHFL.IDX PT, R5, R16, RZ, 0x1f ;  /* 0x00001fff10057589 */ /* 0x0010a800000e0000 */
[----:B------:R0:W3:Y:S02]  /*df20*/  SHFL.IDX PT, R4, R16, 0x1, 0x1f ;  /* 0x00201f0010047f89 */ /* 0x0000e400000e0000 */
.L_x_263:
[----:B------:R-:W-:Y:S01]  /*df30*/  ULDC UR4, c[0x0][0xc14] ;  /* 0x0003050000047ab9 */ /* 0x000fe20000000800 */
[C---:B------:R-:W-:Y:S01]  /*df40*/  IMAD.IADD R7, R27.reuse, 0x1, R19 ;  /* 0x000000011b077824 */ /* 0x040fe200078e0213 */
[----:B------:R-:W-:Y:S01]  /*df50*/  ISETP.NE.AND P0, PT, R27, 0x1f, PT ;  /* 0x0000001f1b00780c */ /* 0x000fe20003f05270 */
[----:B------:R-:W-:Y:S01]  /*df60*/  IMAD.U32 R0, RZ, RZ, UR4 ;  /* 0x00000004ff007e24 */ /* 0x000fe2000f8e00ff */
[----:B------:R-:W-:Y:S01]  /*df70*/  BSSY B0, `(.L_x_218) ;  /* 0x0000007000007945 */ /* 0x000fe20003800000 */
[----:B------:R-:W-:-:S03]  /*df80*/  IMAD.MOV.U32 R2, RZ, RZ, RZ ;  /* 0x000000ffff027224 */ /* 0x000fc600078e00ff */
[----:B------:R-:W-:-:S13]  /*df90*/  ISETP.GE.OR P0, PT, R7, R0, !P0 ;  /* 0x000000000700720c */ /* 0x000fda0004706670 */
[----:B------:R-:W-:Y:S05]  /*dfa0*/  @P0 BRA `(.L_x_219) ;  /* 0x00000000000c0947 */ /* 0x000fea0003800000 */
[----:B------:R-:W4:Y:S02]  /*dfb0*/  LDC.64 R2, c[0x0][0xc58] ;  /* 0x00031600ff027b82 */ /* 0x000f240000000a00 */
[----:B----4-:R-:W-:-:S06]  /*dfc0*/  IMAD.WIDE R2, R7, 0x4, R2 ;  /* 0x0000000407027825 */ /* 0x010fcc00078e0202 */
[----:B------:R4:W5:Y:S02]  /*dfd0*/  LDG.E R2, desc[UR58][R2.64] ;  /* 0x0000003a02027981 */ /* 0x000964000c1e1900 */
.L_x_219:
[----:B------:R-:W-:Y:S05]  /*dfe0*/  BSYNC B0 ;  /* 0x0000000000007941 */ /* 0x000fea0003800000 */
.L_x_218:
[----:B------:R-:W-:-:S03]  /*dff0*/  UMOV UR4, 0xffffffff ;  /* 0xffffffff00047882 */ /* 0x000fc60000000000 */
[----:B------:R-:W-:Y:S05]  /*e000*/  BRA.DIV UR4, `(.L_x_220) ;  /* 0x0000001204c47947 */ /* 0x000fea000b800000 */
[----:B-----5:R-:W0:Y:S01]  /*e010*/  SHFL.UP PT, R14, R2, 0x1, RZ ;  /* 0x04200000020e7989 */ /* 0x020e2200000e00ff */
        /* <DEDUP_REMOVED lines=8> */
[----:B----4-:R-:W-:-:S05]  /*e0a0*/  IMAD.IADD R3, R13, 0x1, R14 ;  /* 0x000000010d037824 */ /* 0x010fca00078e020e */
        /* <DEDUP_REMOVED lines=10> */
[----:B------:R0:W4:Y:S02]  /*e150*/  SHFL.IDX PT, R14, R8, 0x1f, 0x1f ;  /* 0x03e01f00080e7f89 */ /* 0x00012400000e0000 */
.L_x_271:
[----:B------:R-:W-:Y:S02]  /*e160*/  ULDC UR4, c[0x0][0xc10] ;  /* 0x0003040000047ab9 */ /* 0x000fe40000000800 */
[----:B------:R-:W-:-:S04]  /*e170*/  IMAD.U32 R7, RZ, RZ, UR4 ;  /* 0x00000004ff077e24 */ /* 0x000fc8000f8e00ff */
[----:B----4-:R-:W-:-:S04]  /*e180*/  IMAD R3, R14, R7, RZ ;  /* 0x000000070e037224 */ /* 0x010fc800078e02ff */
[----:B---3--:R-:W-:-:S05]  /*e190*/  IMAD.IADD R4, R4, 0x1, R3 ;  /* 0x0000000104047824 */ /* 0x008fca00078e0203 */
[----:B--2---:R-:W-:-:S13]  /*e1a0*/  ISETP.GT.AND P0, PT, R4, R5, PT ;  /* 0x000000050400720c */ /* 0x004fda0003f04270 */
[----:B------:R-:W-:Y:S05]  /*e1b0*/  @P0 BRA `(.L_x_221) ;  /* 0x0000000000ac0947 */ /* 0x000fea0003800000 */
[----:B------:R-:W2:Y:S02]  /*e1c0*/  LDC R0, c[0x0][0xc14] ;  /* 0x00030500ff007b82 */ /* 0x000ea40000000800 */
.L_x_226:
[----:B------:R-:W-:-:S05]  /*e1d0*/  VIADD R19, R19, 0x1f ;  /* 0x0000001f13137836 */ /* 0x000fca0000000000 */
[----:B--2---:R-:W-:-:S13]  /*e1e0*/  ISETP.GE.AND P0, PT, R19, R0, PT ;  /* 0x000000001300720c */ /* 0x004fda0003f06270 */
[----:B------:R-:W-:Y:S05]  /*e1f0*/  @P0 BRA `(.L_x_222) ;  /* 0x0000000400540947 */ /* 0x000fea0003800000 */
[C---:B------:R-:W-:Y:S01]  /*e200*/  IMAD.IADD R7, R27.reuse, 0x1, R19 ;  /* 0x000000011b077824 */ /* 0x040fe200078e0213 */
[----:B------:R-:W-:Y:S01]  /*e210*/  ISETP.NE.AND P1, PT, R27, 0x1f, PT ;  /* 0x0000001f1b00780c */ /* 0x000fe20003f25270 */
[----:B------:R-:W-:Y:S01]  /*e220*/  BSSY B0, `(.L_x_223) ;  /* 0x0000007000007945 */ /* 0x000fe20003800000 */
[----:B------:R-:W-:Y:S02]  /*e230*/  IMAD.MOV.U32 R2, RZ, RZ, RZ ;  /* 0x000000ffff027224 */ /* 0x000fe400078e00ff */
[----:B------:R-:W-:-:S13]  /*e240*/  ISETP.GE.OR P0, PT, R7, R0, !P1 ;  /* 0x000000000700720c */ /* 0x000fda0004f06670 */
[----:B------:R-:W-:Y:S05]  /*e250*/  @P0 BRA `(.L_x_224) ;  /* 0x00000000000c0947 */ /* 0x000fea0003800000 */
[----:B------:R-:W2:Y:S02]  /*e260*/  LDC.64 R2, c[0x0][0xc58] ;  /* 0x00031600ff027b82 */ /* 0x000ea40000000a00 */
[----:B--2---:R-:W-:-:S06]  /*e270*/  IMAD.WIDE R2, R7, 0x4, R2 ;  /* 0x0000000407027825 */ /* 0x004fcc00078e0202 */
[----:B------:R2:W5:Y:S02]  /*e280*/  LDG.E R2, desc[UR58][R2.64] ;  /* 0x0000003a02027981 */ /* 0x000564000c1e1900 */
.L_x_224:
[----:B------:R-:W-:Y:S05]  /*e290*/  BSYNC B0 ;  /* 0x0000000000007941 */ /* 0x000fea0003800000 */
.L_x_223:
[----:B------:R-:W-:-:S03]  /*e2a0*/  UMOV UR4, 0xffffffff ;  /* 0xffffffff00047882 */ /* 0x000fc60000000000 */
[----:B------:R-:W-:Y:S05]  /*e2b0*/  BRA.DIV UR4, `(.L_x_225) ;  /* 0x0000001204e87947 */ /* 0x000fea000b800000 */
[----:B-----5:R-:W3:Y:S01]  /*e2c0*/  SHFL.UP PT, R14, R2, 0x1, RZ ;  /* 0x04200000020e7989 */ /* 0x020ee200000e00ff */
[C---:B------:R-:W-:Y:S02]  /*e2d0*/  ISETP.NE.AND P0, PT, R27.reuse, RZ, PT ;  /* 0x000000ff1b00720c */ /* 0x040fe40003f05270 */
[C---:B------:R-:W-:Y:S02]  /*e2e0*/  ISETP.GE.U32.AND P1, PT, R27.reuse, 0x2, PT ;  /* 0x000000021b00780c */ /* 0x040fe40003f26070 */
[----:B---3--:R-:W-:Y:S02]  /*e2f0*/  SEL R13, R14, RZ, P0 ;  /* 0x000000ff0e0d7207 */ /* 0x008fe40000000000 */
[----:B------:R-:W-:-:S03]  /*e300*/  ISETP.GE.U32.AND P0, PT, R27, 0x4, PT ;  /* 0x000000041b00780c */ /* 0x000fc60003f06070 */
[----:B------:R-:W-:-:S05]  /*e310*/  IMAD.IADD R13, R2, 0x1, R13 ;  /* 0x00000001020d7824 */ /* 0x000fca00078e020d */
[----:B------:R-:W3:Y:S02]  /*e320*/  SHFL.UP PT, R14, R13, 0x2, RZ ;  /* 0x044000000d0e7989 */ /* 0x000ee400000e00ff */
[----:B---3--:R-:W-:Y:S02]  /*e330*/  SEL R14, R14, RZ, P1 ;  /* 0x000000ff0e0e7207 */ /* 0x008fe40000800000 */
[----:B------:R-:W-:-:S03]  /*e340*/  ISETP.GE.U32.AND P1, PT, R27, 0x8, PT ;  /* 0x000000081b00780c */ /* 0x000fc60003f26070 */
[----:B--2---:R-:W-:-:S05]  /*e350*/  IMAD.IADD R3, R13, 0x1, R14 ;  /* 0x000000010d037824 */ /* 0x004fca00078e020e */
[----:B------:R-:W2:Y:S02]  /*e360*/  SHFL.UP PT, R14, R3, 0x4, RZ ;  /* 0x04800000030e7989 */ /* 0x000ea400000e00ff */
[----:B--2---:R-:W-:Y:S02]  /*e370*/  SEL R6, R14, RZ, P0 ;  /* 0x000000ff0e067207 */ /* 0x004fe40000000000 */
[----:B------:R-:W-:-:S03]  /*e380*/  ISETP.GE.U32.AND P0, PT, R27, 0x10, PT ;  /* 0x000000101b00780c */ /* 0x000fc60003f06070 */
[----:B------:R-:W-:-:S05]  /*e390*/  IMAD.IADD R6, R3, 0x1, R6 ;  /* 0x0000000103067824 */ /* 0x000fca00078e0206 */
[----:B------:R-:W2:Y:S02]  /*e3a0*/  SHFL.UP PT, R14, R6, 0x8, RZ ;  /* 0x05000000060e7989 */ /* 0x000ea400000e00ff */
[----:B--2---:R-:W-:-:S05]  /*e3b0*/  SEL R7, R14, RZ, P1 ;  /* 0x000000ff0e077207 */ /* 0x004fca0000800000 */
[----:B------:R-:W-:-:S05]  /*e3c0*/  IMAD.IADD R7, R6, 0x1, R7 ;  /* 0x0000000106077824 */ /* 0x000fca00078e0207 */
[----:B------:R-:W0:Y:S02]  /*e3d0*/  SHFL.UP PT, R14, R7, 0x10, RZ ;  /* 0x06000000070e7989 */ /* 0x000e2400000e00ff */
[----:B0-----:R-:W-:-:S05]  /*e3e0*/  SEL R8, R14, RZ, P0 ;  /* 0x000000ff0e087207 */ /* 0x001fca0000000000 */
[----:B------:R-:W-:-:S05]  /*e3f0*/  IMAD.IADD R8, R7, 0x1, R8 ;  /* 0x0000000107087824 */ /* 0x000fca00078e0208 */
[----:B------:R0:W2:Y:S02]  /*e400*/  SHFL.IDX PT, R14, R8, 0x1f, 0x1f ;  /* 0x03e01f00080e7f89 */ /* 0x0000a400000e0000 */
.L_x_279:
[----:B------:R-:W-:Y:S02]  /*e410*/  ULDC UR4, c[0x0][0xc10] ;  /* 0x0003040000047ab9 */ /* 0x000fe40000000800 */
[----:B------:R-:W-:-:S04]  /*e420*/  IMAD.U32 R7, RZ, RZ, UR4 ;  /* 0x00000004ff077e24 */ /* 0x000fc8000f8e00ff */
[----:B--2---:R-:W-:-:S04]  /*e430*/  IMAD R3, R14, R7, RZ ;  /* 0x000000070e037224 */ /* 0x004fc800078e02ff */
[----:B------:R-:W-:-:S05]  /*e440*/  IMAD.IADD R4, R3, 0x1, R4 ;  /* 0x0000000103047824 */ /* 0x000fca00078e0204 */
[----:B------:R-:W-:-:S13]  /*e450*/  ISETP.GT.AND P0, PT, R4, R5, PT ;  /* 0x000000050400720c */ /* 0x000fda0003f04270 */
[----:B------:R-:W-:Y:S05]  /*e460*/  @!P0 BRA `(.L_x_226) ;  /* 0xfffffffc00588947 */ /* 0x000fea000383ffff */
.L_x_221:
[----:B------:R-:W-:Y:S01]  /*e470*/  IMAD.IADD R16, R4, 0x1, -R3 ;  /* 0x0000000104107824 */ /* 0x000fe200078e0a03 */
[----:B------:R-:W-:-:S03]  /*e480*/  UMOV UR4, 0xffffffff ;  /* 0xffffffff00047882 */ /* 0x000fc60000000000 */
[----:B------:R-:W-:-:S05]  /*e490*/  IMAD R4, R8, R7, R16 ;  /* 0x0000000708047224 */ /* 0x000fca00078e0210 */
[----:B------:R-:W-:Y:S01]  /*e4a0*/  ISETP.GT.AND P6, PT, R4, R5, PT ;  /* 0x000000050400720c */ /* 0x000fe20003fc4270 */
[----:B------:R-:W-:-:S12]  /*e4b0*/  BRA.DIV UR4, `(.L_x_227) ;  /* 0x0000001604387947 */ /* 0x000fd8000b800000 */
[----:B------:R-:W-:-:S04]  /*e4c0*/  VOTE.ANY R3, PT, !P6 ;  /* 0x0000000000037806 */ /* 0x000fc800070e0100 */
[----:B------:R-:W2:Y:S02]  /*e4d0*/  POPC R4, R3 ;  /* 0x0000000300047309 */ /* 0x000ea40000000000 */
[----:B--2---:R2:W3:Y:S02]  /*e4e0*/  SHFL.IDX PT, R17, R2, R4, 0x1f ;  /* 0x00001f0402117589 */ /* 0x0044e400000e0000 */
.L_x_283:
[----:B------:R-:W-:Y:S01]  /*e4f0*/  ISETP.NE.AND P0, PT, R3, RZ, PT ;  /* 0x000000ff0300720c */ /* 0x000fe20003f05270 */
[----:B------:R-:W-:-:S12]  /*e500*/  IMAD.MOV.U32 R14, RZ, RZ, RZ ;  /* 0x000000ffff0e7224 */ /* 0x000fd800078e00ff */
[----:B------:R-:W-:Y:S05]  /*e510*/  @!P0 BRA `(.L_x_228) ;  /* 0x0000000000108947 */ /* 0x000fea0003800000 */
[----:B------:R-:W-:Y:S01]  /*e520*/  UMOV UR4, 0xffffffff ;  /* 0xffffffff00047882 */ /* 0x000fe20000000000 */
[----:B------:R-:W-:Y:S02]  /*e530*/  VIADD R12, R4, 0xffffffff ;  /* 0xffffffff040c7836 */ /* 0x000fe40000000000 */
[----:B------:R-:W-:Y:S05]  /*e540*/  BRA.DIV UR4, `(.L_x_229) ;  /* 0x00000016045c7947 */ /* 0x000fea000b800000 */
[----:B------:R4:W0:Y:S02]  /*e550*/  SHFL.IDX PT, R14, R8, R12, 0x1f ;  /* 0x00001f0c080e7589 */ /* 0x00082400000e0000 */
.L_x_228:
[----:B---3--:R-:W-:Y:S01]  /*e560*/  IABS R6, R17 ;  /* 0x0000001100067213 */ /* 0x008fe20000000000 */
[----:B0-----:R-:W-:Y:S02]  /*e570*/  IMAD R16, R14, R7, R16 ;  /* 0x000000070e107224 */ /* 0x001fe400078e0210 */
[----:B------:R-:W-:Y:S01]  /*e580*/  IMAD.IADD R19, R4, 0x1, R19 ;  /* 0x0000000104137824 */ /* 0x000fe200078e0213 */
[----:B----4-:R-:W0:Y:S01]  /*e590*/  I2F.RP R8, R6 ;  /* 0x0000000600087306 */ /* 0x010e220000209400 */
[----:B------:R-:W-:Y:S01]  /*e5a0*/  IMAD.IADD R10, R5, 0x1, -R16 ;  /* 0x00000001050a7824 */ /* 0x000fe200078e0a10 */
[----:B------:R-:W-:-:S05]  /*e5b0*/  IABS R5, R17 ;  /* 0x0000001100057213 */ /* 0x000fca0000000000 */
[----:B------:R-:W-:Y:S01]  /*e5c0*/  IMAD.MOV R5, RZ, RZ, -R5 ;  /* 0x000000ffff057224 */ /* 0x000fe200078e0a05 */
[----:B0-----:R-:W2:Y:S02]  /*e5d0*/  MUFU.RCP R8, R8 ;  /* 0x0000000800087308 */ /* 0x001ea40000001000 */
[----:B--2---:R-:W-:-:S06]  /*e5e0*/  VIADD R2, R8, 0xffffffe ;  /* 0x0ffffffe08027836 */ /* 0x004fcc0000000000 */
[----:B------:R0:W2:Y:S02]  /*e5f0*/  F2I.FTZ.U32.TRUNC.NTZ R3, R2 ;  /* 0x0000000200037305 */ /* 0x0000a4000021f000 */
[----:B0-----:R-:W-:Y:S02]  /*e600*/  IMAD.MOV.U32 R2, RZ, RZ, RZ ;  /* 0x000000ffff027224 */ /* 0x001fe400078e00ff */
[----:B--2---:R-:W-:-:S04]  /*e610*/  IMAD.MOV R7, RZ, RZ, -R3 ;  /* 0x000000ffff077224 */ /* 0x004fc800078e0a03 */
[----:B------:R-:W-:-:S04]  /*e620*/  IMAD R7, R7, R6, RZ ;  /* 0x0000000607077224 */ /* 0x000fc800078e02ff */
[----:B------:R-:W-:Y:S01]  /*e630*/  IMAD.HI.U32 R3, R3, R7, R2 ;  /* 0x0000000703037227 */ /* 0x000fe200078e0002 */
[----:B------:R-:W-:-:S05]  /*e640*/  IABS R2, R10 ;  /* 0x0000000a00027213 */ /* 0x000fca0000000000 */
        /* <DEDUP_REMOVED lines=16> */
.L_x_222:
[----:B------:R-:W-:Y:S01]  /*e750*/  UMOV UR4, URZ ;  /* 0x0000003f00047c82 */ /* 0x000fe20008000000 */
[----:B------:R-:W-:Y:S01]  /*e760*/  UMOV UR5, URZ ;  /* 0x0000003f00057c82 */ /* 0x000fe20008000000 */
[----:B------:R-:W-:Y:S01]  /*e770*/  ULDC UR6, c[0x0][0xc14] ;  /* 0x0003050000067ab9 */ /* 0x000fe20000000800 */
[----:B------:R-:W-:Y:S02]  /*e780*/  IMAD.MOV.U32 R16, RZ, RZ, R5 ;  /* 0x000000ffff107224 */ /* 0x000fe400078e0005 */
[----:B------:R-:W-:Y:S02]  /*e790*/  IMAD.U32 R17, RZ, RZ, UR4 ;  /* 0x00000004ff117e24 */ /* 0x000fe4000f8e00ff */
[----:B------:R-:W-:Y:S02]  /*e7a0*/  IMAD.U32 R18, RZ, RZ, UR5 ;  /* 0x00000005ff127e24 */ /* 0x000fe4000f8e00ff */
[----:B------:R-:W-:-:S07]  /*e7b0*/  IMAD.U32 R19, RZ, RZ, UR6 ;  /* 0x00000006ff137e24 */ /* 0x000fce000f8e00ff */
.L_x_230:
[----:B------:R-:W-:Y:S01]  /*e7c0*/  ISETP.NE.AND P0, PT, R27, RZ, PT ;  /* 0x000000ff1b00720c */ /* 0x000fe20003f05270 */
[----:B------:R-:W-:Y:S05]  /*e7d0*/  WARPSYNC.ALL ;  /* 0x0000000000007948 */ /* 0x000fea0003800000 */
[----:B------:R-:W-:Y:S07]  /*e7e0*/  BAR.SYNC.DEFER_BLOCKING 0x4, 0x1a0 ;  /* 0x0106800000007b1d */ /* 0x000fee0000010000 */
[----:B------:R-:W-:Y:S01]  /*e7f0*/  @!P0 MOV R2, 0x400 ;  /* 0x0000040000028802 */ /* 0x000fe20000000f00 */
[----:B------:R-:W2:Y:S03]  /*e800*/  @!P0 S2R R3, SR_CgaCtaId ;  /* 0x0000000000038919 */ /* 0x000ea60000008800 */
[----:B--2---:R-:W-:-:S05]  /*e810*/  @!P0 LEA R2, R3, R2, 0x18 ;  /* 0x0000000203028211 */ /* 0x004fca00078ec0ff */
[----:B------:R2:W-:Y:S01]  /*e820*/  @!P0 STS.128 [R2+0x31cd0], R16 ;  /* 0x031cd01002008388 */ /* 0x0005e20000000c00 */
[----:B------:R-:W-:Y:S06]  /*e830*/  BAR.ARV 0x5, 0x1a0 ;  /* 0x0146800000007b1d */ /* 0x000fec0000002000 */
[----:B------:R-:W-:-:S13]  /*e840*/  ISETP.GE.AND P0, PT, R19, R0, PT ;  /* 0x000000001300720c */ /* 0x000fda0003f06270 */
[----:B------:R-:W-:Y:S05]  /*e850*/  @!P0 BRA `(.L_x_231) ;  /* 0xffffffc800048947 */ /* 0x000fea000383ffff */
.L_x_166:
[----:B0-----:R-:W3:Y:S01]  /*e860*/  LDL.LU R0, [R1+0xc] ;  /* 0x00000c0001007983 */ /* 0x001ee20000300800 */
[----:B------:R-:W-:Y:S01]  /*e870*/  BSSY B0, `(.L_x_232) ;  /* 0x000000b000007945 */ /* 0x000fe20003800000 */
[----:B------:R-:W0:Y:S01]  /*e880*/  S2R R5, SR_CgaCtaId ;  /* 0x0000000000057919 */ /* 0x000e220000008800 */
[----:B---3--:R-:W-:-:S05]  /*e890*/  VIADD R0, R0, 0x1 ;  /* 0x0000000100007836 */ /* 0x008fca0000000000 */
[----:B--2---:R-:W-:-:S04]  /*e8a0*/  LEA.HI R2, R0, R0, RZ, 0x1 ;  /* 0x0000000000027211 */ /* 0x004fc800078f08ff */
[----:B------:R-:W-:Y:S02]  /*e8b0*/  LOP3.LUT R3, R2, 0xfffffffe, RZ, 0xc0, !PT ;  /* 0xfffffffe02037812 */ /* 0x000fe400078ec0ff */
[----:B------:R-:W-:-:S03]  /*e8c0*/  MOV R2, 0x400 ;  /* 0x0000040000027802 */ /* 0x000fc60000000f00 */
[----:B------:R-:W-:Y:S01]  /*e8d0*/  IMAD.IADD R0, R0, 0x1, -R3 ;  /* 0x0000000100007824 */ /* 0x000fe200078e0a03 */
[----:B0-----:R-:W-:-:S04]  /*e8e0*/  LEA R9, R5, R2, 0x18 ;  /* 0x0000000205097211 */ /* 0x001fc800078ec0ff */
[----:B------:R-:W-:-:S04]  /*e8f0*/  SHF.L.U32 R0, R0, 0x1f, RZ ;  /* 0x0000001f00007819 */ /* 0x000fc800000006ff */
[----:B------:R-:W0:Y:S02]  /*e900*/  SYNCS.PHASECHK.TRANS64.TRYWAIT P0, [R9+URZ+0x31c20], R0 ;  /* 0x031c2000090075a7 */ /* 0x000e24000800017f */
[----:B0-----:R-:W-:Y:S05]  /*e910*/  @!P0 BRA `(.L_x_233) ;  /* 0x00000010008c8947 */ /* 0x001fea0003800000 */
.L_x_286:
[----:B------:R-:W-:Y:S05]  /*e920*/  BSYNC B0 ;  /* 0x0000000000007941 */ /* 0x000fea0003800000 */
.L_x_232:
[----:B------:R-:W-:-:S03]  /*e930*/  UMOV UR4, 0xffffffff ;  /* 0xffffffff00047882 */ /* 0x000fc60000000000 */
[----:B------:R-:W-:Y:S05]  /*e940*/  BRA.DIV UR4, `(.L_x_234) ;  /* 0x0000001204947947 */ /* 0x000fea000b800000 */
[----:B0-----:R-:W0:Y:S02]  /*e950*/  S2R R0, SR_TID.X ;  /* 0x0000000000007919 */ /* 0x001e240000002100 */
[----:B0-----:R-:W-:-:S04]  /*e960*/  SHF.R.U32.HI R0, RZ, 0x5, R0 ;  /* 0x00000005ff007819 */ /* 0x001fc80000011600 */
[----:B------:R-:W-:-:S05]  /*e970*/  LOP3.LUT R0, R0, 0x3, RZ, 0xc0, !PT ;  /* 0x0000000300007812 */ /* 0x000fca00078ec0ff */
[----:B------:R0:W2:Y:S02]  /*e980*/  SHFL.IDX PT, R14, R0, RZ, 0x1f ;  /* 0x00001fff000e7589 */ /* 0x0000a400000e0000 */
.L_x_289:
[----:B--2---:R-:W-:Y:S01]  /*e990*/  ISETP.NE.AND P0, PT, R14, RZ, PT ;  /* 0x000000ff0e00720c */ /* 0x004fe20003f05270 */
[----:B------:R-:W-:-:S12]  /*e9a0*/  BSSY B0, `(.L_x_235) ;  /* 0x0000024000007945 */ /* 0x000fd80003800000 */
[----:B------:R-:W-:Y:S05]  /*e9b0*/  @P0 BRA `(.L_x_236) ;  /* 0x0000000000880947 */ /* 0x000fea0003800000 */
[----:B------:R-:W-:-:S03]  /*e9c0*/  UMOV UR4, 0xffffffff ;  /* 0xffffffff00047882 */ /* 0x000fc60000000000 */
[----:B------:R-:W-:Y:S05]  /*e9d0*/  BRA.DIV UR4, `(.L_x_237) ;  /* 0x0000001204a47947 */ /* 0x000fea000b800000 */
[----:B------:R-:W-:-:S13]  /*e9e0*/  ELECT P6, URZ, PT ;  /* 0x00000000003f782f */ /* 0x000fda00038c0000 */
.L_x_292:
[----:B------:R-:W-:Y:S05]  /*e9f0*/  @!P6 BRA `(.L_x_236) ;  /* 0x000000000078e947 */ /* 0x000fea0003800000 */
[----:B0-----:R-:W2:Y:S02]  /*ea00*/  LDL.LU R0, [R1+0x14] ;  /* 0x0000140001007983 */ /* 0x001ea40000300800 */
[----:B--2---:R-:W-:-:S04]  /*ea10*/  LOP3.LUT R0, R0, 0x2, RZ, 0xfc, !PT ;  /* 0x0000000200007812 */ /* 0x004fc800078efcff */
[----:B------:R-:W-:-:S13]  /*ea20*/  ISETP.NE.AND P2, PT, R0, 0x3, PT ;  /* 0x000000030000780c */ /* 0x000fda0003f45270 */
[----:B------:R-:W-:Y:S05]  /*ea30*/  @!P2 BRA `(.L_x_238) ;  /* 0x000000000004a947 */ /* 0x000fea0003800000 */
[----:B------:R-:W-:Y:S01]  /*ea40*/  BPT.TRAP 0x1 ;  /* 0x000000040000795c */ /* 0x000fe20000300000 */
.L_x_238:
[----:B------:R-:W-:Y:S01]  /*ea50*/  VIADD R3, R9, 0x31c40 ;  /* 0x00031c4009037836 */ /* 0x000fe20000000000 */
[----:B------:R-:W-:Y:S01]  /*ea60*/  SHF.L.U32 R2, R24, 0x1f, RZ ;  /* 0x0000001f18027819 */ /* 0x000fe200000006ff */
[C---:B------:R-:W-:Y:S02]  /*ea70*/  VIADD R0, R22.reuse, 0x1 ;  /* 0x0000000116007836 */ /* 0x040fe40000000000 */
[----:B------:R-:W-:-:S03]  /*ea80*/  IMAD R7, R22, 0x8, R3 ;  /* 0x0000000816077824 */ /* 0x000fc600078e0203 */
[C---:B------:R-:W-:Y:S01]  /*ea90*/  ISETP.NE.AND P1, PT, R0.reuse, 0x2, PT ;  /* 0x000000020000780c */ /* 0x040fe20003f25270 */
[----:B------:R-:W0:Y:S03]  /*eaa0*/  SYNCS.PHASECHK.TRANS64.TRYWAIT P0, [R7+URZ], R2 ;  /* 0x00000002070075a7 */ /* 0x000e26000800017f */
[----:B------:R-:W-:Y:S02]  /*eab0*/  SEL R5, RZ, 0x1, P1 ;  /* 0x00000001ff057807 */ /* 0x000fe40000800000 */
[----:B------:R-:W-:Y:S02]  /*eac0*/  SEL R4, R0, RZ, P1 ;  /* 0x000000ff00047207 */ /* 0x000fe40000800000 */
[----:B------:R-:W-:-:S03]  /*ead0*/  LOP3.LUT R0, R24, R5, RZ, 0x3c, !PT ;  /* 0x0000000518007212 */ /* 0x000fc600078e3cff */
[----:B------:R-:W-:Y:S01]  /*eae0*/  IMAD R3, R4, 0x8, R3 ;  /* 0x0000000804037824 */ /* 0x000fe200078e0203 */
[----:B------:R-:W-:Y:S01]  /*eaf0*/  SHF.L.U32 R0, R0, 0x1f, RZ ;  /* 0x0000001f00007819 */ /* 0x000fe200000006ff */
[----:B0-----:R-:W-:Y:S06]  /*eb00*/  @!P0 BRA `(.L_x_239) ;  /* 0x0000001000788947 */ /* 0x001fec0003800000 */
.L_x_293:
[----:B------:R-:W2:Y:S02]  /*eb10*/  SYNCS.PHASECHK.TRANS64.TRYWAIT P0, [R3+URZ], R0 ;  /* 0x00000000030075a7 */ /* 0x000ea4000800017f */
[----:B--2---:R-:W-:Y:S05]  /*eb20*/  @!P0 BRA `(.L_x_240) ;  /* 0x0000001000848947 */ /* 0x004fea0003800000 */
.L_x_294:
[----:B------:R-:W-:Y:S05]  /*eb30*/  @!P2 BRA `(.L_x_241) ;  /* 0x000000000004a947 */ /* 0x000fea0003800000 */
[----:B------:R-:W-:Y:S01]  /*eb40*/  BPT.TRAP 0x1 ;  /* 0x000000040000795c */ /* 0x000fe20000300000 */
.L_x_241:
[----:B--2---:R-:W-:-:S04]  /*eb50*/  VIADD R3, R9, 0x31c60 ;  /* 0x00031c6009037836 */ /* 0x004fc80000000000 */
[----:B------:R-:W-:-:S04]  /*eb60*/  IMAD R5, R22, 0x8, R3 ;  /* 0x0000000816057824 */ /* 0x000fc800078e0203 */
[----:B------:R-:W2:Y:S02]  /*eb70*/  SYNCS.PHASECHK.TRANS64.TRYWAIT P0, [R5+URZ], R2 ;  /* 0x00000002050075a7 */ /* 0x000ea4000800017f */
[----:B--2---:R-:W-:Y:S05]  /*eb80*/  @!P0 BRA `(.L_x_242) ;  /* 0x0000001000808947 */ /* 0x004fea0003800000 */
.L_x_295:
[----:B------:R-:W-:-:S07]  /*eb90*/  IMAD R3, R4, 0x8, R3 ;  /* 0x0000000804037824 */ /* 0x000fce00078e0203 */
.L_x_243:
[----:B---3--:R3:W4:Y:S02]  /*eba0*/  SYNCS.PHASECHK.TRANS64.TRYWAIT P0, [R3+URZ], R0 ;  /* 0x00000000030075a7 */ /* 0x008724000800017f */
[----:B----4-:R-:W-:Y:S05]  /*ebb0*/  @!P0 NANOSLEEP.SYNCS 0x989680 ;  /* 0x009896800000895d */ /* 0x010fea0003900000 */
[----:B------:R-:W4:Y:S02]  /*ebc0*/  @!P0 SYNCS.PHASECHK.TRANS64 P0, [R3+URZ], R0 ;  /* 0x00000000030085a7 */ /* 0x000f24000800007f */
[----:B----4-:R-:W-:Y:S05]  /*ebd0*/  @!P0 BRA `(.L_x_243) ;  /* 0xfffffffc00f08947 */ /* 0x010fea000383ffff */
.L_x_236:
[----:B------:R-:W-:Y:S05]  /*ebe0*/  BSYNC B0 ;  /* 0x0000000000007941 */ /* 0x000fea0003800000 */
.L_x_235:
[----:B------:R-:W-:Y:S05]  /*ebf0*/  EXIT ;  /* 0x000000000000794d */ /* 0x000fea0003800000 */
.L_x_128:
[----:B0-----:R-:W-:-:S04]  /*ec00*/  IMAD.U32 R3, RZ, RZ, UR36 ;  /* 0x00000024ff037e24 */ /* 0x001fc8000f8e00ff */
[----:B------:R0:W1:Y:S03]  /*ec10*/  SYNCS.PHASECHK.TRANS64.TRYWAIT P1, [R3+URZ+0x31c00], R0 ;  /* 0x031c0000030075a7 */ /* 0x000066000802017f */
[----:B-1----:R-:W-:Y:S05]  /*ec20*/  @!P1 NANOSLEEP.SYNCS 0x989680 ;  /* 0x009896800000995d */ /* 0x002fea0003900000 */
[----:B------:R-:W1:Y:S02]  /*ec30*/  @!P1 SYNCS.PHASECHK.TRANS64 P1, [R3+URZ+0x31c00], R0 ;  /* 0x031c0000030095a7 */ /* 0x000e64000802007f */
[----:B-1----:R-:W-:Y:S05]  /*ec40*/  @!P1 BRA `(.L_x_128) ;  /* 0xfffffffc00ec9947 */ /* 0x002fea000383ffff */
[----:B------:R-:W-:Y:S05]  /*ec50*/  BRA `(.L_x_244) ;  /* 0xffffff2800447947 */ /* 0x000fea000383ffff */
.L_x_132:
[----:B-1----:R1:W2:Y:S02]  /*ec60*/  SYNCS.PHASECHK.TRANS64.TRYWAIT P2, [R4+URZ+0x31c30], R3 ;  /* 0x031c3003040075a7 */ /* 0x0022a4000804017f */
[----:B--2---:R-:W-:Y:S05]  /*ec70*/  @!P2 NANOSLEEP.SYNCS 0x989680 ;  /* 0x009896800000a95d */ /* 0x004fea0003900000 */
[----:B------:R-:W2:Y:S02]  /*ec80*/  @!P2 SYNCS.PHASECHK.TRANS64 P2, [R4+URZ+0x31c30], R3 ;  /* 0x031c30030400a5a7 */ /* 0x000ea4000804007f */
[----:B--2---:R-:W-:Y:S05]  /*ec90*/  @!P2 BRA `(.L_x_132) ;  /* 0xfffffffc00f0a947 */ /* 0x004fea000383ffff */
[----:B------:R-:W-:Y:S05]  /*eca0*/  BRA `(.L_x_131) ;  /* 0xffffff2800687947 */ /* 0x000fea000383ffff */
.L_x_137:
[----:B--2---:R-:W-:-:S04]  /*ecb0*/  IMAD.U32 R3, RZ, RZ, UR6 ;  /* 0x00000006ff037e24 */ /* 0x004fc8000f8e00ff */
[----:B------:R2:W3:Y:S03]  /*ecc0*/  SYNCS.PHASECHK.TRANS64.TRYWAIT P2, [R3+URZ+0x31c30], R0 ;  /* 0x031c3000030075a7 */ /* 0x0004e6000804017f */
[----:B---3--:R-:W-:Y:S05]  /*ecd0*/  @!P2 NANOSLEEP.SYNCS 0x989680 ;  /* 0x009896800000a95d */ /* 0x008fea0003900000 */
[----:B------:R-:W3:Y:S02]  /*ece0*/  @!P2 SYNCS.PHASECHK.TRANS64 P2, [R3+URZ+0x31c30], R0 ;  /* 0x031c30000300a5a7 */ /* 0x000ee4000804007f */
[----:B---3--:R-:W-:Y:S05]  /*ecf0*/  @!P2 BRA `(.L_x_137) ;  /* 0xfffffffc00eca947 */ /* 0x008fea000383ffff */
[----:B------:R-:W-:Y:S05]  /*ed00*/  BRA `(.L_x_134) ;  /* 0xffffff60008c7947 */ /* 0x000fea000383ffff */
.L_x_141:
[----:B-1----:R-:W-:-:S04]  /*ed10*/  IMAD.U32 R3, RZ, RZ, UR6 ;  /* 0x00000006ff037e24 */ /* 0x002fc8000f8e00ff */
[----:B------:R1:W2:Y:S03]  /*ed20*/  SYNCS.PHASECHK.TRANS64.TRYWAIT P2, [R3+URZ+0x31c50], R0 ;  /* 0x031c5000030075a7 */ /* 0x0002a6000804017f */
[----:B--2---:R-:W-:Y:S05]  /*ed30*/  @!P2 NANOSLEEP.SYNCS 0x989680 ;  /* 0x009896800000a95d */ /* 0x004fea0003900000 */
[----:B------:R-:W2:Y:S02]  /*ed40*/  @!P2 SYNCS.PHASECHK.TRANS64 P2, [R3+URZ+0x31c50], R0 ;  /* 0x031c50000300a5a7 */ /* 0x000ea4000804007f */
[----:B--2---:R-:W-:Y:S05]  /*ed50*/  @!P2 BRA `(.L_x_141) ;  /* 0xfffffffc00eca947 */ /* 0x004fea000383ffff */
[----:B------:R-:W-:Y:S05]  /*ed60*/  BRA `(.L_x_138) ;  /* 0xffffff7800307947 */ /* 0x000fea000383ffff */
.L_x_146:
[----:B--2---:R-:W-:-:S04]  /*ed70*/  IMAD.U32 R5, RZ, RZ, UR9 ;  /* 0x00000009ff057e24 */ /* 0x004fc8000f8e00ff */
[----:B------:R2:W3:Y:S03]  /*ed80*/  SYNCS.PHASECHK.TRANS64.TRYWAIT P0, [R5+URZ+0x31c50], R4 ;  /* 0x031c5004050075a7 */ /* 0x0004e6000800017f */
[----:B---3--:R-:W-:Y:S05]  /*ed90*/  @!P0 NANOSLEEP.SYNCS 0x989680 ;  /* 0x009896800000895d */ /* 0x008fea0003900000 */
[----:B------:R-:W3:Y:S02]  /*eda0*/  @!P0 SYNCS.PHASECHK.TRANS64 P0, [R5+URZ+0x31c50], R4 ;  /* 0x031c5004050085a7 */ /* 0x000ee4000800007f */
[----:B---3--:R-:W-:Y:S05]  /*edb0*/  @!P0 BRA `(.L_x_146) ;  /* 0xfffffffc00ec8947 */ /* 0x008fea000383ffff */
[----:B------:R-:W-:Y:S05]  /*edc0*/  BRA `(.L_x_145) ;  /* 0xffffff9800087947 */ /* 0x000fea000383ffff */
.L_x_177:
[----:B------:R-:W0:Y:S01]  /*edd0*/  S2R R4, SR_TID.X ;  /* 0x0000000000047919 */ /* 0x000e220000002100 */
[----:B------:R-:W-:Y:S01]  /*ede0*/  BSSY B0, `(.L_x_245) ;  /* 0x000000a000007945 */ /* 0x000fe20003800000 */
[----:B------:R-:W-:Y:S02]  /*edf0*/  IMAD.MOV.U32 R12, RZ, RZ, RZ ;  /* 0x000000ffff0c7224 */ /* 0x000fe400078e00ff */
[----:B------:R-:W-:Y:S02]  /*ee00*/  IMAD.MOV.U32 R11, RZ, RZ, 0x1f ;  /* 0x0000001fff0b7424 */ /* 0x000fe400078e00ff */
[----:B------:R-:W-:Y:S01]  /*ee10*/  IMAD.MOV.U32 R15, RZ, RZ, -0x1 ;  /* 0xffffffffff0f7424 */ /* 0x000fe200078e00ff */
[----:B0-----:R-:W-:-:S04]  /*ee20*/  SHF.R.U32.HI R4, RZ, 0x5, R4 ;  /* 0x00000005ff047819 */ /* 0x001fc80000011604 */
[----:B------:R-:W-:-:S05]  /*ee30*/  LOP3.LUT R4, R4, 0x3, RZ, 0xc0, !PT ;  /* 0x0000000304047812 */ /* 0x000fca00078ec0ff */
[----:B------:R-:W-:-:S07]  /*ee40*/  IMAD.MOV.U32 R13, RZ, RZ, R4 ;  /* 0x000000ffff0d7224 */ /* 0x000fce00078e0004 */
[----:B-1----:R-:W-:Y:S05]  /*ee50*/  WARPSYNC.COLLECTIVE R15, `(.L_x_246) ;  /* 0x000000000f087348 */ /* 0x002fea0003c00000 */
[----:B------:R0:W2:Y:S02]  /*ee60*/  SHFL.IDX P6, R14, R13, R12, R11 ;  /* 0x0000000c0d0e7389 */ /* 0x0000a400000c000b */
[----:B012---:R-:W-:Y:S01]  /*ee70*/  ENDCOLLECTIVE ;  /* 0x000000000000791b */ /* 0x007fe20003800000 */
.L_x_246:
[----:B------:R-:W-:Y:S05]  /*ee80*/  BSYNC B0 ;  /* 0x0000000000007941 */ /* 0x000fea0003800000 */
.L_x_245:
[----:B------:R-:W-:Y:S05]  /*ee90*/  BRA `(.L_x_247) ;  /* 0xffffffcc00a07947 */ /* 0x000fea000383ffff */
.L_x_178:
[----:B------:R-:W-:Y:S01]  /*eea0*/  BSSY B0, `(.L_x_248) ;  /* 0x0000006000007945 */ /* 0x000fe20003800000 */
[----:B------:R-:W-:-:S07]  /*eeb0*/  IMAD.MOV.U32 R15, RZ, RZ, -0x1 ;  /* 0xffffffffff0f7424 */ /* 0x000fce00078e00ff */
[----:B-1----:R-:W-:Y:S05]  /*eec0*/  WARPSYNC.COLLECTIVE R15, `(.L_x_249) ;  /* 0x000000000f0c7348 */ /* 0x002fea0003c00000 */
[----:B------:R-:W-:Y:S02]  /*eed0*/  ELECT P6, UR62, PT ;  /* 0x00000000003e782f */ /* 0x000fe400038c0000 */
[----:B------:R-:W-:Y:S01]  /*eee0*/  MOV R14, UR62 ;  /* 0x0000003e000e7c02 */ /* 0x000fe20008000f00 */
[----:B-1----:R-:W-:Y:S10]  /*eef0*/  ENDCOLLECTIVE ;  /* 0x000000000000791b */ /* 0x002ff40003800000 */
.L_x_249:
[----:B------:R-:W-:Y:S05]  /*ef00*/  BSYNC B0 ;  /* 0x0000000000007941 */ /* 0x000fea0003800000 */
.L_x_248:
[----:B------:R-:W-:Y:S05]  /*ef10*/  BRA `(.L_x_250) ;  /* 0xffffffcc00947947 */ /* 0x000fea000383ffff */
.L_x_181:
[----:B--2---:R2:W3:Y:S02]  /*ef20*/  SYNCS.PHASECHK.TRANS64.TRYWAIT P0, [R5+URZ+0x31c40], R4 ;  /* 0x031c4004050075a7 */ /* 0x0044e4000800017f */
[----:B---3--:R-:W-:Y:S05]  /*ef30*/  @!P0 NANOSLEEP.SYNCS 0x989680 ;  /* 0x009896800000895d */ /* 0x008fea0003900000 */
[----:B------:R-:W3:Y:S02]  /*ef40*/  @!P0 SYNCS.PHASECHK.TRANS64 P0, [R5+URZ+0x31c40], R4 ;  /* 0x031c4004050085a7 */ /* 0x000ee4000800007f */
[----:B---3--:R-:W-:Y:S05]  /*ef50*/  @!P0 BRA `(.L_x_181) ;  /* 0xfffffffc00f08947 */ /* 0x008fea000383ffff */
[----:B------:R-:W-:Y:S05]  /*ef60*/  BRA `(.L_x_251) ;  /* 0xffffffcc00ec7947 */ /* 0x000fea000383ffff */
.L_x_184:
[----:B0-----:R0:W2:Y:S02]  /*ef70*/  SYNCS.PHASECHK.TRANS64.TRYWAIT P0, [R26+URZ+0x31c20], R5 ;  /* 0x031c20051a0075a7 */ /* 0x0010a4000800017f */
[----:B--2---:R-:W-:Y:S05]  /*ef80*/  @!P0 NANOSLEEP.SYNCS 0x989680 ;  /* 0x009896800000895d */ /* 0x004fea0003900000 */
[----:B------:R-:W2:Y:S02]  /*ef90*/  @!P0 SYNCS.PHASECHK.TRANS64 P0, [R26+URZ+0x31c20], R5 ;  /* 0x031c20051a0085a7 */ /* 0x000ea4000800007f */
[----:B--2---:R-:W-:Y:S05]  /*efa0*/  @!P0 BRA `(.L_x_184) ;  /* 0xfffffffc00f08947 */ /* 0x004fea000383ffff */
[----:B------:R-:W-:Y:S05]  /*efb0*/  BRA `(.L_x_252) ;  /* 0xffffffd4001c7947 */ /* 0x000fea000383ffff */
.L_x_192:
[----:B--2---:R2:W3:Y:S02]  /*efc0*/  SYNCS.PHASECHK.TRANS64.TRYWAIT P0, [R3+URZ+0x31c40], R2 ;  /* 0x031c4002030075a7 */ /* 0x0044e4000800017f */
[----:B---3--:R-:W-:Y:S05]  /*efd0*/  @!P0 NANOSLEEP.SYNCS 0x989680 ;  /* 0x009896800000895d */ /* 0x008fea0003900000 */
[----:B------:R-:W3:Y:S02]  /*efe0*/  @!P0 SYNCS.PHASECHK.TRANS64 P0, [R3+URZ+0x31c40], R2 ;  /* 0x031c4002030085a7 */ /* 0x000ee4000800007f */
[----:B---3--:R-:W-:Y:S05]  /*eff0*/  @!P0 BRA `(.L_x_192) ;  /* 0xfffffffc00f08947 */ /* 0x008fea000383ffff */
[----:B------:R-:W-:Y:S05]  /*f000*/  BRA `(.L_x_253) ;  /* 0xffffffd400c47947 */ /* 0x000fea000383ffff */
.L_x_194:
[----:B0-----:R0:W2:Y:S02]  /*f010*/  SYNCS.PHASECHK.TRANS64.TRYWAIT P0, [R2+URZ+0x60], R5 ;  /* 0x00006005020075a7 */ /* 0x0010a4000800017f */
[----:B--2---:R-:W-:Y:S05]  /*f020*/  @!P0 NANOSLEEP.SYNCS 0x989680 ;  /* 0x009896800000895d */ /* 0x004fea0003900000 */
[----:B------:R-:W2:Y:S02]  /*f030*/  @!P0 SYNCS.PHASECHK.TRANS64 P0, [R2+URZ+0x60], R5 ;  /* 0x00006005020085a7 */ /* 0x000ea4000800007f */
[----:B--2---:R-:W-:Y:S05]  /*f040*/  @!P0 BRA `(.L_x_194) ;  /* 0xfffffffc00f08947 */ /* 0x004fea000383ffff */
[----:B------:R-:W-:Y:S05]  /*f050*/  BRA `(.L_x_254) ;  /* 0xffffffd800507947 */ /* 0x000fea000383ffff */
.L_x_199:
[----:B---3--:R3:W4:Y:S02]  /*f060*/  SYNCS.PHASECHK.TRANS64.TRYWAIT P0, [R3+URZ+0x31c40], R2 ;  /* 0x031c4002030075a7 */ /* 0x008724000800017f */
[----:B----4-:R-:W-:Y:S05]  /*f070*/  @!P0 NANOSLEEP.SYNCS 0x989680 ;  /* 0x009896800000895d */ /* 0x010fea0003900000 */
[----:B------:R-:W4:Y:S02]  /*f080*/  @!P0 SYNCS.PHASECHK.TRANS64 P0, [R3+URZ+0x31c40], R2 ;  /* 0x031c4002030085a7 */ /* 0x000f24000800007f */
[----:B----4-:R-:W-:Y:S05]  /*f090*/  @!P0 BRA `(.L_x_199) ;  /* 0xfffffffc00f08947 */ /* 0x010fea000383ffff */
[----:B------:R-:W-:Y:S05]  /*f0a0*/  BRA `(.L_x_255) ;  /* 0xffffffdc00807947 */ /* 0x000fea000383ffff */
.L_x_201:
[----:B0-----:R0:W2:Y:S02]  /*f0b0*/  SYNCS.PHASECHK.TRANS64.TRYWAIT P1, [R3+URZ+0x60], R24 ;  /* 0x00006018030075a7 */ /* 0x0010a4000802017f */
[----:B--2---:R-:W-:Y:S05]  /*f0c0*/  @!P1 NANOSLEEP.SYNCS 0x989680 ;  /* 0x009896800000995d */ /* 0x004fea0003900000 */
[----:B------:R-:W2:Y:S02]  /*f0d0*/  @!P1 SYNCS.PHASECHK.TRANS64 P1, [R3+URZ+0x60], R24 ;  /* 0x00006018030095a7 */ /* 0x000ea4000802007f */
[----:B--2---:R-:W-:Y:S05]  /*f0e0*/  @!P1 BRA `(.L_x_201) ;  /* 0xfffffffc00f09947 */ /* 0x004fea000383ffff */
[----:B------:R-:W-:Y:S05]  /*f0f0*/  BRA `(.L_x_256) ;  /* 0xffffffe0000c7947 */ /* 0x000fea000383ffff */
.L_x_206:
[----:B--2---:R2:W3:Y:S02]  /*f100*/  SYNCS.PHASECHK.TRANS64.TRYWAIT P0, [R2+URZ+0x31c40], R3 ;  /* 0x031c4003020075a7 */ /* 0x0044e4000800017f */
[----:B---3--:R-:W-:Y:S05]  /*f110*/  @!P0 NANOSLEEP.SYNCS 0x989680 ;  /* 0x009896800000895d */ /* 0x008fea0003900000 */
[----:B------:R-:W3:Y:S02]  /*f120*/  @!P0 SYNCS.PHASECHK.TRANS64 P0, [R2+URZ+0x31c40], R3 ;  /* 0x031c4003020085a7 */ /* 0x000ee4000800007f */
[----:B---3--:R-:W-:Y:S05]  /*f130*/  @!P0 BRA `(.L_x_206) ;  /* 0xfffffffc00f08947 */ /* 0x008fea000383ffff */
[----:B------:R-:W-:Y:S05]  /*f140*/  BRA `(.L_x_257) ;  /* 0xffffffe400147947 */ /* 0x000fea000383ffff */
.L_x_208:
[----:B0-----:R0:W2:Y:S02]  /*f150*/  SYNCS.PHASECHK.TRANS64.TRYWAIT P1, [R2+URZ+0x60], R11 ;  /* 0x0000600b020075a7 */ /* 0x0010a4000802017f */
[----:B--2---:R-:W-:Y:S05]  /*f160*/  @!P1 NANOSLEEP.SYNCS 0x989680 ;  /* 0x009896800000995d */ /* 0x004fea0003900000 */
[----:B------:R-:W2:Y:S02]  /*f170*/  @!P1 SYNCS.PHASECHK.TRANS64 P1, [R2+URZ+0x60], R11 ;  /* 0x0000600b020095a7 */ /* 0x000ea4000802007f */
[----:B--2---:R-:W-:Y:S05]  /*f180*/  @!P1 BRA `(.L_x_208) ;  /* 0xfffffffc00f09947 */ /* 0x004fea000383ffff */
[----:B------:R-:W-:Y:S05]  /*f190*/  BRA `(.L_x_258) ;  /* 0xffffffe400a87947 */ /* 0x000fea000383ffff */
.L_x_215:
[----:B--2---:R2:W3:Y:S02]  /*f1a0*/  SYNCS.PHASECHK.TRANS64.TRYWAIT P0, [R3+URZ+0x31c60], R2 ;  /* 0x031c6002030075a7 */ /* 0x0044e4000800017f */
[----:B---3--:R-:W-:Y:S05]  /*f1b0*/  @!P0 NANOSLEEP.SYNCS 0x989680 ;  /* 0x009896800000895d */ /* 0x008fea0003900000 */
[----:B------:R-:W3:Y:S02]  /*f1c0*/  @!P0 SYNCS.PHASECHK.TRANS64 P0, [R3+URZ+0x31c60], R2 ;  /* 0x031c6002030085a7 */ /* 0x000ee4000800007f */
[----:B---3--:R-:W-:Y:S05]  /*f1d0*/  @!P0 BRA `(.L_x_215) ;  /* 0xfffffffc00f08947 */ /* 0x008fea000383ffff */
[----:B------:R-:W-:Y:S05]  /*f1e0*/  BRA `(.L_x_259) ;  /* 0xffffffe800907947 */ /* 0x000fea000383ffff */
.L_x_217:
[----:B------:R-:W-:Y:S01]  /*f1f0*/  BSSY B0, `(.L_x_260) ;  /* 0x0000008000007945 */ /* 0x000fe20003800000 */
[----:B------:R-:W-:Y:S02]  /*f200*/  IMAD.MOV.U32 R13, RZ, RZ, R16 ;  /* 0x000000ffff0d7224 */ /* 0x000fe400078e0010 */
[----:B------:R-:W-:Y:S02]  /*f210*/  IMAD.MOV.U32 R12, RZ, RZ, RZ ;  /* 0x000000ffff0c7224 */ /* 0x000fe400078e00ff */
[----:B------:R-:W-:Y:S02]  /*f220*/  IMAD.MOV.U32 R11, RZ, RZ, 0x1f ;  /* 0x0000001fff0b7424 */ /* 0x000fe400078e00ff */
[----:B------:R-:W-:-:S07]  /*f230*/  IMAD.MOV.U32 R15, RZ, RZ, -0x1 ;  /* 0xffffffffff0f7424 */ /* 0x000fce00078e00ff */
[----:B01----:R-:W-:Y:S05]  /*f240*/  WARPSYNC.COLLECTIVE R15, `(.L_x_261) ;  /* 0x000000000f087348 */ /* 0x003fea0003c00000 */
[----:B------:R2:W3:Y:S02]  /*f250*/  SHFL.IDX P6, R14, R13, R12, R11 ;  /* 0x0000000c0d0e7389 */ /* 0x0004e400000c000b */
[----:B0123--:R-:W-:Y:S01]  /*f260*/  ENDCOLLECTIVE ;  /* 0x000000000000791b */ /* 0x00ffe20003800000 */
.L_x_261:
[----:B------:R-:W-:Y:S05]  /*f270*/  BSYNC B0 ;  /* 0x0000000000007941 */ /* 0x000fea0003800000 */
.L_x_260:
[----:B------:R-:W-:Y:S02]  /*f280*/  IMAD.MOV.U32 R13, RZ, RZ, R16 ;  /* 0x000000ffff0d7224 */ /* 0x000fe400078e0010 */
[----:B------:R-:W-:Y:S02]  /*f290*/  IMAD.MOV.U32 R12, RZ, RZ, 0x1 ;  /* 0x00000001ff0c7424 */ /* 0x000fe400078e00ff */
[----:B------:R-:W-:Y:S02]  /*f2a0*/  IMAD.MOV.U32 R11, RZ, RZ, 0x1f ;  /* 0x0000001fff0b7424 */ /* 0x000fe400078e00ff */
[----:B------:R-:W-:Y:S02]  /*f2b0*/  IMAD.MOV.U32 R15, RZ, RZ, -0x1 ;  /* 0xffffffffff0f7424 */ /* 0x000fe400078e00ff */
[----:B------:R-:W-:-:S07]  /*f2c0*/  IMAD.MOV.U32 R5, RZ, RZ, R14 ;  /* 0x000000ffff057224 */ /* 0x000fce00078e000e */
[----:B------:R-:W-:Y:S05]  /*f2d0*/  WARPSYNC.COLLECTIVE R15, `(.L_x_262) ;  /* 0x000000000f087348 */ /* 0x000fea0003c00000 */
[----:B------:R0:W1:Y:S02]  /*f2e0*/  SHFL.IDX P6, R14, R13, R12, R11 ;  /* 0x0000000c0d0e7389 */ /* 0x00006400000c000b */
[----:B01----:R-:W-:Y:S01]  /*f2f0*/  ENDCOLLECTIVE ;  /* 0x000000000000791b */ /* 0x003fe20003800000 */
.L_x_262:
[----:B------:R-:W-:Y:S01]  /*f300*/  IMAD.MOV.U32 R4, RZ, RZ, R14 ;  /* 0x000000ffff047224 */ /* 0x000fe200078e000e */
[----:B------:R-:W-:Y:S06]  /*f310*/  BRA `(.L_x_263) ;  /* 0xffffffec00047947 */ /* 0x000fec000383ffff */
.L_x_220:
[----:B------:R-:W-:Y:S01]  /*f320*/  BSSY B0, `(.L_x_264) ;  /* 0x0000008000007945 */ /* 0x000fe20003800000 */
[----:B-----5:R-:W-:Y:S02]  /*f330*/  IMAD.MOV.U32 R13, RZ, RZ, R2 ;  /* 0x000000ffff0d7224 */ /* 0x020fe400078e0002 */
[----:B------:R-:W-:Y:S02]  /*f340*/  IMAD.MOV.U32 R12, RZ, RZ, 0x1 ;  /* 0x00000001ff0c7424 */ /* 0x000fe400078e00ff */
[----:B------:R-:W-:Y:S02]  /*f350*/  IMAD.MOV.U32 R11, RZ, RZ, RZ ;  /* 0x000000ffff0b7224 */ /* 0x000fe400078e00ff */
[----:B------:R-:W-:-:S07]  /*f360*/  IMAD.MOV.U32 R15, RZ, RZ, -0x1 ;  /* 0xffffffffff0f7424 */ /* 0x000fce00078e00ff */
[----:B01234-:R-:W-:Y:S05]  /*f370*/  WARPSYNC.COLLECTIVE R15, `(.L_x_265) ;  /* 0x000000000f087348 */ /* 0x01ffea0003c00000 */
[----:B------:R0:W0:Y:S02]  /*f380*/  SHFL.UP P6, R14, R13, R12, R11 ;  /* 0x0400000c0d0e7389 */ /* 0x00002400000c000b */
[----:B01234-:R-:W-:Y:S01]  /*f390*/  ENDCOLLECTIVE ;  /* 0x000000000000791b */ /* 0x01ffe20003800000 */
.L_x_265:
[----:B------:R-:W-:Y:S05]  /*f3a0*/  BSYNC B0 ;  /* 0x0000000000007941 */ /* 0x000fea0003800000 */
.L_x_264:
[C---:B------:R-:W-:Y:S01]  /*f3b0*/  ISETP.NE.AND P0, PT, R27.reuse, RZ, PT ;  /* 0x000000ff1b00720c */ /* 0x040fe20003f05270 */
[----:B------:R-:W-:Y:S02]  /*f3c0*/  IMAD.MOV.U32 R12, RZ, RZ, 0x2 ;  /* 0x00000002ff0c7424 */ /* 0x000fe400078e00ff */
[----:B------:R-:W-:Y:S01]  /*f3d0*/  IMAD.MOV.U32 R11, RZ, RZ, RZ ;  /* 0x000000ffff0b7224 */ /* 0x000fe200078e00ff */
[----:B------:R-:W-:Y:S01]  /*f3e0*/  SEL R13, R14, RZ, P0 ;  /* 0x000000ff0e0d7207 */ /* 0x000fe20000000000 */
[----:B------:R-:W-:Y:S01]  /*f3f0*/  IMAD.MOV.U32 R15, RZ, RZ, -0x1 ;  /* 0xffffffffff0f7424 */ /* 0x000fe200078e00ff */
[----:B------:R-:W-:-:S03]  /*f400*/  ISETP.GE.U32.AND P0, PT, R27, 0x2, PT ;  /* 0x000000021b00780c */ /* 0x000fc60003f06070 */
[----:B------:R-:W-:-:S10]  /*f410*/  IMAD.IADD R13, R2, 0x1, R13 ;  /* 0x00000001020d7824 */ /* 0x000fd400078e020d */
[----:B------:R-:W-:Y:S05]  /*f420*/  WARPSYNC.COLLECTIVE R15, `(.L_x_266) ;  /* 0x000000000f087348 */ /* 0x000fea0003c00000 */
[----:B------:R0:W1:Y:S02]  /*f430*/  SHFL.UP P6, R14, R13, R12, R11 ;  /* 0x0400000c0d0e7389 */ /* 0x00006400000c000b */
[----:B01----:R-:W-:Y:S01]  /*f440*/  ENDCOLLECTIVE ;  /* 0x000000000000791b */ /* 0x003fe20003800000 */
.L_x_266:
[----:B------:R-:W-:Y:S01]  /*f450*/  IMAD.MOV.U32 R12, RZ, RZ, 0x4 ;  /* 0x00000004ff0c7424 */ /* 0x000fe200078e00ff */
[----:B------:R-:W-:Y:S02]  /*f460*/  SEL R14, R14, RZ, P0 ;  /* 0x000000ff0e0e7207 */ /* 0x000fe40000000000 */
[----:B------:R-:W-:-:S03]  /*f470*/  ISETP.GE.U32.AND P0, PT, R27, 0x4, PT ;  /* 0x000000041b00780c */ /* 0x000fc60003f06070 */
[----:B------:R-:W-:-:S04]  /*f480*/  IMAD.IADD R3, R13, 0x1, R14 ;  /* 0x000000010d037824 */ /* 0x000fc800078e020e */
[----:B------:R-:W-:-:S07]  /*f490*/  IMAD.MOV.U32 R13, RZ, RZ, R3 ;  /* 0x000000ffff0d7224 */ /* 0x000fce00078e0003 */
[----:B------:R-:W-:Y:S05]  /*f4a0*/  WARPSYNC.COLLECTIVE R15, `(.L_x_267) ;  /* 0x000000000f087348 */ /* 0x000fea0003c00000 */
[----:B------:R0:W1:Y:S02]  /*f4b0*/  SHFL.UP P6, R14, R13, R12, R11 ;  /* 0x0400000c0d0e7389 */ /* 0x00006400000c000b */
[----:B01----:R-:W-:Y:S01]  /*f4c0*/  ENDCOLLECTIVE ;  /* 0x000000000000791b */ /* 0x003fe20003800000 */
.L_x_267:
        /* <DEDUP_REMOVED lines=8> */
.L_x_268:
        /* <DEDUP_REMOVED lines=8> */
.L_x_269:
[----:B------:R-:W-:Y:S02]  /*f5d0*/  IMAD.MOV.U32 R12, RZ, RZ, 0x1f ;  /* 0x0000001fff0c7424 */ /* 0x000fe400078e00ff */
[----:B------:R-:W-:Y:S01]  /*f5e0*/  IMAD.MOV.U32 R11, RZ, RZ, 0x1f ;  /* 0x0000001fff0b7424 */ /* 0x000fe200078e00ff */
[----:B------:R-:W-:-:S05]  /*f5f0*/  SEL R8, R14, RZ, P0 ;  /* 0x000000ff0e087207 */ /* 0x000fca0000000000 */
[----:B------:R-:W-:-:S04]  /*f600*/  IMAD.IADD R8, R7, 0x1, R8 ;  /* 0x0000000107087824 */ /* 0x000fc800078e0208 */
[----:B------:R-:W-:-:S07]  /*f610*/  IMAD.MOV.U32 R13, RZ, RZ, R8 ;  /* 0x000000ffff0d7224 */ /* 0x000fce00078e0008 */
[----:B------:R-:W-:Y:S05]  /*f620*/  WARPSYNC.COLLECTIVE R15, `(.L_x_270) ;  /* 0x000000000f087348 */ /* 0x000fea0003c00000 */
[----:B------:R0:W1:Y:S02]  /*f630*/  SHFL.IDX P6, R14, R13, R12, R11 ;  /* 0x0000000c0d0e7389 */ /* 0x00006400000c000b */
[----:B01----:R-:W-:Y:S01]  /*f640*/  ENDCOLLECTIVE ;  /* 0x000000000000791b */ /* 0x003fe20003800000 */
.L_x_270:
[----:B------:R-:W-:Y:S05]  /*f650*/  BRA `(.L_x_271) ;  /* 0xffffffe800c07947 */ /* 0x000fea000383ffff */
.L_x_225:
[----:B------:R-:W-:Y:S01]  /*f660*/  BSSY B0, `(.L_x_272) ;  /* 0x0000008000007945 */ /* 0x000fe20003800000 */
[----:B-----5:R-:W-:Y:S02]  /*f670*/  IMAD.MOV.U32 R13, RZ, RZ, R2 ;  /* 0x000000ffff0d7224 */ /* 0x020fe400078e0002 */
[----:B------:R-:W-:Y:S02]  /*f680*/  IMAD.MOV.U32 R12, RZ, RZ, 0x1 ;  /* 0x00000001ff0c7424 */ /* 0x000fe400078e00ff */
[----:B------:R-:W-:Y:S02]  /*f690*/  IMAD.MOV.U32 R11, RZ, RZ, RZ ;  /* 0x000000ffff0b7224 */ /* 0x000fe400078e00ff */
[----:B------:R-:W-:-:S07]  /*f6a0*/  IMAD.MOV.U32 R15, RZ, RZ, -0x1 ;  /* 0xffffffffff0f7424 */ /* 0x000fce00078e00ff */
[----:B012---:R-:W-:Y:S05]  /*f6b0*/  WARPSYNC.COLLECTIVE R15, `(.L_x_273) ;  /* 0x000000000f087348 */ /* 0x007fea0003c00000 */
[----:B------:R3:W4:Y:S02]  /*f6c0*/  SHFL.UP P6, R14, R13, R12, R11 ;  /* 0x0400000c0d0e7389 */ /* 0x00072400000c000b */
[----:B01234-:R-:W-:Y:S01]  /*f6d0*/  ENDCOLLECTIVE ;  /* 0x000000000000791b */ /* 0x01ffe20003800000 */
.L_x_273:
[----:B------:R-:W-:Y:S05]  /*f6e0*/  BSYNC B0 ;  /* 0x0000000000007941 */ /* 0x000fea0003800000 */
.L_x_272:
        /* <DEDUP_REMOVED lines=10> */
.L_x_274:
        /* <DEDUP_REMOVED lines=8> */
.L_x_275:
        /* <DEDUP_REMOVED lines=8> */
.L_x_276:
        /* <DEDUP_REMOVED lines=8> */
.L_x_277:
        /* <DEDUP_REMOVED lines=8> */
.L_x_278:
[----:B------:R-:W-:Y:S05]  /*f990*/  BRA `(.L_x_279) ;  /* 0xffffffe8009c7947 */ /* 0x000fea000383ffff */
.L_x_227:
[----:B------:R-:W-:Y:S01]  /*f9a0*/  BSSY B0, `(.L_x_280) ;  /* 0x0000006000007945 */ /* 0x000fe20003800000 */
[----:B------:R-:W-:Y:S01]  /*f9b0*/  PLOP3.LUT P6, PT, P6, PT, PT, 0x8, 0x0 ;  /* 0x000000000000781c */ /* 0x000fe200037ce170 */
[----:B------:R-:W-:-:S12]  /*f9c0*/  IMAD.MOV.U32 R15, RZ, RZ, -0x1 ;  /* 0xffffffffff0f7424 */ /* 0x000fd800078e00ff */
[----:B01----:R-:W-:Y:S05]  /*f9d0*/  WARPSYNC.COLLECTIVE R15, `(.L_x_281) ;  /* 0x000000000f087348 */ /* 0x003fea0003c00000 */
[----:B------:R-:W-:Y:S01]  /*f9e0*/  VOTE.ANY R14, PT, P6 ;  /* 0x00000000000e7806 */ /* 0x000fe200030e0100 */
[----:B01----:R-:W-:Y:S06]  /*f9f0*/  ENDCOLLECTIVE ;  /* 0x000000000000791b */ /* 0x003fec0003800000 */
.L_x_281:
[----:B------:R-:W-:Y:S05]  /*fa00*/  BSYNC B0 ;  /* 0x0000000000007941 */ /* 0x000fea0003800000 */
.L_x_280:
[----:B------:R-:W-:Y:S02]  /*fa10*/  IMAD.MOV.U32 R3, RZ, RZ, R14 ;  /* 0x000000ffff037224 */ /* 0x000fe400078e000e */
[----:B------:R-:W-:Y:S02]  /*fa20*/  IMAD.MOV.U32 R13, RZ, RZ, R2 ;  /* 0x000000ffff0d7224 */ /* 0x000fe400078e0002 */
[----:B------:R-:W0:Y:S01]  /*fa30*/  POPC R4, R3 ;  /* 0x0000000300047309 */ /* 0x000e220000000000 */
[----:B------:R-:W-:Y:S02]  /*fa40*/  IMAD.MOV.U32 R11, RZ, RZ, 0x1f ;  /* 0x0000001fff0b7424 */ /* 0x000fe400078e00ff */
[----:B------:R-:W-:Y:S02]  /*fa50*/  IMAD.MOV.U32 R15, RZ, RZ, -0x1 ;  /* 0xffffffffff0f7424 */ /* 0x000fe400078e00ff */
[----:B0-----:R-:W-:-:S07]  /*fa60*/  IMAD.MOV.U32 R12, RZ, RZ, R4 ;  /* 0x000000ffff0c7224 */ /* 0x001fce00078e0004 */
[----:B------:R-:W-:Y:S05]  /*fa70*/  WARPSYNC.COLLECTIVE R15, `(.L_x_282) ;  /* 0x000000000f087348 */ /* 0x000fea0003c00000 */
[----:B------:R0:W1:Y:S02]  /*fa80*/  SHFL.IDX P6, R14, R13, R12, R11 ;  /* 0x0000000c0d0e7389 */ /* 0x00006400000c000b */
[----:B01----:R-:W-:Y:S01]  /*fa90*/  ENDCOLLECTIVE ;  /* 0x000000000000791b */ /* 0x003fe20003800000 */
.L_x_282:
[----:B------:R-:W-:Y:S01]  /*faa0*/  IMAD.MOV.U32 R17, RZ, RZ, R14 ;  /* 0x000000ffff117224 */ /* 0x000fe200078e000e */
[----:B------:R-:W-:Y:S06]  /*fab0*/  BRA `(.L_x_283) ;  /* 0xffffffe8008c7947 */ /* 0x000fec000383ffff */
.L_x_229:
[----:B------:R-:W-:Y:S01]  /*fac0*/  BSSY B0, `(.L_x_284) ;  /* 0x0000007000007945 */ /* 0x000fe20003800000 */
[----:B------:R-:W-:Y:S02]  /*fad0*/  IMAD.MOV.U32 R13, RZ, RZ, R8 ;  /* 0x000000ffff0d7224 */ /* 0x000fe400078e0008 */
[----:B------:R-:W-:Y:S02]  /*fae0*/  IMAD.MOV.U32 R11, RZ, RZ, 0x1f ;  /* 0x0000001fff0b7424 */ /* 0x000fe400078e00ff */
[----:B------:R-:W-:-:S07]  /*faf0*/  IMAD.MOV.U32 R15, RZ, RZ, -0x1 ;  /* 0xffffffffff0f7424 */ /* 0x000fce00078e00ff */
[----:B0123--:R-:W-:Y:S05]  /*fb00*/  WARPSYNC.COLLECTIVE R15, `(.L_x_285) ;  /* 0x000000000f087348 */ /* 0x00ffea0003c00000 */
[----:B------:R4:W0:Y:S02]  /*fb10*/  SHFL.IDX P6, R14, R13, R12, R11 ;  /* 0x0000000c0d0e7389 */ /* 0x00082400000c000b */
[----:B01234-:R-:W-:Y:S01]  /*fb20*/  ENDCOLLECTIVE ;  /* 0x000000000000791b */ /* 0x01ffe20003800000 */
.L_x_285:
[----:B------:R-:W-:Y:S05]  /*fb30*/  BSYNC B0 ;  /* 0x0000000000007941 */ /* 0x000fea0003800000 */
.L_x_284:
[----:B------:R-:W-:Y:S05]  /*fb40*/  BRA `(.L_x_228) ;  /* 0xffffffe800847947 */ /* 0x000fea000383ffff */
.L_x_233:
[----:B0-----:R0:W2:Y:S02]  /*fb50*/  SYNCS.PHASECHK.TRANS64.TRYWAIT P0, [R9+URZ+0x31c20], R0 ;  /* 0x031c2000090075a7 */ /* 0x0010a4000800017f */
[----:B--2---:R-:W-:Y:S05]  /*fb60*/  @!P0 NANOSLEEP.SYNCS 0x989680 ;  /* 0x009896800000895d */ /* 0x004fea0003900000 */
[----:B------:R-:W2:Y:S02]  /*fb70*/  @!P0 SYNCS.PHASECHK.TRANS64 P0, [R9+URZ+0x31c20], R0 ;  /* 0x031c2000090085a7 */ /* 0x000ea4000800007f */
[----:B--2---:R-:W-:Y:S05]  /*fb80*/  @!P0 BRA `(.L_x_233) ;  /* 0xfffffffc00f08947 */ /* 0x004fea000383ffff */
[----:B------:R-:W-:Y:S05]  /*fb90*/  BRA `(.L_x_286) ;  /* 0xffffffec00607947 */ /* 0x000fea000383ffff */
.L_x_234:
        /* <DEDUP_REMOVED lines=8> */
[----:B01----:R-:W-:Y:S05]  /*fc20*/  WARPSYNC.COLLECTIVE R15, `(.L_x_288) ;  /* 0x000000000f087348 */ /* 0x003fea0003c00000 */
[----:B------:R2:W3:Y:S02]  /*fc30*/  SHFL.IDX P6, R14, R13, R12, R11 ;  /* 0x0000000c0d0e7389 */ /* 0x0004e400000c000b */
[----:B0123--:R-:W-:Y:S01]  /*fc40*/  ENDCOLLECTIVE ;  /* 0x000000000000791b */ /* 0x00ffe20003800000 */
.L_x_288:
[----:B------:R-:W-:Y:S05]  /*fc50*/  BSYNC B0 ;  /* 0x0000000000007941 */ /* 0x000fea0003800000 */
.L_x_287:
[----:B------:R-:W-:Y:S05]  /*fc60*/  BRA `(.L_x_289) ;  /* 0xffffffec00487947 */ /* 0x000fea000383ffff */
.L_x_237:
[----:B------:R-:W-:Y:S01]  /*fc70*/  BSSY B1, `(.L_x_290) ;  /* 0x0000006000017945 */ /* 0x000fe20003800000 */
[----:B------:R-:W-:-:S07]  /*fc80*/  IMAD.MOV.U32 R15, RZ, RZ, -0x1 ;  /* 0xffffffffff0f7424 */ /* 0x000fce00078e00ff */
[----:B01----:R-:W-:Y:S05]  /*fc90*/  WARPSYNC.COLLECTIVE R15, `(.L_x_291) ;  /* 0x000000000f0c7348 */ /* 0x003fea0003c00000 */
[----:B------:R-:W-:Y:S02]  /*fca0*/  ELECT P6, UR62, PT ;  /* 0x00000000003e782f */ /* 0x000fe400038c0000 */
[----:B------:R-:W-:Y:S01]  /*fcb0*/  MOV R14, UR62 ;  /* 0x0000003e000e7c02 */ /* 0x000fe20008000f00 */
[----:B01----:R-:W-:Y:S10]  /*fcc0*/  ENDCOLLECTIVE ;  /* 0x000000000000791b */ /* 0x003ff40003800000 */
.L_x_291:
[----:B------:R-:W-:Y:S05]  /*fcd0*/  BSYNC B1 ;  /* 0x0000000000017941 */ /* 0x000fea0003800000 */
.L_x_290:
[----:B------:R-:W-:Y:S05]  /*fce0*/  BRA `(.L_x_292) ;  /* 0xffffffec00407947 */ /* 0x000fea000383ffff */
.L_x_239:
[----:B0-----:R0:W2:Y:S02]  /*fcf0*/  SYNCS.PHASECHK.TRANS64.TRYWAIT P0, [R7+URZ], R2 ;  /* 0x00000002070075a7 */ /* 0x0010a4000800017f */
[----:B--2---:R-:W-:Y:S05]  /*fd00*/  @!P0 NANOSLEEP.SYNCS 0x989680 ;  /* 0x009896800000895d */ /* 0x004fea0003900000 */
[----:B------:R-:W2:Y:S02]  /*fd10*/  @!P0 SYNCS.PHASECHK.TRANS64 P0, [R7+URZ], R2 ;  /* 0x00000002070085a7 */ /* 0x000ea4000800007f */
[----:B--2---:R-:W-:Y:S05]  /*fd20*/  @!P0 BRA `(.L_x_239) ;  /* 0xfffffffc00f08947 */ /* 0x004fea000383ffff */
[----:B------:R-:W-:Y:S05]  /*fd30*/  BRA `(.L_x_293) ;  /* 0xffffffec00747947 */ /* 0x000fea000383ffff */
.L_x_240:
[----:B--2---:R2:W3:Y:S02]  /*fd40*/  SYNCS.PHASECHK.TRANS64.TRYWAIT P0, [R3+URZ], R0 ;  /* 0x00000000030075a7 */ /* 0x0044e4000800017f */
[----:B---3--:R-:W-:Y:S05]  /*fd50*/  @!P0 NANOSLEEP.SYNCS 0x989680 ;  /* 0x009896800000895d */ /* 0x008fea0003900000 */
[----:B------:R-:W3:Y:S02]  /*fd60*/  @!P0 SYNCS.PHASECHK.TRANS64 P0, [R3+URZ], R0 ;  /* 0x00000000030085a7 */ /* 0x000ee4000800007f */
[----:B---3--:R-:W-:Y:S05]  /*fd70*/  @!P0 BRA `(.L_x_240) ;  /* 0xfffffffc00f08947 */ /* 0x008fea000383ffff */
[----:B------:R-:W-:Y:S05]  /*fd80*/  BRA `(.L_x_294) ;  /* 0xffffffec00687947 */ /* 0x000fea000383ffff */
.L_x_242:
[----:B--2---:R2:W3:Y:S02]  /*fd90*/  SYNCS.PHASECHK.TRANS64.TRYWAIT P0, [R5+URZ], R2 ;  /* 0x00000002050075a7 */ /* 0x0044e4000800017f */
[----:B---3--:R-:W-:Y:S05]  /*fda0*/  @!P0 NANOSLEEP.SYNCS 0x989680 ;  /* 0x009896800000895d */ /* 0x008fea0003900000 */
[----:B------:R-:W3:Y:S02]  /*fdb0*/  @!P0 SYNCS.PHASECHK.TRANS64 P0, [R5+URZ], R2 ;  /* 0x00000002050085a7 */ /* 0x000ee4000800007f */
[----:B---3--:R-:W-:Y:S05]  /*fdc0*/  @!P0 BRA `(.L_x_242) ;  /* 0xfffffffc00f08947 */ /* 0x008fea000383ffff */
[----:B------:R-:W-:Y:S05]  /*fdd0*/  BRA `(.L_x_295) ;  /* 0xffffffec006c7947 */ /* 0x000fea000383ffff */
.L_x_296:
        /* <DEDUP_REMOVED lines=10> */
.L_x_2208:


//--------------------- .text._ZN7cutlass13device_kernelIN5flash11enable_sm90INS1_16FlashAttnFwdSm90INS1_25CollectiveMainloopFwdSm90ILi2EN4cute5tupleIJNS5_1CILi1EEES8_S8_EEENS6_IJNS7_ILi192EEENS7_ILi144EEENS7_ILi96EEEEEELi96ENS_6half_tEfNS_4arch4Sm90ELb0ELb0ELb0ELb1ELb0ELb1ELb0ELb0ELb1ELb0ELb0ELb0EEENS1_21CollectiveEpilogueFwdINS6_IJSA_SC_SB_EEES9_SE_SG_Li384ELb1ELb0ELb0ELb0EEENS1_36VarlenDynamicPersistentTileSchedulerILi192ELi144ELi384ELi32ELb0ELb0ELb1ELb0ELb1ELb1EEEEEEEEEvNT_6ParamsE --------------------------
	.section	.text._ZN7cutlass13device_kernelIN5flash11enable_sm90INS1_16FlashAttnFwdSm90INS1_25CollectiveMainloopFwdSm90ILi2EN4cute5tupleIJNS5_1CILi1EEES8_S8_EEENS6_IJNS7_ILi192EEENS7_ILi144EEENS7_ILi96EEEEEELi96ENS_6half_tEfNS_4arch4Sm90ELb0ELb0ELb0ELb1ELb0ELb1ELb0ELb0ELb1ELb0ELb0ELb0EEENS1_21CollectiveEpilogueFwdINS6_IJSA_SC_SB_EEES9_SE_SG_Li384ELb1ELb0ELb0ELb0EEENS1_36VarlenDynamicPersistentTileSchedulerILi192ELi144ELi384ELi32ELb0ELb0ELb1ELb0ELb1ELb1EEEEEEEEEvNT_6ParamsE,"ax",@progbits
	.align	128
.text._ZN7cutlass13device_kernelIN5flash11enable_sm90INS1_16FlashAttnFwdSm90INS1_25CollectiveMainloopFwdSm90ILi2EN4cute5tupleIJNS5_1CILi1EEES8_S8_EEENS6_IJNS7_ILi192EEENS7_ILi144EEENS7_ILi96EEEEEELi96ENS_6half_tEfNS_4arch4Sm90ELb0ELb0ELb0ELb1ELb0ELb1ELb0ELb0ELb1ELb0ELb0ELb0EEENS1_21CollectiveEpilogueFwdINS6_IJSA_SC_SB_EEES9_SE_SG_Li384ELb1ELb0ELb0ELb0EEENS1_36VarlenDynamicPersistentTileSchedulerILi192ELi144ELi384ELi32ELb0ELb0ELb1ELb0ELb1ELb1EEEEEEEEEvNT_6ParamsE:
        .type           _ZN7cutlass13device_kernelIN5flash11enable_sm90INS1_16FlashAttnFwdSm90INS1_25CollectiveMainloopFwdSm90ILi2EN4cute5tupleIJNS5_1CILi1EEES8_S8_EEENS6_IJNS7_ILi192EEENS7_ILi144EEENS7_ILi96EEEEEELi96ENS_6half_tEfNS_4arch4Sm90ELb0ELb0ELb0ELb1ELb0ELb1ELb0ELb0ELb1ELb0ELb0ELb0EEENS1_21CollectiveEpilogueFwdINS6_IJSA_SC_SB_EEES9_SE_SG_Li384ELb1ELb0ELb0ELb0EEENS1_36VarlenDynamicPersistentTileSchedulerILi192ELi144ELi384ELi32ELb0ELb0ELb1ELb0ELb1ELb1EEEEEEEEEvNT_6ParamsE,@function
        .size           _ZN7cutlass13device_kernelIN5flash11enable_sm90INS1_16FlashAttnFwdSm90INS1_25CollectiveMainloopFwdSm90ILi2EN4cute5tupleIJNS5_1CILi1EEES8_S8_EEENS6_IJNS7_ILi192EEENS7_ILi144EEENS7_ILi96EEEEEELi96ENS_6half_tEfNS_4arch4Sm90ELb0ELb0ELb0ELb1ELb0ELb1ELb0ELb0ELb1ELb0ELb0ELb0EEENS1_21CollectiveEpilogueFwdINS6_IJSA_SC_SB_EEES9_SE_SG_Li384ELb1ELb0ELb0ELb0EEENS1_36VarlenDynamicPersistentTileSchedulerILi192ELi144ELi384ELi32ELb0ELb0ELb1ELb0ELb1ELb1EEEEEEEEEvNT_6ParamsE,(.L_x_2209 - _ZN7cutlass13device_kernelIN5flash11enable_sm90INS1_16FlashAttnFwdSm90INS1_25CollectiveMainloopFwdSm90ILi2EN4cute5tupleIJNS5_1CILi1EEES8_S8_EEENS6_IJNS7_ILi192EEENS7_ILi144EEENS7_ILi96EEEEEELi96ENS_6half_tEfNS_4arch4Sm90ELb0ELb0ELb0ELb1ELb0ELb1ELb0ELb0ELb1ELb0ELb0ELb0EEENS1_21CollectiveEpilogueFwdINS6_IJSA_SC_SB_EEES9_SE_SG_Li384ELb1ELb0ELb0ELb0EEENS1_36VarlenDynamicPersistentTileSchedulerILi192ELi144ELi384ELi32ELb0ELb0ELb1ELb0ELb1ELb1EEEEEEEEEvNT_6ParamsE)
        .other          _ZN7cutlass13device_kernelIN5flash11enable_sm90INS1_16FlashAttnFwdSm90INS1_25CollectiveMainloopFwdSm90ILi2EN4cute5tupleIJNS5_1CILi1EEES8_S8_EEENS6_IJNS7_ILi192EEENS7_ILi144EEENS7_ILi96EEEEEELi96ENS_6half_tEfNS_4arch4Sm90ELb0ELb0ELb0ELb1ELb0ELb1ELb0ELb0ELb1ELb0ELb0ELb0EEENS1_21CollectiveEpilogueFwdINS6_IJSA_SC_SB_EEES9_SE_SG_Li384ELb1ELb0ELb0ELb0EEENS1_36VarlenDynamicPersistentTileSchedulerILi192ELi144ELi384ELi32ELb0ELb0ELb1ELb0ELb1ELb1EEEEEEEEEvNT_6ParamsE,@"STO_CUDA_ENTRY STV_DEFAULT"
_ZN7cutlass13device_kernelIN5flash11enable_sm90INS1_16FlashAttnFwdSm90INS1_25CollectiveMainloopFwdSm90ILi2EN4cute5tupleIJNS5_1CILi1EEES8_S8_EEENS6_IJNS7_ILi192EEENS7_ILi144EEENS7_ILi96EEEEEELi96ENS_6half_tEfNS_4arch4Sm90ELb0ELb0ELb0ELb1ELb0ELb1ELb0ELb0ELb1ELb0ELb0ELb0EEENS1_21CollectiveEpilogueFwdINS6_IJSA_SC_SB_EEES9_SE_SG_Li384ELb1ELb0ELb0ELb0EEENS1_36VarlenDynamicPersistentTileSchedulerILi192ELi144ELi384ELi32ELb0ELb0ELb1ELb0ELb1ELb1EEEEEEEEEvNT_6ParamsE:
[----:B------:R-:W0:Y:S02]  /*0000*/  LDC R1, c[0x0][0x28] ;  /* 0x00000a00ff017b82 */ /* 0x000e240000000800 */
[----:B0-----:R-:W-:Y:S01]  /*0010*/  VIADD R1, R1, 0xffffff48 ;  /* 0xffffff4801017836 */ /* 0x001fe20000000000 */
[----:B------:R-:W0:Y:S01]  /*0020*/  S2R R3, SR_TID.X ;  /* 0x0000000000037919 */ /* 0x000e220000002100 */
[----:B------:R-:W-:Y:S01]  /*0030*/  ELECT P0, URZ, PT ;  /* 0x00000000003f782f */ /* 0x000fe20003800000 */
[----:B------:R-:W-:Y:S01]  /*0040*/  BSSY B0, `(.L_x_297) ;  /* 0x0000017000007945 */ /* 0x000fe20003800000 */
[--C-:B0-----:R-:W-:Y:S02]  /*0050*/  SHF.R.U32.HI R0, RZ, 0x5, R3.reuse ;  /* 0x00000005ff007819 */ /* 0x101fe40000011603 */
[----:B------:R-:W-:-:S03]  /*0060*/  SHF.R.U32.HI R3, RZ, 0x7, R3 ;  /* 0x00000007ff037819 */ /* 0x000fc60000011603 */
[----:B------:R-:W0:Y:S02]  /*0070*/  SHFL.IDX PT, R2, R0, RZ, 0x1f ;  /* 0x00001fff00027589 */ /* 0x000e2400000e0000 */
[----:B0-----:R-:W-:-:S13]  /*0080*/  ISETP.EQ.AND P0, PT, R2, RZ, P0 ;  /* 0x000000ff0200720c */ /* 0x001fda0000702270 */
[----:B------:R-:W-:Y:S05]  /*0090*/  @!P0 BRA `(.L_x_298) ;  /* 0x0000000000448947 */ /* 0x000fea0003800000 */
[----:B------:R-:W-:Y:S02]  /*00a0*/  ULDC.64 UR4, c[0x0][0x198] ;  /* 0x0000660000047ab9 */ /* 0x000fe40000000a00 */
[----:B------:R-:W-:Y:S02]  /*00b0*/  UIADD3 UR6, UP0, UR4, 0x270, URZ ;  /* 0x0000027004067890 */ /* 0x000fe4000ff1e03f */
[----:B------:R-:W-:Y:S02]  /*00c0*/  UIADD3 UR8, UP1, UR4, 0x370, URZ ;  /* 0x0000037004087890 */ /* 0x000fe4000ff3e03f */
[----:B------:R-:W-:Y:S02]  /*00d0*/  UIADD3 UR10, UP2, UR4, 0x470, URZ ;  /* 0x00000470040a7890 */ /* 0x000fe4000ff5e03f */
[----:B------:R-:W-:Y:S02]  /*00e0*/  UIADD3 UR12, UP3, UR4, 0x570, URZ ;  /* 0x00000570040c7890 */ /* 0x000fe4000ff7e03f */
[----:B------:R-:W-:-:S02]  /*00f0*/  UIADD3 UR4, UP4, UR4, 0x670, URZ ;  /* 0x0000067004047890 */ /* 0x000fc4000ff9e03f */
[----:B------:R-:W-:Y:S02]  /*0100*/  UIADD3.X UR7, URZ, UR5, URZ, UP0, !UPT ;  /* 0x000000053f077290 */ /* 0x000fe400087fe43f */
[----:B------:R-:W-:Y:S02]  /*0110*/  UIADD3.X UR9, URZ, UR5, URZ, UP1, !UPT ;  /* 0x000000053f097290 */ /* 0x000fe40008ffe43f */
[----:B------:R-:W-:Y:S02]  /*0120*/  UIADD3.X UR11, URZ, UR5, URZ, UP2, !UPT ;  /* 0x000000053f0b7290 */ /* 0x000fe400097fe43f */
[----:B------:R-:W-:Y:S02]  /*0130*/  UIADD3.X UR13, URZ, UR5, URZ, UP3, !UPT ;  /* 0x000000053f0d7290 */ /* 0x000fe40009ffe43f */
[----:B------:R-:W-:Y:S01]  /*0140*/  UIADD3.X UR5, URZ, UR5, URZ, UP4, !UPT ;  /* 0x000000053f057290 */ /* 0x000fe2000a7fe43f */
[----:B------:R0:W-:Y:S02]  /*0150*/  UTMACCTL.PF [UR6] ;  /* 0x00000000060079b9 */ /* 0x0001e40008040000 */
[----:B------:R0:W-:Y:S02]  /*0160*/  UTMACCTL.PF [UR8] ;  /* 0x00000000080079b9 */ /* 0x0001e40008040000 */
[----:B------:R0:W-:Y:S02]  /*0170*/  UTMACCTL.PF [UR10] ;  /* 0x000000000a0079b9 */ /* 0x0001e40008040000 */
[----:B------:R0:W-:Y:S02]  /*0180*/  UTMACCTL.PF [UR12] ;  /* 0x000000000c0079b9 */ /* 0x0001e40008040000 */
[----:B------:R0:W-:Y:S02]  /*0190*/  UTMACCTL.PF [UR4] ;  /* 0x00000000040079b9 */ /* 0x0001e40008040000 */
[----:B0-----:R-:W-:Y:S01]  /*01a0*/  NOP ;  /* 0x0000000000007918 */ /* 0x001fe20000000000 */
.L_x_298:
[----:B------:R-:W-:Y:S05]  /*01b0*/  BSYNC B0 ;  /* 0x0000000000007941 */ /* 0x000fea0003800000 */
.L_x_297:
[----:B------:R-:W-:Y:S01]  /*01c0*/  VOTEU.ANY UP0, P0 ;  /* 0x00000000003f7886 */ /* 0x000fe20000000100 */
[----:B------:R-:W0:Y:S01]  /*01d0*/  SHFL.IDX PT, R3, R3, RZ, 0x1f ;  /* 0x00001fff03037589 */ /* 0x000e2200000e0000 */
[----:B------:R-:W-:Y:S01]  /*01e0*/  UMOV UR4, 0x1 ;  /* 0x0000000100047882 */ /* 0x000fe20000000000 */
[----:B------:R-:W-:Y:S01]  /*01f0*/  UMOV UR7, 0x180 ;  /* 0x0000018000077882 */ /* 0x000fe20000000000 */
[----:B------:R-:W-:Y:S01]  /*0200*/  VOTEU.ANY UP1, P0 ;  /* 0x00000000003f7886 */ /* 0x000fe20000020100 */
[----:B------:R-:W1:Y:S01]  /*0210*/  @UP0 S2UR UR8, SR_CgaCtaId ;  /* 0x00000000000809c3 */ /* 0x000e620000008800 */
[----:B------:R-:W2:Y:S01]  /*0220*/  SHFL.IDX PT, R2, R0, RZ, 0x1f ;  /* 0x00001fff00027589 */ /* 0x000ea200000e0000 */
[----:B------:R-:W-:Y:S01]  /*0230*/  @UP0 UMOV UR6, 0x400 ;  /* 0x0000040000060882 */ /* 0x000fe20000000000 */
[----:B------:R-:W-:-:S04]  /*0240*/  @UP0 UIADD3 UR4, -UR4, 0x100000, URZ ;  /* 0x0010000004040890 */ /* 0x000fc8000fffe13f */
[----:B------:R-:W-:Y:S02]  /*0250*/  @UP0 USHF.L.U32 UR5, UR4, 0xb, URZ ;  /* 0x0000000b04050899 */ /* 0x000fe4000800063f */
[----:B------:R-:W-:Y:S01]  /*0260*/  @UP0 USHF.L.U32 UR4, UR4, 0x1, URZ ;  /* 0x0000000104040899 */ /* 0x000fe2000800063f */
[----:B------:R-:W-:Y:S01]  /*0270*/  VOTEU.ANY UP2, P0 ;  /* 0x00000000003f7886 */ /* 0x000fe20000040100 */
[----:B0-----:R-:W-:Y:S01]  /*0280*/  R2UR UR9, R3 ;  /* 0x00000000030972ca */ /* 0x001fe200000e0000 */
[----:B-1----:R-:W-:Y:S01]  /*0290*/  @UP0 ULEA UR8, UR8, UR6, 0x18 ;  /* 0x0000000608080291 */ /* 0x002fe2000f8ec03f */
[----:B--2---:R-:W-:Y:S01]  /*02a0*/  ISETP.NE.AND P1, PT, R2, RZ, PT ;  /* 0x000000ff0200720c */ /* 0x004fe20003f25270 */
[----:B------:R-:W-:-:S04]  /*02b0*/  @UP0 UIADD3 UR6, -UR7, 0x100000, URZ ;  /* 0x0010000007060890 */ /* 0x000fc8000fffe13f */
[----:B------:R-:W-:Y:S02]  /*02c0*/  @UP0 USHF.L.U32 UR7, UR6, 0xb, URZ ;  /* 0x0000000b06070899 */ /* 0x000fe4000800063f */
[----:B------:R-:W-:-:S04]  /*02d0*/  @UP0 USHF.L.U32 UR6, UR6, 0x1, URZ ;  /* 0x0000000106060899 */ /* 0x000fc8000800063f */
[----:B------:R-:W-:Y:S01]  /*02e0*/  UISETP.NE.AND UP0, UPT, UR9, URZ, UPT ;  /* 0x0000003f0900728c */ /* 0x000fe2000bf05270 */
[----:B------:R-:W0:Y:S02]  /*02f0*/  FENCE.VIEW.ASYNC.S ;  /* 0x00000000000073c6 */ /* 0x000e240000000000 */
[----:B0-----:R0:W1:Y:S05]  /*0300*/  @UP1 SYNCS.EXCH.64 URZ, [UR8+0x31c00], UR4 ;  /* 0x031c0004083f15b2 */ /* 0x00106a0008000100 */
[----:B------:R0:W2:Y:S01]  /*0310*/  @UP2 SYNCS.EXCH.64 URZ, [UR8+0x31c20], UR6 ;  /* 0x031c2006083f25b2 */ /* 0x0000a20008000100 */
[----:B------:R-:W-:Y:S05]  /*0320*/  @P1 BRA `(.L_x_299) ;  /* 0x0000000000481947 */ /* 0x000fea0003800000 */
[----:B0-----:R-:W0:Y:S01]  /*0330*/  S2UR UR5, SR_CgaCtaId ;  /* 0x00000000000579c3 */ /* 0x001e220000008800 */
        /* <DEDUP_REMOVED lines=15> */
[----:B------:R3:W0:Y:S02]  /*0430*/  SYNCS.EXCH.64 URZ, [UR8+0x31c48], UR4 ;  /* 0x031c4804083f75b2 */ /* 0x0006240008000100 */
[----:B---3--:R-:W-:Y:S01]  /*0440*/  NOP ;  /* 0x0000000000007918 */ /* 0x008fe20000000000 */
.L_x_299:
[----:B------:R-:W3:Y:S01]  /*0450*/  SHFL.IDX PT, R2, R0, RZ, 0x1f ;  /* 0x00001fff00027589 */ /* 0x000ee200000e0000 */
[----:B------:R-:W-:Y:S01]  /*0460*/  NOP ;  /* 0x0000000000007918 */ /* 0x000fe20000000000 */
[----:B---3--:R-:W-:-:S13]  /*0470*/  ISETP.NE.AND P0, PT, R2, RZ, PT ;  /* 0x000000ff0200720c */ /* 0x008fda0003f05270 */
        /* <DEDUP_REMOVED lines=17> */
[----:B------:R3:W0:Y:S02]  /*0590*/  SYNCS.EXCH.64 URZ, [UR8+0x31c68], UR6 ;  /* 0x031c6806083f75b2 */ /* 0x0006240008000100 */
[----:B---3--:R-:W-:Y:S01]  /*05a0*/  NOP ;  /* 0x0000000000007918 */ /* 0x008fe20000000000 */
.L_x_300:
[----:B------:R-:W3:Y:S01]  /*05b0*/  SHFL.IDX PT, R2, R0, RZ, 0x1f ;  /* 0x00001fff00027589 */ /* 0x000ee200000e0000 */
[----:B------:R-:W-:Y:S01]  /*05c0*/  NOP ;  /* 0x0000000000007918 */ /* 0x000fe20000000000 */
[----:B---3--:R-:W-:-:S13]  /*05d0*/  ISETP.NE.AND P0, PT, R2, RZ, PT ;  /* 0x000000ff0200720c */ /* 0x008fda0003f05270 */
        /* <DEDUP_REMOVED lines=13> */
[----:B------:R3:W0:Y:S02]  /*06b0*/  SYNCS.EXCH.64 URZ, [UR6+0x31c88], UR4 ;  /* 0x031c8804063f75b2 */ /* 0x0006240008000100 */
[----:B---3--:R-:W-:Y:S01]  /*06c0*/  NOP ;  /* 0x0000000000007918 */ /* 0x008fe20000000000 */
.L_x_301:
        /* <DEDUP_REMOVED lines=22> */
.L_x_302:
        /* <DEDUP_REMOVED lines=22> */
.L_x_303:
[----:B0-----:R-:W-:Y:S01]  /*0990*/  UMOV UR4, 0x1 ;  /* 0x0000000100047882 */ /* 0x001fe20000000000 */
[----:B------:R-:W-:Y:S01]  /*09a0*/  PLOP3.LUT P0, PT, PT, PT, UP0, 0x80, 0x0 ;  /* 0x000000000000781c */ /* 0x000fe20003f0f008 */
[----:B------:R-:W-:Y:S01]  /*09b0*/  USEL UR4, UR4, 0x2, !UP0 ;  /* 0x0000000204047887 */ /* 0x000fe2000c000000 */
[----:B------:R-:W-:Y:S01]  /*09c0*/  NOP ;  /* 0x0000000000007918 */ /* 0x000fe20000000000 */
[----:B------:R-:W-:Y:S01]  /*09d0*/  ULDC.64 UR60, c[0x0][0x208] ;  /* 0x00008200003c7ab9 */ /* 0x000fe20000000a00 */
[----:B------:R-:W-:Y:S03]  /*09e0*/  BSSY B7, `(.L_x_304) ;  /* 0x0001a38000077945 */ /* 0x000fe60003800000 */
[----:B------:R-:W-:-:S05]  /*09f0*/  IMAD.U32 R2, RZ, RZ, UR4 ;  /* 0x00000004ff027e24 */ /* 0x000fca000f8e00ff */
[----:B------:R0:W-:Y:S01]  /*0a00*/  STL [R1+0x98], R2 ;  /* 0x0000980201007387 */ /* 0x0001e20000100800 */
[----:B-12-4-:R-:W-:Y:S06]  /*0a10*/  BAR.SYNC.DEFER_BLOCKING 0x0 ;  /* 0x0000000000007b1d */ /* 0x016fec0000010000 */
[----:B------:R-:W-:Y:S05]  /*0a20*/  @!P0 BRA `(.L_x_305) ;  /* 0x0000014c00c08947 */ /* 0x000fea0003800000 */
.L_x_306:
[----:B------:R-:W-:-:S08]  /*0a30*/  NOP ;  /* 0x0000000000007918 */ /* 0x000fd00000000000 */
[----:B------:R-:W1:Y:S02]  /*0a40*/  USETMAXREG.TRY_ALLOC.CTAPOOL UP0, 0xa0 ;  /* 0x000000a0000079c8 */ /* 0x000e640008000600 */
[----:B-1----:R-:W-:-:S13]  /*0a50*/  PLOP3.LUT P0, PT, PT, PT, UP0, 0x80, 0x0 ;  /* 0x000000000000781c */ /* 0x002fda0003f0f008 */
[----:B------:R-:W-:Y:S05]  /*0a60*/  @!P0 BRA `(.L_x_306) ;  /* 0xfffffffc00f08947 */ /* 0x000fea000383ffff */
[----:B------:R-:W2:Y:S01]  /*0a70*/  LDL.LU R0, [R1+0x44] ;  /* 0x0000440001007983 */ /* 0x000ea20000300800 */
[----:B0-----:R-:W0:Y:S01]  /*0a80*/  S2R R2, SR_TID.X ;  /* 0x0000000000027919 */ /* 0x001e220000002100 */
[----:B------:R-:W1:Y:S01]  /*0a90*/  S2UR UR5, SR_CgaCtaId ;  /* 0x00000000000579c3 */ /* 0x000e620000008800 */
[----:B------:R-:W-:Y:S01]  /*0aa0*/  UMOV UR4, 0x400 ;  /* 0x0000040000047882 */ /* 0x000fe20000000000 */
[----:B0-----:R-:W-:-:S06]  /*0ab0*/  SHF.R.U32.HI R2, RZ, 0x7, R2 ;  /* 0x00000007ff027819 */ /* 0x001fcc0000011602 */
[----:B------:R-:W-:Y:S06]  /*0ac0*/  BAR.ARV 0x8, 0x1a0 ;  /* 0x0206800000007b1d */ /* 0x000fec0000002000 */
[----:B------:R-:W-:-:S13]  /*0ad0*/  ISETP.NE.AND P0, PT, R2, 0x1, PT ;  /* 0x000000010200780c */ /* 0x000fda0003f05270 */
[----:B------:R-:W-:Y:S08]  /*0ae0*/  @!P0 BAR.ARV 0x9, 0x100 ;  /* 0x0244000000008b1d */ /* 0x000ff00000002000 */
[----:B------:R-:W-:Y:S01]  /*0af0*/  BAR.SYNC.DEFER_BLOCKING 0x5, 0x1a0 ;  /* 0x0146800000007b1d */ /* 0x000fe20000010000 */
[----:B-1----:R-:W-:-:S06]  /*0b00*/  ULEA UR4, UR5, UR4, 0x18 ;  /* 0x0000000405047291 */ /* 0x002fcc000f8ec03f */
[----:B------:R-:W-:Y:S01]  /*0b10*/  IMAD.U32 R18, RZ, RZ, UR4 ;  /* 0x00000004ff127e24 */ /* 0x000fe2000f8e00ff */
[----:B------:R-:W-:-:S04]  /*0b20*/  ULDC UR4, c[0x0][0xc14] ;  /* 0x0003050000047ab9 */ /* 0x000fc80000000800 */
[----:B------:R-:W0:Y:S01]  /*0b30*/  LDS.128 R104, [R18+0x31cd0] ;  /* 0x031cd00012687984 */ /* 0x000e220000000c00 */
[----:B------:R-:W-:Y:S06]  /*0b40*/  BAR.ARV 0x4, 0x1a0 ;  /* 0x0106800000007b1d */ /* 0x000fec0000002000 */
[----:B--2---:R-:W-:-:S04]  /*0b50*/  LOP3.LUT R0, R0, 0xffffffef, RZ, 0xc0, !PT ;  /* 0xffffffef00007812 */ /* 0x004fc800078ec0ff */
[----:B------:R-:W-:-:S05]  /*0b60*/  @P0 LOP3.LUT R0, R0, 0x10, RZ, 0xfc, !PT ;  /* 0x0000001000000812 */ /* 0x000fca00078efcff */
[----:B------:R4:W-:Y:S01]  /*0b70*/  STL [R1+0x44], R0 ;  /* 0x0000440001007387 */ /* 0x0009e20000100800 */
[----:B0-----:R-:W-:-:S13]  /*0b80*/  ISETP.GE.AND P0, PT, R107, UR4, PT ;  /* 0x000000046b007c0c */ /* 0x001fda000bf06270 */
[----:B----4-:R-:W-:Y:S05]  /*0b90*/  @P0 BRA `(.L_x_307) ;  /* 0x000001a000700947 */ /* 0x010fea0003800000 */
[----:B------:R-:W2:Y:S01]  /*0ba0*/  LDL R2, [R1+0x98] ;  /* 0x0000980001027983 */ /* 0x000ea20000100800 */
[----:B------:R-:W-:Y:S01]  /*0bb0*/  IMAD.MOV.U32 R15, RZ, RZ, -0x2 ;  /* 0xfffffffeff0f7424 */ /* 0x000fe200078e00ff */
[----:B------:R-:W-:Y:S02]  /*0bc0*/  R2UR UR4, R18 ;  /* 0x00000000120472ca */ /* 0x000fe400000e0000 */
[----:B------:R-:W-:Y:S01]  /*0bd0*/  CS2R R148, SRZ ;  /* 0x0000000000947805 */ /* 0x000fe2000001ff00 */
[----:B------:R-:W0:Y:S10]  /*0be0*/  S2R R0, SR_TID.X ;  /* 0x0000000000007919 */ /* 0x000e340000002100 */
[----:B------:R-:W-:Y:S01]  /*0bf0*/  UIADD3 UR4, UR4, 0xda00, URZ ;  /* 0x0000da0004047890 */ /* 0x000fe2000fffe03f */
[----:B0-----:R-:W-:-:S05]  /*0c00*/  VIADD R20, R0, 0xffffff80 ;  /* 0xffffff8000147836 */ /* 0x001fca0000000000 */
[-C--:B------:R-:W-:Y:S02]  /*0c10*/  LEA.HI R14, R20, R20.reuse, RZ, 0x1 ;  /* 0x00000014140e7211 */ /* 0x080fe400078f08ff */
[----:B------:R-:W-:Y:S02]  /*0c20*/  SHF.R.S32.HI R0, RZ, 0x1f, R20 ;  /* 0x0000001fff007819 */ /* 0x000fe40000011414 */
[----:B------:R-:W-:Y:S02]  /*0c30*/  SHF.R.S32.HI R145, RZ, 0x1, R14 ;  /* 0x00000001ff917819 */ /* 0x000fe4000001140e */
[----:B------:R-:W-:Y:S02]  /*0c40*/  LEA.HI R3, R0, R20, RZ, 0x4 ;  /* 0x0000001400037211 */ /* 0x000fe400078f20ff */
[----:B------:R-:W-:Y:S02]  /*0c50*/  LEA.HI R6, R14, R145, RZ, 0x1 ;  /* 0x000000910e067211 */ /* 0x000fe400078f08ff */
[----:B------:R-:W-:-:S02]  /*0c60*/  SHF.R.S32.HI R4, RZ, 0x4, R3 ;  /* 0x00000004ff047819 */ /* 0x000fc40000011403 */
[----:B------:R-:W-:Y:S02]  /*0c70*/  LOP3.LUT R8, R6, 0x7fffffe, RZ, 0xc0, !PT ;  /* 0x07fffffe06087812 */ /* 0x000fe400078ec0ff */
[C---:B------:R-:W-:Y:S02]  /*0c80*/  LEA.HI R5, R3.reuse, R4, RZ, 0x1 ;  /* 0x0000000403057211 */ /* 0x040fe400078f08ff */
[----:B------:R-:W-:Y:S01]  /*0c90*/  LOP3.LUT R3, R3, 0xfffffff0, RZ, 0xc0, !PT ;  /* 0xfffffff003037812 */ /* 0x000fe200078ec0ff */
[----:B------:R-:W-:Y:S01]  /*0ca0*/  IMAD.IADD R7, R145, 0x1, -R8 ;  /* 0x0000000191077824 */ /* 0x000fe200078e0a08 */
[----:B------:R-:W-:Y:S02]  /*0cb0*/  LOP3.LUT R5, R5, 0x1ffffffe, RZ, 0xc0, !PT ;  /* 0x1ffffffe05057812 */ /* 0x000fe400078ec0ff */
[----:B------:R-:W-:Y:S01]  /*0cc0*/  LOP3.LUT R14, R14, 0xfffffffe, RZ, 0xc0, !PT ;  /* 0xfffffffe0e0e7812 */ /* 0x000fe200078ec0ff */
[----:B------:R-:W-:Y:S02]  /*0cd0*/  IMAD.IADD R3, R20, 0x1, -R3 ;  /* 0x0000000114037824 */ /* 0x000fe400078e0a03 */
[----:B------:R-:W-:-:S02]  /*0ce0*/  IMAD.IADD R5, R4, 0x1, -R5 ;  /* 0x0000000104057824 */ /* 0x000fc400078e0a05 */
[----:B------:R-:W-:Y:S01]  /*0cf0*/  IMAD R13, R4, 0x8, R7 ;  /* 0x00000008040d7824 */ /* 0x000fe200078e0207 */
[----:B------:R-:W-:Y:S01]  /*0d00*/  SHF.R.S32.HI R4, RZ, 0x1f, R3 ;  /* 0x0000001fff047819 */ /* 0x000fe20000011403 */
[----:B------:R-:W-:Y:S01]  /*0d10*/  IMAD.SHL.U32 R5, R5, 0x8, RZ ;  /* 0x0000000805057824 */ /* 0x000fe200078e00ff */
[----:B------:R-:W-:Y:S01]  /*0d20*/  LEA.HI R7, R0, R20, RZ, 0x5 ;  /* 0x0000001400077211 */ /* 0x000fe200078f28ff */
[----:B------:R-:W-:-:S03]  /*0d30*/  IMAD.IADD R14, R20, 0x1, -R14 ;  /* 0x00000001140e7824 */ /* 0x000fc600078e0a0e */
[----:B------:R-:W-:Y:S01]  /*0d40*/  SHF.R.S32.HI R8, RZ, 0x5, R7 ;  /* 0x00000005ff087819 */ /* 0x000fe20000011407 */
[----:B------:R-:W-:-:S04]  /*0d50*/  IMAD.SHL.U32 R146, R14, 0x8, RZ ;  /* 0x000000080e927824 */ /* 0x000fc800078e00ff */
[----:B------:R-:W-:Y:S01]  /*0d60*/  IMAD R16, R8, 0x10, R3 ;  /* 0x0000001008107824 */ /* 0x000fe200078e0203 */
[----:B--2---:R-:W-:Y:S02]  /*0d70*/  R2UR UR5, R2 ;  /* 0x00000000020572ca */ /* 0x004fe400000e0000 */
[CC--:B------:R-:W-:Y:S02]  /*0d80*/  LEA.HI R2, R0.reuse, R20.reuse, RZ, 0x7 ;  /* 0x0000001400027211 */ /* 0x0c0fe400078f38ff */
[----:B------:R-:W-:Y:S02]  /*0d90*/  LEA.HI R0, R0, R20, RZ, 0x2 ;  /* 0x0000001400007211 */ /* 0x000fe400078f10ff */
[----:B------:R-:W-:Y:S02]  /*0da0*/  LOP3.LUT R6, R2, 0xffffff80, RZ, 0xc0, !PT ;  /* 0xffffff8002067812 */ /* 0x000fe400078ec0ff */
[----:B------:R-:W-:-:S03]  /*0db0*/  SHF.R.S32.HI R22, RZ, 0x2, R0 ;  /* 0x00000002ff167819 */ /* 0x000fc60000011400 */
[----:B------:R-:W-:Y:S01]  /*0dc0*/  IMAD.IADD R19, R20, 0x1, -R6 ;  /* 0x0000000114137824 */ /* 0x000fe200078e0a06 */
[CC--:B------:R-:W-:Y:S01]  /*0dd0*/  LEA.HI R6, R4.reuse, R3.reuse, RZ, 0x3 ;  /* 0x0000000304067211 */ /* 0x0c0fe200078f18ff */
[----:B------:R-:W-:Y:S01]  /*0de0*/  ULOP3.LUT UR5, UR5, 0x1, URZ, 0xfc, !UPT ;  /* 0x0000000105057892 */ /* 0x000fe2000f8efc3f */
[----:B------:R-:W-:Y:S02]  /*0df0*/  LEA.HI R4, R4, R3, RZ, 0x2 ;  /* 0x0000000304047211 */ /* 0x000fe400078f10ff */
[----:B------:R-:W-:Y:S01]  /*0e00*/  SHF.R.S32.HI R9, RZ, 0x1f, R19 ;  /* 0x0000001fff097819 */ /* 0x000fe20000011413 */
[----:B------:R-:W-:Y:S01]  /*0e10*/  IMAD.SHL.U32 R7, R6, 0x10, RZ ;  /* 0x0000001006077824 */ /* 0x000fe200078e00ff */
[----:B------:R-:W-:Y:S02]  /*0e20*/  LOP3.LUT R6, R4, 0x7fffffc, RZ, 0xc0, !PT ;  /* 0x07fffffc04067812 */ /* 0x000fe400078ec0ff */
[----:B------:R-:W-:Y:S02]  /*0e30*/  LEA.HI R10, R9, R19, RZ, 0x2 ;  /* 0x00000013090a7211 */ /* 0x000fe400078f10ff */
[----:B------:R-:W-:Y:S01]  /*0e40*/  SHF.R.S32.HI R4, RZ, 0x2, R4 ;  /* 0x00000002ff047819 */ /* 0x000fe20000011404 */
[----:B------:R-:W-:Y:S01]  /*0e50*/  IMAD.IADD R6, R3, 0x1, -R6 ;  /* 0x0000000103067824 */ /* 0x000fe200078e0a06 */
[----:B------:R-:W-:-:S02]  /*0e60*/  SHF.R.S32.HI R11, RZ, 0x2, R10 ;  /* 0x00000002ff0b7819 */ /* 0x000fc4000001140a */
[----:B------:R-:W-:Y:S01]  /*0e70*/  SHF.R.S32.HI R12, RZ, 0x1f, R10 ;  /* 0x0000001fff0c7819 */ /* 0x000fe2000001140a */
[----:B------:R-:W-:Y:S01]  /*0e80*/  IMAD.SHL.U32 R4, R4, 0x40, RZ ;  /* 0x0000004004047824 */ /* 0x000fe200078e00ff */
[----:B------:R-:W-:Y:S02]  /*0e90*/  LOP3.LUT R10, R10, 0x7ffffffc, RZ, 0xc0, !PT ;  /* 0x7ffffffc0a0a7812 */ /* 0x000fe400078ec0ff */
[----:B------:R-:W-:Y:S02]  /*0ea0*/  LOP3.LUT R7, R7, 0x7fffff80, RZ, 0xc0, !PT ;  /* 0x7fffff8007077812 */ /* 0x000fe400078ec0ff */
[----:B------:R-:W-:Y:S01]  /*0eb0*/  LOP3.LUT R4, R4, 0x40, RZ, 0xc0, !PT ;  /* 0x0000004004047812 */ /* 0x000fe200078ec0ff */
[----:B------:R-:W-:Y:S01]  /*0ec0*/  IMAD.IADD R10, R19, 0x1, -R10 ;  /* 0x00000001130a7824 */ /* 0x000fe200078e0a0a */
[----:B------:R-:W-:Y:S01]  /*0ed0*/  LEA.HI R12, R12, R11, RZ, 0x3 ;  /* 0x0000000b0c0c7211 */ /* 0x000fe200078f18ff */
[----:B------:R-:W-:Y:S01]  /*0ee0*/  IMAD R7, R8, 0x100, R7 ;  /* 0x0000010008077824 */ /* 0x000fe200078e0207 */
[----:B------:R-:W-:Y:S01]  /*0ef0*/  LEA.HI R9, R9, R19, RZ, 0x5 ;  /* 0x0000001309097211 */ /* 0x000fe200078f28ff */
[----:B------:R-:W-:Y:S01]  /*0f00*/  IMAD R3, R10, R15, 0x90 ;  /* 0x000000900a037424 */ /* 0x000fe200078e020f */
[----:B------:R-:W-:Y:S01]  /*0f10*/  SHF.R.S32.HI R15, RZ, 0x7, R2 ;  /* 0x00000007ff0f7819 */ /* 0x000fe20000011402 */
[----:B------:R-:W-:Y:S01]  /*0f20*/  IMAD R7, R6, 0x10, R7 ;  /* 0x0000001006077824 */ /* 0x000fe200078e0207 */
[----:B------:R-:W-:Y:S01]  /*0f30*/  LOP3.LUT R12, R12, 0xfffffff8, RZ, 0xc0, !PT ;  /* 0xfffffff80c0c7812 */ /* 0x000fe200078ec0ff */
[----:B------:R-:W-:Y:S01]  /*0f40*/  VIADD R10, R146, 0x10 ;  /* 0x00000010920a7836 */ /* 0x000fe20000000000 */
[----:B------:R0:W-:Y:S01]  /*0f50*/  STL [R1+0x88], R3 ;  /* 0x0000880301007387 */ /* 0x0001e20000100800 */
[----:B------:R-:W-:Y:S01]  /*0f60*/  IMAD.HI R2, R15, 0x55555556, RZ ;  /* 0x555555560f027827 */ /* 0x000fe200078e02ff */
[----:B------:R-:W-:-:S02]  /*0f70*/  IADD3 R12, R11, -R12, RZ ;  /* 0x8000000c0b0c7210 */ /* 0x000fc40007ffe0ff */
[----:B------:R-:W-:Y:S01]  /*0f80*/  SHF.R.S32.HI R9, RZ, 0x5, R9 ;  /* 0x00000005ff097819 */ /* 0x000fe20000011409 */
[----:B------:R-:W-:Y:S01]  /*0f90*/  IMAD.SHL.U32 R11, R13, 0x20, RZ ;  /* 0x000000200d0b7824 */ /* 0x000fe200078e00ff */
[----:B------:R-:W-:Y:S01]  /*0fa0*/  LEA.HI R2, R2, R2, RZ, 0x1 ;  /* 0x0000000202027211 */ /* 0x000fe200078f08ff */
[----:B------:R-:W-:Y:S02]  /*0fb0*/  IMAD.MOV.U32 R19, RZ, RZ, RZ ;  /* 0x000000ffff137224 */ /* 0x000fe400078e00ff */
[----:B------:R-:W-:Y:S02]  /*0fc0*/  IMAD R9, R9, 0x10, R12 ;  /* 0x0000001009097824 */ /* 0x000fe400078e020c */
[--C-:B0-----:R-:W-:Y:S01]  /*0fd0*/  IMAD.U32 R3, R16, 0x20, R5.reuse ;  /* 0x0000002010037824 */ /* 0x101fe200078e0005 */
[----:B------:R-:W-:Y:S01]  /*0fe0*/  LOP3.LUT R5, R4, 0x8, R5, 0xf8, !PT ;  /* 0x0000000804057812 */ /* 0x000fe200078ef805 */
[----:B------:R-:W-:Y:S01]  /*0ff0*/  VIADD R16, R146, 0x20 ;  /* 0x0000002092107836 */ /* 0x000fe20000000000 */
[----:B------:R-:W-:Y:S01]  /*1000*/  SHF.R.U32.HI R4, RZ, 0x3, R4 ;  /* 0x00000003ff047819 */ /* 0x000fe20000011604 */
[----:B------:R-:W-:Y:S01]  /*1010*/  IMAD R2, R2, -0x3, R15 ;  /* 0xfffffffd02027824 */ /* 0x000fe200078e020f */
[----:B------:R0:W-:Y:S02]  /*1020*/  STL [R1+0x90], R3 ;  /* 0x0000900301007387 */ /* 0x0001e40000100800 */
[----:B------:R-:W-:Y:S01]  /*1030*/  LOP3.LUT R4, R5, R4, RZ, 0x3c, !PT ;  /* 0x0000000405047212 */ /* 0x000fe200078e3cff */
[----:B------:R-:W-:Y:S01]  /*1040*/  IMAD R2, R2, 0x40, R9 ;  /* 0x0000004002027824 */ /* 0x000fe200078e0209 */
[----:B------:R-:W-:Y:S01]  /*1050*/  STL [R1+0x60], R22 ;  /* 0x0000601601007387 */ /* 0x000fe20000100800 */
[----:B------:R-:W-:-:S02]  /*1060*/  SHF.R.S32.HI R5, RZ, 0x1f, R10 ;  /* 0x0000001fff057819 */ /* 0x000fc4000001140a */
[----:B------:R-:W-:Y:S01]  /*1070*/  SHF.R.S32.HI R8, RZ, 0x1f, R16 ;  /* 0x0000001fff087819 */ /* 0x000fe20000011410 */
[----:B------:R-:W-:Y:S01]  /*1080*/  STL [R1+0x28], R10 ;  /* 0x0000280a01007387 */ /* 0x000fe20000100800 */
[----:B------:R-:W-:Y:S01]  /*1090*/  IMAD.IADD R7, R4, 0x1, R7 ;  /* 0x0000000104077824 */ /* 0x000fe200078e0207 */
[----:B0-----:R-:W-:Y:S02]  /*10a0*/  SHF.R.S32.HI R3, RZ, 0x1f, R0 ;  /* 0x0000001fff037819 */ /* 0x001fe40000011400 */
[----:B------:R-:W-:Y:S01]  /*10b0*/  STL [R1+0x2c], R16 ;  /* 0x00002c1001007387 */ /* 0x000fe20000100800 */
[----:B------:R-:W-:Y:S01]  /*10c0*/  LOP3.LUT R0, R0, 0x1ffffffc, RZ, 0xc0, !PT ;  /* 0x1ffffffc00007812 */ /* 0x000fe200078ec0ff */
[----:B------:R-:W-:Y:S01]  /*10d0*/  IMAD R144, R7, 0x2, R18 ;  /* 0x0000000207907824 */ /* 0x000fe200078e0212 */
[----:B------:R-:W-:Y:S02]  /*10e0*/  LEA.HI R3, R3, R22, RZ, 0x2 ;  /* 0x0000001603037211 */ /* 0x000fe400078f10ff */
[----:B------:R-:W-:-:S02]  /*10f0*/  IADD3 R0, R20, -R0, RZ ;  /* 0x8000000014007210 */ /* 0x000fc40007ffe0ff */
[----:B------:R-:W-:Y:S02]  /*1100*/  LOP3.LUT R3, R3, 0xfffffffc, RZ, 0xc0, !PT ;  /* 0xfffffffc03037812 */ /* 0x000fe400078ec0ff */
[----:B------:R-:W-:Y:S01]  /*1110*/  SHF.R.S32.HI R4, RZ, 0x1f, R145 ;  /* 0x0000001fff047819 */ /* 0x000fe20000011491 */
[----:B------:R-:W-:Y:S02]  /*1120*/  IMAD.SHL.U32 R4, R0, 0x8, RZ ;  /* 0x0000000800047824 */ /* 0x000fe400078e00ff */
[----:B------:R-:W-:-:S04]  /*1130*/  IMAD.IADD R6, R22, 0x1, -R3 ;  /* 0x0000000116067824 */ /* 0x000fc800078e0a03 */
[----:B------:R-:W-:Y:S01]  /*1140*/  IMAD.SHL.U32 R3, R6, 0x40, RZ ;  /* 0x0000004006037824 */ /* 0x000fe200078e00ff */
[----:B------:R0:W-:Y:S04]  /*1150*/  STL [R1+0x78], R6 ;  /* 0x0000780601007387 */ /* 0x0001e80000100800 */
[----:B------:R-:W-:Y:S01]  /*1160*/  LOP3.LUT R13, R3, 0xc0, RZ, 0xc0, !PT ;  /* 0x000000c0030d7812 */ /* 0x000fe200078ec0ff */
[----:B------:R-:W-:Y:S03]  /*1170*/  STL [R1+0x38], R11 ;  /* 0x0000380b01007387 */ /* 0x000fe60000100800 */
[----:B------:R-:W-:Y:S01]  /*1180*/  SHF.R.U32.HI R12, RZ, 0x3, R13 ;  /* 0x00000003ff0c7819 */ /* 0x000fe2000001160d */
[----:B------:R-:W-:Y:S01]  /*1190*/  STL [R1+0x30], R13 ;  /* 0x0000300d01007387 */ /* 0x000fe20000100800 */
[----:B0-----:R-:W-:-:S02]  /*11a0*/  LEA.HI R6, R5, R10, RZ, 0x3 ;  /* 0x0000000a05067211 */ /* 0x001fc400078f18ff */
[----:B------:R-:W-:Y:S01]  /*11b0*/  LEA.HI R5, R5, R10, RZ, 0x5 ;  /* 0x0000000a05057211 */ /* 0x000fe200078f28ff */
[----:B------:R-:W-:Y:S01]  /*11c0*/  STL [R1+0x34], R12 ;  /* 0x0000340c01007387 */ /* 0x000fe20000100800 */
[CC--:B------:R-:W-:Y:S02]  /*11d0*/  LEA.HI R10, R8.reuse, R16.reuse, RZ, 0x5 ;  /* 0x00000010080a7211 */ /* 0x0c0fe400078f28ff */
[----:B------:R-:W-:Y:S01]  /*11e0*/  LEA.HI R8, R8, R16, RZ, 0x3 ;  /* 0x0000001008087211 */ /* 0x000fe200078f18ff */
[----:B------:R0:W-:Y:S01]  /*11f0*/  STL [R1+0x8c], R2 ;  /* 0x00008c0201007387 */ /* 0x0001e20000100800 */
[----:B------:R-:W-:Y:S01]  /*1200*/  SHF.R.S32.HI R10, RZ, 0x5, R10 ;  /* 0x00000005ff0a7819 */ /* 0x000fe2000001140a */
[----:B------:R-:W-:Y:S01]  /*1210*/  IMAD.SHL.U32 R16, R14, 0x4, RZ ;  /* 0x000000040e107824 */ /* 0x000fe200078e00ff */
[C---:B------:R-:W-:Y:S01]  /*1220*/  LOP3.LUT R8, R13.reuse, 0x18, R8, 0xf8, !PT ;  /* 0x000000180d087812 */ /* 0x040fe200078ef808 */
[----:B------:R-:W-:Y:S01]  /*1230*/  STL [R1+0x70], RZ ;  /* 0x000070ff01007387 */ /* 0x000fe20000100800 */
[----:B------:R-:W-:Y:S01]  /*1240*/  SHF.R.S32.HI R5, RZ, 0x5, R5 ;  /* 0x00000005ff057819 */ /* 0x000fe20000011405 */
[----:B------:R-:W-:Y:S01]  /*1250*/  IMAD R10, R10, 0x1800, R11 ;  /* 0x000018000a0a7824 */ /* 0x000fe200078e020b */
[----:B------:R-:W-:Y:S01]  /*1260*/  LOP3.LUT R3, R8, R12, RZ, 0x3c, !PT ;  /* 0x0000000c08037212 */ /* 0x000fe200078e3cff */
[----:B------:R-:W-:Y:S01]  /*1270*/  STL [R1+0x3c], RZ ;  /* 0x00003cff01007387 */ /* 0x000fe20000100800 */
[----:B------:R-:W-:Y:S01]  /*1280*/  LOP3.LUT R6, R13, 0x18, R6, 0xf8, !PT ;  /* 0x000000180d067812 */ /* 0x000fe200078ef806 */
[----:B0-----:R-:W-:-:S02]  /*1290*/  IMAD.U32 R2, RZ, RZ, UR5 ;  /* 0x00000005ff027e24 */ /* 0x001fc4000f8e00ff */
[----:B------:R-:W-:Y:S01]  /*12a0*/  IMAD.IADD R10, R10, 0x1, R3 ;  /* 0x000000010a0a7824 */ /* 0x000fe200078e0203 */
[-C--:B------:R-:W-:Y:S01]  /*12b0*/  LOP3.LUT R6, R6, R12.reuse, RZ, 0x3c, !PT ;  /* 0x0000000c06067212 */ /* 0x080fe200078e3cff */
[----:B------:R-:W-:Y:S01]  /*12c0*/  IMAD R5, R5, 0x1800, R11 ;  /* 0x0000180005057824 */ /* 0x000fe200078e020b */
[----:B------:R0:W-:Y:S01]  /*12d0*/  STL [R1+0x40], R2 ;  /* 0x0000400201007387 */ /* 0x0001e20000100800 */
[----:B------:R-:W-:Y:S02]  /*12e0*/  LOP3.LUT R3, R13, 0x18, R146, 0xf8, !PT ;  /* 0x000000180d037812 */ /* 0x000fe400078ef892 */
[----:B------:R-:W-:Y:S02]  /*12f0*/  IMAD.IADD R5, R5, 0x1, R6 ;  /* 0x0000000105057824 */ /* 0x000fe400078e0206 */
[----:B------:R-:W-:Y:S01]  /*1300*/  LOP3.LUT R3, R3, R12, RZ, 0x3c, !PT ;  /* 0x0000000c03037212 */ /* 0x000fe200078e3cff */
[----:B------:R-:W-:Y:S01]  /*1310*/  IMAD.U32 R6, RZ, RZ, UR4 ;  /* 0x00000004ff067e24 */ /* 0x000fe2000f8e00ff */
[----:B0-----:R-:W-:-:S03]  /*1320*/  LOP3.LUT R2, R13, 0x8, R146, 0xf8, !PT ;  /* 0x000000080d027812 */ /* 0x001fc600078ef892 */
[----:B------:R-:W-:Y:S01]  /*1330*/  IMAD.IADD R3, R11, 0x1, R3 ;  /* 0x000000010b037824 */ /* 0x000fe200078e0203 */
[----:B------:R-:W-:Y:S01]  /*1340*/  STL [R1+0x94], R6 ;  /* 0x0000940601007387 */ /* 0x000fe20000100800 */
[----:B------:R-:W-:-:S03]  /*1350*/  LOP3.LUT R2, R2, R12, RZ, 0x3c, !PT ;  /* 0x0000000c02027212 */ /* 0x000fc600078e3cff */
[----:B------:R0:W-:Y:S02]  /*1360*/  STL [R1+0x54], R4 ;  /* 0x0000540401007387 */ /* 0x0001e40000100800 */
[----:B------:R-:W-:Y:S01]  /*1370*/  IMAD.IADD R0, R11, 0x1, R2 ;  /* 0x000000010b007824 */ /* 0x000fe200078e0202 */
[----:B------:R-:W-:-:S04]  /*1380*/  LEA R2, R10, UR4, 0x1 ;  /* 0x000000040a027c11 */ /* 0x000fc8000f8e08ff */
[----:B------:R1:W-:Y:S01]  /*1390*/  STL [R1+0x58], R0 ;  /* 0x0000580001007387 */ /* 0x0003e20000100800 */
[----:B0-----:R-:W-:-:S05]  /*13a0*/  LEA R4, R5, UR4, 0x1 ;  /* 0x0000000405047c11 */ /* 0x001fca000f8e08ff */
[----:B------:R0:W-:Y:S01]  /*13b0*/  STL [R1+0x80], R4 ;  /* 0x0000800401007387 */ /* 0x0001e20000100800 */
[----:B-1----:R-:W-:-:S03]  /*13c0*/  LEA R0, R3, UR4, 0x1 ;  /* 0x0000000403007c11 */ /* 0x002fc6000f8e08ff */
[----:B------:R0:W-:Y:S04]  /*13d0*/  STL [R1+0x7c], R2 ;  /* 0x00007c0201007387 */ /* 0x0001e80000100800 */
[----:B------:R0:W-:Y:S02]  /*13e0*/  STL [R1+0x84], R0 ;  /* 0x0000840001007387 */ /* 0x0001e40000100800 */
.L_x_447:
[----:B0-----:R-:W0:Y:S02]  /*13f0*/  LDC.64 R2, c[0x0][0xc60] ;  /* 0x00031800ff027b82 */ /* 0x001e240000000a00 */
[----:B0-----:R-:W-:-:S05]  /*1400*/  IMAD.WIDE R2, R107, 0x4, R2 ;  /* 0x000000046b027825 */ /* 0x001fca00078e0202 */
[----:B-12--5:R0:W2:Y:S01]  /*1410*/  LDG.E R10, desc[UR60][R2.64] ;  /* 0x0000003c020a7981 */ /* 0x0260a2000c1e1900 */
[----:B------:R-:W-:Y:S05]  /*1420*/  YIELD ;  /* 0x0000000000007946 */ /* 0x000fea0003800000 */
[----:B------:R-:W-:Y:S01]  /*1430*/  ULDC.64 UR4, c[0x0][0xa28] ;  /* 0x00028a0000047ab9 */ /* 0x000fe20000000a00 */
[----:B------:R-:W-:Y:S01]  /*1440*/  ULDC.64 UR8, c[0x0][0xa18] ;  /* 0x0002860000087ab9 */ /* 0x000fe20000000a00 */
[----:B------:R-:W-:Y:S01]  /*1450*/  ISETP.NE.U32.AND P1, PT, RZ, UR4, PT ;  /* 0x00000004ff007c0c */ /* 0x000fe2000bf25070 */
[----:B------:R-:W-:Y:S01]  /*1460*/  ULDC.64 UR6, c[0x0][0xa08] ;  /* 0x0002820000067ab9 */ /* 0x000fe20000000a00 */
[----:B0-----:R-:W-:Y:S01]  /*1470*/  IMAD.MOV.U32 R3, RZ, RZ, RZ ;  /* 0x000000ffff037224 */ /* 0x001fe200078e00ff */
[----:B------:R-:W-:Y:S01]  /*1480*/  ISETP.NE.U32.AND P0, PT, RZ, UR6, PT ;  /* 0x00000006ff007c0c */ /* 0x000fe2000bf05070 */
[----:B------:R-:W-:Y:S01]  /*1490*/  IMAD.MOV.U32 R27, RZ, RZ, RZ ;  /* 0x000000ffff1b7224 */ /* 0x000fe200078e00ff */
[----:B------:R-:W-:-:S02]  /*14a0*/  ISETP.NE.AND.EX P1, PT, RZ, UR5, PT, P1 ;  /* 0x00000005ff007c0c */ /* 0x000fc4000bf25310 */
[----:B------:R-:W-:Y:S02]  /*14b0*/  ISETP.NE.AND.EX P0, PT, RZ, UR7, PT, P0 ;  /* 0x00000007ff007c0c */ /* 0x000fe4000bf05300 */
[----:B--2---:R-:W-:Y:S01]  /*14c0*/  SHF.R.S32.HI R0, RZ, 0x1f, R10 ;  /* 0x0000001fff007819 */ /* 0x004fe2000001140a */
[----:B------:R-:W-:-:S08]  /*14d0*/  IMAD.SHL.U32 R26, R10, 0x4, RZ ;  /* 0x000000040a1a7824 */ /* 0x000fd000078e00ff */
[C---:B---3--:R-:W-:Y:S01]  /*14e0*/  @P1 LEA R4, P2, R10.reuse, UR4, 0x2 ;  /* 0x000000040a041c11 */ /* 0x048fe2000f8410ff */
[----:B------:R0:W-:Y:S01]  /*14f0*/  STL [R1+0x68], R10 ;  /* 0x0000680a01007387 */ /* 0x0001e20000100800 */
[C-C-:B------:R-:W-:Y:S02]  /*1500*/  SHF.L.U64.HI R28, R10.reuse, 0x2, R0.reuse ;  /* 0x000000020a1c7819 */ /* 0x140fe40000010200 */
[----:B------:R-:W-:Y:S02]  /*1510*/  @P1 LEA.HI.X R5, R10, UR5, R0, 0x2, P2 ;  /* 0x000000050a051c11 */ /* 0x000fe400090f1400 */
[----:B------:R-:W-:Y:S01]  /*1520*/  ISETP.NE.U32.AND P2, PT, RZ, UR8, PT ;  /* 0x00000008ff007c0c */ /* 0x000fe2000bf45070 */
[----:B------:R-:W-:Y:S01]  /*1530*/  ULDC UR4, c[0x0][0x288] ;  /* 0x0000a20000047ab9 */ /* 0x000fe20000000800 */
[----:B------:R-:W-:Y:S01]  /*1540*/  IADD3 R8, P3, R26, UR6, RZ ;  /* 0x000000061a087c10 */ /* 0x000fe2000ff7e0ff */
[----:B------:R0:W5:Y:S01]  /*1550*/  @P1 LDG.E R3, desc[UR60][R4.64] ;  /* 0x0000003c04031981 */ /* 0x000162000c1e1900 */
[----:B------:R-:W-:Y:S01]  /*1560*/  ISETP.NE.AND.EX P2, PT, RZ, UR9, PT, P2 ;  /* 0x00000009ff007c0c */ /* 0x000fe2000bf45320 */
[----:B------:R-:W-:Y:S01]  /*1570*/  IMAD.U32 R107, RZ, RZ, UR4 ;  /* 0x00000004ff6b7e24 */ /* 0x000fe2000f8e00ff */
[----:B------:R-:W-:Y:S01]  /*1580*/  IADD3.X R9, R28, UR7, RZ, P3, !PT ;  /* 0x000000071c097c10 */ /* 0x000fe20009ffe4ff */
[----:B------:R-:W-:-:S04]  /*1590*/  ULDC.64 UR4, c[0x0][0x3f8] ;  /* 0x0000fe0000047ab9 */ /* 0x000fc80000000a00 */
[----:B------:R0:W5:Y:S06]  /*15a0*/  @P0 LDG.E R27, desc[UR60][R8.64] ;  /* 0x0000003c081b0981 */ /* 0x00016c000c1e1900 */
[----:B------:R-:W-:-:S04]  /*15b0*/  @P2 IADD3 R6, P1, R26, UR8, RZ ;  /* 0x000000081a062c10 */ /* 0x000fc8000ff3e0ff */
[----:B------:R-:W-:-:S05]  /*15c0*/  @P2 IADD3.X R7, R28, UR9, RZ, P1, !PT ;  /* 0x000000091c072c10 */ /* 0x000fca0008ffe4ff */
[----:B------:R0:W5:Y:S01]  /*15d0*/  @P2 LDG.E R107, desc[UR60][R6.64] ;  /* 0x0000003c066b2981 */ /* 0x000162000c1e1900 */
[----:B------:R-:W-:-:S03]  /*15e0*/  UISETP.NE.U32.AND UP0, UPT, UR4, URZ, UPT ;  /* 0x0000003f0400728c */ /* 0x000fc6000bf05070 */
[----:B------:R-:W-:Y:S01]  /*15f0*/  ULDC UR4, c[0x0][0x404] ;  /* 0x0001010000047ab9 */ /* 0x000fe20000000800 */
[----:B------:R-:W-:-:S03]  /*1600*/  UISETP.NE.AND.EX UP0, UPT, UR5, URZ, UPT, UP0 ;  /* 0x0000003f0500728c */ /* 0x000fc6000bf05300 */
[----:B------:R-:W-:Y:S01]  /*1610*/  ULDC UR5, c[0x0][0x2e0] ;  /* 0x0000b80000057ab9 */ /* 0x000fe20000000800 */
[----:B------:R-:W-:-:S04]  /*1620*/  USEL UR4, UR4, 0x1, UP0 ;  /* 0x0000000104047887 */ /* 0x000fc80008000000 */
[----:B------:R-:W-:-:S03]  /*1630*/  UIMAD UR4, UR4, UR5, URZ ;  /* 0x00000005040472a4 */ /* 0x000fc6000f8e023f */
[----:B------:R-:W-:Y:S02]  /*1640*/  ULDC UR5, c[0x0][0x338] ;  /* 0x0000ce0000057ab9 */ /* 0x000fe40000000800 */
[----:B------:R-:W-:Y:S02]  /*1650*/  IMAD.U32 R2, RZ, RZ, UR5 ;  /* 0x00000005ff027e24 */ /* 0x000fe4000f8e00ff */
[----:B------:R-:W-:Y:S02]  /*1660*/  IMAD.U32 R24, RZ, RZ, UR4 ;  /* 0x00000004ff187e24 */ /* 0x000fe4000f8e00ff */
[----:B------:R-:W-:Y:S01]  /*1670*/  IMAD.MOV.U32 R25, RZ, RZ, R10 ;  /* 0x000000ffff197224 */ /* 0x000fe200078e000a */
[----:B0-----:R-:W-:Y:S06]  /*1680*/  @P2 BRA `(.L_x_308) ;  /* 0x0000000000242947 */ /* 0x001fec0003800000 */
[----:B------:R-:W-:Y:S02]  /*1690*/  ULDC.64 UR4, c[0x0][0xa00] ;  /* 0x0002800000047ab9 */ /* 0x000fe40000000a00 */
[----:B------:R-:W-:-:S04]  /*16a0*/  ISETP.NE.U32.AND P1, PT, RZ, UR4, PT ;  /* 0x00000004ff007c0c */ /* 0x000fc8000bf25070 */
[----:B------:R-:W-:-:S13]  /*16b0*/  ISETP.NE.AND.EX P1, PT, RZ, UR5, PT, P1 ;  /* 0x00000005ff007c0c */ /* 0x000fda000bf25310 */
[----:B------:R-:W-:Y:S05]  /*16c0*/  @!P1 BRA `(.L_x_308) ;  /* 0x0000000000149947 */ /* 0x000fea0003800000 */
[----:B------:R-:W0:Y:S02]  /*16d0*/  LDC.64 R4, c[0x0][0xa00] ;  /* 0x00028000ff047b82 */ /* 0x000e240000000a00 */
[----:B0-----:R-:W-:-:S05]  /*16e0*/  IMAD.WIDE R4, R25, 0x4, R4 ;  /* 0x0000000419047825 */ /* 0x001fca00078e0204 */
[----:B-----5:R-:W2:Y:S04]  /*16f0*/  LDG.E R107, desc[UR60][R4.64] ;  /* 0x0000003c046b7981 */ /* 0x020ea8000c1e1900 */
[----:B------:R-:W2:Y:S02]  /*1700*/  LDG.E R0, desc[UR60][R4.64+0x4] ;  /* 0x0000043c04007981 */ /* 0x000ea4000c1e1900 */
[----:B--2---:R-:W-:-:S07]  /*1710*/  IMAD.IADD R107, R0, 0x1, -R107 ;  /* 0x00000001006b7824 */ /* 0x004fce00078e0a6b */
.L_x_308:
[----:B------:R-:W-:Y:S01]  /*1720*/  ULDC.64 UR4, c[0x0][0xa20] ;  /* 0x0002880000047ab9 */ /* 0x000fe20000000a00 */
[----:B------:R0:W-:Y:S01]  /*1730*/  STL [R1+0x74], R105 ;  /* 0x0000746901007387 */ /* 0x0001e20000100800 */
[----:B------:R-:W-:-:S03]  /*1740*/  ISETP.NE.U32.AND P1, PT, RZ, UR4, PT ;  /* 0x00000004ff007c0c */ /* 0x000fc6000bf25070 */
[----:B------:R0:W-:Y:S01]  /*1750*/  STL [R1+0x6c], R106 ;  /* 0x00006c6a01007387 */ /* 0x0001e20000100800 */
[----:B------:R-:W-:-:S13]  /*1760*/  ISETP.NE.AND.EX P1, PT, RZ, UR5, PT, P1 ;  /* 0x00000005ff007c0c */ /* 0x000fda000bf25310 */
[----:B0-----:R-:W-:Y:S05]  /*1770*/  @!P1 BRA `(.L_x_309) ;  /* 0x0000000000109947 */ /* 0x001fea0003800000 */
[----:B------:R-:W-:-:S04]  /*1780*/  IADD3 R4, P0, R26, UR4, RZ ;  /* 0x000000041a047c10 */ /* 0x000fc8000ff1e0ff */
[----:B------:R-:W-:-:S05]  /*1790*/  IADD3.X R5, R28, UR5, RZ, P0, !PT ;  /* 0x000000051c057c10 */ /* 0x000fca00087fe4ff */
[----:B------:R0:W5:Y:S01]  /*17a0*/  LDG.E R24, desc[UR60][R4.64] ;  /* 0x0000003c04187981 */ /* 0x000162000c1e1900 */
[----:B------:R-:W-:Y:S05]  /*17b0*/  BRA `(.L_x_310) ;  /* 0x0000000000107947 */ /* 0x000fea0003800000 */
.L_x_309:
[----:B------:R-:W-:Y:S05]  /*17c0*/  @!P0 BRA `(.L_x_310) ;  /* 0x00000000000c8947 */ /* 0x000fea0003800000 */
[----:B------:R-:W2:Y:S04]  /*17d0*/  LDG.E R5, desc[UR60][R8.64] ;  /* 0x0000003c08057981 */ /* 0x000ea8000c1e1900 */
[----:B------:R-:W2:Y:S02]  /*17e0*/  LDG.E R24, desc[UR60][R8.64+0x4] ;  /* 0x0000043c08187981 */ /* 0x000ea4000c1e1900 */
[----:B--2---:R-:W-:-:S07]  /*17f0*/  IMAD.IADD R24, R24, 0x1, -R5 ;  /* 0x0000000118187824 */ /* 0x004fce00078e0a05 */
.L_x_310:
[----:B------:R-:W-:Y:S02]  /*1800*/  ULDC.64 UR4, c[0x0][0xa10] ;  /* 0x0002840000047ab9 */ /* 0x000fe40000000a00 */
[----:B------:R-:W-:-:S04]  /*1810*/  ISETP.NE.U32.AND P0, PT, RZ, UR4, PT ;  /* 0x00000004ff007c0c */ /* 0x000fc8000bf05070 */
[----:B------:R-:W-:Y:S01]  /*1820*/  ISETP.NE.AND.EX P0, PT, RZ, UR5, PT, P0 ;  /* 0x00000005ff007c0c */ /* 0x000fe2000bf05300 */
[----:B-----5:R-:W-:Y:S01]  /*1830*/  IMAD.IADD R11, R24, 0x1, -R3 ;  /* 0x00000001180b7824 */ /* 0x020fe200078e0a03 */
[----:B------:R-:W-:-:S11]  /*1840*/  ULDC.64 UR4, c[0x0][0xa30] ;  /* 0x00028c0000047ab9 */ /* 0x000fd60000000a00 */
[----:B0-----:R-:W0:Y:S02]  /*1850*/  @P0 LDC.64 R4, c[0x0][0xa10] ;  /* 0x00028400ff040b82 */ /* 0x001e240000000a00 */
[----:B0-----:R-:W-:-:S05]  /*1860*/  @P0 IMAD.WIDE R4, R25, 0x4, R4 ;  /* 0x0000000419040825 */ /* 0x001fca00078e0204 */
[----:B------:R-:W2:Y:S04]  /*1870*/  @P0 LDG.E R0, desc[UR60][R4.64] ;  /* 0x0000003c04000981 */ /* 0x000ea8000c1e1900 */
[----:B------:R-:W2:Y:S01]  /*1880*/  @P0 LDG.E R9, desc[UR60][R4.64+0x4] ;  /* 0x0000043c04090981 */ /* 0x000ea2000c1e1900 */
[----:B------:R-:W-:Y:S01]  /*1890*/  IMAD.MOV R78, RZ, RZ, -R11 ;  /* 0x000000ffff4e7224 */ /* 0x000fe200078e0a0b */
[----:B------:R-:W-:Y:S01]  /*18a0*/  ISETP.NE.U32.AND P1, PT, RZ, UR4, PT ;  /* 0x00000004ff007c0c */ /* 0x000fe2000bf25070 */
[----:B------:R-:W-:-:S03]  /*18b0*/  IMAD.MOV.U32 R102, RZ, RZ, R24 ;  /* 0x000000ffff667224 */ /* 0x000fc600078e0018 */
[----:B------:R-:W-:Y:S02]  /*18c0*/  VIMNMX R78, RZ, R78, !PT ;  /* 0x0000004eff4e7248 */ /* 0x000fe40007fe0100 */
[----:B------:R-:W-:-:S13]  /*18d0*/  ISETP.NE.AND.EX P1, PT, RZ, UR5, PT, P1 ;  /* 0x00000005ff007c0c */ /* 0x000fda000bf25310 */
[----:B------:R-:W-:-:S04]  /*18e0*/  @P1 IADD3 R6, P2, R26, UR4, RZ ;  /* 0x000000041a061c10 */ /* 0x000fc8000ff5e0ff */
[----:B------:R-:W-:-:S05]  /*18f0*/  @P1 IADD3.X R7, R28, UR5, RZ, P2, !PT ;  /* 0x000000051c071c10 */ /* 0x000fca00097fe4ff */
[----:B------:R0:W5:Y:S01]  /*1900*/  @P1 LDG.E R102, desc[UR60][R6.64] ;  /* 0x0000003c06661981 */ /* 0x000162000c1e1900 */
[----:B--2---:R-:W-:-:S05]  /*1910*/  @P0 IMAD.IADD R2, R9, 0x1, -R0 ;  /* 0x0000000109020824 */ /* 0x004fca00078e0a00 */
[----:B------:R-:W-:-:S05]  /*1920*/  IADD3 R108, R11, R2, RZ ;  /* 0x000000020b6c7210 */ /* 0x000fca0007ffe0ff */
[----:B------:R-:W-:-:S04]  /*1930*/  VIADD R0, R108, 0x8f ;  /* 0x0000008f6c007836 */ /* 0x000fc80000000000 */
[----:B------:R-:W-:-:S05]  /*1940*/  IMAD.HI R0, R0, 0x38e38e39, RZ ;  /* 0x38e38e3900007827 */ /* 0x000fca00078e02ff */
[----:B------:R-:W-:-:S04]  /*1950*/  SHF.R.U32.HI R3, RZ, 0x1f, R0 ;  /* 0x0000001fff037819 */ /* 0x000fc80000011600 */
[----:B------:R-:W-:-:S05]  /*1960*/  LEA.HI.SX32 R110, R0, R3, 0x1b ;  /* 0x00000003006e7211 */ /* 0x000fca00078fdaff */
[----:B------:R-:W-:-:S05]  /*1970*/  IMAD R3, R110, 0x90, -R11 ;  /* 0x000000906e037824 */ /* 0x000fca00078e0a0b */
[----:B------:R-:W-:-:S04]  /*1980*/  VIMNMX R3, R3, R2, PT ;  /* 0x0000000203037248 */ /* 0x000fc80003fe0100 */
[----:B------:R-:W-:Y:S01]  /*1990*/  ISETP.GT.AND P0, PT, R3, R78, PT ;  /* 0x0000004e0300720c */ /* 0x000fe20003f04270 */
[----:B------:R-:W-:-:S05]  /*19a0*/  IMAD.WIDE.U32 R78, R78, 0x38e38e39, RZ ;  /* 0x38e38e394e4e7825 */ /* 0x000fca00078e00ff */
[----:B------:R-:W-:-:S05]  /*19b0*/  SHF.R.U32.HI R78, RZ, 0x5, R79 ;  /* 0x00000005ff4e7819 */ /* 0x000fca000001164f */
[----:B------:R-:W-:Y:S02]  /*19c0*/  IMAD.MOV.U32 R22, RZ, RZ, R78 ;  /* 0x000000ffff167224 */ /* 0x000fe400078e004e */
[----:B------:R-:W-:-:S04]  /*19d0*/  @P0 VIADD R0, R3, 0x8f ;  /* 0x0000008f03000836 */ /* 0x000fc80000000000 */
[----:B------:R-:W-:-:S05]  /*19e0*/  @P0 IMAD.HI R0, R0, 0x38e38e39, RZ ;  /* 0x38e38e3900000827 */ /* 0x000fca00078e02ff */
[----:B------:R-:W-:-:S04]  /*19f0*/  @P0 SHF.R.U32.HI R3, RZ, 0x1f, R0 ;  /* 0x0000001fff030819 */ /* 0x000fc80000011600 */
[----:B------:R-:W-:Y:S02]  /*1a00*/  @P0 LEA.HI.SX32 R22, R0, R3, 0x1b ;  /* 0x0000000300160211 */ /* 0x000fe400078fdaff */
[----:B------:R-:W-:Y:S02]  /*1a10*/  PLOP3.LUT P0, PT, PT, PT, PT, 0x80, 0x0 ;  /* 0x000000000000781c */ /* 0x000fe40003f0f070 */
[----:B------:R-:W-:-:S13]  /*1a20*/  ISETP.GT.AND P1, PT, R22, R78, PT ;  /* 0x0000004e1600720c */ /* 0x000fda0003f24270 */
[----:B0-----:R-:W-:Y:S05]  /*1a30*/  @!P1 BRA `(.L_x_311) ;  /* 0x00000050007c9947 */ /* 0x001fea0003800000 */
[----:B------:R-:W-:Y:S01]  /*1a40*/  VIADD R0, R18, 0x16a00 ;  /* 0x00016a0012007836 */ /* 0x000fe20000000000 */
[----:B------:R-:W-:Y:S04]  /*1a50*/  BSSY B6, `(.L_x_312) ;  /* 0x0000013000067945 */ /* 0x000fe80003800000 */
[----:B------:R-:W-:-:S13]  /*1a60*/  LOP3.LUT P0, RZ, R0, 0x1bf, RZ, 0xc0, !PT ;  /* 0x000001bf00ff7812 */ /* 0x000fda000780c0ff */
[----:B------:R-:W-:Y:S05]  /*1a70*/  @!P0 BRA `(.L_x_313) ;  /* 0x0000000000408947 */ /* 0x000fea0003800000 */
        /* <DEDUP_REMOVED lines=15> */
[----:B-1---5:R-:W-:Y:S05]  /*1b70*/  CALL.ABS.NOINC R14 ;  /* 0x000000000e007343 */ /* 0x022fea0003c00000 */
.L_x_313:
[----:B------:R-:W-:Y:S05]  /*1b80*/  BSYNC B6 ;  /* 0x0000000000067941 */ /* 0x000fea0003800000 */
.L_x_312:
        /* <DEDUP_REMOVED lines=11> */
[----:B------:R-:W-:Y:S01]  /*1c40*/  IMAD.U32 R10, RZ, RZ, UR6 ;  /* 0x00000006ff0a7e24 */ /* 0x000fe2000f8e00ff */
[----:B------:R-:W-:Y:S01]  /*1c50*/  MOV R6, UR4 ;  /* 0x0000000400067c02 */ /* 0x000fe20008000f00 */
[----:B------:R-:W-:Y:S02]  /*1c60*/  IMAD.U32 R7, RZ, RZ, UR5 ;  /* 0x00000005ff077e24 */ /* 0x000fe4000f8e00ff */
[----:B------:R-:W-:-:S02]  /*1c70*/  IMAD.U32 R11, RZ, RZ, UR7 ;  /* 0x00000007ff0b7e24 */ /* 0x000fc4000f8e00ff */
[----:B------:R-:W-:Y:S02]  /*1c80*/  IMAD.MOV.U32 R8, RZ, RZ, 0x70 ;  /* 0x00000070ff087424 */ /* 0x000fe400078e00ff */
[----:B------:R-:W-:Y:S02]  /*1c90*/  IMAD.MOV.U32 R12, RZ, RZ, 0x1 ;  /* 0x00000001ff0c7424 */ /* 0x000fe400078e00ff */
[----:B0-----:R-:W-:-:S07]  /*1ca0*/  IMAD.MOV.U32 R13, RZ, RZ, RZ ;  /* 0x000000ffff0d7224 */ /* 0x001fce00078e00ff */
[----:B------:R-:W-:-:S07]  /*1cb0*/  LEPC R20, `(.L_x_315) ;  /* 0x000000001014794e */ /* 0x000fce0000000000 */
[----:B-1---5:R-:W-:Y:S05]  /*1cc0*/  CALL.ABS.NOINC R14 ;  /* 0x000000000e007343 */ /* 0x022fea0003c00000 */
.L_x_315:
[----:B------:R-:W-:Y:S05]  /*1cd0*/  BSYNC B6 ;  /* 0x0000000000067941 */ /* 0x000fea0003800000 */
.L_x_314:
[----:B------:R-:W-:Y:S01]  /*1ce0*/  ULDC.64 UR4, c[0x0][0x9f8] ;  /* 0x00027e0000047ab9 */ /* 0x000fe20000000a00 */
[----:B------:R-:W2:Y:S01]  /*1cf0*/  LDL R20, [R1+0x28] ;  /* 0x0000280001147983 */ /* 0x000ea20000100800 */
[----:B------:R-:W-:Y:S01]  /*1d00*/  ISETP.NE.U32.AND P0, PT, RZ, UR4, PT ;  /* 0x00000004ff007c0c */ /* 0x000fe2000bf05070 */
[----:B------:R-:W0:Y:S01]  /*1d10*/  LDC R0, c[0x0][0x428] ;  /* 0x00010a00ff007b82 */ /* 0x000e220000000800 */
[----:B------:R-:W-:Y:S01]  /*1d20*/  IMAD.IADD R74, R27, 0x1, R24 ;  /* 0x000000011b4a7824 */ /* 0x000fe200078e0218 */
[----:B------:R-:W3:Y:S01]  /*1d30*/  LDL R14, [R1+0x2c] ;  /* 0x00002c00010e7983 */ /* 0x000ee20000100800 */
[----:B------:R-:W-:Y:S01]  /*1d40*/  ISETP.NE.AND.EX P0, PT, RZ, UR5, PT, P0 ;  /* 0x00000005ff007c0c */ /* 0x000fe2000bf05300 */
[----:B------:R-:W-:Y:S02]  /*1d50*/  ULDC.64 UR6, c[0x0][0xa08] ;  /* 0x0002820000067ab9 */ /* 0x000fe40000000a00 */
[----:B------:R-:W4:Y:S04]  /*1d60*/  LDL R39, [R1+0x30] ;  /* 0x0000300001277983 */ /* 0x000f280000100800 */
[----:B------:R-:W4:Y:S04]  /*1d70*/  LDL R38, [R1+0x38] ;  /* 0x0000380001267983 */ /* 0x000f280000100800 */
[----:B------:R-:W4:Y:S01]  /*1d80*/  LDL R37, [R1+0x34] ;  /* 0x0000340001257983 */ /* 0x000f220000100800 */
[----:B------:R-:W1:Y:S01]  /*1d90*/  S2R R21, SR_TID.X ;  /* 0x0000000000157919 */ /* 0x000e620000002100 */
[----:B------:R-:W-:Y:S01]  /*1da0*/  @P0 IADD3 R4, P1, R26, UR4, RZ ;  /* 0x000000041a040c10 */ /* 0x000fe2000ff3e0ff */
[----:B------:R-:W1:Y:S01]  /*1db0*/  LDC.64 R66, c[0x0][0x3e8] ;  /* 0x0000fa00ff427b82 */ /* 0x000e620000000a00 */
[----:B------:R-:W4:Y:S02]  /*1dc0*/  LDL.LU R35, [R1+0x44] ;  /* 0x0000440001237983 */ /* 0x000f240000300800 */
[----:B------:R-:W-:Y:S01]  /*1dd0*/  @P0 IADD3.X R5, R28, UR5, RZ, P1, !PT ;  /* 0x000000051c050c10 */ /* 0x000fe20008ffe4ff */
[----:B------:R-:W-:Y:S01]  /*1de0*/  ULDC.64 UR4, c[0x0][0x2f8] ;  /* 0x0000be0000047ab9 */ /* 0x000fe20000000a00 */
[----:B------:R-:W4:Y:S03]  /*1df0*/  LDL R36, [R1+0x78] ;  /* 0x0000780001247983 */ /* 0x000f260000100800 */
[----:B------:R-:W1:Y:S01]  /*1e00*/  LDC.64 R28, c[0x0][0x2f0] ;  /* 0x0000bc00ff1c7b82 */ /* 0x000e620000000a00 */
[----:B------:R1:W2:Y:S01]  /*1e10*/  @P0 LDG.E R25, desc[UR60][R4.64] ;  /* 0x0000003c04190981 */ /* 0x0002a2000c1e1900 */
[----:B0-----:R-:W-:-:S02]  /*1e20*/  ISETP.NE.AND P0, PT, R0, 0x1, PT ;  /* 0x000000010000780c */ /* 0x001fc40003f05270 */
[----:B------:R-:W-:Y:S02]  /*1e30*/  SHF.R.S32.HI R9, RZ, 0x1f, R74 ;  /* 0x0000001fff097819 */ /* 0x000fe4000001144a */
[----:B------:R-:W-:Y:S02]  /*1e40*/  SHF.R.S32.HI R147, RZ, 0x1f, R146 ;  /* 0x0000001fff937819 */ /* 0x000fe40000011492 */
[----:B------:R-:W0:Y:S08]  /*1e50*/  LDC R33, c[0x0][0x3d4] ;  /* 0x0000f500ff217b82 */ /* 0x000e300000000800 */
[----:B------:R-:W0:Y:S01]  /*1e60*/  @P0 LDC R3, c[0x0][0x42c] ;  /* 0x00010b00ff030b82 */ /* 0x000e220000000800 */
[----:B-1----:R-:W-:-:S07]  /*1e70*/  SHF.R.U32.HI R34, RZ, 0x7, R21 ;  /* 0x00000007ff227819 */ /* 0x002fce0000011615 */
[----:B------:R-:W1:Y:S01]  /*1e80*/  @P0 LDC R7, c[0x0][0x430] ;  /* 0x00010c00ff070b82 */ /* 0x000e620000000800 */
[----:B------:R-:W-:Y:S01]  /*1e90*/  IMAD.WIDE.U32 R4, R74, R28, RZ ;  /* 0x0000001c4a047225 */ /* 0x000fe200078e00ff */
[----:B------:R-:W-:Y:S02]  /*1ea0*/  ISETP.NE.AND P6, PT, R34, 0x1, PT ;  /* 0x000000012200780c */ /* 0x000fe40003fc5270 */
[----:B------:R-:W-:-:S04]  /*1eb0*/  SHF.R.S32.HI R32, RZ, 0x1f, R145 ;  /* 0x0000001fff207819 */ /* 0x000fc80000011491 */
[----:B------:R-:W1:Y:S01]  /*1ec0*/  LDC.64 R72, c[0x0][0x3d8] ;  /* 0x0000f600ff487b82 */ /* 0x000e620000000a00 */
[----:B0-----:R-:W-:-:S04]  /*1ed0*/  @P0 IMAD.HI.U32 R0, R106, R3, RZ ;  /* 0x000000036a000227 */ /* 0x001fc800078e00ff */
[----:B------:R-:W-:Y:S01]  /*1ee0*/  IMAD R3, R9, R28, RZ ;  /* 0x0000001c09037224 */ /* 0x000fe200078e02ff */
[----:B-1----:R-:W-:-:S03]  /*1ef0*/  @P0 SHF.R.U32.HI R106, RZ, R7, R0 ;  /* 0x00000007ff6a0219 */ /* 0x002fc60000011600 */
[----:B------:R-:W-:Y:S01]  /*1f00*/  IMAD R3, R74, R29, R3 ;  /* 0x0000001d4a037224 */ /* 0x000fe200078e0203 */
[----:B------:R-:W-:Y:S02]  /*1f10*/  ISETP.NE.U32.AND P0, PT, RZ, UR6, PT ;  /* 0x00000006ff007c0c */ /* 0x000fe4000bf05070 */
[----:B------:R-:W-:Y:S01]  /*1f20*/  SHF.R.S32.HI R6, RZ, 0x1f, R106 ;  /* 0x0000001fff067819 */ /* 0x000fe2000001146a */
[----:B------:R-:W-:Y:S01]  /*1f30*/  IMAD.IADD R5, R5, 0x1, R3 ;  /* 0x0000000105057824 */ /* 0x000fe200078e0203 */
[----:B------:R-:W-:-:S03]  /*1f40*/  ISETP.NE.AND.EX P0, PT, RZ, UR7, PT, P0 ;  /* 0x00000007ff007c0c */ /* 0x000fc6000bf05300 */
[----:B------:R-:W-:Y:S02]  /*1f50*/  IMAD R3, R6, UR4, RZ ;  /* 0x0000000406037c24 */ /* 0x000fe4000f8e02ff */
[----:B------:R-:W-:-:S04]  /*1f60*/  IMAD.WIDE.U32 R4, R106, UR4, R4 ;  /* 0x000000046a047c25 */ /* 0x000fc8000f8e0004 */
[----:B------:R-:W-:Y:S01]  /*1f70*/  IMAD R3, R106, UR5, R3 ;  /* 0x000000056a037c24 */ /* 0x000fe2000f8e0203 */
[----:B------:R-:W-:-:S03]  /*1f80*/  ULDC.64 UR4, c[0x0][0x300] ;  /* 0x0000c00000047ab9 */ /* 0x000fc60000000a00 */
[----:B------:R-:W-:Y:S01]  /*1f90*/  IMAD.IADD R5, R5, 0x1, R3 ;  /* 0x0000000105057824 */ /* 0x000fe200078e0203 */
[----:B------:R-:W-:Y:S01]  /*1fa0*/  SHF.R.S32.HI R17, RZ, 0x1f, R16 ;  /* 0x0000001fff117819 */ /* 0x000fe20000011410 */
[----:B------:R-:W-:-:S04]  /*1fb0*/  IMAD.WIDE.U32 R30, R145, R66, R146 ;  /* 0x00000042911e7225 */ /* 0x000fc800078e0092 */
[----:B------:R-:W-:-:S04]  /*1fc0*/  IMAD.WIDE.U32 R64, R145, R66, R16 ;  /* 0x0000004291407225 */ /* 0x000fc800078e0010 */
[----:B------:R-:W-:-:S04]  /*1fd0*/  IMAD.WIDE.U32 R70, R145, R72, R16 ;  /* 0x0000004891467225 */ /* 0x000fc800078e0010 */
[----:B------:R-:W-:Y:S01]  /*1fe0*/  IMAD.WIDE.U32 R68, R145, R72, R146 ;  /* 0x0000004891447225 */ /* 0x000fe200078e0092 */
[----:B-----5:R-:W-:-:S03]  /*1ff0*/  SHF.R.S32.HI R21, RZ, 0x1f, R102 ;  /* 0x0000001fff157819 */ /* 0x020fc60000011466 */
[----:B------:R-:W-:Y:S02]  /*2000*/  VIADD R77, R146, 0x50 ;  /* 0x00000050924d7836 */ /* 0x000fe40000000000 */
[----:B------:R-:W-:Y:S02]  /*2010*/  IMAD R89, R29, 0x90, RZ ;  /* 0x000000901d597824 */ /* 0x000fe400078e02ff */
[----:B------:R-:W-:Y:S02]  /*2020*/  IMAD R91, R73, 0x90, RZ ;  /* 0x00000090495b7824 */ /* 0x000fe400078e02ff */
[----:B------:R-:W-:Y:S02]  /*2030*/  VIADD R109, R34, 0x8 ;  /* 0x00000008226d7836 */ /* 0x000fe40000000000 */
[----:B------:R-:W-:Y:S01]  /*2040*/  IMAD.SHL.U32 R104, R33, 0x2, RZ ;  /* 0x0000000221687824 */ /* 0x000fe200078e00ff */
[----:B--2---:R-:W-:-:S04]  /*2050*/  SHF.R.S32.HI R0, RZ, 0x1f, R25 ;  /* 0x0000001fff007819 */ /* 0x004fc80000011419 */
[----:B------:R-:W-:Y:S02]  /*2060*/  SEL R11, R0, RZ, !P0 ;  /* 0x000000ff000b7207 */ /* 0x000fe40004000000 */
[----:B------:R-:W-:-:S03]  /*2070*/  SEL R15, R25, RZ, !P0 ;  /* 0x000000ff190f7207 */ /* 0x000fc60004000000 */
[----:B------:R-:W-:Y:S02]  /*2080*/  IMAD R0, R11, UR4, RZ ;  /* 0x000000040b007c24 */ /* 0x000fe4000f8e02ff */
[----:B------:R-:W-:-:S04]  /*2090*/  IMAD.WIDE.U32 R24, R15, UR4, R4 ;  /* 0x000000040f187c25 */ /* 0x000fc8000f8e0004 */
[----:B------:R-:W-:Y:S01]  /*20a0*/  IMAD R3, R15, UR5, R0 ;  /* 0x000000050f037c24 */ /* 0x000fe2000f8e0200 */
[----:B------:R-:W-:Y:S05]  /*20b0*/  @!P6 WARPSYNC.ALL ;  /* 0x000000000000e948 */ /* 0x000fea0003800000 */
[----:B------:R-:W-:Y:S01]  /*20c0*/  ULDC.64 UR4, c[0x0][0x320] ;  /* 0x0000c80000047ab9 */ /* 0x000fe20000000a00 */
[----:B------:R-:W-:Y:S01]  /*20d0*/  IMAD R0, R32, R28, RZ ;  /* 0x0000001c20007224 */ /* 0x000fe200078e02ff */
[----:B------:R-:W-:Y:S01]  /*20e0*/  @!P6 BAR.SYNC.DEFER_BLOCKING 0x9, 0x100 ;  /* 0x024400000000eb1d */ /* 0x000fe20000010000 */
[----:B------:R-:W-:Y:S02]  /*20f0*/  IMAD R5, R6, UR4, RZ ;  /* 0x0000000406057c24 */ /* 0x000fe4000f8e02ff */
[----:B------:R-:W-:-:S03]  /*2100*/  IMAD.WIDE.U32 R26, R106, UR4, R146 ;  /* 0x000000046a1a7c25 */ /* 0x000fc6000f8e0092 */
[----:B------:R-:W-:Y:S01]  /*2110*/  ULDC UR4, c[0x0][0x2e4] ;  /* 0x0000b90000047ab9 */ /* 0x000fe20000000800 */
[----:B---3--:R-:W-:Y:S01]  /*2120*/  ISETP.GE.AND P2, PT, R14, R33, PT ;  /* 0x000000210e00720c */ /* 0x008fe20003f46270 */
[----:B------:R-:W-:Y:S01]  /*2130*/  ULDC.64 UR6, c[0x0][0x328] ;  /* 0x0000ca0000067ab9 */ /* 0x000fe20000000a00 */
[----:B------:R-:W-:Y:S01]  /*2140*/  ISETP.GE.AND P1, PT, R20, UR4, PT ;  /* 0x0000000414007c0c */ /* 0x000fe2000bf26270 */
[----:B------:R-:W-:Y:S02]  /*2150*/  IMAD R7, R106, UR5, R5 ;  /* 0x000000056a077c24 */ /* 0x000fe4000f8e0205 */
[C---:B------:R-:W-:Y:S01]  /*2160*/  IMAD.WIDE.U32 R4, R145.reuse, R28, R146 ;  /* 0x0000001c91047225 */ /* 0x040fe200078e0092 */
[----:B------:R-:W-:Y:S02]  /*2170*/  SEL R6, RZ, 0xffffffff, P1 ;  /* 0xffffffffff067807 */ /* 0x000fe40000800000 */
[----:B------:R-:W-:Y:S01]  /*2180*/  ISETP.GE.AND P0, PT, R146, UR4, PT ;  /* 0x0000000492007c0c */ /* 0x000fe2000bf06270 */
[----:B------:R-:W-:Y:S01]  /*2190*/  IMAD R85, R145, R29, R0 ;  /* 0x0000001d91557224 */ /* 0x000fe200078e0200 */
[----:B------:R-:W-:Y:S01]  /*21a0*/  IADD3 R88, P1, R24, R4, RZ ;  /* 0x0000000418587210 */ /* 0x000fe20007f3e0ff */
[----:B------:R-:W-:Y:S01]  /*21b0*/  IMAD.IADD R0, R25, 0x1, R3 ;  /* 0x0000000119007824 */ /* 0x000fe200078e0203 */
[----:B------:R-:W-:Y:S01]  /*21c0*/  SEL R3, RZ, 0x1, P0 ;  /* 0x00000001ff037807 */ /* 0x000fe20000000000 */
[----:B------:R-:W-:-:S03]  /*21d0*/  IMAD.SHL.U32 R6, R6, 0x2, RZ ;  /* 0x0000000206067824 */ /* 0x000fc600078e00ff */
[----:B------:R-:W-:Y:S02]  /*21e0*/  IADD3.X R85, R0, R5, R85, P1, !PT ;  /* 0x0000000500557210 */ /* 0x000fe40000ffe455 */
[----:B------:R-:W-:Y:S01]  /*21f0*/  LOP3.LUT R5, R6, 0x2, R3, 0xe2, !PT ;  /* 0x0000000206057812 */ /* 0x000fe200078ee203 */
[----:B------:R-:W-:Y:S01]  /*2200*/  VIADD R3, R146, 0x30 ;  /* 0x0000003092037836 */ /* 0x000fe20000000000 */
[----:B------:R-:W-:Y:S01]  /*2210*/  ISETP.GE.AND P0, PT, R14, UR4, PT ;  /* 0x000000040e007c0c */ /* 0x000fe2000bf06270 */
[----:B------:R-:W-:Y:S02]  /*2220*/  IMAD R6, R32, R66, RZ ;  /* 0x0000004220067224 */ /* 0x000fe400078e02ff */
[----:B------:R-:W-:Y:S01]  /*2230*/  VIADD R4, R146, 0x40 ;  /* 0x0000004092047836 */ /* 0x000fe20000000000 */
[----:B------:R-:W-:Y:S01]  /*2240*/  ISETP.GE.AND P1, PT, R3, UR4, PT ;  /* 0x0000000403007c0c */ /* 0x000fe2000bf26270 */
[----:B------:R-:W-:Y:S01]  /*2250*/  IMAD R13, R145, R67, R6 ;  /* 0x00000043910d7224 */ /* 0x000fe200078e0206 */
[----:B------:R-:W-:Y:S01]  /*2260*/  SEL R6, RZ, 0x4, P0 ;  /* 0x00000004ff067807 */ /* 0x000fe20000000000 */
[----:B------:R-:W-:Y:S01]  /*2270*/  IMAD.IADD R27, R27, 0x1, R7 ;  /* 0x000000011b1b7824 */ /* 0x000fe200078e0207 */
[----:B------:R-:W-:-:S02]  /*2280*/  SEL R7, RZ, 0x8, P1 ;  /* 0x00000008ff077807 */ /* 0x000fc40000800000 */
[----:B------:R-:W-:Y:S02]  /*2290*/  ISETP.GE.AND P0, PT, R4, UR4, PT ;  /* 0x0000000404007c0c */ /* 0x000fe4000bf06270 */
[----:B------:R-:W-:Y:S02]  /*22a0*/  LOP3.LUT R5, R7, R5, R6, 0xfe, !PT ;  /* 0x0000000507057212 */ /* 0x000fe400078efe06 */
[----:B------:R-:W-:Y:S02]  /*22b0*/  SEL R10, RZ, 0x10, P0 ;  /* 0x00000010ff0a7807 */ /* 0x000fe40000000000 */
[-C--:B------:R-:W-:Y:S02]  /*22c0*/  ISETP.GE.AND P0, PT, R146, R33.reuse, PT ;  /* 0x000000219200720c */ /* 0x080fe40003f06270 */
[----:B------:R-:W-:Y:S01]  /*22d0*/  ISETP.GE.AND P1, PT, R20, R33, PT ;  /* 0x000000211400720c */ /* 0x000fe20003f26270 */
[----:B------:R-:W-:Y:S01]  /*22e0*/  IMAD R6, R32, R72, RZ ;  /* 0x0000004820067224 */ /* 0x000fe200078e02ff */
[----:B------:R-:W-:-:S02]  /*22f0*/  LOP3.LUT R10, R5, R10, RZ, 0xfc, !PT ;  /* 0x0000000a050a7212 */ /* 0x000fc400078efcff */
[C---:B------:R-:W-:Y:S02]  /*2300*/  SEL R5, R33.reuse, RZ, P0 ;  /* 0x000000ff21057207 */ /* 0x040fe40000000000 */
[----:B------:R-:W-:Y:S01]  /*2310*/  SEL R7, R33, RZ, P1 ;  /* 0x000000ff21077207 */ /* 0x000fe20000800000 */
[----:B------:R-:W-:Y:S01]  /*2320*/  IMAD.IADD R31, R31, 0x1, R13 ;  /* 0x000000011f1f7824 */ /* 0x000fe200078e020d */
[----:B------:R-:W-:Y:S01]  /*2330*/  SEL R8, R33, RZ, P2 ;  /* 0x000000ff21087207 */ /* 0x000fe20001000000 */
[----:B------:R-:W-:Y:S02]  /*2340*/  IMAD.IADD R65, R13, 0x1, R65 ;  /* 0x000000010d417824 */ /* 0x000fe400078e0241 */
[----:B------:R-:W-:Y:S02]  /*2350*/  IMAD R13, R145, R73, R6 ;  /* 0x00000049910d7224 */ /* 0x000fe400078e0206 */
[----:B------:R-:W-:Y:S02]  /*2360*/  IMAD.IADD R6, R146, 0x1, R5 ;  /* 0x0000000192067824 */ /* 0x000fe400078e0205 */
[----:B------:R-:W-:Y:S01]  /*2370*/  IMAD.IADD R12, R20, 0x1, R7 ;  /* 0x00000001140c7824 */ /* 0x000fe200078e0207 */
[----:B----4-:R-:W-:Y:S01]  /*2380*/  LOP3.LUT P3, RZ, R36, 0x2, RZ, 0xc0, !PT ;  /* 0x0000000224ff7812 */ /* 0x010fe2000786c0ff */
[----:B------:R-:W-:Y:S01]  /*2390*/  IMAD R11, R11, UR6, RZ ;  /* 0x000000060b0b7c24 */ /* 0x000fe2000f8e02ff */
[----:B------:R-:W-:Y:S01]  /*23a0*/  LOP3.LUT R35, R35, 0xfffffffe, RZ, 0xc0, !PT ;  /* 0xfffffffe23237812 */ /* 0x000fe200078ec0ff */
[----:B------:R-:W-:Y:S01]  /*23b0*/  IMAD.IADD R14, R14, 0x1, R8 ;  /* 0x000000010e0e7824 */ /* 0x000fe200078e0208 */
[----:B------:R-:W-:Y:S01]  /*23c0*/  IADD3 R71, R13, R71, RZ ;  /* 0x000000470d477210 */ /* 0x000fe20007ffe0ff */
[----:B------:R-:W-:Y:S01]  /*23d0*/  IMAD.IADD R69, R69, 0x1, R13 ;  /* 0x0000000145457824 */ /* 0x000fe200078e020d */
[----:B------:R-:W-:-:S02]  /*23e0*/  SHF.R.S32.HI R7, RZ, 0x1f, R6 ;  /* 0x0000001fff077819 */ /* 0x000fc40000011406 */
[----:B------:R-:W-:Y:S01]  /*23f0*/  SHF.R.S32.HI R13, RZ, 0x1f, R12 ;  /* 0x0000001fff0d7819 */ /* 0x000fe2000001140c */
[----:B------:R-:W-:Y:S01]  /*2400*/  IMAD R11, R15, UR7, R11 ;  /* 0x000000070f0b7c24 */ /* 0x000fe2000f8e020b */
[----:B------:R-:W-:Y:S01]  /*2410*/  @P2 LOP3.LUT R35, R35, 0x1, RZ, 0xfc, !PT ;  /* 0x0000000123232812 */ /* 0x000fe200078efcff */
[----:B------:R-:W-:Y:S01]  /*2420*/  IMAD.WIDE.U32 R26, R15, UR6, R26 ;  /* 0x000000060f1a7c25 */ /* 0x000fe2000f8e001a */
[----:B------:R-:W-:Y:S02]  /*2430*/  SHF.R.S32.HI R15, RZ, 0x1f, R14 ;  /* 0x0000001fff0f7819 */ /* 0x000fe4000001140e */
[CC--:B------:R-:W-:Y:S02]  /*2440*/  LEA.HI R5, R7.reuse, R6.reuse, RZ, 0x3 ;  /* 0x0000000607057211 */ /* 0x0c0fe400078f18ff */
[----:B------:R-:W-:Y:S02]  /*2450*/  LEA.HI R8, R7, R6, RZ, 0x5 ;  /* 0x0000000607087211 */ /* 0x000fe400078f28ff */
[----:B------:R-:W-:-:S02]  /*2460*/  LEA.HI R6, R13, R12, RZ, 0x3 ;  /* 0x0000000c0d067211 */ /* 0x000fc400078f18ff */
[----:B------:R-:W-:Y:S02]  /*2470*/  LEA.HI R13, R13, R12, RZ, 0x5 ;  /* 0x0000000c0d0d7211 */ /* 0x000fe400078f28ff */
[----:B------:R-:W-:Y:S02]  /*2480*/  LOP3.LUT R35, R35, 0xfffffffd, RZ, 0xc0, !PT ;  /* 0xfffffffd23237812 */ /* 0x000fe400078ec0ff */
[CC--:B------:R-:W-:Y:S02]  /*2490*/  LEA.HI R7, R15.reuse, R14.reuse, RZ, 0x3 ;  /* 0x0000000e0f077211 */ /* 0x0c0fe400078f18ff */
[----:B------:R-:W-:Y:S02]  /*24a0*/  LEA.HI R15, R15, R14, RZ, 0x5 ;  /* 0x0000000e0f0f7211 */ /* 0x000fe400078f28ff */
[----:B------:R-:W-:Y:S02]  /*24b0*/  SHF.R.S32.HI R14, RZ, 0x5, R13 ;  /* 0x00000005ff0e7819 */ /* 0x000fe4000001140d */
[----:B------:R-:W-:-:S02]  /*24c0*/  SHF.R.S32.HI R12, RZ, 0x5, R8 ;  /* 0x00000005ff0c7819 */ /* 0x000fc40000011408 */
[----:B------:R-:W-:Y:S02]  /*24d0*/  LOP3.LUT R13, R39, 0x18, R6, 0xf8, !PT ;  /* 0x00000018270d7812 */ /* 0x000fe400078ef806 */
[----:B------:R-:W-:Y:S02]  /*24e0*/  @P3 LOP3.LUT R35, R35, 0x2, RZ, 0xfc, !PT ;  /* 0x0000000223233812 */ /* 0x000fe400078efcff */
[----:B------:R-:W-:Y:S01]  /*24f0*/  LOP3.LUT R8, R39, 0x18, R5, 0xf8, !PT ;  /* 0x0000001827087812 */ /* 0x000fe200078ef805 */
[----:B------:R-:W-:Y:S01]  /*2500*/  IMAD R14, R14, 0x1200, R38 ;  /* 0x000012000e0e7824 */ /* 0x000fe200078e0226 */
[-C--:B------:R-:W-:Y:S01]  /*2510*/  LOP3.LUT R13, R13, R37.reuse, RZ, 0x3c, !PT ;  /* 0x000000250d0d7212 */ /* 0x080fe200078e3cff */
[----:B------:R0:W-:Y:S01]  /*2520*/  STL [R1+0x44], R35 ;  /* 0x0000442301007387 */ /* 0x0001e20000100800 */
[----:B------:R-:W-:Y:S01]  /*2530*/  LOP3.LUT R101, R8, R37, RZ, 0x3c, !PT ;  /* 0x0000002508657212 */ /* 0x000fe200078e3cff */
[----:B------:R-:W-:Y:S01]  /*2540*/  IMAD R8, R21, R66, RZ ;  /* 0x0000004215087224 */ /* 0x000fe200078e02ff */
[----:B------:R-:W-:Y:S01]  /*2550*/  IADD3 R74, P2, R145, R74, RZ ;  /* 0x0000004a914a7210 */ /* 0x000fe20007f5e0ff */
[----:B------:R-:W-:Y:S01]  /*2560*/  IMAD.IADD R100, R14, 0x1, R13 ;  /* 0x000000010e647824 */ /* 0x000fe200078e020d */
[----:B------:R-:W-:Y:S01]  /*2570*/  SHF.R.S32.HI R20, RZ, 0x5, R15 ;  /* 0x00000005ff147819 */ /* 0x000fe2000001140f */
[----:B------:R-:W-:Y:S01]  /*2580*/  IMAD R81, R102, R67, R8 ;  /* 0x0000004366517224 */ /* 0x000fe200078e0208 */
[----:B------:R-:W-:Y:S01]  /*2590*/  LOP3.LUT R15, R39, 0x18, R7, 0xf8, !PT ;  /* 0x00000018270f7812 */ /* 0x000fe200078ef807 */
[----:B------:R-:W-:-:S02]  /*25a0*/  IMAD R13, R67, 0x90, RZ ;  /* 0x00000090430d7824 */ /* 0x000fc400078e02ff */
[----:B------:R-:W-:-:S04]  /*25b0*/  IMAD.WIDE.U32 R30, R102, R66, R30 ;  /* 0x00000042661e7225 */ /* 0x000fc800078e001e */
[----:B------:R-:W-:Y:S01]  /*25c0*/  IMAD.WIDE.U32 R64, R102, R66, R64 ;  /* 0x0000004266407225 */ /* 0x000fe200078e0040 */
[----:B------:R-:W-:-:S03]  /*25d0*/  LOP3.LUT R15, R15, R37, RZ, 0x3c, !PT ;  /* 0x000000250f0f7212 */ /* 0x000fc600078e3cff */
[----:B------:R-:W-:-:S04]  /*25e0*/  IMAD.WIDE.U32 R66, R66, 0x90, RZ ;  /* 0x0000009042427825 */ /* 0x000fc800078e00ff */
[----:B------:R-:W-:Y:S01]  /*25f0*/  IMAD.X R75, R32, 0x1, R9, P2 ;  /* 0x00000001204b7824 */ /* 0x000fe200010e0609 */
[----:B------:R-:W-:Y:S01]  /*2600*/  ISETP.GE.AND P2, PT, R77, UR4, PT ;  /* 0x000000044d007c0c */ /* 0x000fe2000bf46270 */
[--C-:B------:R-:W-:Y:S02]  /*2610*/  IMAD R20, R20, 0x1200, R38.reuse ;  /* 0x0000120014147824 */ /* 0x100fe400078e0226 */
[----:B------:R-:W-:Y:S01]  /*2620*/  IMAD.IADD R90, R67, 0x1, R13 ;  /* 0x00000001435a7824 */ /* 0x000fe200078e020d */
[----:B------:R-:W-:Y:S01]  /*2630*/  SEL R13, RZ, 0x20, P2 ;  /* 0x00000020ff0d7807 */ /* 0x000fe20001000000 */
[-C--:B------:R-:W-:Y:S02]  /*2640*/  IMAD R21, R21, R72.reuse, RZ ;  /* 0x0000004815157224 */ /* 0x080fe400078e02ff */
[----:B------:R-:W-:Y:S02]  /*2650*/  IMAD R12, R12, 0x1200, R38 ;  /* 0x000012000c0c7824 */ /* 0x000fe400078e0226 */
[----:B------:R-:W-:Y:S01]  /*2660*/  IMAD.IADD R99, R20, 0x1, R15 ;  /* 0x0000000114637824 */ /* 0x000fe200078e020f */
[----:B------:R-:W-:Y:S01]  /*2670*/  LOP3.LUT R15, R10, R13, RZ, 0xfc, !PT ;  /* 0x0000000d0a0f7212 */ /* 0x000fe200078efcff */
[C---:B------:R-:W-:Y:S01]  /*2680*/  IMAD R21, R102.reuse, R73, R21 ;  /* 0x0000004966157224 */ /* 0x040fe200078e0215 */
[----:B------:R-:W-:Y:S01]  /*2690*/  LOP3.LUT R76, R5, 0xfffffff8, RZ, 0xc0, !PT ;  /* 0xfffffff8054c7812 */ /* 0x000fe200078ec0ff */
[----:B------:R-:W-:Y:S01]  /*26a0*/  IMAD.WIDE.U32 R68, R102, R72, R68 ;  /* 0x0000004866447225 */ /* 0x000fe200078e0044 */
[----:B------:R-:W-:-:S02]  /*26b0*/  LOP3.LUT R8, R6, 0xfffffff8, RZ, 0xc0, !PT ;  /* 0xfffffff806087812 */ /* 0x000fc400078ec0ff */
[----:B------:R-:W-:Y:S01]  /*26c0*/  LOP3.LUT R9, R7, 0xfffffff8, RZ, 0xc0, !PT ;  /* 0xfffffff807097812 */ /* 0x000fe200078ec0ff */
[----:B------:R-:W-:Y:S01]  /*26d0*/  IMAD.WIDE.U32 R70, R102, R72, R70 ;  /* 0x0000004866467225 */ /* 0x000fe200078e0046 */
[----:B------:R-:W-:-:S03]  /*26e0*/  IADD3 R84, R27, R11, RZ ;  /* 0x0000000b1b547210 */ /* 0x000fc60007ffe0ff */
[----:B------:R-:W-:Y:S01]  /*26f0*/  IMAD.WIDE.U32 R28, R28, 0x90, RZ ;  /* 0x000000901c1c7825 */ /* 0x000fe200078e00ff */
[----:B------:R-:W-:-:S03]  /*2700*/  LOP3.LUT R11, R15, 0x2, RZ, 0xc0, !PT ;  /* 0x000000020f0b7812 */ /* 0x000fc600078ec0ff */
[----:B------:R-:W-:Y:S01]  /*2710*/  IMAD.WIDE.U32 R72, R72, 0x90, RZ ;  /* 0x0000009048487825 */ /* 0x000fe200078e00ff */
[C---:B------:R-:W-:Y:S02]  /*2720*/  LOP3.LUT R13, R15.reuse, 0x8, RZ, 0xc0, !PT ;  /* 0x000000080f0d7812 */ /* 0x040fe400078ec0ff */
[C---:B------:R-:W-:Y:S01]  /*2730*/  LOP3.LUT R14, R15.reuse, 0x10, RZ, 0xc0, !PT ;  /* 0x000000100f0e7812 */ /* 0x040fe200078ec0ff */
[----:B------:R-:W-:Y:S01]  /*2740*/  IMAD.IADD R101, R12, 0x1, R101 ;  /* 0x000000010c657824 */ /* 0x000fe200078e0265 */
[----:B------:R-:W-:Y:S01]  /*2750*/  LOP3.LUT R12, R15, 0x4, RZ, 0xc0, !PT ;  /* 0x000000040f0c7812 */ /* 0x000fe200078ec0ff */
[----:B------:R-:W-:Y:S01]  /*2760*/  IMAD.IADD R83, R31, 0x1, R81 ;  /* 0x000000011f537824 */ /* 0x000fe200078e0251 */
[----:B------:R-:W-:Y:S01]  /*2770*/  SHF.R.S32.HI R98, RZ, 0x1f, R76 ;  /* 0x0000001fff627819 */ /* 0x000fe2000001144c */
[----:B------:R-:W-:Y:S01]  /*2780*/  IMAD.IADD R89, R29, 0x1, R89 ;  /* 0x000000011d597824 */ /* 0x000fe200078e0259 */
[----:B------:R-:W-:Y:S01]  /*2790*/  SHF.R.S32.HI R97, RZ, 0x1f, R8 ;  /* 0x0000001fff617819 */ /* 0x000fe20000011408 */
[----:B------:R-:W-:Y:S01]  /*27a0*/  IMAD.IADD R91, R73, 0x1, R91 ;  /* 0x00000001495b7824 */ /* 0x000fe200078e025b */
[----:B------:R-:W-:Y:S01]  /*27b0*/  SHF.R.S32.HI R96, RZ, 0x1f, R9 ;  /* 0x0000001fff607819 */ /* 0x000fe20000011409 */
[----:B------:R-:W-:Y:S01]  /*27c0*/  IMAD.IADD R81, R81, 0x1, R65 ;  /* 0x0000000151517824 */ /* 0x000fe200078e0241 */
[----:B------:R-:W-:Y:S01]  /*27d0*/  LOP3.LUT R10, R10, 0x1, RZ, 0xc0, !PT ;  /* 0x000000010a0a7812 */ /* 0x000fe200078ec0ff */
[----:B------:R-:W-:Y:S01]  /*27e0*/  IMAD.IADD R82, R69, 0x1, R21 ;  /* 0x0000000145527824 */ /* 0x000fe200078e0215 */
[----:B------:R-:W-:Y:S01]  /*27f0*/  LOP3.LUT R15, R15, 0x20, RZ, 0xc0, !PT ;  /* 0x000000200f0f7812 */ /* 0x000fe200078ec0ff */
[----:B0-----:R-:W-:-:S07]  /*2800*/  IMAD.IADD R80, R21, 0x1, R71 ;  /* 0x0000000115507824 */ /* 0x001fce00078e0247 */
.L_x_371:
[----:B------:R-:W2:Y:S01]  /*2810*/  LDL R21, [R1+0x44] ;  /* 0x0000440001157983 */ /* 0x000ea20000100800 */
[----:B------:R-:W0:Y:S03]  /*2820*/  LDC.64 R92, c[0x0][0x2d8] ;  /* 0x0000b600ff5c7b82 */ /* 0x000e260000000a00 */
[----:B---3--:R-:W3:Y:S01]  /*2830*/  LDL R20, [R1+0x58] ;  /* 0x0000580001147983 */ /* 0x008ee20000100800 */
[----:B------:R-:W-:Y:S01]  /*2840*/  VIADD R39, R22, 0xffffffff ;  /* 0xffffffff16277836 */ /* 0x000fe20000000000 */
[----:B------:R-:W-:Y:S05]  /*2850*/  YIELD ;  /* 0x0000000000007946 */ /* 0x000fea0003800000 */
[----:B-1----:R-:W1:Y:S01]  /*2860*/  LDC R103, c[0x0][0x3d4] ;  /* 0x0000f500ff677b82 */ /* 0x002e620000000800 */
[----:B------:R-:W-:Y:S01]  /*2870*/  SHF.R.S32.HI R34, RZ, 0x1f, R39 ;  /* 0x0000001fff227819 */ /* 0x000fe20000011427 */
[----:B------:R-:W-:Y:S01]  /*2880*/  IMAD.WIDE.U32 R60, R28, R39, RZ ;  /* 0x000000271c3c7225 */ /* 0x000fe200078e00ff */
[----:B------:R-:W-:Y:S01]  /*2890*/  BSSY B0, `(.L_x_316) ;  /* 0x00003ea000007945 */ /* 0x000fe20003800000 */
[----:B--2---:R-:W-:-:S02]  /*28a0*/  LOP3.LUT P4, RZ, R21, 0x2, RZ, 0xc0, !PT ;  /* 0x0000000215ff7812 */ /* 0x004fc4000788c0ff */
[----:B------:R-:W-:Y:S02]  /*28b0*/  IMAD R21, R89, R39, RZ ;  /* 0x0000002759157224 */ /* 0x000fe400078e02ff */
[----:B---3--:R-:W-:Y:S02]  /*28c0*/  IMAD R20, R19, 0x3600, R20 ;  /* 0x0000360013147824 */ /* 0x008fe400078e0214 */
[----:B------:R-:W-:Y:S01]  /*28d0*/  IMAD R33, R34, R28, R21 ;  /* 0x0000001c22217224 */ /* 0x000fe200078e0215 */
[----:B------:R-:W-:Y:S01]  /*28e0*/  IADD3 R21, P2, R88, R60, RZ ;  /* 0x0000003c58157210 */ /* 0x000fe20007f5e0ff */
[C---:B------:R-:W-:Y:S02]  /*28f0*/  VIADD R32, R20.reuse, 0x10 ;  /* 0x0000001014207836 */ /* 0x040fe40000000000 */
[----:B------:R-:W-:Y:S01]  /*2900*/  IMAD.IADD R94, R61, 0x1, R33 ;  /* 0x000000013d5e7824 */ /* 0x000fe200078e0221 */
[----:B0-----:R-:W-:Y:S01]  /*2910*/  LEA R36, P3, R21, R92, 0x1 ;  /* 0x0000005c15247211 */ /* 0x001fe200078608ff */
[----:B------:R-:W-:-:S02]  /*2920*/  IMAD R79, R20, 0x2, R23 ;  /* 0x00000002144f7824 */ /* 0x000fc400078e0217 */
[----:B------:R-:W-:Y:S01]  /*2930*/  IMAD.X R22, R94, 0x1, R85, P2 ;  /* 0x000000015e167824 */ /* 0x000fe200010e0655 */
[----:B------:R-:W-:Y:S01]  /*2940*/  ISETP.GT.AND P2, PT, R39, R78, PT ;  /* 0x0000004e2700720c */ /* 0x000fe20003f44270 */
[----:B------:R-:W-:-:S03]  /*2950*/  @P4 VIADD R32, R20, 0xfffffff0 ;  /* 0xfffffff014204836 */ /* 0x000fc60000000000 */
[----:B------:R-:W-:Y:S01]  /*2960*/  LEA.HI.X R37, R21, R93, R22, 0x1, P3 ;  /* 0x0000005d15257211 */ /* 0x000fe200018f0c16 */
[----:B------:R-:W-:Y:S01]  /*2970*/  IMAD.MOV.U32 R22, RZ, RZ, R39 ;  /* 0x000000ffff167224 */ /* 0x000fe200078e0027 */
[----:B-1----:R-:W-:Y:S01]  /*2980*/  ISETP.GE.AND P3, PT, R103, 0x1, PT ;  /* 0x000000016700780c */ /* 0x002fe20003f66270 */
[----:B------:R-:W-:-:S12]  /*2990*/  IMAD R21, R32, 0x2, R23 ;  /* 0x0000000220157824 */ /* 0x000fd800078e0217 */
[----:B------:R-:W-:Y:S05]  /*29a0*/  @!P3 BRA `(.L_x_317) ;  /* 0x0000003800d8b947 */ /* 0x000fea0003800000 */
[----:B------:R-:W-:Y:S01]  /*29b0*/  ULDC.U8 UR4, c[0x0][0x3f0] ;  /* 0x0000fc0000047ab9 */ /* 0x000fe20000000000 */
[-C--:B------:R-:W-:Y:S01]  /*29c0*/  IMAD R33, R91, R39.reuse, RZ ;  /* 0x000000275b217224 */ /* 0x080fe200078e02ff */
[----:B------:R-:W-:Y:S01]  /*29d0*/  ISETP.NE.AND P3, PT, RZ, UR4, PT ;  /* 0x00000004ff007c0c */ /* 0x000fe2000bf65270 */
[-C--:B------:R-:W-:Y:S02]  /*29e0*/  IMAD R35, R90, R39.reuse, RZ ;  /* 0x000000275a237224 */ /* 0x080fe400078e02ff */
[----:B------:R-:W-:Y:S02]  /*29f0*/  IMAD R86, R22, -0x90, R2 ;  /* 0xffffff7016567824 */ /* 0x000fe400078e0202 */
[C---:B------:R-:W-:Y:S02]  /*2a00*/  IMAD R33, R34.reuse, R72, R33 ;  /* 0x0000004822217224 */ /* 0x040fe400078e0221 */
[----:B------:R-:W-:Y:S01]  /*2a10*/  IMAD R35, R34, R66, R35 ;  /* 0x0000004222237224 */ /* 0x000fe200078e0223 */
[----:B------:R-:W-:Y:S01]  /*2a20*/  VIMNMX R86, R86, 0x90, PT ;  /* 0x0000009056567848 */ /* 0x000fe20003fe0100 */
[----:B------:R-:W-:-:S04]  /*2a30*/  IMAD.WIDE.U32 R58, R72, R39, RZ ;  /* 0x00000027483a7225 */ /* 0x000fc800078e00ff */
[----:B------:R-:W-:-:S04]  /*2a40*/  IMAD.WIDE.U32 R56, R66, R39, RZ ;  /* 0x0000002742387225 */ /* 0x000fc800078e00ff */
[----:B------:R-:W-:Y:S02]  /*2a50*/  IMAD.IADD R20, R59, 0x1, R33 ;  /* 0x000000013b147824 */ /* 0x000fe400078e0221 */
[----:B------:R-:W-:Y:S01]  /*2a60*/  IMAD.IADD R87, R57, 0x1, R35 ;  /* 0x0000000139577824 */ /* 0x000fe200078e0223 */
[----:B------:R-:W-:Y:S06]  /*2a70*/  @!P3 BRA `(.L_x_318) ;  /* 0x0000001800a8b947 */ /* 0x000fec0003800000 */
[----:B------:R-:W-:Y:S01]  /*2a80*/  ISETP.GE.AND P4, PT, R145, R86, PT ;  /* 0x000000569100720c */ /* 0x000fe20003f86270 */
[----:B------:R-:W-:Y:S01]  /*2a90*/  BSSY B1, `(.L_x_319) ;  /* 0x000003b000017945 */ /* 0x000fe20003800000 */
        /* <DEDUP_REMOVED lines=11> */
[----:B------:R-:W-:Y:S01]  /*2b50*/  CS2R R92, SRZ ;  /* 0x00000000005c7805 */ /* 0x000fe2000001ff00 */
[----:B------:R-:W-:Y:S06]  /*2b60*/  @P4 BRA `(.L_x_320) ;  /* 0x0000000000b44947 */ /* 0x000fec0003800000 */
[----:B------:R-:W-:Y:S01]  /*2b70*/  IADD3 R58, P3, R70, R58, RZ ;  /* 0x0000003a463a7210 */ /* 0x000fe20007f7e0ff */
[----:B------:R-:W-:Y:S01]  /*2b80*/  ULDC.64 UR4, c[0x0][0x3c8] ;  /* 0x0000f20000047ab9 */ /* 0x000fe20000000a00 */
[----:B------:R-:W-:Y:S02]  /*2b90*/  CS2R R62, SRZ ;  /* 0x00000000003e7805 */ /* 0x000fe4000001ff00 */
[----:B------:R-:W-:Y:S01]  /*2ba0*/  CS2R R92, SRZ ;  /* 0x00000000005c7805 */ /* 0x000fe2000001ff00 */
[----:B------:R-:W-:Y:S01]  /*2bb0*/  IMAD.X R33, R20, 0x1, R80, P3 ;  /* 0x0000000114217824 */ /* 0x000fe200018e0650 */
[----:B------:R-:W-:-:S05]  /*2bc0*/  IADD3 R56, P3, R64, R56, RZ ;  /* 0x0000003840387210 */ /* 0x000fca0007f7e0ff */
[----:B------:R-:W-:Y:S01]  /*2bd0*/  IMAD.X R87, R87, 0x1, R81, P3 ;  /* 0x0000000157577824 */ /* 0x000fe200018e0651 */
[----:B------:R-:W-:-:S04]  /*2be0*/  LEA R32, P3, R58, UR4, 0x1 ;  /* 0x000000043a207c11 */ /* 0x000fc8000f8608ff */
[----:B------:R-:W-:Y:S01]  /*2bf0*/  LEA.HI.X R33, R58, UR5, R33, 0x1, P3 ;  /* 0x000000053a217c11 */ /* 0x000fe200098f0c21 */
[----:B------:R-:W-:Y:S02]  /*2c00*/  ULDC.64 UR4, c[0x0][0x3e0] ;  /* 0x0000f80000047ab9 */ /* 0x000fe40000000a00 */
[----:B------:R-:W-:-:S04]  /*2c10*/  LEA R34, P3, R56, UR4, 0x1 ;  /* 0x0000000438227c11 */ /* 0x000fc8000f8608ff */
[----:B------:R-:W-:Y:S02]  /*2c20*/  LEA.HI.X R35, R56, UR5, R87, 0x1, P3 ;  /* 0x0000000538237c11 */ /* 0x000fe400098f0c57 */
[C---:B------:R-:W-:Y:S01]  /*2c30*/  ISETP.GE.AND P3, PT, R16.reuse, R103, PT ;  /* 0x000000671000720c */ /* 0x040fe20003f66270 */
[----:B------:R-:W-:Y:S01]  /*2c40*/  VIADD R20, R16, 0x8 ;  /* 0x0000000810147836 */ /* 0x000fe20000000000 */
[----:B------:R-:W-:Y:S02]  /*2c50*/  CS2R R54, SRZ ;  /* 0x0000000000367805 */ /* 0x000fe4000001ff00 */
[----:B------:R-:W-:-:S09]  /*2c60*/  CS2R R60, SRZ ;  /* 0x00000000003c7805 */ /* 0x000fd2000001ff00 */
[----:B------:R0:W5:Y:S04]  /*2c70*/  @!P3 LDG.E.64 R62, desc[UR60][R32.64] ;  /* 0x0000003c203eb981 */ /* 0x000168000c1e1b00 */
[----:B------:R0:W5:Y:S01]  /*2c80*/  @!P3 LDG.E.64 R92, desc[UR60][R34.64] ;  /* 0x0000003c225cb981 */ /* 0x000162000c1e1b00 */
[----:B------:R-:W-:Y:S01]  /*2c90*/  ISETP.GE.AND P3, PT, R20, R103, PT ;  /* 0x000000671400720c */ /* 0x000fe20003f66270 */
        /* <DEDUP_REMOVED lines=23> */
[----:B------:R-:W-:-:S13]  /*2e10*/  ISETP.GE.AND P3, PT, R20, R103, PT ;  /* 0x000000671400720c */ /* 0x000fda0003f66270 */
[----:B------:R0:W5:Y:S04]  /*2e20*/  @!P3 LDG.E.64 R38, desc[UR60][R32.64+0x50] ;  /* 0x0000503c2026b981 */ /* 0x000168000c1e1b00 */
[----:B------:R0:W5:Y:S02]  /*2e30*/  @!P3 LDG.E.64 R40, desc[UR60][R34.64+0x50] ;  /* 0x0000503c2228b981 */ /* 0x000164000c1e1b00 */
.L_x_320:
[----:B------:R-:W-:Y:S05]  /*2e40*/  BSYNC B1 ;  /* 0x0000000000017941 */ /* 0x000fea0003800000 */
.L_x_319:
[----:B------:R-:W2:Y:S01]  /*2e50*/  LDL R20, [R1+0x40] ;  /* 0x0000400001147983 */ /* 0x000ea20000100800 */
[----:B0----5:R-:W-:Y:S02]  /*2e60*/  IMAD.MOV.U32 R32, RZ, RZ, R39 ;  /* 0x000000ffff207224 */ /* 0x021fe400078e0027 */
[----:B------:R-:W-:Y:S02]  /*2e70*/  IMAD.MOV.U32 R33, RZ, RZ, R42 ;  /* 0x000000ffff217224 */ /* 0x000fe400078e002a */
[----:B------:R-:W-:-:S05]  /*2e80*/  IMAD.MOV.U32 R34, RZ, RZ, R43 ;  /* 0x000000ffff227224 */ /* 0x000fca00078e002b */
[----:B------:R-:W-:Y:S01]  /*2e90*/  PRMT R94, R33, 0x5410, R34 ;  /* 0x00005410215e7816 */ /* 0x000fe20000000022 */
        /* <DEDUP_REMOVED lines=9> */
[----:B------:R-:W-:Y:S01]  /*2f30*/  IMAD.MOV.U32 R33, RZ, RZ, R49 ;  /* 0x000000ffff217224 */ /* 0x000fe200078e0031 */
[----:B------:R-:W-:Y:S02]  /*2f40*/  MOV R34, R52 ;  /* 0x0000003400227202 */ /* 0x000fe40000000f00 */
[----:B--2---:R-:W-:Y:S02]  /*2f50*/  R2UR UR4, R20 ;  /* 0x00000000140472ca */ /* 0x004fe400000e0000 */
[----:B------:R-:W-:-:S04]  /*2f60*/  MOV R20, R38 ;  /* 0x0000002600147202 */ /* 0x000fc80000000f00 */
[----:B------:R-:W-:Y:S01]  /*2f70*/  PRMT R57, R32, 0x5410, R20 ;  /* 0x0000541020397816 */ /* 0x000fe20000000014 */
[----:B------:R-:W-:Y:S02]  /*2f80*/  IMAD.MOV.U32 R20, RZ, RZ, R46 ;  /* 0x000000ffff147224 */ /* 0x000fe400078e002e */
[----:B------:R-:W-:-:S04]  /*2f90*/  IMAD.MOV.U32 R32, RZ, RZ, R47 ;  /* 0x000000ffff207224 */ /* 0x000fc800078e002f */
[----:B------:R-:W-:Y:S01]  /*2fa0*/  UISETP.NE.AND UP0, UPT, UR4, 0x3, UPT ;  /* 0x000000030400788c */ /* 0x000fe2000bf05270 */
[----:B------:R-:W-:Y:S01]  /*2fb0*/  PRMT R113, R20, 0x5410, R32 ;  /* 0x0000541014717816 */ /* 0x000fe20000000020 */
[----:B------:R-:W-:Y:S02]  /*2fc0*/  IMAD.MOV.U32 R20, RZ, RZ, R54 ;  /* 0x000000ffff147224 */ /* 0x000fe400078e0036 */
[----:B------:R-:W-:Y:S02]  /*2fd0*/  IMAD.MOV.U32 R32, RZ, RZ, R55 ;  /* 0x000000ffff207224 */ /* 0x000fe400078e0037 */
[----:B------:R-:W-:-:S03]  /*2fe0*/  PLOP3.LUT P3, PT, PT, PT, UP0, 0x80, 0x0 ;  /* 0x000000000000781c */ /* 0x000fc60003f6f008 */
[----:B------:R-:W-:Y:S01]  /*2ff0*/  PRMT R116, R32, 0x5410, R20 ;  /* 0x0000541020747816 */ /* 0x000fe20000000014 */
[----:B------:R-:W-:Y:S02]  /*3000*/  IMAD.MOV.U32 R20, RZ, RZ, R40 ;  /* 0x000000ffff147224 */ /* 0x000fe400078e0028 */
[----:B------:R-:W-:-:S05]  /*3010*/  IMAD.MOV.U32 R32, RZ, RZ, R41 ;  /* 0x000000ffff207224 */ /* 0x000fca00078e0029 */
[----:B------:R-:W-:Y:S01]  /*3020*/  PRMT R58, R20, 0x5410, R32 ;  /* 0x00005410143a7816 */ /* 0x000fe20000000020 */
[----:B------:R-:W-:Y:S02]  /*3030*/  IMAD.MOV.U32 R32, RZ, RZ, R48 ;  /* 0x000000ffff207224 */ /* 0x000fe400078e0030 */
[----:B------:R-:W-:-:S03]  /*3040*/  IMAD.MOV.U32 R20, RZ, RZ, R53 ;  /* 0x000000ffff147224 */ /* 0x000fc600078e0035 */
[----:B------:R-:W-:Y:S01]  /*3050*/  PRMT R114, R32, 0x5410, R33 ;  /* 0x0000541020727816 */ /* 0x000fe20000000021 */
[----:B------:R-:W-:Y:S01]  /*3060*/  IMAD.MOV.U32 R33, RZ, RZ, R61 ;  /* 0x000000ffff217224 */ /* 0x000fe200078e003d */
[----:B------:R-:W-:Y:S01]  /*3070*/  PRMT R117, R34, 0x5410, R20 ;  /* 0x0000541022757816 */ /* 0x000fe20000000014 */
[----:B------:R-:W-:Y:S02]  /*3080*/  IMAD.MOV.U32 R34, RZ, RZ, R60 ;  /* 0x000000ffff227224 */ /* 0x000fe400078e003c */
[----:B------:R-:W-:Y:S02]  /*3090*/  IMAD.MOV.U32 R20, RZ, RZ, R92 ;  /* 0x000000ffff147224 */ /* 0x000fe400078e005c */
[----:B------:R-:W-:Y:S01]  /*30a0*/  IMAD.MOV.U32 R32, RZ, RZ, R93 ;  /* 0x000000ffff207224 */ /* 0x000fe200078e005d */
[----:B------:R-:W-:-:S04]  /*30b0*/  PRMT R118, R34, 0x5410, R33 ;  /* 0x0000541022767816 */ /* 0x000fc80000000021 */
[----:B------:R-:W-:Y:S01]  /*30c0*/  PRMT R119, R20, 0x5410, R32 ;  /* 0x0000541014777816 */ /* 0x000fe20000000020 */
[----:B------:R-:W-:Y:S06]  /*30d0*/  @!P3 BRA `(.L_x_321) ;  /* 0x000000000004b947 */ /* 0x000fec0003800000 */
[----:B------:R-:W-:Y:S01]  /*30e0*/  BPT.TRAP 0x1 ;  /* 0x000000040000795c */ /* 0x000fe20000300000 */
.L_x_321:
[----:B------:R-:W-:Y:S01]  /*30f0*/  IMAD R20, R19, 0x8, R18 ;  /* 0x0000000813147824 */ /* 0x000fe200078e0212 */
[----:B------:R-:W-:Y:S01]  /*3100*/  SHF.L.U32 R87, R149, 0x1f, RZ ;  /* 0x0000001f95577819 */ /* 0x000fe200000006ff */
[----:B------:R-:W-:Y:S03]  /*3110*/  BSSY B1, `(.L_x_322) ;  /* 0x0000003000017945 */ /* 0x000fe60003800000 */
[----:B------:R-:W0:Y:S02]  /*3120*/  SYNCS.PHASECHK.TRANS64.TRYWAIT P5, [R20+URZ+0x31c90], R87 ;  /* 0x031c9057140075a7 */ /* 0x000e2400080a017f */
[----:B0-----:R-:W-:Y:S05]  /*3130*/  @!P5 BRA `(.L_x_323) ;  /* 0x0000017c0010d947 */ /* 0x001fea0003800000 */
.L_x_550:
[----:B------:R-:W-:Y:S05]  /*3140*/  BSYNC B1 ;  /* 0x0000000000017941 */ /* 0x000fea0003800000 */
.L_x_322:
[----:B------:R-:W-:Y:S05]  /*3150*/  @P4 BRA `(.L_x_324) ;  /* 0x0000003400744947 */ /* 0x000fea0003800000 */
[----:B------:R-:W-:Y:S01]  /*3160*/  ISETP.NE.AND P4, PT, R10, RZ, PT ;  /* 0x000000ff0a00720c */ /* 0x000fe20003f85270 */
[----:B------:R-:W-:-:S12]  /*3170*/  BSSY B1, `(.L_x_325) ;  /* 0x0000034000017945 */ /* 0x000fd80003800000 */
[----:B------:R-:W-:Y:S05]  /*3180*/  @!P4 BRA `(.L_x_326) ;  /* 0x0000000000c8c947 */ /* 0x000fea0003800000 */
[----:B------:R1:W2:Y:S01]  /*3190*/  LDS.128 R32, [R79+0x16800] ;  /* 0x016800004f207984 */ /* 0x0002a20000000c00 */
[----:B------:R-:W-:Y:S01]  /*31a0*/  ISETP.GE.AND P4, PT, R16, R103, PT ;  /* 0x000000671000720c */ /* 0x000fe20003f86270 */
[----:B------:R-:W-:-:S12]  /*31b0*/  BSSY B2, `(.L_x_327) ;  /* 0x000002e000027945 */ /* 0x000fd80003800000 */
[----:B-1----:R-:W-:Y:S05]  /*31c0*/  @P4 BRA `(.L_x_328) ;  /* 0x0000000000b04947 */ /* 0x002fea0003800000 */
[----:B------:R-:W-:Y:S01]  /*31d0*/  SHF.R.U64 R56, R92, 0x10, R93 ;  /* 0x000000105c387819 */ /* 0x000fe2000000125d */
[----:B--2---:R-:W-:Y:S01]  /*31e0*/  IMAD.MOV.U32 R92, RZ, RZ, R33 ;  /* 0x000000ffff5c7224 */ /* 0x004fe200078e0021 */
[----:B------:R-:W-:-:S03]  /*31f0*/  SHF.R.U64 R59, R62, 0x10, R63 ;  /* 0x000000103e3b7819 */ /* 0x000fc6000000123f */
[----:B------:R-:W-:Y:S02]  /*3200*/  HADD2.F32 R33, -RZ, R56.H0_H0 ;  /* 0x20000038ff217230 */ /* 0x000fe40000004100 */
[--C-:B------:R-:W-:Y:S02]  /*3210*/  HADD2.F32 R56, -RZ, R92.reuse.H1_H1 ;  /* 0x3000005cff387230 */ /* 0x100fe40000004100 */
[----:B------:R-:W-:Y:S02]  /*3220*/  HADD2.F32 R62, -RZ, R92.H0_H0 ;  /* 0x2000005cff3e7230 */ /* 0x000fe40000004100 */
[----:B------:R-:W-:Y:S02]  /*3230*/  HADD2.F32 R59, -RZ, R59.H0_H0 ;  /* 0x2000003bff3b7230 */ /* 0x000fe40000004100 */
[-C--:B------:R-:W-:Y:S01]  /*3240*/  FMUL.FTZ R95, R56, R33.reuse ;  /* 0x00000021385f7220 */ /* 0x080fe20000410000 */
[----:B------:R-:W-:-:S03]  /*3250*/  FMUL.FTZ R111, R62, R33 ;  /* 0x000000213e6f7220 */ /* 0x000fc60000410000 */
[-C--:B------:R-:W-:Y:S01]  /*3260*/  FFMA.FTZ R33, R62, R59.reuse, -R95 ;  /* 0x0000003b3e217223 */ /* 0x080fe2000001085f */
[----:B------:R-:W-:Y:S01]  /*3270*/  SHF.R.U32.HI R62, RZ, 0x10, R63 ;  /* 0x00000010ff3e7819 */ /* 0x000fe2000001163f */
[----:B------:R-:W-:Y:S01]  /*3280*/  FFMA.FTZ R56, R56, R59, R111 ;  /* 0x0000003b38387223 */ /* 0x000fe2000001006f */
[----:B------:R-:W-:Y:S01]  /*3290*/  IMAD.MOV.U32 R59, RZ, RZ, R32 ;  /* 0x000000ffff3b7224 */ /* 0x000fe200078e0020 */
[----:B------:R-:W-:Y:S01]  /*32a0*/  SHF.R.U32.HI R63, RZ, 0x10, R93 ;  /* 0x00000010ff3f7819 */ /* 0x000fe2000001165d */
[----:B------:R-:W-:Y:S02]  /*32b0*/  IMAD.MOV.U32 R32, RZ, RZ, R35 ;  /* 0x000000ffff207224 */ /* 0x000fe400078e0023 */
[----:B------:R-:W-:Y:S01]  /*32c0*/  HADD2.F32 R62, -RZ, R62.H0_H0 ;  /* 0x2000003eff3e7230 */ /* 0x000fe20000004100 */
[----:B------:R-:W-:Y:S01]  /*32d0*/  F2FP.F16.F32.PACK_AB R33, R56, R33 ;  /* 0x000000213821723e */ /* 0x000fe200000000ff */
[----:B------:R-:W-:Y:S02]  /*32e0*/  HADD2.F32 R63, -RZ, R63.H0_H0 ;  /* 0x2000003fff3f7230 */ /* 0x000fe40000004100 */
[----:B------:R-:W-:-:S02]  /*32f0*/  HADD2.F32 R35, -RZ, R32.H1_H1 ;  /* 0x30000020ff237230 */ /* 0x000fc40000004100 */
[----:B------:R-:W-:-:S03]  /*3300*/  HADD2.F32 R32, -RZ, R32.H0_H0 ;  /* 0x20000020ff207230 */ /* 0x000fc60000004100 */
[CC--:B------:R-:W-:Y:S02]  /*3310*/  FMUL.FTZ R93, R35.reuse, R63.reuse ;  /* 0x0000003f235d7220 */ /* 0x0c0fe40000410000 */
[C---:B------:R-:W-:Y:S01]  /*3320*/  FMUL.FTZ R92, R32.reuse, R63 ;  /* 0x0000003f205c7220 */ /* 0x040fe20000410000 */
[----:B------:R-:W-:Y:S02]  /*3330*/  HADD2.F32 R63, -RZ, R112.H1_H1 ;  /* 0x30000070ff3f7230 */ /* 0x000fe40000004100 */
[-C--:B------:R-:W-:Y:S01]  /*3340*/  FFMA.FTZ R32, R32, R62.reuse, -R93 ;  /* 0x0000003e20207223 */ /* 0x080fe2000001085d */
[----:B------:R-:W-:Y:S01]  /*3350*/  FFMA.FTZ R35, R35, R62, R92 ;  /* 0x0000003e23237223 */ /* 0x000fe2000001005c */
[----:B------:R-:W-:Y:S02]  /*3360*/  IMAD.MOV.U32 R62, RZ, RZ, R34 ;  /* 0x000000ffff3e7224 */ /* 0x000fe400078e0022 */
[--C-:B------:R-:W-:Y:S02]  /*3370*/  HADD2.F32 R34, -RZ, R59.reuse.H0_H0 ;  /* 0x2000003bff227230 */ /* 0x100fe40000004100 */
[----:B------:R-:W-:Y:S01]  /*3380*/  HADD2.F32 R59, -RZ, R59.H1_H1 ;  /* 0x3000003bff3b7230 */ /* 0x000fe20000004100 */
[----:B------:R-:W-:Y:S01]  /*3390*/  F2FP.F16.F32.PACK_AB R35, R35, R32 ;  /* 0x000000202323723e */ /* 0x000fe200000000ff */
[----:B------:R-:W-:-:S05]  /*33a0*/  HADD2.F32 R92, -RZ, R119.H0_H0 ;  /* 0x20000077ff5c7230 */ /* 0x000fca0000004100 */
[-C--:B------:R-:W-:Y:S01]  /*33b0*/  FMUL.FTZ R93, R59, R92.reuse ;  /* 0x0000005c3b5d7220 */ /* 0x080fe20000410000 */
[----:B------:R-:W-:-:S03]  /*33c0*/  FMUL.FTZ R92, R34, R92 ;  /* 0x0000005c225c7220 */ /* 0x000fc60000410000 */
[-C--:B------:R-:W-:Y:S01]  /*33d0*/  FFMA.FTZ R34, R34, R63.reuse, -R93 ;  /* 0x0000003f22227223 */ /* 0x080fe2000001085d */
[----:B------:R-:W-:Y:S01]  /*33e0*/  FFMA.FTZ R59, R59, R63, R92 ;  /* 0x0000003f3b3b7223 */ /* 0x000fe2000001005c */
[--C-:B------:R-:W-:Y:S02]  /*33f0*/  HADD2.F32 R63, -RZ, R62.reuse.H0_H0 ;  /* 0x2000003eff3f7230 */ /* 0x100fe40000004100 */
[----:B------:R-:W-:Y:S02]  /*3400*/  HADD2.F32 R62, -RZ, R62.H1_H1 ;  /* 0x3000003eff3e7230 */ /* 0x000fe40000004100 */
[----:B------:R-:W-:Y:S01]  /*3410*/  HADD2.F32 R93, -RZ, R119.H1_H1 ;  /* 0x30000077ff5d7230 */ /* 0x000fe20000004100 */
[----:B------:R-:W-:Y:S01]  /*3420*/  F2FP.F16.F32.PACK_AB R32, R59, R34 ;  /* 0x000000223b20723e */ /* 0x000fe200000000ff */
[----:B------:R-:W-:-:S03]  /*3430*/  HADD2.F32 R92, -RZ, R112.H0_H0 ;  /* 0x20000070ff5c7230 */ /* 0x000fc60000004100 */
[-C--:B------:R-:W-:Y:S01]  /*3440*/  FMUL.FTZ R112, R62, R93.reuse ;  /* 0x0000005d3e707220 */ /* 0x080fe20000410000 */
[----:B------:R-:W-:-:S03]  /*3450*/  FMUL.FTZ R93, R63, R93 ;  /* 0x0000005d3f5d7220 */ /* 0x000fc60000410000 */
[-C--:B------:R-:W-:Y:S01]  /*3460*/  FFMA.FTZ R112, R63, R92.reuse, -R112 ;  /* 0x0000005c3f707223 */ /* 0x080fe20000010870 */
[----:B------:R-:W-:-:S05]  /*3470*/  FFMA.FTZ R93, R62, R92, R93 ;  /* 0x0000005c3e5d7223 */ /* 0x000fca000001005d */
[----:B------:R-:W-:-:S07]  /*3480*/  F2FP.F16.F32.PACK_AB R34, R93, R112 ;  /* 0x000000705d22723e */ /* 0x000fce00000000ff */
.L_x_328:
[----:B------:R-:W-:Y:S05]  /*3490*/  BSYNC B2 ;  /* 0x0000000000027941 */ /* 0x000fea0003800000 */
.L_x_327:
[----:B--2---:R1:W-:Y:S02]  /*34a0*/  STG.E.128 desc[UR60][R36.64], R32 ;  /* 0x0000002024007986 */ /* 0x0043e4000c101d3c */
.L_x_326:
[----:B------:R-:W-:Y:S05]  /*34b0*/  BSYNC B1 ;  /* 0x0000000000017941 */ /* 0x000fea0003800000 */
.L_x_325:
[----:B------:R-:W-:Y:S01]  /*34c0*/  ISETP.NE.AND P4, PT, R11, RZ, PT ;  /* 0x000000ff0b00720c */ /* 0x000fe20003f85270 */
[----:B------:R-:W-:-:S12]  /*34d0*/  BSSY B1, `(.L_x_329) ;  /* 0x0000033000017945 */ /* 0x000fd80003800000 */
[----:B------:R-:W-:Y:S05]  /*34e0*/  @!P4 BRA `(.L_x_330) ;  /* 0x0000000000c4c947 */ /* 0x000fea0003800000 */
[----:B-1----:R1:W2:Y:S01]  /*34f0*/  LDS.128 R32, [R21+0x16800] ;  /* 0x0168000015207984 */ /* 0x0022a20000000c00 */
[----:B------:R-:W-:Y:S01]  /*3500*/  VIADD R56, R16, 0x8 ;  /* 0x0000000810387836 */ /* 0x000fe20000000000 */
[----:B------:R-:W-:Y:S04]  /*3510*/  BSSY B2, `(.L_x_331) ;  /* 0x000002d000027945 */ /* 0x000fe80003800000 */
[----:B------:R-:W-:-:S13]  /*3520*/  ISETP.GE.AND P4, PT, R56, R103, PT ;  /* 0x000000673800720c */ /* 0x000fda0003f86270 */
[----:B-1----:R-:W-:Y:S05]  /*3530*/  @P4 BRA `(.L_x_332) ;  /* 0x0000000000a84947 */ /* 0x002fea0003800000 */
[--C-:B------:R-:W-:Y:S01]  /*3540*/  SHF.R.U64 R56, R60, 0x10, R61.reuse ;  /* 0x000000103c387819 */ /* 0x100fe2000000123d */
[--C-:B--2---:R-:W-:Y:S01]  /*3550*/  HADD2.F32 R59, -RZ, R33.reuse.H1_H1 ;  /* 0x30000021ff3b7230 */ /* 0x104fe20000004100 */
[----:B------:R-:W-:Y:S01]  /*3560*/  SHF.R.U32.HI R60, RZ, 0x10, R61 ;  /* 0x00000010ff3c7819 */ /* 0x000fe2000001163d */
[----:B------:R-:W-:Y:S01]  /*3570*/  HADD2.F32 R33, -RZ, R33.H0_H0 ;  /* 0x20000021ff217230 */ /* 0x000fe20000004100 */
[--C-:B------:R-:W-:Y:S01]  /*3580*/  SHF.R.U64 R54, R54, 0x10, R55.reuse ;  /* 0x0000001036367819 */ /* 0x100fe20000001237 */
[----:B------:R-:W-:Y:S01]  /*3590*/  HADD2.F32 R56, -RZ, R56.H0_H0 ;  /* 0x20000038ff387230 */ /* 0x000fe20000004100 */
[----:B------:R-:W-:Y:S01]  /*35a0*/  SHF.R.U32.HI R55, RZ, 0x10, R55 ;  /* 0x00000010ff377819 */ /* 0x000fe20000011637 */
[----:B------:R-:W-:Y:S02]  /*35b0*/  HADD2.F32 R60, -RZ, R60.H0_H0 ;  /* 0x2000003cff3c7230 */ /* 0x000fe40000004100 */
[--C-:B------:R-:W-:Y:S02]  /*35c0*/  HADD2.F32 R61, -RZ, R35.reuse.H1_H1 ;  /* 0x30000023ff3d7230 */ /* 0x100fe40000004100 */
[----:B------:R-:W-:Y:S01]  /*35d0*/  FMUL.FTZ R62, R59, R56 ;  /* 0x000000383b3e7220 */ /* 0x000fe20000410000 */
[----:B------:R-:W-:-:S02]  /*35e0*/  HADD2.F32 R35, -RZ, R35.H0_H0 ;  /* 0x20000023ff237230 */ /* 0x000fc40000004100 */
[----:B------:R-:W-:Y:S01]  /*35f0*/  FMUL.FTZ R112, R33, R56 ;  /* 0x0000003821707220 */ /* 0x000fe20000410000 */
[----:B------:R-:W-:Y:S02]  /*3600*/  HADD2.F32 R92, -RZ, R55.H0_H0 ;  /* 0x20000037ff5c7230 */ /* 0x000fe40000004100 */
[-C--:B------:R-:W-:Y:S01]  /*3610*/  FMUL.FTZ R56, R61, R60.reuse ;  /* 0x0000003c3d387220 */ /* 0x080fe20000410000 */
[----:B------:R-:W-:Y:S02]  /*3620*/  HADD2.F32 R54, -RZ, R54.H0_H0 ;  /* 0x20000036ff367230 */ /* 0x000fe40000004100 */
[C---:B------:R-:W-:Y:S01]  /*3630*/  FMUL.FTZ R60, R35.reuse, R60 ;  /* 0x0000003c233c7220 */ /* 0x040fe20000410000 */
[--C-:B------:R-:W-:Y:S02]  /*3640*/  HADD2.F32 R55, -RZ, R32.reuse.H0_H0 ;  /* 0x20000020ff377230 */ /* 0x100fe40000004100 */
[----:B------:R-:W-:Y:S01]  /*3650*/  FFMA.FTZ R56, R35, R92, -R56 ;  /* 0x0000005c23387223 */ /* 0x000fe20000010838 */
[----:B------:R-:W-:-:S02]  /*3660*/  HADD2.F32 R35, -RZ, R32.H1_H1 ;  /* 0x30000020ff237230 */ /* 0x000fc40000004100 */
[----:B------:R-:W-:Y:S01]  /*3670*/  FFMA.FTZ R61, R61, R92, R60 ;  /* 0x0000005c3d3d7223 */ /* 0x000fe2000001003c */
[--C-:B------:R-:W-:Y:S02]  /*3680*/  HADD2.F32 R60, -RZ, R118.reuse.H0_H0 ;  /* 0x20000076ff3c7230 */ /* 0x100fe40000004100 */
[-C--:B------:R-:W-:Y:S01]  /*3690*/  FFMA.FTZ R62, R33, R54.reuse, -R62 ;  /* 0x00000036213e7223 */ /* 0x080fe2000001083e */
[----:B------:R-:W-:Y:S01]  /*36a0*/  FFMA.FTZ R59, R59, R54, R112 ;  /* 0x000000363b3b7223 */ /* 0x000fe20000010070 */
[----:B------:R-:W-:Y:S01]  /*36b0*/  HADD2.F32 R33, -RZ, R118.H1_H1 ;  /* 0x30000076ff217230 */ /* 0x000fe20000004100 */
[----:B------:R-:W-:Y:S01]  /*36c0*/  F2FP.F16.F32.PACK_AB R56, R61, R56 ;  /* 0x000000383d38723e */ /* 0x000fe200000000ff */
[----:B------:R-:W-:Y:S02]  /*36d0*/  HADD2.F32 R32, -RZ, R34.H1_H1 ;  /* 0x30000022ff207230 */ /* 0x000fe40000004100 */
[----:B------:R-:W-:Y:S01]  /*36e0*/  FMUL.FTZ R92, R35, R60 ;  /* 0x0000003c235c7220 */ /* 0x000fe20000410000 */
[----:B------:R-:W-:-:S02]  /*36f0*/  HADD2.F32 R54, -RZ, R116.H1_H1 ;  /* 0x30000074ff367230 */ /* 0x000fc40000004100 */
[C---:B------:R-:W-:Y:S01]  /*3700*/  FMUL.FTZ R60, R55.reuse, R60 ;  /* 0x0000003c373c7220 */ /* 0x040fe20000410000 */
[----:B------:R-:W-:Y:S02]  /*3710*/  HADD2.F32 R34, -RZ, R34.H0_H0 ;  /* 0x20000022ff227230 */ /* 0x000fe40000004100 */
[-C--:B------:R-:W-:Y:S01]  /*3720*/  FMUL.FTZ R93, R32, R33.reuse ;  /* 0x00000021205d7220 */ /* 0x080fe20000410000 */
[----:B------:R-:W-:Y:S02]  /*3730*/  HADD2.F32 R63, -RZ, R116.H0_H0 ;  /* 0x20000074ff3f7230 */ /* 0x000fe40000004100 */
[-C--:B------:R-:W-:Y:S01]  /*3740*/  FFMA.FTZ R92, R55, R54.reuse, -R92 ;  /* 0x00000036375c7223 */ /* 0x080fe2000001085c */
[----:B------:R-:W-:Y:S01]  /*3750*/  FFMA.FTZ R35, R35, R54, R60 ;  /* 0x0000003623237223 */ /* 0x000fe2000001003c */
[C---:B------:R-:W-:Y:S01]  /*3760*/  FMUL.FTZ R33, R34.reuse, R33 ;  /* 0x0000002122217220 */ /* 0x040fe20000410000 */
[----:B------:R-:W-:-:S03]  /*3770*/  FFMA.FTZ R93, R34, R63, -R93 ;  /* 0x0000003f225d7223 */ /* 0x000fc6000001085d */
[----:B------:R-:W-:Y:S01]  /*3780*/  FFMA.FTZ R32, R32, R63, R33 ;  /* 0x0000003f20207223 */ /* 0x000fe20000010021 */
[----:B------:R-:W-:Y:S01]  /*3790*/  F2FP.F16.F32.PACK_AB R92, R35, R92 ;  /* 0x0000005c235c723e */ /* 0x000fe200000000ff */
[----:B------:R-:W-:Y:S01]  /*37a0*/  IMAD.MOV.U32 R35, RZ, RZ, R56 ;  /* 0x000000ffff237224 */ /* 0x000fe200078e0038 */
[----:B------:R-:W-:Y:S02]  /*37b0*/  F2FP.F16.F32.PACK_AB R33, R59, R62 ;  /* 0x0000003e3b21723e */ /* 0x000fe400000000ff */
[----:B------:R-:W-:Y:S01]  /*37c0*/  F2FP.F16.F32.PACK_AB R34, R32, R93 ;  /* 0x0000005d2022723e */ /* 0x000fe200000000ff */
[----:B------:R-:W-:-:S07]  /*37d0*/  IMAD.MOV.U32 R32, RZ, RZ, R92 ;  /* 0x000000ffff207224 */ /* 0x000fce00078e005c */
.L_x_332:
[----:B------:R-:W-:Y:S05]  /*37e0*/  BSYNC B2 ;  /* 0x0000000000027941 */ /* 0x000fea0003800000 */
.L_x_331:
[----:B--2---:R2:W-:Y:S02]  /*37f0*/  STG.E.128 desc[UR60][R36.64+0x20], R32 ;  /* 0x0000202024007986 */ /* 0x0045e4000c101d3c */
.L_x_330:
[----:B------:R-:W-:Y:S05]  /*3800*/  BSYNC B1 ;  /* 0x0000000000017941 */ /* 0x000fea0003800000 */
.L_x_329:
[----:B------:R-:W-:Y:S01]  /*3810*/  ISETP.NE.AND P4, PT, R12, RZ, PT ;  /* 0x000000ff0c00720c */ /* 0x000fe20003f85270 */
[----:B------:R-:W-:-:S12]  /*3820*/  BSSY B1, `(.L_x_333) ;  /* 0x0000033000017945 */ /* 0x000fd80003800000 */
[----:B------:R-:W-:Y:S05]  /*3830*/  @!P4 BRA `(.L_x_334) ;  /* 0x0000000000c4c947 */ /* 0x000fea0003800000 */
[----:B-12---:R1:W2:Y:S01]  /*3840*/  LDS.128 R32, [R79+0x18c00] ;  /* 0x018c00004f207984 */ /* 0x0062a20000000c00 */
[----:B------:R-:W-:Y:S01]  /*3850*/  VIADD R54, R16, 0x10 ;  /* 0x0000001010367836 */ /* 0x000fe20000000000 */
[----:B------:R-:W-:Y:S04]  /*3860*/  BSSY B2, `(.L_x_335) ;  /* 0x000002d000027945 */ /* 0x000fe80003800000 */
[----:B------:R-:W-:-:S13]  /*3870*/  ISETP.GE.AND P4, PT, R54, R103, PT ;  /* 0x000000673600720c */ /* 0x000fda0003f86270 */
[----:B-1----:R-:W-:Y:S05]  /*3880*/  @P4 BRA `(.L_x_336) ;  /* 0x0000000000a84947 */ /* 0x002fea0003800000 */
[----:B------:R-:W-:Y:S01]  /*3890*/  SHF.R.U64 R60, R52, 0x10, R53 ;  /* 0x00000010343c7819 */ /* 0x000fe20000001235 */
[----:B--2---:R-:W-:Y:S01]  /*38a0*/  IMAD.MOV.U32 R56, RZ, RZ, R35 ;  /* 0x000000ffff387224 */ /* 0x004fe200078e0023 */
[----:B------:R-:W-:Y:S01]  /*38b0*/  SHF.R.U32.HI R53, RZ, 0x10, R53 ;  /* 0x00000010ff357819 */ /* 0x000fe20000011635 */
[----:B------:R-:W-:Y:S01]  /*38c0*/  HADD2.F32 R35, -RZ, R33.H1_H1 ;  /* 0x30000021ff237230 */ /* 0x000fe20000004100 */
[--C-:B------:R-:W-:Y:S01]  /*38d0*/  SHF.R.U64 R54, R50, 0x10, R51.reuse ;  /* 0x0000001032367819 */ /* 0x100fe20000001233 */
[----:B------:R-:W-:Y:S01]  /*38e0*/  HADD2.F32 R60, -RZ, R60.H0_H0 ;  /* 0x2000003cff3c7230 */ /* 0x000fe20000004100 */
[----:B------:R-:W-:Y:S01]  /*38f0*/  SHF.R.U32.HI R50, RZ, 0x10, R51 ;  /* 0x00000010ff327819 */ /* 0x000fe20000011633 */
[----:B------:R-:W-:Y:S02]  /*3900*/  HADD2.F32 R53, -RZ, R53.H0_H0 ;  /* 0x20000035ff357230 */ /* 0x000fe40000004100 */
[----:B------:R-:W-:Y:S02]  /*3910*/  HADD2.F32 R33, -RZ, R33.H0_H0 ;  /* 0x20000021ff217230 */ /* 0x000fe40000004100 */
[----:B------:R-:W-:-:S02]  /*3920*/  HADD2.F32 R52, -RZ, R56.H1_H1 ;  /* 0x30000038ff347230 */ /* 0x000fc40000004100 */
[----:B------:R-:W-:Y:S02]  /*3930*/  HADD2.F32 R56, -RZ, R56.H0_H0 ;  /* 0x20000038ff387230 */ /* 0x000fe40000004100 */
[----:B------:R-:W-:Y:S02]  /*3940*/  HADD2.F32 R54, -RZ, R54.H0_H0 ;  /* 0x20000036ff367230 */ /* 0x000fe40000004100 */
[-C--:B------:R-:W-:Y:S01]  /*3950*/  FMUL.FTZ R55, R52, R53.reuse ;  /* 0x0000003534377220 */ /* 0x080fe20000410000 */
[----:B------:R-:W-:Y:S02]  /*3960*/  HADD2.F32 R51, -RZ, R50.H0_H0 ;  /* 0x20000032ff337230 */ /* 0x000fe40000004100 */
[-C--:B------:R-:W-:Y:S01]  /*3970*/  FMUL.FTZ R50, R35, R60.reuse ;  /* 0x0000003c23327220 */ /* 0x080fe20000410000 */
[C---:B------:R-:W-:Y:S01]  /*3980*/  FMUL.FTZ R60, R33.reuse, R60 ;  /* 0x0000003c213c7220 */ /* 0x040fe20000410000 */
[C---:B------:R-:W-:Y:S02]  /*3990*/  FMUL.FTZ R53, R56.reuse, R53 ;  /* 0x0000003538357220 */ /* 0x040fe40000410000 */
[-C--:B------:R-:W-:Y:S01]  /*39a0*/  FFMA.FTZ R33, R33, R54.reuse, -R50 ;  /* 0x0000003621217223 */ /* 0x080fe20000010832 */
[----:B------:R-:W-:Y:S01]  /*39b0*/  FFMA.FTZ R50, R35, R54, R60 ;  /* 0x0000003623327223 */ /* 0x000fe2000001003c */
[-C--:B------:R-:W-:Y:S01]  /*39c0*/  FFMA.FTZ R35, R56, R51.reuse, -R55 ;  /* 0x0000003338237223 */ /* 0x080fe20000010837 */
[----:B------:R-:W-:Y:S01]  /*39d0*/  FFMA.FTZ R52, R52, R51, R53 ;  /* 0x0000003334347223 */ /* 0x000fe20000010035 */
[----:B------:R-:W-:-:S02]  /*39e0*/  HADD2.F32 R53, -RZ, R117.H0_H0 ;  /* 0x20000075ff357230 */ /* 0x000fc40000004100 */
[--C-:B------:R-:W-:Y:S01]  /*39f0*/  HADD2.F32 R56, -RZ, R32.reuse.H1_H1 ;  /* 0x30000020ff387230 */ /* 0x100fe20000004100 */
[----:B------:R-:W-:Y:S01]  /*3a00*/  F2FP.F16.F32.PACK_AB R33, R50, R33 ;  /* 0x000000213221723e */ /* 0x000fe200000000ff */
[----:B------:R-:W-:Y:S01]  /*3a10*/  HADD2.F32 R54, -RZ, R32.H0_H0 ;  /* 0x20000020ff367230 */ /* 0x000fe20000004100 */
[----:B------:R-:W-:Y:S01]  /*3a20*/  F2FP.F16.F32.PACK_AB R35, R52, R35 ;  /* 0x000000233423723e */ /* 0x000fe200000000ff */
[----:B------:R-:W-:Y:S02]  /*3a30*/  HADD2.F32 R117, -RZ, R117.H1_H1 ;  /* 0x30000075ff757230 */ /* 0x000fe40000004100 */
[-C--:B------:R-:W-:Y:S01]  /*3a40*/  FMUL.FTZ R55, R56, R53.reuse ;  /* 0x0000003538377220 */ /* 0x080fe20000410000 */
[----:B------:R-:W-:Y:S02]  /*3a50*/  HADD2.F32 R32, -RZ, R34.H1_H1 ;  /* 0x30000022ff207230 */ /* 0x000fe40000004100 */
[----:B------:R-:W-:Y:S01]  /*3a60*/  FMUL.FTZ R53, R54, R53 ;  /* 0x0000003536357220 */ /* 0x000fe20000410000 */
[----:B------:R-:W-:-:S02]  /*3a70*/  HADD2.F32 R51, -RZ, R115.H1_H1 ;  /* 0x30000073ff337230 */ /* 0x000fc40000004100 */
[----:B------:R-:W-:Y:S02]  /*3a80*/  HADD2.F32 R34, -RZ, R34.H0_H0 ;  /* 0x20000022ff227230 */ /* 0x000fe40000004100 */
[----:B------:R-:W-:Y:S01]  /*3a90*/  FMUL.FTZ R59, R32, R117 ;  /* 0x00000075203b7220 */ /* 0x000fe20000410000 */
[----:B------:R-:W-:Y:S02]  /*3aa0*/  HADD2.F32 R115, -RZ, R115.H0_H0 ;  /* 0x20000073ff737230 */ /* 0x000fe40000004100 */
[-C--:B------:R-:W-:Y:S01]  /*3ab0*/  FFMA.FTZ R55, R54, R51.reuse, -R55 ;  /* 0x0000003336377223 */ /* 0x080fe20000010837 */
[----:B------:R-:W-:Y:S01]  /*3ac0*/  FFMA.FTZ R56, R56, R51, R53 ;  /* 0x0000003338387223 */ /* 0x000fe20000010035 */
[C---:B------:R-:W-:Y:S01]  /*3ad0*/  FMUL.FTZ R117, R34.reuse, R117 ;  /* 0x0000007522757220 */ /* 0x040fe20000410000 */
[----:B------:R-:W-:-:S03]  /*3ae0*/  FFMA.FTZ R59, R34, R115, -R59 ;  /* 0x00000073223b7223 */ /* 0x000fc6000001083b */
[----:B------:R-:W-:Y:S01]  /*3af0*/  FFMA.FTZ R32, R32, R115, R117 ;  /* 0x0000007320207223 */ /* 0x000fe20000010075 */
[----:B------:R-:W-:-:S04]  /*3b00*/  F2FP.F16.F32.PACK_AB R56, R56, R55 ;  /* 0x000000373838723e */ /* 0x000fc800000000ff */
[----:B------:R-:W-:Y:S01]  /*3b10*/  F2FP.F16.F32.PACK_AB R34, R32, R59 ;  /* 0x0000003b2022723e */ /* 0x000fe200000000ff */
[----:B------:R-:W-:-:S07]  /*3b20*/  IMAD.MOV.U32 R32, RZ, RZ, R56 ;  /* 0x000000ffff207224 */ /* 0x000fce00078e0038 */
.L_x_336:
[----:B------:R-:W-:Y:S05]  /*3b30*/  BSYNC B2 ;  /* 0x0000000000027941 */ /* 0x000fea0003800000 */
.L_x_335:
[----:B--2---:R3:W-:Y:S02]  /*3b40*/  STG.E.128 desc[UR60][R36.64+0x40], R32 ;  /* 0x0000402024007986 */ /* 0x0047e4000c101d3c */
.L_x_334:
[----:B------:R-:W-:Y:S05]  /*3b50*/  BSYNC B1 ;  /* 0x0000000000017941 */ /* 0x000fea0003800000 */
.L_x_333:
[----:B------:R-:W-:Y:S01]  /*3b60*/  ISETP.NE.AND P4, PT, R13, RZ, PT ;  /* 0x000000ff0d00720c */ /* 0x000fe20003f85270 */
[----:B------:R-:W-:-:S12]  /*3b70*/  BSSY B1, `(.L_x_337) ;  /* 0x0000033000017945 */ /* 0x000fd80003800000 */
[----:B------:R-:W-:Y:S05]  /*3b80*/  @!P4 BRA `(.L_x_338) ;  /* 0x0000000000c4c947 */ /* 0x000fea0003800000 */
[----:B-123--:R1:W2:Y:S01]  /*3b90*/  LDS.128 R32, [R21+0x18c00] ;  /* 0x018c000015207984 */ /* 0x00e2a20000000c00 */
[----:B------:R-:W-:Y:S01]  /*3ba0*/  VIADD R50, R16, 0x18 ;  /* 0x0000001810327836 */ /* 0x000fe20000000000 */
[----:B------:R-:W-:Y:S04]  /*3bb0*/  BSSY B2, `(.L_x_339) ;  /* 0x000002d000027945 */ /* 0x000fe80003800000 */
[----:B------:R-:W-:-:S13]  /*3bc0*/  ISETP.GE.AND P4, PT, R50, R103, PT ;  /* 0x000000673200720c */ /* 0x000fda0003f86270 */
[----:B-1----:R-:W-:Y:S05]  /*3bd0*/  @P4 BRA `(.L_x_340) ;  /* 0x0000000000a84947 */ /* 0x002fea0003800000 */
[--C-:B------:R-:W-:Y:S02]  /*3be0*/  SHF.R.U64 R53, R46, 0x10, R47.reuse ;  /* 0x000000102e357819 */ /* 0x100fe4000000122f */
[----:B------:R-:W-:Y:S01]  /*3bf0*/  SHF.R.U32.HI R50, RZ, 0x10, R47 ;  /* 0x00000010ff327819 */ /* 0x000fe2000001162f */
[----:B--2---:R-:W-:Y:S01]  /*3c00*/  IMAD.MOV.U32 R47, RZ, RZ, R35 ;  /* 0x000000ffff2f7224 */ /* 0x004fe200078e0023 */
[--C-:B------:R-:W-:Y:S01]  /*3c10*/  SHF.R.U64 R51, R48, 0x10, R49.reuse ;  /* 0x0000001030337819 */ /* 0x100fe20000001231 */
[----:B------:R-:W-:Y:S01]  /*3c20*/  HADD2.F32 R35, -RZ, R33.H1_H1 ;  /* 0x30000021ff237230 */ /* 0x000fe20000004100 */
[----:B------:R-:W-:Y:S01]  /*3c30*/  SHF.R.U32.HI R52, RZ, 0x10, R49 ;  /* 0x00000010ff347819 */ /* 0x000fe20000011631 */
[----:B------:R-:W-:Y:S01]  /*3c40*/  HADD2.F32 R49, -RZ, R53.H0_H0 ;  /* 0x20000035ff317230 */ /* 0x000fe20000004100 */
[----:B------:R-:W-:Y:S01]  /*3c50*/  MOV R46, R32 ;  /* 0x00000020002e7202 */ /* 0x000fe20000000f00 */
[----:B------:R-:W-:Y:S02]  /*3c60*/  HADD2.F32 R51, -RZ, R51.H0_H0 ;  /* 0x20000033ff337230 */ /* 0x000fe40000004100 */
[----:B------:R-:W-:-:S02]  /*3c70*/  HADD2.F32 R32, -RZ, R33.H0_H0 ;  /* 0x20000021ff207230 */ /* 0x000fc40000004100 */
[--C-:B------:R-:W-:Y:S02]  /*3c80*/  HADD2.F32 R48, -RZ, R47.reuse.H1_H1 ;  /* 0x3000002fff307230 */ /* 0x100fe40000004100 */
[CC--:B------:R-:W-:Y:S01]  /*3c90*/  FMUL.FTZ R33, R35.reuse, R51.reuse ;  /* 0x0000003323217220 */ /* 0x0c0fe20000410000 */
[----:B------:R-:W-:Y:S02]  /*3ca0*/  HADD2.F32 R52, -RZ, R52.H0_H0 ;  /* 0x20000034ff347230 */ /* 0x000fe40000004100 */
[C---:B------:R-:W-:Y:S01]  /*3cb0*/  FMUL.FTZ R54, R32.reuse, R51 ;  /* 0x0000003320367220 */ /* 0x040fe20000410000 */
[----:B------:R-:W-:Y:S02]  /*3cc0*/  HADD2.F32 R47, -RZ, R47.H0_H0 ;  /* 0x2000002fff2f7230 */ /* 0x000fe40000004100 */
[-C--:B------:R-:W-:Y:S01]  /*3cd0*/  FFMA.FTZ R32, R32, R49.reuse, -R33 ;  /* 0x0000003120207223 */ /* 0x080fe20000010821 */
[----:B------:R-:W-:Y:S02]  /*3ce0*/  HADD2.F32 R50, -RZ, R50.H0_H0 ;  /* 0x20000032ff327230 */ /* 0x000fe40000004100 */
[-C--:B------:R-:W-:Y:S01]  /*3cf0*/  FMUL.FTZ R56, R48, R52.reuse ;  /* 0x0000003430387220 */ /* 0x080fe20000410000 */
[----:B------:R-:W-:Y:S01]  /*3d00*/  FFMA.FTZ R33, R35, R49, R54 ;  /* 0x0000003123217223 */ /* 0x000fe20000010036 */
[----:B------:R-:W-:Y:S01]  /*3d10*/  FMUL.FTZ R51, R47, R52 ;  /* 0x000000342f337220 */ /* 0x000fe20000410000 */
[----:B------:R-:W-:-:S02]  /*3d20*/  HADD2.F32 R49, -RZ, R113.H0_H0 ;  /* 0x20000071ff317230 */ /* 0x000fc40000004100 */
[-C--:B------:R-:W-:Y:S01]  /*3d30*/  FFMA.FTZ R35, R47, R50.reuse, -R56 ;  /* 0x000000322f237223 */ /* 0x080fe20000010838 */
[----:B------:R-:W-:Y:S02]  /*3d40*/  HADD2.F32 R47, -RZ, R46.H1_H1 ;  /* 0x3000002eff2f7230 */ /* 0x000fe40000004100 */
[----:B------:R-:W-:Y:S01]  /*3d50*/  FFMA.FTZ R52, R48, R50, R51 ;  /* 0x0000003230347223 */ /* 0x000fe20000010033 */
[--C-:B------:R-:W-:Y:S01]  /*3d60*/  HADD2.F32 R50, -RZ, R114.reuse.H0_H0 ;  /* 0x20000072ff327230 */ /* 0x100fe20000004100 */
[----:B------:R-:W-:Y:S01]  /*3d70*/  F2FP.F16.F32.PACK_AB R33, R33, R32 ;  /* 0x000000202121723e */ /* 0x000fe200000000ff */
[----:B------:R-:W-:Y:S02]  /*3d80*/  HADD2.F32 R51, -RZ, R114.H1_H1 ;  /* 0x30000072ff337230 */ /* 0x000fe40000004100 */
[----:B------:R-:W-:Y:S02]  /*3d90*/  HADD2.F32 R48, -RZ, R34.H1_H1 ;  /* 0x30000022ff307230 */ /* 0x000fe40000004100 */
[----:B------:R-:W-:Y:S01]  /*3da0*/  FMUL.FTZ R53, R47, R50 ;  /* 0x000000322f357220 */ /* 0x000fe20000410000 */
[----:B------:R-:W-:Y:S01]  /*3db0*/  HADD2.F32 R46, -RZ, R46.H0_H0 ;  /* 0x2000002eff2e7230 */ /* 0x000fe20000004100 */
[----:B------:R-:W-:Y:S01]  /*3dc0*/  F2FP.F16.F32.PACK_AB R35, R52, R35 ;  /* 0x000000233423723e */ /* 0x000fe200000000ff */
[----:B------:R-:W-:-:S02]  /*3dd0*/  HADD2.F32 R34, -RZ, R34.H0_H0 ;  /* 0x20000022ff227230 */ /* 0x000fc40000004100 */
[----:B------:R-:W-:Y:S01]  /*3de0*/  FMUL.FTZ R55, R48, R51 ;  /* 0x0000003330377220 */ /* 0x000fe20000410000 */
[----:B------:R-:W-:Y:S02]  /*3df0*/  HADD2.F32 R113, -RZ, R113.H1_H1 ;  /* 0x30000071ff717230 */ /* 0x000fe40000004100 */
[C---:B------:R-:W-:Y:S01]  /*3e00*/  FMUL.FTZ R50, R46.reuse, R50 ;  /* 0x000000322e327220 */ /* 0x040fe20000410000 */
[----:B------:R-:W-:Y:S01]  /*3e10*/  FFMA.FTZ R53, R46, R49, -R53 ;  /* 0x000000312e357223 */ /* 0x000fe20000010835 */
[C---:B------:R-:W-:Y:S02]  /*3e20*/  FMUL.FTZ R51, R34.reuse, R51 ;  /* 0x0000003322337220 */ /* 0x040fe40000410000 */
[----:B------:R-:W-:Y:S01]  /*3e30*/  FFMA.FTZ R50, R47, R49, R50 ;  /* 0x000000312f327223 */ /* 0x000fe20000010032 */
[-C--:B------:R-:W-:Y:S01]  /*3e40*/  FFMA.FTZ R55, R34, R113.reuse, -R55 ;  /* 0x0000007122377223 */ /* 0x080fe20000010837 */
[----:B------:R-:W-:-:S03]  /*3e50*/  FFMA.FTZ R48, R48, R113, R51 ;  /* 0x0000007130307223 */ /* 0x000fc60000010033 */
[----:B------:R-:W-:Y:S02]  /*3e60*/  F2FP.F16.F32.PACK_AB R32, R50, R53 ;  /* 0x000000353220723e */ /* 0x000fe400000000ff */
[----:B------:R-:W-:-:S07]  /*3e70*/  F2FP.F16.F32.PACK_AB R34, R48, R55 ;  /* 0x000000373022723e */ /* 0x000fce00000000ff */
.L_x_340:
[----:B------:R-:W-:Y:S05]  /*3e80*/  BSYNC B2 ;  /* 0x0000000000027941 */ /* 0x000fea0003800000 */
.L_x_339:
[----:B--2---:R4:W-:Y:S02]  /*3e90*/  STG.E.128 desc[UR60][R36.64+0x60], R32 ;  /* 0x0000602024007986 */ /* 0x0049e4000c101d3c */
.L_x_338:
[----:B------:R-:W-:Y:S05]  /*3ea0*/  BSYNC B1 ;  /* 0x0000000000017941 */ /* 0x000fea0003800000 */
.L_x_337:
[----:B------:R-:W-:Y:S01]  /*3eb0*/  ISETP.NE.AND P4, PT, R14, RZ, PT ;  /* 0x000000ff0e00720c */ /* 0x000fe20003f85270 */
[----:B------:R-:W-:-:S12]  /*3ec0*/  BSSY B1, `(.L_x_341) ;  /* 0x0000032000017945 */ /* 0x000fd80003800000 */
[----:B------:R-:W-:Y:S05]  /*3ed0*/  @!P4 BRA `(.L_x_342) ;  /* 0x0000000000c0c947 */ /* 0x000fea0003800000 */
[----:B-1234-:R1:W2:Y:S01]  /*3ee0*/  LDS.128 R32, [R79+0x1b000] ;  /* 0x01b000004f207984 */ /* 0x01e2a20000000c00 */
[----:B------:R-:W-:Y:S01]  /*3ef0*/  VIADD R46, R16, 0x20 ;  /* 0x00000020102e7836 */ /* 0x000fe20000000000 */
[----:B------:R-:W-:Y:S04]  /*3f00*/  BSSY B2, `(.L_x_343) ;  /* 0x000002c000027945 */ /* 0x000fe80003800000 */
[----:B------:R-:W-:-:S13]  /*3f10*/  ISETP.GE.AND P4, PT, R46, R103, PT ;  /* 0x000000672e00720c */ /* 0x000fda0003f86270 */
[----:B-1----:R-:W-:Y:S05]  /*3f20*/  @P4 BRA `(.L_x_344) ;  /* 0x0000000000a44947 */ /* 0x002fea0003800000 */
[--C-:B------:R-:W-:Y:S01]  /*3f30*/  SHF.R.U64 R47, R42, 0x10, R43.reuse ;  /* 0x000000102a2f7819 */ /* 0x100fe2000000122b */
[----:B--2---:R-:W-:Y:S01]  /*3f40*/  IMAD.MOV.U32 R42, RZ, RZ, R34 ;  /* 0x000000ffff2a7224 */ /* 0x004fe200078e0022 */
[----:B------:R-:W-:Y:S01]  /*3f50*/  SHF.R.U32.HI R46, RZ, 0x10, R43 ;  /* 0x00000010ff2e7819 */ /* 0x000fe2000001162b */
[--C-:B------:R-:W-:Y:S01]  /*3f60*/  HADD2.F32 R34, -RZ, R33.reuse.H1_H1 ;  /* 0x30000021ff227230 */ /* 0x100fe20000004100 */
[--C-:B------:R-:W-:Y:S01]  /*3f70*/  SHF.R.U64 R43, R44, 0x10, R45.reuse ;  /* 0x000000102c2b7819 */ /* 0x100fe2000000122d */
[----:B------:R-:W-:Y:S01]  /*3f80*/  HADD2.F32 R33, -RZ, R33.H0_H0 ;  /* 0x20000021ff217230 */ /* 0x000fe20000004100 */
[----:B------:R-:W-:Y:S01]  /*3f90*/  SHF.R.U32.HI R48, RZ, 0x10, R45 ;  /* 0x00000010ff307819 */ /* 0x000fe2000001162d */
[----:B------:R-:W-:Y:S02]  /*3fa0*/  HADD2.F32 R44, -RZ, R47.H0_H0 ;  /* 0x2000002fff2c7230 */ /* 0x000fe40000004100 */
[----:B------:R-:W-:Y:S02]  /*3fb0*/  HADD2.F32 R45, -RZ, R43.H0_H0 ;  /* 0x2000002bff2d7230 */ /* 0x000fe40000004100 */
[----:B------:R-:W-:-:S02]  /*3fc0*/  HADD2.F32 R48, -RZ, R48.H0_H0 ;  /* 0x20000030ff307230 */ /* 0x000fc40000004100 */
[--C-:B------:R-:W-:Y:S02]  /*3fd0*/  HADD2.F32 R43, -RZ, R35.reuse.H1_H1 ;  /* 0x30000023ff2b7230 */ /* 0x100fe40000004100 */
[CC--:B------:R-:W-:Y:S01]  /*3fe0*/  FMUL.FTZ R50, R34.reuse, R45.reuse ;  /* 0x0000002d22327220 */ /* 0x0c0fe20000410000 */
[----:B------:R-:W-:Y:S02]  /*3ff0*/  HADD2.F32 R35, -RZ, R35.H0_H0 ;  /* 0x20000023ff237230 */ /* 0x000fe40000004100 */
[----:B------:R-:W-:Y:S01]  /*4000*/  FMUL.FTZ R45, R33, R45 ;  /* 0x0000002d212d7220 */ /* 0x000fe20000410000 */
[----:B------:R-:W-:Y:S02]  /*4010*/  HADD2.F32 R46, -RZ, R46.H0_H0 ;  /* 0x2000002eff2e7230 */ /* 0x000fe40000004100 */
[----:B------:R-:W-:Y:S01]  /*4020*/  FMUL.FTZ R52, R43, R48 ;  /* 0x000000302b347220 */ /* 0x000fe20000410000 */
[-C--:B------:R-:W-:Y:S01]  /*4030*/  FFMA.FTZ R50, R33, R44.reuse, -R50 ;  /* 0x0000002c21327223 */ /* 0x080fe20000010832 */
[----:B------:R-:W-:Y:S01]  /*4040*/  FFMA.FTZ R49, R34, R44, R45 ;  /* 0x0000002c22317223 */ /* 0x000fe2000001002d */
[----:B------:R-:W-:Y:S01]  /*4050*/  FMUL.FTZ R48, R35, R48 ;  /* 0x0000003023307220 */ /* 0x000fe20000410000 */
[----:B------:R-:W-:-:S02]  /*4060*/  HADD2.F32 R44, -RZ, R106.H0_H0 ;  /* 0x2000006aff2c7230 */ /* 0x000fc40000004100 */
[-C--:B------:R-:W-:Y:S01]  /*4070*/  FFMA.FTZ R52, R35, R46.reuse, -R52 ;  /* 0x0000002e23347223 */ /* 0x080fe20000010834 */
[----:B------:R-:W-:Y:S02]  /*4080*/  HADD2.F32 R45, -RZ, R106.H1_H1 ;  /* 0x3000006aff2d7230 */ /* 0x000fe40000004100 */
[----:B------:R-:W-:Y:S01]  /*4090*/  FFMA.FTZ R53, R43, R46, R48 ;  /* 0x0000002e2b357223 */ /* 0x000fe20000010030 */
[----:B------:R-:W-:Y:S02]  /*40a0*/  HADD2.F32 R33, -RZ, R32.H1_H1 ;  /* 0x30000020ff217230 */ /* 0x000fe40000004100 */
[----:B------:R-:W-:Y:S02]  /*40b0*/  HADD2.F32 R34, -RZ, R42.H1_H1 ;  /* 0x3000002aff227230 */ /* 0x000fe40000004100 */
[----:B------:R-:W-:Y:S02]  /*40c0*/  HADD2.F32 R32, -RZ, R32.H0_H0 ;  /* 0x20000020ff207230 */ /* 0x000fe40000004100 */
[----:B------:R-:W-:Y:S01]  /*40d0*/  FMUL.FTZ R47, R33, R44 ;  /* 0x0000002c212f7220 */ /* 0x000fe20000410000 */
[----:B------:R-:W-:-:S02]  /*40e0*/  HADD2.F32 R42, -RZ, R42.H0_H0 ;  /* 0x2000002aff2a7230 */ /* 0x000fc40000004100 */
[-C--:B------:R-:W-:Y:S01]  /*40f0*/  FMUL.FTZ R51, R34, R45.reuse ;  /* 0x0000002d22337220 */ /* 0x080fe20000410000 */
[--C-:B------:R-:W-:Y:S02]  /*4100*/  HADD2.F32 R35, -RZ, R94.reuse.H0_H0 ;  /* 0x2000005eff237230 */ /* 0x100fe40000004100 */
[----:B------:R-:W-:Y:S01]  /*4110*/  FMUL.FTZ R44, R32, R44 ;  /* 0x0000002c202c7220 */ /* 0x000fe20000410000 */
[----:B------:R-:W-:Y:S02]  /*4120*/  HADD2.F32 R43, -RZ, R94.H1_H1 ;  /* 0x3000005eff2b7230 */ /* 0x000fe40000004100 */
[----:B------:R-:W-:Y:S01]  /*4130*/  FMUL.FTZ R45, R42, R45 ;  /* 0x0000002d2a2d7220 */ /* 0x000fe20000410000 */
[-C--:B------:R-:W-:Y:S01]  /*4140*/  FFMA.FTZ R47, R32, R35.reuse, -R47 ;  /* 0x00000023202f7223 */ /* 0x080fe2000001082f */
[----:B------:R-:W-:Y:S01]  /*4150*/  FFMA.FTZ R44, R33, R35, R44 ;  /* 0x00000023212c7223 */ /* 0x000fe2000001002c */
[-C--:B------:R-:W-:Y:S01]  /*4160*/  FFMA.FTZ R51, R42, R43.reuse, -R51 ;  /* 0x0000002b2a337223 */ /* 0x080fe20000010833 */
[----:B------:R-:W-:Y:S01]  /*4170*/  FFMA.FTZ R34, R34, R43, R45 ;  /* 0x0000002b22227223 */ /* 0x000fe2000001002d */
[----:B------:R-:W-:-:S02]  /*4180*/  F2FP.F16.F32.PACK_AB R33, R49, R50 ;  /* 0x000000323121723e */ /* 0x000fc400000000ff */
[----:B------:R-:W-:Y:S02]  /*4190*/  F2FP.F16.F32.PACK_AB R35, R53, R52 ;  /* 0x000000343523723e */ /* 0x000fe400000000ff */
[----:B------:R-:W-:Y:S02]  /*41a0*/  F2FP.F16.F32.PACK_AB R32, R44, R47 ;  /* 0x0000002f2c20723e */ /* 0x000fe400000000ff */
[----:B------:R-:W-:-:S07]  /*41b0*/  F2FP.F16.F32.PACK_AB R34, R34, R51 ;  /* 0x000000332222723e */ /* 0x000fce00000000ff */
.L_x_344:
[----:B------:R-:W-:Y:S05]  /*41c0*/  BSYNC B2 ;  /* 0x0000000000027941 */ /* 0x000fea0003800000 */
.L_x_343:
[----:B--2---:R1:W-:Y:S02]  /*41d0*/  STG.E.128 desc[UR60][R36.64+0x80], R32 ;  /* 0x0000802024007986 */ /* 0x0043e4000c101d3c */
.L_x_342:
[----:B------:R-:W-:Y:S05]  /*41e0*/  BSYNC B1 ;  /* 0x0000000000017941 */ /* 0x000fea0003800000 */
.L_x_341:
[----:B------:R-:W-:-:S13]  /*41f0*/  ISETP.NE.AND P4, PT, R15, RZ, PT ;  /* 0x000000ff0f00720c */ /* 0x000fda0003f85270 */
        /* <DEDUP_REMOVED lines=17> */
[-C--:B------:R-:W-:Y:S01]  /*4310*/  FMUL.FTZ R46, R34, R41.reuse ;  /* 0x00000029222e7220 */ /* 0x080fe20000410000 */
[----:B------:R-:W-:Y:S02]  /*4320*/  HADD2.F32 R35, -RZ, R35.H0_H0 ;  /* 0x20000023ff237230 */ /* 0x000fe40000004100 */
[----:B------:R-:W-:Y:S01]  /*4330*/  FMUL.FTZ R41, R33, R41 ;  /* 0x0000002921297220 */ /* 0x000fe20000410000 */
[----:B------:R-:W-:Y:S02]  /*4340*/  HADD2.F32 R42, -RZ, R42.H0_H0 ;  /* 0x2000002aff2a7230 */ /* 0x000fe40000004100 */
[----:B------:R-:W-:Y:S01]  /*4350*/  FMUL.FTZ R48, R39, R44 ;  /* 0x0000002c27307220 */ /* 0x000fe20000410000 */
[----:B------:R-:W-:Y:S01]  /*4360*/  FFMA.FTZ R46, R33, R40, -R46 ;  /* 0x00000028212e7223 */ /* 0x000fe2000001082e */
[----:B------:R-:W-:Y:S01]  /*4370*/  FMUL.FTZ R44, R35, R44 ;  /* 0x0000002c232c7220 */ /* 0x000fe20000410000 */
[----:B------:R-:W-:-:S02]  /*4380*/  HADD2.F32 R33, -RZ, R32.H1_H1 ;  /* 0x30000020ff217230 */ /* 0x000fc40000004100 */
[----:B------:R-:W-:Y:S01]  /*4390*/  FFMA.FTZ R45, R34, R40, R41 ;  /* 0x00000028222d7223 */ /* 0x000fe20000010029 */
[----:B------:R-:W-:Y:S02]  /*43a0*/  HADD2.F32 R32, -RZ, R32.H0_H0 ;  /* 0x20000020ff207230 */ /* 0x000fe40000004100 */
[-C--:B------:R-:W-:Y:S01]  /*43b0*/  FFMA.FTZ R47, R39, R42.reuse, R44 ;  /* 0x0000002a272f7223 */ /* 0x080fe2000001002c */
[--C-:B------:R-:W-:Y:S02]  /*43c0*/  HADD2.F32 R39, -RZ, R58.reuse.H0_H0 ;  /* 0x2000003aff277230 */ /* 0x100fe40000004100 */
[----:B------:R-:W-:Y:S01]  /*43d0*/  FFMA.FTZ R48, R35, R42, -R48 ;  /* 0x0000002a23307223 */ /* 0x000fe20000010830 */
[----:B------:R-:W-:Y:S02]  /*43e0*/  HADD2.F32 R41, -RZ, R58.H1_H1 ;  /* 0x3000003aff297230 */ /* 0x000fe40000004100 */
[--C-:B------:R-:W-:Y:S02]  /*43f0*/  HADD2.F32 R34, -RZ, R38.reuse.H1_H1 ;  /* 0x30000026ff227230 */ /* 0x100fe40000004100 */
[----:B------:R-:W-:Y:S01]  /*4400*/  FMUL.FTZ R43, R33, R39 ;  /* 0x00000027212b7220 */ /* 0x000fe20000410000 */
[----:B------:R-:W-:-:S02]  /*4410*/  HADD2.F32 R38, -RZ, R38.H0_H0 ;  /* 0x20000026ff267230 */ /* 0x000fc40000004100 */
[----:B------:R-:W-:Y:S01]  /*4420*/  FMUL.FTZ R40, R32, R39 ;  /* 0x0000002720287220 */ /* 0x000fe20000410000 */
[--C-:B------:R-:W-:Y:S02]  /*4430*/  HADD2.F32 R35, -RZ, R57.reuse.H1_H1 ;  /* 0x30000039ff237230 */ /* 0x100fe40000004100 */
[-C--:B------:R-:W-:Y:S01]  /*4440*/  FMUL.FTZ R39, R34, R41.reuse ;  /* 0x0000002922277220 */ /* 0x080fe20000410000 */
[----:B------:R-:W-:Y:S02]  /*4450*/  HADD2.F32 R57, -RZ, R57.H0_H0 ;  /* 0x20000039ff397230 */ /* 0x000fe40000004100 */
        /* <DEDUP_REMOVED lines=9> */
.L_x_346:
[----:B------:R-:W-:Y:S05]  /*44f0*/  BSYNC B1 ;  /* 0x0000000000017941 */ /* 0x000fea0003800000 */
.L_x_345:
[----:B--2---:R1:W-:Y:S01]  /*4500*/  STG.E.128 desc[UR60][R36.64+0xa0], R32 ;  /* 0x0000a02024007986 */ /* 0x0043e2000c101d3c */
[----:B------:R-:W-:Y:S05]  /*4510*/  BRA `(.L_x_324) ;  /* 0x0000002000847947 */ /* 0x000fea0003800000 */
.L_x_318:
        /* <DEDUP_REMOVED lines=15> */
[----:B------:R-:W2:Y:S04]  /*4610*/  LDL R63, [R1+0x28] ;  /* 0x00002800013f7983 */ /* 0x000ea80000100800 */
[----:B------:R-:W3:Y:S01]  /*4620*/  LDL R62, [R1+0x2c] ;  /* 0x00002c00013e7983 */ /* 0x000ee20000100800 */
[----:B------:R-:W-:Y:S01]  /*4630*/  IADD3 R58, P3, R68, R58, RZ ;  /* 0x0000003a443a7210 */ /* 0x000fe20007f7e0ff */
[----:B------:R-:W-:Y:S01]  /*4640*/  ULDC.64 UR4, c[0x0][0x3c8] ;  /* 0x0000f20000047ab9 */ /* 0x000fe20000000a00 */
[----:B------:R-:W-:Y:S02]  /*4650*/  CS2R R42, SRZ ;  /* 0x00000000002a7805 */ /* 0x000fe4000001ff00 */
[----:B------:R-:W-:Y:S02]  /*4660*/  CS2R R40, SRZ ;  /* 0x0000000000287805 */ /* 0x000fe4000001ff00 */
[----:B------:R-:W-:Y:S01]  /*4670*/  CS2R R54, SRZ ;  /* 0x0000000000367805 */ /* 0x000fe2000001ff00 */
[----:B------:R-:W-:Y:S01]  /*4680*/  IMAD.X R33, R20, 0x1, R82, P3 ;  /* 0x0000000114217824 */ /* 0x000fe200018e0652 */
[----:B------:R-:W-:-:S02]  /*4690*/  IADD3 R20, P3, R30, R56, RZ ;  /* 0x000000381e147210 */ /* 0x000fc40007f7e0ff */
[----:B------:R-:W-:-:S03]  /*46a0*/  CS2R R52, SRZ ;  /* 0x0000000000347805 */ /* 0x000fc6000001ff00 */
[----:B------:R-:W-:Y:S01]  /*46b0*/  IMAD.X R87, R87, 0x1, R83, P3 ;  /* 0x0000000157577824 */ /* 0x000fe200018e0653 */
[----:B------:R-:W-:-:S04]  /*46c0*/  LEA R56, P3, R58, UR4, 0x1 ;  /* 0x000000043a387c11 */ /* 0x000fc8000f8608ff */
[----:B------:R-:W-:Y:S01]  /*46d0*/  LEA.HI.X R57, R58, UR5, R33, 0x1, P3 ;  /* 0x000000053a397c11 */ /* 0x000fe200098f0c21 */
[----:B------:R-:W-:Y:S02]  /*46e0*/  ULDC.64 UR4, c[0x0][0x3e0] ;  /* 0x0000f80000047ab9 */ /* 0x000fe40000000a00 */
[----:B------:R-:W-:-:S04]  /*46f0*/  LEA R58, P3, R20, UR4, 0x1 ;  /* 0x00000004143a7c11 */ /* 0x000fc8000f8608ff */
[----:B------:R-:W-:Y:S02]  /*4700*/  LEA.HI.X R59, R20, UR5, R87, 0x1, P3 ;  /* 0x00000005143b7c11 */ /* 0x000fe400098f0c57 */
[----:B------:R-:W-:Y:S02]  /*4710*/  ISETP.GE.AND P3, PT, R146, R103, PT ;  /* 0x000000679200720c */ /* 0x000fe40003f66270 */
[----:B------:R-:W-:Y:S02]  /*4720*/  CS2R R38, SRZ ;  /* 0x0000000000267805 */ /* 0x000fe4000001ff00 */
[----:B------:R-:W-:Y:S02]  /*4730*/  CS2R R36, SRZ ;  /* 0x0000000000247805 */ /* 0x000fe4000001ff00 */
[----:B------:R-:W-:Y:S02]  /*4740*/  CS2R R50, SRZ ;  /* 0x0000000000327805 */ /* 0x000fe4000001ff00 */
[----:B------:R-:W-:-:S05]  /*4750*/  CS2R R48, SRZ ;  /* 0x0000000000307805 */ /* 0x000fca000001ff00 */
[----:B------:R0:W5:Y:S04]  /*4760*/  @!P3 LDG.E.128 R40, desc[UR60][R56.64] ;  /* 0x0000003c3828b981 */ /* 0x000168000c1e1d00 */
[----:B------:R0:W5:Y:S01]  /*4770*/  @!P3 LDG.E.128 R52, desc[UR60][R58.64] ;  /* 0x0000003c3a34b981 */ /* 0x000162000c1e1d00 */
[----:B------:R-:W-:Y:S02]  /*4780*/  CS2R R34, SRZ ;  /* 0x0000000000227805 */ /* 0x000fe4000001ff00 */
[----:B------:R-:W-:Y:S02]  /*4790*/  CS2R R32, SRZ ;  /* 0x0000000000207805 */ /* 0x000fe4000001ff00 */
[----:B------:R-:W-:Y:S02]  /*47a0*/  CS2R R46, SRZ ;  /* 0x00000000002e7805 */ /* 0x000fe4000001ff00 */
[----:B------:R-:W-:-:S02]  /*47b0*/  CS2R R44, SRZ ;  /* 0x00000000002c7805 */ /* 0x000fc4000001ff00 */
[----:B--2---:R-:W-:-:S13]  /*47c0*/  ISETP.GE.AND P3, PT, R63, R103, PT ;  /* 0x000000673f00720c */ /* 0x004fda0003f66270 */
[----:B------:R0:W5:Y:S04]  /*47d0*/  @!P3 LDG.E.128 R36, desc[UR60][R56.64+0x20] ;  /* 0x0000203c3824b981 */ /* 0x000168000c1e1d00 */
[----:B------:R0:W5:Y:S01]  /*47e0*/  @!P3 LDG.E.128 R48, desc[UR60][R58.64+0x20] ;  /* 0x0000203c3a30b981 */ /* 0x000162000c1e1d00 */
[----:B---3--:R-:W-:-:S13]  /*47f0*/  ISETP.GE.AND P3, PT, R62, R103, PT ;  /* 0x000000673e00720c */ /* 0x008fda0003f66270 */
[----:B------:R0:W5:Y:S04]  /*4800*/  @!P3 LDG.E.128 R32, desc[UR60][R56.64+0x40] ;  /* 0x0000403c3820b981 */ /* 0x000168000c1e1d00 */
[----:B------:R0:W5:Y:S02]  /*4810*/  @!P3 LDG.E.128 R44, desc[UR60][R58.64+0x40] ;  /* 0x0000403c3a2cb981 */ /* 0x000164000c1e1d00 */
.L_x_348:
[----:B------:R-:W-:Y:S05]  /*4820*/  BSYNC B1 ;  /* 0x0000000000017941 */ /* 0x000fea0003800000 */
.L_x_347:
[----:B------:R-:W2:Y:S01]  /*4830*/  LDL R20, [R1+0x40] ;  /* 0x0000400001147983 */ /* 0x000ea20000100800 */
[----:B0----5:R-:W-:Y:S02]  /*4840*/  IMAD.MOV.U32 R56, RZ, RZ, R35 ;  /* 0x000000ffff387224 */ /* 0x021fe400078e0023 */
[----:B------:R-:W-:Y:S02]  /*4850*/  IMAD.MOV.U32 R57, RZ, RZ, R32 ;  /* 0x000000ffff397224 */ /* 0x000fe400078e0020 */
[----:B------:R-:W-:-:S05]  /*4860*/  IMAD.MOV.U32 R58, RZ, RZ, R33 ;  /* 0x000000ffff3a7224 */ /* 0x000fca00078e0021 */
[----:B------:R-:W-:Y:S01]  /*4870*/  PRMT R120, R57, 0x5410, R58 ;  /* 0x0000541039787816 */ /* 0x000fe2000000003a */
[----:B------:R-:W-:Y:S02]  /*4880*/  IMAD.MOV.U32 R58, RZ, RZ, R37 ;  /* 0x000000ffff3a7224 */ /* 0x000fe400078e0025 */
[----:B------:R-:W-:-:S03]  /*4890*/  IMAD.MOV.U32 R57, RZ, RZ, R36 ;  /* 0x000000ffff397224 */ /* 0x000fc600078e0024 */
[----:B------:R-:W-:Y:S01]  /*48a0*/  PRMT R126, R58, 0x7610, R126 ;  /* 0x000076103a7e7816 */ /* 0x000fe2000000007e */
[----:B------:R-:W-:Y:S01]  /*48b0*/  IMAD.MOV.U32 R58, RZ, RZ, R41 ;  /* 0x000000ffff3a7224 */ /* 0x000fe200078e0029 */
[----:B------:R-:W-:Y:S02]  /*48c0*/  PRMT R124, R57, 0x7610, R124 ;  /* 0x00007610397c7816 */ /* 0x000fe4000000007c */
[----:B------:R-:W-:Y:S02]  /*48d0*/  MOV R57, R40 ;  /* 0x0000002800397202 */ /* 0x000fe40000000f00 */
[----:B------:R-:W-:Y:S01]  /*48e0*/  PRMT R117, R58, 0x7610, R117 ;  /* 0x000076103a757816 */ /* 0x000fe20000000075 */
[----:B------:R-:W-:Y:S01]  /*48f0*/  IMAD.MOV.U32 R58, RZ, RZ, R45 ;  /* 0x000000ffff3a7224 */ /* 0x000fe200078e002d */
[----:B------:R-:W-:Y:S01]  /*4900*/  PRMT R128, R57, 0x7610, R128 ;  /* 0x0000761039807816 */ /* 0x000fe20000000080 */
[----:B------:R-:W-:-:S05]  /*4910*/  IMAD.MOV.U32 R57, RZ, RZ, R44 ;  /* 0x000000ffff397224 */ /* 0x000fca00078e002c */
[----:B------:R-:W-:Y:S01]  /*4920*/  PRMT R122, R57, 0x5410, R58 ;  /* 0x00005410397a7816 */ /* 0x000fe2000000003a */
[----:B------:R-:W-:Y:S02]  /*4930*/  IMAD.MOV.U32 R58, RZ, RZ, R50 ;  /* 0x000000ffff3a7224 */ /* 0x000fe400078e0032 */
[----:B------:R-:W-:Y:S01]  /*4940*/  IMAD.MOV.U32 R57, RZ, RZ, R51 ;  /* 0x000000ffff397224 */ /* 0x000fe200078e0033 */
[----:B--2---:R-:W-:Y:S01]  /*4950*/  R2UR UR4, R20 ;  /* 0x00000000140472ca */ /* 0x004fe200000e0000 */
[----:B------:R-:W-:-:S05]  /*4960*/  IMAD.MOV.U32 R20, RZ, RZ, R34 ;  /* 0x000000ffff147224 */ /* 0x000fca00078e0022 */
[----:B------:R-:W-:Y:S01]  /*4970*/  PRMT R119, R20, 0x5410, R56 ;  /* 0x0000541014777816 */ /* 0x000fe20000000038 */
[----:B------:R-:W-:Y:S02]  /*4980*/  IMAD.MOV.U32 R20, RZ, RZ, R38 ;  /* 0x000000ffff147224 */ /* 0x000fe400078e0026 */
[----:B------:R-:W-:-:S03]  /*4990*/  IMAD.MOV.U32 R56, RZ, RZ, R39 ;  /* 0x000000ffff387224 */ /* 0x000fc600078e0027 */
[----:B------:R-:W-:Y:S01]  /*49a0*/  PRMT R123, R20, 0x7610, R123 ;  /* 0x00007610147b7816 */ /* 0x000fe2000000007b */
[----:B------:R-:W-:Y:S01]  /*49b0*/  IMAD.MOV.U32 R20, RZ, RZ, R42 ;  /* 0x000000ffff147224 */ /* 0x000fe200078e002a */
[----:B------:R-:W-:Y:S01]  /*49c0*/  PRMT R125, R56, 0x7610, R125 ;  /* 0x00007610387d7816 */ /* 0x000fe2000000007d */
[----:B------:R-:W-:Y:S01]  /*49d0*/  IMAD.MOV.U32 R56, RZ, RZ, R43 ;  /* 0x000000ffff387224 */ /* 0x000fe200078e002b */
[----:B------:R-:W-:Y:S01]  /*49e0*/  UISETP.NE.AND UP0, UPT, UR4, 0x3, UPT ;  /* 0x000000030400788c */ /* 0x000fe2000bf05270 */
[----:B------:R-:W-:Y:S01]  /*49f0*/  PRMT R123, R123, 0x5410, R58 ;  /* 0x000054107b7b7816 */ /* 0x000fe2000000003a */
[----:B------:R-:W-:Y:S01]  /*4a00*/  IMAD.MOV.U32 R58, RZ, RZ, R53 ;  /* 0x000000ffff3a7224 */ /* 0x000fe200078e0035 */
[----:B------:R-:W-:Y:S01]  /*4a10*/  PRMT R125, R125, 0x5410, R57 ;  /* 0x000054107d7d7816 */ /* 0x000fe20000000039 */
[----:B------:R-:W-:Y:S01]  /*4a20*/  IMAD.MOV.U32 R57, RZ, RZ, R52 ;  /* 0x000000ffff397224 */ /* 0x000fe200078e0034 */
[----:B------:R-:W-:Y:S01]  /*4a30*/  PRMT R127, R20, 0x5410, R56 ;  /* 0x00005410147f7816 */ /* 0x000fe20000000038 */
[----:B------:R-:W-:Y:S01]  /*4a40*/  IMAD.MOV.U32 R20, RZ, RZ, R46 ;  /* 0x000000ffff147224 */ /* 0x000fe200078e002e */
[----:B------:R-:W-:Y:S01]  /*4a50*/  PLOP3.LUT P3, PT, PT, PT, UP0, 0x80, 0x0 ;  /* 0x000000000000781c */ /* 0x000fe20003f6f008 */
[----:B------:R-:W-:Y:S01]  /*4a60*/  IMAD.MOV.U32 R56, RZ, RZ, R47 ;  /* 0x000000ffff387224 */ /* 0x000fe200078e002f */
[----:B------:R-:W-:-:S04]  /*4a70*/  PRMT R114, R58, 0x7610, R114 ;  /* 0x000076103a727816 */ /* 0x000fc80000000072 */
[----:B------:R-:W-:Y:S01]  /*4a80*/  PRMT R121, R20, 0x5410, R56 ;  /* 0x0000541014797816 */ /* 0x000fe20000000038 */
[----:B------:R-:W-:Y:S02]  /*4a90*/  IMAD.MOV.U32 R56, RZ, RZ, R48 ;  /* 0x000000ffff387224 */ /* 0x000fe400078e0030 */
[----:B------:R-:W-:-:S03]  /*4aa0*/  IMAD.MOV.U32 R20, RZ, RZ, R49 ;  /* 0x000000ffff147224 */ /* 0x000fc600078e0031 */
[----:B------:R-:W-:Y:S01]  /*4ab0*/  PRMT R124, R124, 0x5410, R56 ;  /* 0x000054107c7c7816 */ /* 0x000fe20000000038 */
[----:B------:R-:W-:Y:S01]  /*4ac0*/  IMAD.MOV.U32 R56, RZ, RZ, R55 ;  /* 0x000000ffff387224 */ /* 0x000fe200078e0037 */
[----:B------:R-:W-:Y:S01]  /*4ad0*/  PRMT R126, R126, 0x5410, R20 ;  /* 0x000054107e7e7816 */ /* 0x000fe20000000014 */
[----:B------:R-:W-:-:S03]  /*4ae0*/  IMAD.MOV.U32 R20, RZ, RZ, R54 ;  /* 0x000000ffff147224 */ /* 0x000fc600078e0036 */
[----:B------:R-:W-:Y:S02]  /*4af0*/  PRMT R129, R56, 0x5410, R57 ;  /* 0x0000541038817816 */ /* 0x000fe40000000039 */
[----:B------:R-:W-:Y:S01]  /*4b00*/  PRMT R128, R128, 0x5410, R20 ;  /* 0x0000541080807816 */ /* 0x000fe20000000014 */
[----:B------:R-:W-:Y:S06]  /*4b10*/  @!P3 BRA `(.L_x_349) ;  /* 0x000000000004b947 */ /* 0x000fec0003800000 */
[----:B------:R-:W-:Y:S01]  /*4b20*/  BPT.TRAP 0x1 ;  /* 0x000000040000795c */ /* 0x000fe20000300000 */
.L_x_349:
[----:B------:R-:W-:Y:S01]  /*4b30*/  IMAD R20, R19, 0x8, R18 ;  /* 0x0000000813147824 */ /* 0x000fe200078e0212 */
[----:B------:R-:W-:Y:S01]  /*4b40*/  SHF.L.U32 R87, R149, 0x1f, RZ ;  /* 0x0000001f95577819 */ /* 0x000fe200000006ff */
[----:B------:R-:W-:Y:S03]  /*4b50*/  BSSY B1, `(.L_x_350) ;  /* 0x0000003000017945 */ /* 0x000fe60003800000 */
[----:B------:R-:W0:Y:S02]  /*4b60*/  SYNCS.PHASECHK.TRANS64.TRYWAIT P5, [R20+URZ+0x31c90], R87 ;  /* 0x031c9057140075a7 */ /* 0x000e2400080a017f */
[----:B0-----:R-:W-:Y:S05]  /*4b70*/  @!P5 BRA `(.L_x_351) ;  /* 0x000001600094d947 */ /* 0x001fea0003800000 */
.L_x_551:
[----:B------:R-:W-:Y:S05]  /*4b80*/  BSYNC B1 ;  /* 0x0000000000017941 */ /* 0x000fea0003800000 */
.L_x_350:
[----:B------:R-:W-:Y:S05]  /*4b90*/  @P4 BRA `(.L_x_324) ;  /* 0x0000001800e44947 */ /* 0x000fea0003800000 */
[----:B------:R-:W1:Y:S01]  /*4ba0*/  LDC R106, c[0x0][0x2e4] ;  /* 0x0000b900ff6a7b82 */ /* 0x000e620000000800 */
[----:B------:R-:W-:Y:S01]  /*4bb0*/  ISETP.NE.AND P4, PT, R10, RZ, PT ;  /* 0x000000ff0a00720c */ /* 0x000fe20003f85270 */
[----:B------:R-:W-:Y:S01]  /*4bc0*/  ULDC.64 UR4, c[0x0][0x2f0] ;  /* 0x0000bc0000047ab9 */ /* 0x000fe20000000a00 */
[----:B------:R-:W-:Y:S01]  /*4bd0*/  SHF.R.S32.HI R56, RZ, 0x1f, R145 ;  /* 0x0000001fff387819 */ /* 0x000fe20000011491 */
[----:B------:R-:W-:Y:S01]  /*4be0*/  IMAD.MOV.U32 R95, RZ, RZ, R94 ;  /* 0x000000ffff5f7224 */ /* 0x000fe200078e005e */
[----:B------:R-:W-:Y:S01]  /*4bf0*/  BSSY B1, `(.L_x_352) ;  /* 0x0000088000017945 */ /* 0x000fe20003800000 */
[----:B------:R-:W-:Y:S02]  /*4c00*/  IMAD.MOV.U32 R94, RZ, RZ, R60 ;  /* 0x000000ffff5e7224 */ /* 0x000fe400078e003c */
[----:B------:R-:W-:Y:S02]  /*4c10*/  IMAD R56, R56, UR4, RZ ;  /* 0x0000000438387c24 */ /* 0x000fe4000f8e02ff */
[----:B------:R-:W-:-:S04]  /*4c20*/  IMAD.WIDE.U32 R94, R145, UR4, R94 ;  /* 0x00000004915e7c25 */ /* 0x000fc8000f8e005e */
[----:B------:R-:W-:-:S04]  /*4c30*/  IMAD R111, R145, UR5, R56 ;  /* 0x00000005916f7c24 */ /* 0x000fc8000f8e0238 */
[----:B------:R-:W-:Y:S01]  /*4c40*/  IMAD.IADD R111, R111, 0x1, R95 ;  /* 0x000000016f6f7824 */ /* 0x000fe200078e025f */
[----:B-1----:R-:W-:Y:S01]  /*4c50*/  IADD3 R112, -R104, R106, RZ ;  /* 0x0000006a68707210 */ /* 0x002fe20007ffe1ff */
[----:B------:R-:W-:Y:S06]  /*4c60*/  @!P4 BRA `(.L_x_353) ;  /* 0x000000080000c947 */ /* 0x000fec0003800000 */
[----:B------:R-:W2:Y:S04]  /*4c70*/  LDL R62, [R1+0x30] ;  /* 0x00003000013e7983 */ /* 0x000ea80000100800 */
[----:B------:R-:W3:Y:S04]  /*4c80*/  LDL R58, [R1+0x34] ;  /* 0x00003400013a7983 */ /* 0x000ee80000100800 */
[----:B------:R-:W4:Y:S01]  /*4c90*/  LDL R59, [R1+0x38] ;  /* 0x00003800013b7983 */ /* 0x000f220000100800 */
[----:B------:R-:W-:-:S04]  /*4ca0*/  SEL R56, R104, R112, !P0 ;  /* 0x0000007068387207 */ /* 0x000fc80004000000 */
[----:B------:R-:W-:-:S04]  /*4cb0*/  SHF.R.S32.HI R57, RZ, 0x1f, R56 ;  /* 0x0000001fff397819 */ /* 0x000fc80000011438 */
[----:B------:R-:W-:-:S04]  /*4cc0*/  LEA.HI R57, R57, R56, RZ, 0x4 ;  /* 0x0000003839397211 */ /* 0x000fc800078f20ff */
[----:B------:R-:W-:-:S04]  /*4cd0*/  SHF.R.S32.HI R56, RZ, 0x4, R57 ;  /* 0x00000004ff387819 */ /* 0x000fc80000011439 */
[----:B------:R-:W-:-:S04]  /*4ce0*/  LEA.HI.SX32 R113, R5, R56, 0x1d ;  /* 0x0000003805717211 */ /* 0x000fc800078feaff */
[----:B------:R-:W-:-:S04]  /*4cf0*/  SHF.R.S32.HI R56, RZ, 0x1f, R113 ;  /* 0x0000001fff387819 */ /* 0x000fc80000011471 */
[----:B------:R-:W-:Y:S01]  /*4d00*/  LEA.HI R57, R56, R113, RZ, 0x2 ;  /* 0x0000007138397211 */ /* 0x000fe200078f10ff */
[----:B------:R-:W-:-:S03]  /*4d10*/  IMAD.SHL.U32 R113, R113, 0x8, RZ ;  /* 0x0000000871717824 */ /* 0x000fc600078e00ff */
[----:B------:R-:W-:Y:S02]  /*4d20*/  SHF.R.S32.HI R57, RZ, 0x2, R57 ;  /* 0x00000002ff397819 */ /* 0x000fe40000011439 */
[----:B------:R-:W-:Y:S01]  /*4d30*/  ISETP.GE.AND P4, PT, R146, R103, PT ;  /* 0x000000679200720c */ /* 0x000fe20003f86270 */
[----:B------:R-:W-:Y:S01]  /*4d40*/  BSSY B2, `(.L_x_354) ;  /* 0x0000066000027945 */ /* 0x000fe20003800000 */
[----:B--2---:R-:W-:-:S04]  /*4d50*/  LOP3.LUT R56, R62, 0x18, R113, 0xf8, !PT ;  /* 0x000000183e387812 */ /* 0x004fc800078ef871 */
[----:B---3--:R-:W-:Y:S01]  /*4d60*/  LOP3.LUT R56, R56, R58, RZ, 0x3c, !PT ;  /* 0x0000003a38387212 */ /* 0x008fe200078e3cff */
[----:B----4-:R-:W-:-:S04]  /*4d70*/  IMAD R57, R57, 0x1200, R59 ;  /* 0x0000120039397824 */ /* 0x010fc800078e023b */
[----:B------:R-:W-:Y:S02]  /*4d80*/  IMAD.IADD R56, R57, 0x1, R56 ;  /* 0x0000000139387824 */ /* 0x000fe400078e0238 */
[C---:B------:R-:W-:Y:S02]  /*4d90*/  IMAD R59, R19.reuse, 0x3600, R101 ;  /* 0x00003600133b7824 */ /* 0x040fe400078e0265 */
[----:B------:R-:W-:Y:S02]  /*4da0*/  IMAD R57, R19, 0x3600, R56 ;  /* 0x0000360013397824 */ /* 0x000fe400078e0238 */
[--C-:B------:R-:W-:Y:S02]  /*4db0*/  IMAD R56, R59, 0x2, R18.reuse ;  /* 0x000000023b387824 */ /* 0x100fe400078e0212 */
[----:B------:R-:W-:-:S04]  /*4dc0*/  IMAD R60, R57, 0x2, R18 ;  /* 0x00000002393c7824 */ /* 0x000fc800078e0212 */
[----:B------:R-:W1:Y:S04]  /*4dd0*/  LDS.128 R56, [R56+0x16a00] ;  /* 0x016a000038387984 */ /* 0x000e680000000c00 */
[----:B------:R-:W2:Y:S01]  /*4de0*/  LDS.128 R60, [R60+0x16a00] ;  /* 0x016a00003c3c7984 */ /* 0x000ea20000000c00 */
[----:B------:R-:W-:Y:S05]  /*4df0*/  @P4 BRA `(.L_x_355) ;  /* 0x0000000400684947 */ /* 0x000fea0003800000 */
[----:B--2---:R-:W-:Y:S01]  /*4e00*/  IMAD.MOV.U32 R116, RZ, RZ, R61 ;  /* 0x000000ffff747224 */ /* 0x004fe200078e003d */
[----:B------:R-:W-:Y:S01]  /*4e10*/  SHF.R.U64 R40, R40, 0x10, R41 ;  /* 0x0000001028287819 */ /* 0x000fe20000001229 */
[----:B-1----:R-:W-:Y:S01]  /*4e20*/  IMAD.MOV.U32 R115, RZ, RZ, R57 ;  /* 0x000000ffff737224 */ /* 0x002fe200078e0039 */
[----:B------:R-:W-:Y:S01]  /*4e30*/  SHF.R.U32.HI R41, RZ, 0x10, R41 ;  /* 0x00000010ff297819 */ /* 0x000fe20000011629 */
[----:B------:R-:W-:Y:S01]  /*4e40*/  HADD2.F32 R114, -RZ, R114.H0_H0 ;  /* 0x20000072ff727230 */ /* 0x000fe20000004100 */
[----:B------:R-:W-:Y:S01]  /*4e50*/  SHF.R.U64 R42, R42, 0x10, R43 ;  /* 0x000000102a2a7819 */ /* 0x000fe2000000122b */
[----:B------:R-:W-:Y:S02]  /*4e60*/  HADD2.F32 R57, -RZ, R116.H0_H0 ;  /* 0x20000074ff397230 */ /* 0x000fe40000004100 */
[----:B------:R-:W-:Y:S02]  /*4e70*/  HADD2.F32 R118, -RZ, R115.H0_H0 ;  /* 0x20000073ff767230 */ /* 0x000fe40000004100 */
[----:B------:R-:W-:-:S02]  /*4e80*/  HADD2.F32 R117, -RZ, R117.H0_H0 ;  /* 0x20000075ff757230 */ /* 0x000fc40000004100 */
[CC--:B------:R-:W-:Y:S01]  /*4e90*/  FMUL.FTZ R61, R57.reuse, R114.reuse ;  /* 0x00000072393d7220 */ /* 0x0c0fe20000410000 */
[----:B------:R-:W-:Y:S02]  /*4ea0*/  HADD2.F32 R41, -RZ, R41.H0_H0 ;  /* 0x20000029ff297230 */ /* 0x000fe40000004100 */
[C---:B------:R-:W-:Y:S01]  /*4eb0*/  FMUL.FTZ R114, R118.reuse, R114 ;  /* 0x0000007276727220 */ /* 0x040fe20000410000 */
[----:B------:R-:W-:Y:S02]  /*4ec0*/  HADD2.F32 R42, -RZ, R42.H0_H0 ;  /* 0x2000002aff2a7230 */ /* 0x000fe40000004100 */
[-C--:B------:R-:W-:Y:S01]  /*4ed0*/  FFMA.FTZ R61, R118, R117.reuse, -R61 ;  /* 0x00000075763d7223 */ /* 0x080fe2000001083d */
[----:B------:R-:W-:Y:S01]  /*4ee0*/  FFMA.FTZ R57, R57, R117, R114 ;  /* 0x0000007539397223 */ /* 0x000fe20000010072 */
[--C-:B------:R-:W-:Y:S02]  /*4ef0*/  SHF.R.U32.HI R117, RZ, 0x10, R53.reuse ;  /* 0x00000010ff757819 */ /* 0x100fe40000011635 */
[----:B------:R-:W-:Y:S01]  /*4f00*/  SHF.R.U64 R114, R52, 0x10, R53 ;  /* 0x0000001034727819 */ /* 0x000fe20000001235 */
[----:B------:R-:W-:-:S02]  /*4f10*/  HADD2.F32 R52, -RZ, R116.H1_H1 ;  /* 0x30000074ff347230 */ /* 0x000fc40000004100 */
[----:B------:R-:W-:Y:S02]  /*4f20*/  HADD2.F32 R117, -RZ, R117.H0_H0 ;  /* 0x20000075ff757230 */ /* 0x000fe40000004100 */
[----:B------:R-:W-:Y:S02]  /*4f30*/  HADD2.F32 R53, -RZ, R115.H1_H1 ;  /* 0x30000073ff357230 */ /* 0x000fe40000004100 */
[----:B------:R-:W-:Y:S02]  /*4f40*/  HADD2.F32 R116, -RZ, R127.H1_H1 ;  /* 0x3000007fff747230 */ /* 0x000fe40000004100 */
[-C--:B------:R-:W-:Y:S01]  /*4f50*/  FMUL.FTZ R115, R52, R117.reuse ;  /* 0x0000007534737220 */ /* 0x080fe20000410000 */
[----:B------:R-:W-:Y:S02]  /*4f60*/  HADD2.F32 R114, -RZ, R114.H0_H0 ;  /* 0x20000072ff727230 */ /* 0x000fe40000004100 */
[C---:B------:R-:W-:Y:S01]  /*4f70*/  FMUL.FTZ R117, R53.reuse, R117 ;  /* 0x0000007535757220 */ /* 0x040fe20000410000 */
[----:B------:R-:W-:Y:S01]  /*4f80*/  FFMA.FTZ R53, R53, R41, -R115 ;  /* 0x0000002935357223 */ /* 0x000fe20000010873 */
[----:B------:R-:W-:-:S02]  /*4f90*/  HADD2.F32 R115, -RZ, R63.H0_H0 ;  /* 0x2000003fff737230 */ /* 0x000fc40000004100 */
[----:B------:R-:W-:Y:S01]  /*4fa0*/  FFMA.FTZ R41, R52, R41, R117 ;  /* 0x0000002934297223 */ /* 0x000fe20000010075 */
[----:B------:R-:W-:Y:S02]  /*4fb0*/  IMAD.MOV.U32 R52, RZ, RZ, R59 ;  /* 0x000000ffff347224 */ /* 0x000fe400078e003b */
[--C-:B------:R-:W-:Y:S01]  /*4fc0*/  HADD2.F32 R117, -RZ, R129.reuse.H0_H0 ;  /* 0x20000081ff757230 */ /* 0x100fe20000004100 */
[----:B------:R-:W-:Y:S02]  /*4fd0*/  F2FP.F16.F32.PACK_AB R53, R53, R61 ;  /* 0x0000003d3535723e */ /* 0x000fe400000000ff */
[--C-:B------:R-:W-:Y:S01]  /*4fe0*/  HADD2.F32 R118, -RZ, R52.reuse.H0_H0 ;  /* 0x20000034ff767230 */ /* 0x100fe20000004100 */
[----:B------:R-:W-:Y:S01]  /*4ff0*/  F2FP.F16.F32.PACK_AB R41, R41, R57 ;  /* 0x000000392929723e */ /* 0x000fe200000000ff */
[-C--:B------:R-:W-:Y:S01]  /*5000*/  FMUL.FTZ R59, R115, R117.reuse ;  /* 0x00000075733b7220 */ /* 0x080fe20000410000 */
[----:B------:R-:W-:Y:S02]  /*5010*/  HADD2.F32 R52, -RZ, R52.H1_H1 ;  /* 0x30000034ff347230 */ /* 0x000fe40000004100 */
[C---:B------:R-:W-:Y:S01]  /*5020*/  FMUL.FTZ R117, R118.reuse, R117 ;  /* 0x0000007576757220 */ /* 0x040fe20000410000 */
[----:B------:R-:W-:Y:S01]  /*5030*/  FFMA.FTZ R59, R118, R116, -R59 ;  /* 0x00000074763b7223 */ /* 0x000fe2000001083b */
[----:B------:R-:W-:-:S02]  /*5040*/  HADD2.F32 R118, -RZ, R129.H1_H1 ;  /* 0x30000081ff767230 */ /* 0x000fc40000004100 */
[----:B------:R-:W-:Y:S01]  /*5050*/  FFMA.FTZ R115, R115, R116, R117 ;  /* 0x0000007473737223 */ /* 0x000fe20000010075 */
[----:B------:R-:W-:Y:S01]  /*5060*/  SHF.R.U32.HI R116, RZ, 0x10, R43 ;  /* 0x00000010ff747819 */ /* 0x000fe2000001162b */
[----:B------:R-:W-:Y:S01]  /*5070*/  IMAD.MOV.U32 R57, RZ, RZ, R53 ;  /* 0x000000ffff397224 */ /* 0x000fe200078e0035 */
[--C-:B------:R-:W-:Y:S01]  /*5080*/  SHF.R.U64 R43, R54, 0x10, R55.reuse ;  /* 0x00000010362b7819 */ /* 0x100fe20000001237 */
[----:B------:R-:W-:Y:S01]  /*5090*/  HADD2.F32 R54, -RZ, R63.H1_H1 ;  /* 0x3000003fff367230 */ /* 0x000fe20000004100 */
[----:B------:R-:W-:Y:S01]  /*50a0*/  SHF.R.U32.HI R55, RZ, 0x10, R55 ;  /* 0x00000010ff377819 */ /* 0x000fe20000011637 */
[----:B------:R-:W-:Y:S02]  /*50b0*/  HADD2.F32 R116, -RZ, R116.H0_H0 ;  /* 0x20000074ff747230 */ /* 0x000fe40000004100 */
[----:B------:R-:W-:Y:S02]  /*50c0*/  HADD2.F32 R43, -RZ, R43.H0_H0 ;  /* 0x2000002bff2b7230 */ /* 0x000fe40000004100 */
[----:B------:R-:W-:-:S02]  /*50d0*/  HADD2.F32 R55, -RZ, R55.H0_H0 ;  /* 0x20000037ff377230 */ /* 0x000fc40000004100 */
[----:B------:R-:W-:-:S03]  /*50e0*/  IMAD.MOV.U32 R61, RZ, RZ, R41 ;  /* 0x000000ffff3d7224 */ /* 0x000fc600078e0029 */
[----:B------:R-:W-:-:S04]  /*50f0*/  FMUL.FTZ R63, R54, R55 ;  /* 0x00000037363f7220 */ /* 0x000fc80000410000 */
[C---:B------:R-:W-:Y:S01]  /*5100*/  FFMA.FTZ R63, R52.reuse, R116, -R63 ;  /* 0x00000074343f7223 */ /* 0x040fe2000001083f */
[----:B------:R-:W-:Y:S01]  /*5110*/  FMUL.FTZ R52, R52, R55 ;  /* 0x0000003734347220 */ /* 0x000fe20000410000 */
[----:B------:R-:W-:-:S03]  /*5120*/  HADD2.F32 R55, -RZ, R128.H0_H0 ;  /* 0x20000080ff377230 */ /* 0x000fc60000004100 */
[----:B------:R-:W-:Y:S01]  /*5130*/  FFMA.FTZ R52, R54, R116, R52 ;  /* 0x0000007436347223 */ /* 0x000fe20000010034 */
[----:B------:R-:W-:Y:S01]  /*5140*/  HADD2.F32 R54, -RZ, R60.H0_H0 ;  /* 0x2000003cff367230 */ /* 0x000fe20000004100 */
[----:B------:R-:W-:Y:S01]  /*5150*/  F2FP.F16.F32.PACK_AB R59, R63, R59 ;  /* 0x0000003b3f3b723e */ /* 0x000fe200000000ff */
[--C-:B------:R-:W-:Y:S02]  /*5160*/  HADD2.F32 R116, -RZ, R56.reuse.H0_H0 ;  /* 0x20000038ff747230 */ /* 0x100fe40000004100 */
[----:B------:R-:W-:Y:S02]  /*5170*/  HADD2.F32 R56, -RZ, R56.H1_H1 ;  /* 0x30000038ff387230 */ /* 0x000fe40000004100 */
[-C--:B------:R-:W-:Y:S01]  /*5180*/  FMUL.FTZ R117, R54, R118.reuse ;  /* 0x0000007636757220 */ /* 0x080fe20000410000 */
[----:B------:R-:W-:Y:S01]  /*5190*/  F2FP.F16.F32.PACK_AB R52, R52, R115 ;  /* 0x000000733434723e */ /* 0x000fe200000000ff */
[C---:B------:R-:W-:Y:S02]  /*51a0*/  FMUL.FTZ R118, R116.reuse, R118 ;  /* 0x0000007674767220 */ /* 0x040fe40000410000 */
[----:B------:R-:W-:Y:S01]  /*51b0*/  FFMA.FTZ R117, R116, R55, -R117 ;  /* 0x0000003774757223 */ /* 0x000fe20000010875 */
[----:B------:R-:W-:-:S02]  /*51c0*/  HADD2.F32 R116, -RZ, R128.H1_H1 ;  /* 0x30000080ff747230 */ /* 0x000fc40000004100 */
[----:B------:R-:W-:Y:S01]  /*51d0*/  FFMA.FTZ R118, R54, R55, R118 ;  /* 0x0000003736767223 */ /* 0x000fe20000010076 */
[----:B------:R-:W-:Y:S02]  /*51e0*/  HADD2.F32 R54, -RZ, R60.H1_H1 ;  /* 0x3000003cff367230 */ /* 0x000fe40000004100 */
[----:B------:R-:W-:Y:S02]  /*51f0*/  HADD2.F32 R55, -RZ, R40.H0_H0 ;  /* 0x20000028ff377230 */ /* 0x000fe40000004100 */
[--C-:B------:R-:W-:Y:S02]  /*5200*/  HADD2.F32 R60, -RZ, R58.reuse.H0_H0 ;  /* 0x2000003aff3c7230 */ /* 0x100fe40000004100 */
[-C--:B------:R-:W-:Y:S01]  /*5210*/  FMUL.FTZ R40, R54, R114.reuse ;  /* 0x0000007236287220 */ /* 0x080fe20000410000 */
[C---:B------:R-:W-:Y:S01]  /*5220*/  FMUL.FTZ R114, R56.reuse, R114 ;  /* 0x0000007238727220 */ /* 0x040fe20000410000 */
[----:B------:R-:W-:Y:S02]  /*5230*/  HADD2.F32 R58, -RZ, R58.H1_H1 ;  /* 0x3000003aff3a7230 */ /* 0x000fe40000004100 */
[-C--:B------:R-:W-:Y:S01]  /*5240*/  FFMA.FTZ R40, R56, R55.reuse, -R40 ;  /* 0x0000003738287223 */ /* 0x080fe20000010828 */
[----:B------:R-:W-:Y:S01]  /*5250*/  FFMA.FTZ R54, R54, R55, R114 ;  /* 0x0000003736367223 */ /* 0x000fe20000010072 */
[----:B------:R-:W-:-:S02]  /*5260*/  HADD2.F32 R55, -RZ, R62.H0_H0 ;  /* 0x2000003eff377230 */ /* 0x000fc40000004100 */
[----:B------:R-:W-:Y:S01]  /*5270*/  HADD2.F32 R56, -RZ, R127.H0_H0 ;  /* 0x2000007fff387230 */ /* 0x000fe20000004100 */
[----:B------:R-:W-:Y:S01]  /*5280*/  F2FP.F16.F32.PACK_AB R40, R40, R117 ;  /* 0x000000752828723e */ /* 0x000fe200000000ff */
[----:B------:R-:W-:Y:S02]  /*5290*/  HADD2.F32 R62, -RZ, R62.H1_H1 ;  /* 0x3000003eff3e7230 */ /* 0x000fe40000004100 */
[CC--:B------:R-:W-:Y:S01]  /*52a0*/  FMUL.FTZ R114, R55.reuse, R116.reuse ;  /* 0x0000007437727220 */ /* 0x0c0fe20000410000 */
[----:B------:R-:W-:Y:S01]  /*52b0*/  FMUL.FTZ R116, R60, R116 ;  /* 0x000000743c747220 */ /* 0x000fe20000410000 */
[----:B------:R-:W-:Y:S01]  /*52c0*/  F2FP.F16.F32.PACK_AB R54, R54, R118 ;  /* 0x000000763636723e */ /* 0x000fe200000000ff */
[----:B------:R-:W-:Y:S02]  /*52d0*/  IMAD.MOV.U32 R63, RZ, RZ, R52 ;  /* 0x000000ffff3f7224 */ /* 0x000fe400078e0034 */
[-C--:B------:R-:W-:Y:S01]  /*52e0*/  FFMA.FTZ R114, R60, R56.reuse, -R114 ;  /* 0x000000383c727223 */ /* 0x080fe20000010872 */
[----:B------:R-:W-:Y:S01]  /*52f0*/  FFMA.FTZ R116, R55, R56, R116 ;  /* 0x0000003837747223 */ /* 0x000fe20000010074 */
[-C--:B------:R-:W-:Y:S01]  /*5300*/  FMUL.FTZ R55, R62, R43.reuse ;  /* 0x0000002b3e377220 */ /* 0x080fe20000410000 */
[----:B------:R-:W-:Y:S01]  /*5310*/  FMUL.FTZ R43, R58, R43 ;  /* 0x0000002b3a2b7220 */ /* 0x000fe20000410000 */
[----:B------:R-:W-:-:S02]  /*5320*/  IMAD.MOV.U32 R56, RZ, RZ, R40 ;  /* 0x000000ffff387224 */ /* 0x000fc400078e0028 */
[-C--:B------:R-:W-:Y:S01]  /*5330*/  FFMA.FTZ R55, R58, R42.reuse, -R55 ;  /* 0x0000002a3a377223 */ /* 0x080fe20000010837 */
[----:B------:R-:W-:Y:S01]  /*5340*/  FFMA.FTZ R43, R62, R42, R43 ;  /* 0x0000002a3e2b7223 */ /* 0x000fe2000001002b */
[----:B------:R-:W-:-:S03]  /*5350*/  IMAD.MOV.U32 R60, RZ, RZ, R54 ;  /* 0x000000ffff3c7224 */ /* 0x000fc600078e0036 */
[----:B------:R-:W-:Y:S02]  /*5360*/  F2FP.F16.F32.PACK_AB R55, R55, R114 ;  /* 0x000000723737723e */ /* 0x000fe400000000ff */
[----:B------:R-:W-:-:S03]  /*5370*/  F2FP.F16.F32.PACK_AB R43, R43, R116 ;  /* 0x000000742b2b723e */ /* 0x000fc600000000ff */
[----:B------:R-:W-:Y:S02]  /*5380*/  IMAD.MOV.U32 R58, RZ, RZ, R55 ;  /* 0x000000ffff3a7224 */ /* 0x000fe400078e0037 */
[----:B------:R-:W-:-:S07]  /*5390*/  IMAD.MOV.U32 R62, RZ, RZ, R43 ;  /* 0x000000ffff3e7224 */ /* 0x000fce00078e002b */
.L_x_355:
[----:B------:R-:W-:Y:S05]  /*53a0*/  BSYNC B2 ;  /* 0x0000000000027941 */ /* 0x000fea0003800000 */
.L_x_354:
[----:B------:R-:W-:-:S13]  /*53b0*/  ISETP.GE.AND P4, PT, R113, R106, PT ;  /* 0x0000006a7100720c */ /* 0x000fda0003f86270 */
[--C-:B------:R-:W-:Y:S02]  /*53c0*/  @!P4 SHF.R.S32.HI R43, RZ, 0x1f, R113.reuse ;  /* 0x0000001fff2bc819 */ /* 0x100fe40000011471 */
[----:B------:R-:W-:-:S04]  /*53d0*/  @!P4 IADD3 R113, P5, P6, R24, R94, R113 ;  /* 0x0000005e1871c210 */ /* 0x000fc80007ebe071 */
[----:B------:R-:W-:Y:S02]  /*53e0*/  @!P4 IADD3.X R43, R0, R111, R43, P5, P6 ;  /* 0x0000006f002bc210 */ /* 0x000fe40002fec42b */
[----:B------:R-:W-:-:S04]  /*53f0*/  IADD3 R41, P5, P6, R24, R94, R76 ;  /* 0x0000005e18297210 */ /* 0x000fc80007ebe04c */
[----:B------:R-:W-:Y:S02]  /*5400*/  IADD3.X R42, R0, R111, R98, P5, P6 ;  /* 0x0000006f002a7210 */ /* 0x000fe40002fec462 */
[----:B------:R-:W-:-:S04]  /*5410*/  LEA R40, P5, R41, R92, 0x1 ;  /* 0x0000005c29287211 */ /* 0x000fc800078a08ff */
[----:B------:R-:W-:Y:S02]  /*5420*/  LEA.HI.X R41, R41, R93, R42, 0x1, P5 ;  /* 0x0000005d29297211 */ /* 0x000fe400028f0c2a */
[----:B------:R-:W-:-:S03]  /*5430*/  @!P4 LEA R42, P5, R113, R92, 0x1 ;  /* 0x0000005c712ac211 */ /* 0x000fc600078a08ff */
[----:B-1----:R1:W-:Y:S01]  /*5440*/  STG.E.128 desc[UR60][R40.64], R56 ;  /* 0x0000003828007986 */ /* 0x0023e2000c101d3c */
[----:B------:R-:W-:-:S05]  /*5450*/  @!P4 LEA.HI.X R43, R113, R93, R43, 0x1, P5 ;  /* 0x0000005d712bc211 */ /* 0x000fca00028f0c2b */
[----:B--2---:R1:W-:Y:S04]  /*5460*/  @!P4 STG.E.128 desc[UR60][R42.64], R60 ;  /* 0x0000003c2a00c986 */ /* 0x0043e8000c101d3c */
.L_x_353:
[----:B------:R-:W-:Y:S05]  /*5470*/  BSYNC B1 ;  /* 0x0000000000017941 */ /* 0x000fea0003800000 */
.L_x_352:
[----:B------:R-:W-:Y:S01]  /*5480*/  ISETP.NE.AND P4, PT, R11, RZ, PT ;  /* 0x000000ff0b00720c */ /* 0x000fe20003f85270 */
[----:B------:R-:W-:-:S12]  /*5490*/  BSSY B1, `(.L_x_356) ;  /* 0x0000081000017945 */ /* 0x000fd80003800000 */
[----:B------:R-:W-:Y:S05]  /*54a0*/  @!P4 BRA `(.L_x_357) ;  /* 0x0000000400fcc947 */ /* 0x000fea0003800000 */
[----:B------:R-:W2:Y:S04]  /*54b0*/  LDL R52, [R1+0x30] ;  /* 0x0000300001347983 */ /* 0x000ea80000100800 */
[----:B-1----:R-:W3:Y:S04]  /*54c0*/  LDL R42, [R1+0x34] ;  /* 0x00003400012a7983 */ /* 0x002ee80000100800 */
[----:B------:R-:W4:Y:S04]  /*54d0*/  LDL R43, [R1+0x38] ;  /* 0x00003800012b7983 */ /* 0x000f280000100800 */
[----:B------:R-:W5:Y:S01]  /*54e0*/  LDL R59, [R1+0x28] ;  /* 0x00002800013b7983 */ /* 0x000f620000100800 */
[----:B------:R-:W-:-:S04]  /*54f0*/  SEL R40, R104, R112, !P1 ;  /* 0x0000007068287207 */ /* 0x000fc80004800000 */
[----:B------:R-:W-:-:S04]  /*5500*/  SHF.R.S32.HI R41, RZ, 0x1f, R40 ;  /* 0x0000001fff297819 */ /* 0x000fc80000011428 */
[----:B------:R-:W-:-:S04]  /*5510*/  LEA.HI R41, R41, R40, RZ, 0x4 ;  /* 0x0000002829297211 */ /* 0x000fc800078f20ff */
[----:B------:R-:W-:-:S04]  /*5520*/  SHF.R.S32.HI R41, RZ, 0x4, R41 ;  /* 0x00000004ff297819 */ /* 0x000fc80000011429 */
[----:B------:R-:W-:-:S04]  /*5530*/  LEA.HI.SX32 R41, R6, R41, 0x1d ;  /* 0x0000002906297211 */ /* 0x000fc800078feaff */
[----:B------:R-:W-:Y:S01]  /*5540*/  SHF.R.S32.HI R40, RZ, 0x1f, R41 ;  /* 0x0000001fff287819 */ /* 0x000fe20000011429 */
[----:B------:R-:W-:-:S03]  /*5550*/  IMAD.SHL.U32 R58, R41, 0x8, RZ ;  /* 0x00000008293a7824 */ /* 0x000fc600078e00ff */
[----:B------:R-:W-:-:S04]  /*5560*/  LEA.HI R40, R40, R41, RZ, 0x2 ;  /* 0x0000002928287211 */ /* 0x000fc800078f10ff */
[----:B------:R-:W-:Y:S02]  /*5570*/  SHF.R.S32.HI R41, RZ, 0x2, R40 ;  /* 0x00000002ff297819 */ /* 0x000fe40000011428 */
[----:B------:R-:W-:-:S04]  /*5580*/  IADD3 R56, P4, P5, R24, R94, R8 ;  /* 0x0000005e18387210 */ /* 0x000fc80007d9e008 */
[----:B------:R-:W-:Y:S01]  /*5590*/  IADD3.X R57, R0, R111, R97, P4, P5 ;  /* 0x0000006f00397210 */ /* 0x000fe200027ea461 */
[----:B------:R-:W-:Y:S01]  /*55a0*/  BSSY B2, `(.L_x_358) ;  /* 0x0000065000027945 */ /* 0x000fe20003800000 */
[----:B--2---:R-:W-:-:S04]  /*55b0*/  LOP3.LUT R40, R52, 0x18, R58, 0xf8, !PT ;  /* 0x0000001834287812 */ /* 0x004fc800078ef83a */
[----:B---3--:R-:W-:Y:S01]  /*55c0*/  LOP3.LUT R40, R40, R42, RZ, 0x3c, !PT ;  /* 0x0000002a28287212 */ /* 0x008fe200078e3cff */
[----:B----4-:R-:W-:-:S04]  /*55d0*/  IMAD R41, R41, 0x1200, R43 ;  /* 0x0000120029297824 */ /* 0x010fc800078e022b */
[----:B------:R-:W-:Y:S02]  /*55e0*/  IMAD.IADD R40, R41, 0x1, R40 ;  /* 0x0000000129287824 */ /* 0x000fe400078e0228 */
[C---:B------:R-:W-:Y:S02]  /*55f0*/  IMAD R41, R19.reuse, 0x3600, R100 ;  /* 0x0000360013297824 */ /* 0x040fe400078e0264 */
[----:B------:R-:W-:Y:S02]  /*5600*/  IMAD R43, R19, 0x3600, R40 ;  /* 0x00003600132b7824 */ /* 0x000fe400078e0228 */
[----:B------:R-:W-:-:S03]  /*5610*/  IMAD R41, R41, 0x2, R18 ;  /* 0x0000000229297824 */ /* 0x000fc600078e0212 */
[----:B------:R-:W-:-:S03]  /*5620*/  LEA R52, R43, R18, 0x1 ;  /* 0x000000122b347211 */ /* 0x000fc600078e08ff */
[----:B------:R-:W1:Y:S04]  /*5630*/  LDS.128 R40, [R41+0x16a00] ;  /* 0x016a000029287984 */ /* 0x000e680000000c00 */
[----:B------:R-:W2:Y:S01]  /*5640*/  LDS.128 R52, [R52+0x16a00] ;  /* 0x016a000034347984 */ /* 0x000ea20000000c00 */
[----:B-----5:R-:W-:-:S13]  /*5650*/  ISETP.GE.AND P4, PT, R59, R103, PT ;  /* 0x000000673b00720c */ /* 0x020fda0003f86270 */
[----:B------:R-:W-:Y:S05]  /*5660*/  @P4 BRA `(.L_x_359) ;  /* 0x0000000400604947 */ /* 0x000fea0003800000 */
[----:B--2---:R-:W-:Y:S01]  /*5670*/  IMAD.MOV.U32 R61, RZ, RZ, R53 ;  /* 0x000000ffff3d7224 */ /* 0x004fe200078e0035 */
[----:B------:R-:W-:Y:S01]  /*5680*/  SHF.R.U64 R36, R36, 0x10, R37 ;  /* 0x0000001024247819 */ /* 0x000fe20000001225 */
[----:B-1----:R-:W-:Y:S01]  /*5690*/  IMAD.MOV.U32 R53, RZ, RZ, R41 ;  /* 0x000000ffff357224 */ /* 0x002fe200078e0029 */
[----:B------:R-:W-:Y:S01]  /*56a0*/  SHF.R.U64 R50, R50, 0x10, R51 ;  /* 0x0000001032327819 */ /* 0x000fe20000001233 */
[--C-:B------:R-:W-:Y:S01]  /*56b0*/  HADD2.F32 R62, -RZ, R126.reuse.H1_H1 ;  /* 0x3000007eff3e7230 */ /* 0x100fe20000004100 */
[----:B------:R-:W-:Y:S01]  /*56c0*/  SHF.R.U64 R38, R38, 0x10, R39 ;  /* 0x0000001026267819 */ /* 0x000fe20000001227 */
[----:B------:R-:W-:Y:S02]  /*56d0*/  HADD2.F32 R59, -RZ, R61.H0_H0 ;  /* 0x2000003dff3b7230 */ /* 0x000fe40000004100 */
[----:B------:R-:W-:Y:S02]  /*56e0*/  HADD2.F32 R60, -RZ, R53.H0_H0 ;  /* 0x20000035ff3c7230 */ /* 0x000fe40000004100 */
[----:B------:R-:W-:-:S02]  /*56f0*/  HADD2.F32 R41, -RZ, R126.H0_H0 ;  /* 0x2000007eff297230 */ /* 0x000fc40000004100 */
[CC--:B------:R-:W-:Y:S01]  /*5700*/  FMUL.FTZ R63, R59.reuse, R62.reuse ;  /* 0x0000003e3b3f7220 */ /* 0x0c0fe20000410000 */
[----:B------:R-:W-:Y:S02]  /*5710*/  HADD2.F32 R53, -RZ, R53.H1_H1 ;  /* 0x30000035ff357230 */ /* 0x000fe40000004100 */
[C---:B------:R-:W-:Y:S01]  /*5720*/  FMUL.FTZ R62, R60.reuse, R62 ;  /* 0x0000003e3c3e7220 */ /* 0x040fe20000410000 */
[----:B------:R-:W-:Y:S02]  /*5730*/  HADD2.F32 R36, -RZ, R36.H0_H0 ;  /* 0x20000024ff247230 */ /* 0x000fe40000004100 */
[-C--:B------:R-:W-:Y:S01]  /*5740*/  FFMA.FTZ R60, R60, R41.reuse, -R63 ;  /* 0x000000293c3c7223 */ /* 0x080fe2000001083f */
[----:B------:R-:W-:Y:S02]  /*5750*/  HADD2.F32 R115, -RZ, R124.H1_H1 ;  /* 0x3000007cff737230 */ /* 0x000fe40000004100 */
[----:B------:R-:W-:Y:S01]  /*5760*/  FFMA.FTZ R59, R59, R41, R62 ;  /* 0x000000293b3b7223 */ /* 0x000fe2000001003e */
[----:B------:R-:W-:Y:S01]  /*5770*/  SHF.R.U32.HI R62, RZ, 0x10, R49 ;  /* 0x00000010ff3e7819 */ /* 0x000fe20000011631 */
[----:B------:R-:W-:Y:S01]  /*5780*/  HADD2.F32 R41, -RZ, R61.H1_H1 ;  /* 0x3000003dff297230 */ /* 0x000fe20000004100 */
[----:B------:R-:W-:Y:S01]  /*5790*/  SHF.R.U32.HI R61, RZ, 0x10, R37 ;  /* 0x00000010ff3d7819 */ /* 0x000fe20000011625 */
[----:B------:R-:W-:-:S02]  /*57a0*/  HADD2.F32 R50, -RZ, R50.H0_H0 ;  /* 0x20000032ff327230 */ /* 0x000fc40000004100 */
[----:B------:R-:W-:Y:S02]  /*57b0*/  HADD2.F32 R62, -RZ, R62.H0_H0 ;  /* 0x2000003eff3e7230 */ /* 0x000fe40000004100 */
[----:B------:R-:W-:Y:S02]  /*57c0*/  HADD2.F32 R61, -RZ, R61.H0_H0 ;  /* 0x2000003dff3d7230 */ /* 0x000fe40000004100 */
[----:B------:R-:W-:Y:S02]  /*57d0*/  HADD2.F32 R38, -RZ, R38.H0_H0 ;  /* 0x20000026ff267230 */ /* 0x000fe40000004100 */
[-C--:B------:R-:W-:Y:S01]  /*57e0*/  FMUL.FTZ R63, R41, R62.reuse ;  /* 0x0000003e293f7220 */ /* 0x080fe20000410000 */
[----:B------:R-:W-:-:S03]  /*57f0*/  FMUL.FTZ R62, R53, R62 ;  /* 0x0000003e353e7220 */ /* 0x000fc60000410000 */
[-C--:B------:R-:W-:Y:S01]  /*5800*/  FFMA.FTZ R53, R53, R61.reuse, -R63 ;  /* 0x0000003d35357223 */ /* 0x080fe2000001083f */
[----:B------:R-:W-:Y:S01]  /*5810*/  FFMA.FTZ R41, R41, R61, R62 ;  /* 0x0000003d29297223 */ /* 0x000fe2000001003e */
[----:B------:R-:W-:Y:S01]  /*5820*/  SHF.R.U64 R61, R48, 0x10, R49 ;  /* 0x00000010303d7819 */ /* 0x000fe20000001231 */
[----:B------:R-:W-:Y:S02]  /*5830*/  IMAD.MOV.U32 R48, RZ, RZ, R55 ;  /* 0x000000ffff307224 */ /* 0x000fe400078e0037 */
[----:B------:R-:W-:Y:S01]  /*5840*/  HADD2.F32 R63, -RZ, R125.H1_H1 ;  /* 0x3000007dff3f7230 */ /* 0x000fe20000004100 */
[----:B------:R-:W-:Y:S01]  /*5850*/  F2FP.F16.F32.PACK_AB R53, R53, R60 ;  /* 0x0000003c3535723e */ /* 0x000fe200000000ff */
[----:B------:R-:W-:Y:S01]  /*5860*/  HADD2.F32 R49, -RZ, R43.H0_H0 ;  /* 0x2000002bff317230 */ /* 0x000fe20000004100 */
[----:B------:R-:W-:Y:S01]  /*5870*/  F2FP.F16.F32.PACK_AB R59, R41, R59 ;  /* 0x0000003b293b723e */ /* 0x000fe200000000ff */
[----:B------:R-:W-:Y:S02]  /*5880*/  HADD2.F32 R55, -RZ, R48.H0_H0 ;  /* 0x20000030ff377230 */ /* 0x000fe40000004100 */
[----:B------:R-:W-:-:S02]  /*5890*/  HADD2.F32 R62, -RZ, R125.H0_H0 ;  /* 0x2000007dff3e7230 */ /* 0x000fc40000004100 */
[----:B------:R-:W-:Y:S02]  /*58a0*/  HADD2.F32 R61, -RZ, R61.H0_H0 ;  /* 0x2000003dff3d7230 */ /* 0x000fe40000004100 */
[-C--:B------:R-:W-:Y:S01]  /*58b0*/  FMUL.FTZ R113, R55, R63.reuse ;  /* 0x0000003f37717220 */ /* 0x080fe20000410000 */
[C---:B------:R-:W-:Y:S01]  /*58c0*/  FMUL.FTZ R63, R49.reuse, R63 ;  /* 0x0000003f313f7220 */ /* 0x040fe20000410000 */
[----:B------:R-:W-:Y:S02]  /*58d0*/  IMAD.MOV.U32 R41, RZ, RZ, R53 ;  /* 0x000000ffff297224 */ /* 0x000fe400078e0035 */
[-C--:B------:R-:W-:Y:S01]  /*58e0*/  FFMA.FTZ R49, R49, R62.reuse, -R113 ;  /* 0x0000003e31317223 */ /* 0x080fe20000010871 */
[----:B------:R-:W-:Y:S01]  /*58f0*/  FFMA.FTZ R63, R55, R62, R63 ;  /* 0x0000003e373f7223 */ /* 0x000fe2000001003f */
[----:B------:R-:W-:Y:S01]  /*5900*/  SHF.R.U32.HI R62, RZ, 0x10, R51 ;  /* 0x00000010ff3e7819 */ /* 0x000fe20000011633 */
[----:B------:R-:W-:Y:S01]  /*5910*/  HADD2.F32 R55, -RZ, R48.H1_H1 ;  /* 0x30000030ff377230 */ /* 0x000fe20000004100 */
[----:B------:R-:W-:Y:S01]  /*5920*/  SHF.R.U32.HI R113, RZ, 0x10, R39 ;  /* 0x00000010ff717819 */ /* 0x000fe20000011627 */
[----:B------:R-:W-:-:S02]  /*5930*/  HADD2.F32 R51, -RZ, R123.H1_H1 ;  /* 0x3000007bff337230 */ /* 0x000fc40000004100 */
[----:B------:R-:W-:Y:S02]  /*5940*/  HADD2.F32 R48, -RZ, R62.H0_H0 ;  /* 0x2000003eff307230 */ /* 0x000fe40000004100 */
[----:B------:R-:W-:Y:S02]  /*5950*/  HADD2.F32 R62, -RZ, R43.H1_H1 ;  /* 0x3000002bff3e7230 */ /* 0x000fe40000004100 */
[----:B------:R-:W-:Y:S02]  /*5960*/  HADD2.F32 R43, -RZ, R113.H0_H0 ;  /* 0x20000071ff2b7230 */ /* 0x000fe40000004100 */
[-C--:B------:R-:W-:Y:S01]  /*5970*/  FMUL.FTZ R113, R55, R48.reuse ;  /* 0x0000003037717220 */ /* 0x080fe20000410000 */
[----:B------:R-:W-:Y:S02]  /*5980*/  HADD2.F32 R123, -RZ, R123.H0_H0 ;  /* 0x2000007bff7b7230 */ /* 0x000fe40000004100 */
[----:B------:R-:W-:Y:S01]  /*5990*/  FMUL.FTZ R114, R62, R48 ;  /* 0x000000303e727220 */ /* 0x000fe20000410000 */
[----:B------:R-:W-:-:S02]  /*59a0*/  HADD2.F32 R39, -RZ, R54.H1_H1 ;  /* 0x30000036ff277230 */ /* 0x000fc40000004100 */
[-C--:B------:R-:W-:Y:S01]  /*59b0*/  FFMA.FTZ R48, R62, R43.reuse, -R113 ;  /* 0x0000002b3e307223 */ /* 0x080fe20000010871 */
[----:B------:R-:W-:Y:S02]  /*59c0*/  HADD2.F32 R113, -RZ, R40.H0_H0 ;  /* 0x20000028ff717230 */ /* 0x000fe40000004100 */
[----:B------:R-:W-:Y:S01]  /*59d0*/  FFMA.FTZ R43, R55, R43, R114 ;  /* 0x0000002b372b7223 */ /* 0x000fe20000010072 */
[--C-:B------:R-:W-:Y:S02]  /*59e0*/  HADD2.F32 R55, -RZ, R52.reuse.H0_H0 ;  /* 0x20000034ff377230 */ /* 0x100fe40000004100 */
[----:B------:R-:W-:Y:S01]  /*59f0*/  HADD2.F32 R52, -RZ, R52.H1_H1 ;  /* 0x30000034ff347230 */ /* 0x000fe20000004100 */
[----:B------:R-:W-:Y:S01]  /*5a00*/  F2FP.F16.F32.PACK_AB R48, R48, R49 ;  /* 0x000000313030723e */ /* 0x000fe200000000ff */
[----:B------:R-:W-:Y:S02]  /*5a10*/  HADD2.F32 R40, -RZ, R40.H1_H1 ;  /* 0x30000028ff287230 */ /* 0x000fe40000004100 */
[----:B------:R-:W-:Y:S01]  /*5a20*/  FMUL.FTZ R114, R55, R115 ;  /* 0x0000007337727220 */ /* 0x000fe20000410000 */
[----:B------:R-:W-:-:S02]  /*5a30*/  HADD2.F32 R62, -RZ, R124.H0_H0 ;  /* 0x2000007cff3e7230 */ /* 0x000fc40000004100 */
[----:B------:R-:W-:Y:S01]  /*5a40*/  FMUL.FTZ R37, R52, R61 ;  /* 0x0000003d34257220 */ /* 0x000fe20000410000 */
[----:B------:R-:W-:Y:S01]  /*5a50*/  FMUL.FTZ R115, R113, R115 ;  /* 0x0000007371737220 */ /* 0x000fe20000410000 */
[C---:B------:R-:W-:Y:S01]  /*5a60*/  FMUL.FTZ R61, R40.reuse, R61 ;  /* 0x0000003d283d7220 */ /* 0x040fe20000410000 */
[----:B------:R-:W-:Y:S01]  /*5a70*/  F2FP.F16.F32.PACK_AB R63, R43, R63 ;  /* 0x0000003f2b3f723e */ /* 0x000fe200000000ff */
[-C--:B------:R-:W-:Y:S01]  /*5a80*/  FFMA.FTZ R37, R40, R36.reuse, -R37 ;  /* 0x0000002428257223 */ /* 0x080fe20000010825 */
[----:B------:R-:W-:Y:S02]  /*5a90*/  HADD2.F32 R40, -RZ, R42.H0_H0 ;  /* 0x2000002aff287230 */ /* 0x000fe40000004100 */
[----:B------:R-:W-:Y:S01]  /*5aa0*/  FFMA.FTZ R61, R52, R36, R61 ;  /* 0x00000024343d7223 */ /* 0x000fe2000001003d */
[----:B------:R-:W-:Y:S02]  /*5ab0*/  HADD2.F32 R36, -RZ, R54.H0_H0 ;  /* 0x20000036ff247230 */ /* 0x000fe40000004100 */
[----:B------:R-:W-:Y:S01]  /*5ac0*/  FFMA.FTZ R115, R55, R62, R115 ;  /* 0x0000003e37737223 */ /* 0x000fe20000010073 */
[----:B------:R-:W-:-:S02]  /*5ad0*/  HADD2.F32 R55, -RZ, R42.H1_H1 ;  /* 0x3000002aff377230 */ /* 0x000fc40000004100 */
[----:B------:R-:W-:Y:S01]  /*5ae0*/  FFMA.FTZ R114, R113, R62, -R114 ;  /* 0x0000003e71727223 */ /* 0x000fe20000010872 */
[----:B------:R-:W-:Y:S02]  /*5af0*/  IMAD.MOV.U32 R53, RZ, RZ, R59 ;  /* 0x000000ffff357224 */ /* 0x000fe400078e003b */
[-C--:B------:R-:W-:Y:S01]  /*5b00*/  FMUL.FTZ R52, R36, R51.reuse ;  /* 0x0000003324347220 */ /* 0x080fe20000410000 */
[C---:B------:R-:W-:Y:S01]  /*5b10*/  FMUL.FTZ R51, R40.reuse, R51 ;  /* 0x0000003328337220 */ /* 0x040fe20000410000 */
[----:B------:R-:W-:Y:S02]  /*5b20*/  IMAD.MOV.U32 R43, RZ, RZ, R48 ;  /* 0x000000ffff2b7224 */ /* 0x000fe400078e0030 */
[-C--:B------:R-:W-:Y:S01]  /*5b30*/  FFMA.FTZ R52, R40, R123.reuse, -R52 ;  /* 0x0000007b28347223 */ /* 0x080fe20000010834 */
[----:B------:R-:W-:Y:S01]  /*5b40*/  FFMA.FTZ R51, R36, R123, R51 ;  /* 0x0000007b24337223 */ /* 0x000fe20000010033 */
[-C--:B------:R-:W-:Y:S01]  /*5b50*/  FMUL.FTZ R36, R39, R50.reuse ;  /* 0x0000003227247220 */ /* 0x080fe20000410000 */
[----:B------:R-:W-:Y:S01]  /*5b60*/  FMUL.FTZ R50, R55, R50 ;  /* 0x0000003237327220 */ /* 0x000fe20000410000 */
[----:B------:R-:W-:-:S02]  /*5b70*/  F2FP.F16.F32.PACK_AB R40, R37, R114 ;  /* 0x000000722528723e */ /* 0x000fc400000000ff */
[-C--:B------:R-:W-:Y:S01]  /*5b80*/  FFMA.FTZ R55, R55, R38.reuse, -R36 ;  /* 0x0000002637377223 */ /* 0x080fe20000010824 */
[----:B------:R-:W-:Y:S01]  /*5b90*/  FFMA.FTZ R38, R39, R38, R50 ;  /* 0x0000002627267223 */ /* 0x000fe20000010032 */
[----:B------:R-:W-:-:S03]  /*5ba0*/  F2FP.F16.F32.PACK_AB R36, R61, R115 ;  /* 0x000000733d24723e */ /* 0x000fc600000000ff */
[----:B------:R-:W-:Y:S01]  /*5bb0*/  F2FP.F16.F32.PACK_AB R42, R55, R52 ;  /* 0x00000034372a723e */ /* 0x000fe200000000ff */
[----:B------:R-:W-:Y:S01]  /*5bc0*/  IMAD.MOV.U32 R55, RZ, RZ, R63 ;  /* 0x000000ffff377224 */ /* 0x000fe200078e003f */
[----:B------:R-:W-:Y:S01]  /*5bd0*/  F2FP.F16.F32.PACK_AB R54, R38, R51 ;  /* 0x000000332636723e */ /* 0x000fe200000000ff */
[----:B------:R-:W-:-:S07]  /*5be0*/  IMAD.MOV.U32 R52, RZ, RZ, R36 ;  /* 0x000000ffff347224 */ /* 0x000fce00078e0024 */
.L_x_359:
[----:B------:R-:W-:Y:S05]  /*5bf0*/  BSYNC B2 ;  /* 0x0000000000027941 */ /* 0x000fea0003800000 */
.L_x_358:
[----:B------:R-:W-:-:S13]  /*5c00*/  ISETP.GE.AND P4, PT, R58, R106, PT ;  /* 0x0000006a3a00720c */ /* 0x000fda0003f86270 */
[--C-:B------:R-:W-:Y:S02]  /*5c10*/  @!P4 SHF.R.S32.HI R36, RZ, 0x1f, R58.reuse ;  /* 0x0000001fff24c819 */ /* 0x100fe4000001143a */
[----:B------:R-:W-:-:S04]  /*5c20*/  @!P4 IADD3 R58, P5, P6, R24, R94, R58 ;  /* 0x0000005e183ac210 */ /* 0x000fc80007ebe03a */
[----:B------:R-:W-:Y:S02]  /*5c30*/  @!P4 IADD3.X R39, R0, R111, R36, P5, P6 ;  /* 0x0000006f0027c210 */ /* 0x000fe40002fec424 */
[----:B------:R-:W-:-:S04]  /*5c40*/  LEA R36, P5, R56, R92, 0x1 ;  /* 0x0000005c38247211 */ /* 0x000fc800078a08ff */
[----:B------:R-:W-:Y:S02]  /*5c50*/  LEA.HI.X R37, R56, R93, R57, 0x1, P5 ;  /* 0x0000005d38257211 */ /* 0x000fe400028f0c39 */
[----:B------:R-:W-:-:S03]  /*5c60*/  @!P4 LEA R38, P5, R58, R92, 0x1 ;  /* 0x0000005c3a26c211 */ /* 0x000fc600078a08ff */
[----:B-1----:R3:W-:Y:S01]  /*5c70*/  STG.E.128 desc[UR60][R36.64], R40 ;  /* 0x0000002824007986 */ /* 0x0027e2000c101d3c */
[----:B------:R-:W-:-:S05]  /*5c80*/  @!P4 LEA.HI.X R39, R58, R93, R39, 0x1, P5 ;  /* 0x0000005d3a27c211 */ /* 0x000fca00028f0c27 */
[----:B--2---:R3:W-:Y:S04]  /*5c90*/  @!P4 STG.E.128 desc[UR60][R38.64], R52 ;  /* 0x000000342600c986 */ /* 0x0047e8000c101d3c */
.L_x_357:
[----:B------:R-:W-:Y:S05]  /*5ca0*/  BSYNC B1 ;  /* 0x0000000000017941 */ /* 0x000fea0003800000 */
.L_x_356:
[----:B------:R-:W-:-:S13]  /*5cb0*/  ISETP.NE.AND P4, PT, R12, RZ, PT ;  /* 0x000000ff0c00720c */ /* 0x000fda0003f85270 */
[----:B------:R-:W-:Y:S05]  /*5cc0*/  @!P4 BRA `(.L_x_324) ;  /* 0x000000080098c947 */ /* 0x000fea0003800000 */
[----:B---3--:R-:W2:Y:S04]  /*5cd0*/  LDL R36, [R1+0x44] ;  /* 0x0000440001247983 */ /* 0x008ea80000100800 */
[----:B------:R-:W1:Y:S04]  /*5ce0*/  LDL R39, [R1+0x30] ;  /* 0x0000300001277983 */ /* 0x000e680000100800 */
[----:B------:R-:W3:Y:S04]  /*5cf0*/  LDL R38, [R1+0x38] ;  /* 0x0000380001267983 */ /* 0x000ee80000100800 */
[----:B------:R-:W4:Y:S04]  /*5d00*/  LDL R37, [R1+0x34] ;  /* 0x0000340001257983 */ /* 0x000f280000100800 */
[----:B------:R-:W5:Y:S01]  /*5d10*/  LDL R50, [R1+0x2c] ;  /* 0x00002c0001327983 */ /* 0x000f620000100800 */
[----:B------:R-:W-:Y:S01]  /*5d20*/  BSSY B1, `(.L_x_360) ;  /* 0x0000074000017945 */ /* 0x000fe20003800000 */
[----:B--2---:R-:W-:-:S02]  /*5d30*/  LOP3.LUT P6, RZ, R36, 0x1, RZ, 0xc0, !PT ;  /* 0x0000000124ff7812 */ /* 0x004fc400078cc0ff */
[----:B------:R-:W-:Y:S01]  /*5d40*/  IADD3 R36, P4, P5, R24, R94, R9 ;  /* 0x0000005e18247210 */ /* 0x000fe20007d9e009 */
[----:B-1----:R-:W-:Y:S02]  /*5d50*/  IMAD.MOV.U32 R40, RZ, RZ, R39 ;  /* 0x000000ffff287224 */ /* 0x002fe400078e0027 */
[----:B---3--:R-:W-:Y:S01]  /*5d60*/  IMAD.MOV.U32 R39, RZ, RZ, R38 ;  /* 0x000000ffff277224 */ /* 0x008fe200078e0026 */
[----:B------:R-:W-:Y:S01]  /*5d70*/  SEL R112, R104, R112, !P6 ;  /* 0x0000007068707207 */ /* 0x000fe20007000000 */
[----:B----4-:R-:W-:Y:S01]  /*5d80*/  IMAD.MOV.U32 R38, RZ, RZ, R37 ;  /* 0x000000ffff267224 */ /* 0x010fe200078e0025 */
[----:B------:R-:W-:Y:S02]  /*5d90*/  IADD3.X R37, R0, R111, R96, P4, P5 ;  /* 0x0000006f00257210 */ /* 0x000fe400027ea460 */
[----:B------:R-:W-:-:S04]  /*5da0*/  LEA R48, P4, R36, R92, 0x1 ;  /* 0x0000005c24307211 */ /* 0x000fc800078808ff */
[----:B------:R-:W-:Y:S02]  /*5db0*/  LEA.HI.X R49, R36, R93, R37, 0x1, P4 ;  /* 0x0000005d24317211 */ /* 0x000fe400020f0c25 */
[----:B------:R-:W-:-:S04]  /*5dc0*/  SHF.R.S32.HI R37, RZ, 0x1f, R112 ;  /* 0x0000001fff257819 */ /* 0x000fc80000011470 */
[----:B------:R-:W-:-:S04]  /*5dd0*/  LEA.HI R37, R37, R112, RZ, 0x4 ;  /* 0x0000007025257211 */ /* 0x000fc800078f20ff */
[----:B------:R-:W-:-:S04]  /*5de0*/  SHF.R.S32.HI R36, RZ, 0x4, R37 ;  /* 0x00000004ff247819 */ /* 0x000fc80000011425 */
[----:B------:R-:W-:-:S04]  /*5df0*/  LEA.HI.SX32 R36, R7, R36, 0x1d ;  /* 0x0000002407247211 */ /* 0x000fc800078feaff */
[----:B------:R-:W-:Y:S01]  /*5e00*/  SHF.R.S32.HI R37, RZ, 0x1f, R36 ;  /* 0x0000001fff257819 */ /* 0x000fe20000011424 */
[----:B------:R-:W-:-:S03]  /*5e10*/  IMAD.SHL.U32 R51, R36, 0x8, RZ ;  /* 0x0000000824337824 */ /* 0x000fc600078e00ff */
[----:B------:R-:W-:Y:S02]  /*5e20*/  LEA.HI R37, R37, R36, RZ, 0x2 ;  /* 0x0000002425257211 */ /* 0x000fe400078f10ff */
[----:B------:R-:W-:Y:S02]  /*5e30*/  LOP3.LUT R36, R40, 0x18, R51, 0xf8, !PT ;  /* 0x0000001828247812 */ /* 0x000fe400078ef833 */
[----:B------:R-:W-:Y:S02]  /*5e40*/  SHF.R.S32.HI R37, RZ, 0x2, R37 ;  /* 0x00000002ff257819 */ /* 0x000fe40000011425 */
[----:B------:R-:W-:-:S03]  /*5e50*/  LOP3.LUT R36, R36, R38, RZ, 0x3c, !PT ;  /* 0x0000002624247212 */ /* 0x000fc600078e3cff */
[----:B------:R-:W-:-:S04]  /*5e60*/  IMAD R37, R37, 0x1200, R39 ;  /* 0x0000120025257824 */ /* 0x000fc800078e0227 */
[----:B------:R-:W-:Y:S02]  /*5e70*/  IMAD.IADD R36, R37, 0x1, R36 ;  /* 0x0000000125247824 */ /* 0x000fe400078e0224 */
[C---:B------:R-:W-:Y:S02]  /*5e80*/  IMAD R37, R19.reuse, 0x3600, R99 ;  /* 0x0000360013257824 */ /* 0x040fe400078e0263 */
[----:B------:R-:W-:Y:S02]  /*5e90*/  IMAD R39, R19, 0x3600, R36 ;  /* 0x0000360013277824 */ /* 0x000fe400078e0224 */
[--C-:B------:R-:W-:Y:S02]  /*5ea0*/  IMAD R37, R37, 0x2, R18.reuse ;  /* 0x0000000225257824 */ /* 0x100fe400078e0212 */
[----:B------:R-:W-:-:S04]  /*5eb0*/  IMAD R40, R39, 0x2, R18 ;  /* 0x0000000227287824 */ /* 0x000fc800078e0212 */
[----:B------:R-:W1:Y:S04]  /*5ec0*/  LDS.128 R36, [R37+0x16a00] ;  /* 0x016a000025247984 */ /* 0x000e680000000c00 */
[----:B------:R-:W2:Y:S01]  /*5ed0*/  LDS.128 R40, [R40+0x16a00] ;  /* 0x016a000028287984 */ /* 0x000ea20000000c00 */
[----:B-----5:R-:W-:-:S13]  /*5ee0*/  ISETP.GE.AND P4, PT, R50, R103, PT ;  /* 0x000000673200720c */ /* 0x020fda0003f86270 */
[----:B------:R-:W-:Y:S05]  /*5ef0*/  @P4 BRA `(.L_x_361) ;  /* 0x0000000400584947 */ /* 0x000fea0003800000 */
[--C-:B------:R-:W-:Y:S01]  /*5f00*/  SHF.R.U64 R32, R32, 0x10, R33.reuse ;  /* 0x0000001020207819 */ /* 0x100fe20000001221 */
[----:B------:R-:W-:Y:S01]  /*5f10*/  HADD2.F32 R55, -RZ, R122.H1_H1 ;  /* 0x3000007aff377230 */ /* 0x000fe20000004100 */
[----:B------:R-:W-:Y:S01]  /*5f20*/  SHF.R.U32.HI R50, RZ, 0x10, R33 ;  /* 0x00000010ff327819 */ /* 0x000fe20000011621 */
[----:B------:R-:W-:Y:S01]  /*5f30*/  HADD2.F32 R53, -RZ, R120.H1_H1 ;  /* 0x30000078ff357230 */ /* 0x000fe20000004100 */
[----:B------:R-:W-:Y:S01]  /*5f40*/  SHF.R.U64 R33, R44, 0x10, R45 ;  /* 0x000000102c217819 */ /* 0x000fe2000000122d */
[----:B------:R-:W-:Y:S01]  /*5f50*/  HADD2.F32 R122, -RZ, R122.H0_H0 ;  /* 0x2000007aff7a7230 */ /* 0x000fe20000004100 */
[--C-:B------:R-:W-:Y:S01]  /*5f60*/  SHF.R.U64 R34, R34, 0x10, R35.reuse ;  /* 0x0000001022227819 */ /* 0x100fe20000001223 */
[----:B------:R-:W-:Y:S01]  /*5f70*/  HADD2.F32 R54, -RZ, R50.H0_H0 ;  /* 0x20000032ff367230 */ /* 0x000fe20000004100 */
[----:B------:R-:W-:Y:S01]  /*5f80*/  SHF.R.U32.HI R44, RZ, 0x10, R35 ;  /* 0x00000010ff2c7819 */ /* 0x000fe20000011623 */
[----:B------:R-:W-:Y:S01]  /*5f90*/  HADD2.F32 R120, -RZ, R120.H0_H0 ;  /* 0x20000078ff787230 */ /* 0x000fe20000004100 */
[----:B------:R-:W-:-:S02]  /*5fa0*/  SHF.R.U64 R35, R46, 0x10, R47 ;  /* 0x000000102e237819 */ /* 0x000fc4000000122f */
[----:B------:R-:W-:Y:S01]  /*5fb0*/  SHF.R.U32.HI R46, RZ, 0x10, R47 ;  /* 0x00000010ff2e7819 */ /* 0x000fe2000001162f */
[----:B--2---:R-:W-:Y:S01]  /*5fc0*/  IMAD.MOV.U32 R47, RZ, RZ, R41 ;  /* 0x000000ffff2f7224 */ /* 0x004fe200078e0029 */
[----:B------:R-:W-:Y:S01]  /*5fd0*/  SHF.R.U32.HI R45, RZ, 0x10, R45 ;  /* 0x00000010ff2d7819 */ /* 0x000fe2000001162d */
[----:B-1----:R-:W-:Y:S02]  /*5fe0*/  IMAD.MOV.U32 R41, RZ, RZ, R39 ;  /* 0x000000ffff297224 */ /* 0x002fe400078e0027 */
[----:B------:R-:W-:Y:S02]  /*5ff0*/  HADD2.F32 R39, -RZ, R37.H0_H0 ;  /* 0x20000025ff277230 */ /* 0x000fe40000004100 */
[--C-:B------:R-:W-:Y:S02]  /*6000*/  HADD2.F32 R52, -RZ, R47.reuse.H0_H0 ;  /* 0x2000002fff347230 */ /* 0x100fe40000004100 */
[----:B------:R-:W-:Y:S02]  /*6010*/  HADD2.F32 R47, -RZ, R47.H1_H1 ;  /* 0x3000002fff2f7230 */ /* 0x000fe40000004100 */
[----:B------:R-:W-:-:S02]  /*6020*/  HADD2.F32 R56, -RZ, R45.H0_H0 ;  /* 0x2000002dff387230 */ /* 0x000fc40000004100 */
[CC--:B------:R-:W-:Y:S01]  /*6030*/  FMUL.FTZ R50, R52.reuse, R55.reuse ;  /* 0x0000003734327220 */ /* 0x0c0fe20000410000 */
[----:B------:R-:W-:Y:S02]  /*6040*/  HADD2.F32 R45, -RZ, R37.H1_H1 ;  /* 0x30000025ff2d7230 */ /* 0x000fe40000004100 */
[----:B------:R-:W-:Y:S01]  /*6050*/  FMUL.FTZ R37, R39, R55 ;  /* 0x0000003727257220 */ /* 0x000fe20000410000 */
[-C--:B------:R-:W-:Y:S01]  /*6060*/  FMUL.FTZ R58, R47, R56.reuse ;  /* 0x000000382f3a7220 */ /* 0x080fe20000410000 */
[-C--:B------:R-:W-:Y:S01]  /*6070*/  FFMA.FTZ R39, R39, R53.reuse, -R50 ;  /* 0x0000003527277223 */ /* 0x080fe20000010832 */
[C---:B------:R-:W-:Y:S01]  /*6080*/  FMUL.FTZ R56, R45.reuse, R56 ;  /* 0x000000382d387220 */ /* 0x040fe20000410000 */
[----:B------:R-:W-:Y:S01]  /*6090*/  FFMA.FTZ R37, R52, R53, R37 ;  /* 0x0000003534257223 */ /* 0x000fe20000010025 */
[-C--:B------:R-:W-:Y:S01]  /*60a0*/  FFMA.FTZ R50, R45, R54.reuse, -R58 ;  /* 0x000000362d327223 */ /* 0x080fe2000001083a */
[----:B------:R-:W-:Y:S02]  /*60b0*/  HADD2.F32 R53, -RZ, R43.H1_H1 ;  /* 0x3000002bff357230 */ /* 0x000fe40000004100 */
[----:B------:R-:W-:Y:S01]  /*60c0*/  FFMA.FTZ R52, R47, R54, R56 ;  /* 0x000000362f347223 */ /* 0x000fe20000010038 */
[----:B------:R-:W-:-:S02]  /*60d0*/  HADD2.F32 R56, -RZ, R121.H1_H1 ;  /* 0x30000079ff387230 */ /* 0x000fc40000004100 */
[----:B------:R-:W-:Y:S01]  /*60e0*/  HADD2.F32 R47, -RZ, R43.H0_H0 ;  /* 0x2000002bff2f7230 */ /* 0x000fe20000004100 */
[----:B------:R-:W-:Y:S01]  /*60f0*/  F2FP.F16.F32.PACK_AB R39, R50, R39 ;  /* 0x000000273227723e */ /* 0x000fe200000000ff */
[----:B------:R-:W-:Y:S02]  /*6100*/  HADD2.F32 R58, -RZ, R46.H0_H0 ;  /* 0x2000002eff3a7230 */ /* 0x000fe40000004100 */
[----:B------:R-:W-:Y:S02]  /*6110*/  HADD2.F32 R45, -RZ, R41.H1_H1 ;  /* 0x30000029ff2d7230 */ /* 0x000fe40000004100 */
[----:B------:R-:W-:Y:S02]  /*6120*/  HADD2.F32 R54, -RZ, R119.H1_H1 ;  /* 0x30000077ff367230 */ /* 0x000fe40000004100 */
[-C--:B------:R-:W-:Y:S01]  /*6130*/  FMUL.FTZ R60, R53, R58.reuse ;  /* 0x0000003a353c7220 */ /* 0x080fe20000410000 */
[----:B------:R-:W-:Y:S02]  /*6140*/  HADD2.F32 R43, -RZ, R41.H0_H0 ;  /* 0x20000029ff2b7230 */ /* 0x000fe40000004100 */
[----:B------:R-:W-:Y:S01]  /*6150*/  FMUL.FTZ R58, R45, R58 ;  /* 0x0000003a2d3a7220 */ /* 0x000fe20000410000 */
[----:B------:R-:W-:-:S02]  /*6160*/  HADD2.F32 R46, -RZ, R44.H0_H0 ;  /* 0x2000002cff2e7230 */ /* 0x000fc40000004100 */
[-C--:B------:R-:W-:Y:S01]  /*6170*/  FMUL.FTZ R44, R47, R56.reuse ;  /* 0x000000382f2c7220 */ /* 0x080fe20000410000 */
[----:B------:R-:W-:Y:S02]  /*6180*/  HADD2.F32 R121, -RZ, R121.H0_H0 ;  /* 0x20000079ff797230 */ /* 0x000fe40000004100 */
[C---:B------:R-:W-:Y:S01]  /*6190*/  FMUL.FTZ R56, R43.reuse, R56 ;  /* 0x000000382b387220 */ /* 0x040fe20000410000 */
[----:B------:R-:W-:Y:S02]  /*61a0*/  HADD2.F32 R119, -RZ, R119.H0_H0 ;  /* 0x20000077ff777230 */ /* 0x000fe40000004100 */
[----:B------:R-:W-:Y:S01]  /*61b0*/  FFMA.FTZ R41, R43, R54, -R44 ;  /* 0x000000362b297223 */ /* 0x000fe2000001082c */
[-C--:B------:R-:W-:Y:S01]  /*61c0*/  FFMA.FTZ R44, R45, R46.reuse, -R60 ;  /* 0x0000002e2d2c7223 */ /* 0x080fe2000001083c */
[----:B------:R-:W-:Y:S01]  /*61d0*/  FFMA.FTZ R46, R53, R46, R58 ;  /* 0x0000002e352e7223 */ /* 0x000fe2000001003a */
[----:B------:R-:W-:Y:S02]  /*61e0*/  HADD2.F32 R53, -RZ, R33.H0_H0 ;  /* 0x20000021ff357230 */ /* 0x000fe40000004100 */
[----:B------:R-:W-:Y:S01]  /*61f0*/  FFMA.FTZ R43, R47, R54, R56 ;  /* 0x000000362f2b7223 */ /* 0x000fe20000010038 */
[----:B------:R-:W-:Y:S01]  /*6200*/  HADD2.F32 R45, -RZ, R40.H0_H0 ;  /* 0x20000028ff2d7230 */ /* 0x000fe20000004100 */
[----:B------:R-:W-:Y:S01]  /*6210*/  F2FP.F16.F32.PACK_AB R44, R44, R41 ;  /* 0x000000292c2c723e */ /* 0x000fe200000000ff */
[----:B------:R-:W-:Y:S01]  /*6220*/  HADD2.F32 R33, -RZ, R36.H0_H0 ;  /* 0x20000024ff217230 */ /* 0x000fe20000004100 */
[----:B------:R-:W-:Y:S01]  /*6230*/  F2FP.F16.F32.PACK_AB R41, R52, R37 ;  /* 0x000000253429723e */ /* 0x000fe200000000ff */
[----:B------:R-:W-:Y:S01]  /*6240*/  HADD2.F32 R40, -RZ, R40.H1_H1 ;  /* 0x30000028ff287230 */ /* 0x000fe20000004100 */
[----:B------:R-:W-:Y:S01]  /*6250*/  F2FP.F16.F32.PACK_AB R43, R46, R43 ;  /* 0x0000002b2e2b723e */ /* 0x000fe200000000ff */
[----:B------:R-:W-:-:S02]  /*6260*/  HADD2.F32 R36, -RZ, R36.H1_H1 ;  /* 0x30000024ff247230 */ /* 0x000fc40000004100 */
[----:B------:R-:W-:Y:S02]  /*6270*/  HADD2.F32 R47, -RZ, R32.H0_H0 ;  /* 0x20000020ff2f7230 */ /* 0x000fe40000004100 */
[-C--:B------:R-:W-:Y:S01]  /*6280*/  FMUL.FTZ R32, R45, R122.reuse ;  /* 0x0000007a2d207220 */ /* 0x080fe20000410000 */
[C---:B------:R-:W-:Y:S01]  /*6290*/  FMUL.FTZ R122, R33.reuse, R122 ;  /* 0x0000007a217a7220 */ /* 0x040fe20000410000 */
[-C--:B------:R-:W-:Y:S01]  /*62a0*/  FMUL.FTZ R55, R40, R53.reuse ;  /* 0x0000003528377220 */ /* 0x080fe20000410000 */
[C---:B------:R-:W-:Y:S01]  /*62b0*/  FMUL.FTZ R53, R36.reuse, R53 ;  /* 0x0000003524357220 */ /* 0x040fe20000410000 */
[-C--:B------:R-:W-:Y:S01]  /*62c0*/  FFMA.FTZ R32, R33, R120.reuse, -R32 ;  /* 0x0000007821207223 */ /* 0x080fe20000010820 */
[----:B------:R-:W-:Y:S01]  /*62d0*/  FFMA.FTZ R33, R45, R120, R122 ;  /* 0x000000782d217223 */ /* 0x000fe2000001007a */
[-C--:B------:R-:W-:Y:S01]  /*62e0*/  FFMA.FTZ R45, R36, R47.reuse, -R55 ;  /* 0x0000002f242d7223 */ /* 0x080fe20000010837 */
[----:B------:R-:W-:Y:S01]  /*62f0*/  FFMA.FTZ R36, R40, R47, R53 ;  /* 0x0000002f28247223 */ /* 0x000fe20000010035 */
[----:B------:R-:W-:-:S02]  /*6300*/  HADD2.F32 R40, -RZ, R42.H0_H0 ;  /* 0x2000002aff287230 */ /* 0x000fc40000004100 */
[----:B------:R-:W-:Y:S02]  /*6310*/  HADD2.F32 R53, -RZ, R35.H0_H0 ;  /* 0x20000023ff357230 */ /* 0x000fe40000004100 */
[----:B------:R-:W-:Y:S02]  /*6320*/  HADD2.F32 R42, -RZ, R42.H1_H1 ;  /* 0x3000002aff2a7230 */ /* 0x000fe40000004100 */
[--C-:B------:R-:W-:Y:S02]  /*6330*/  HADD2.F32 R35, -RZ, R38.reuse.H0_H0 ;  /* 0x20000026ff237230 */ /* 0x100fe40000004100 */
[----:B------:R-:W-:Y:S02]  /*6340*/  HADD2.F32 R38, -RZ, R38.H1_H1 ;  /* 0x30000026ff267230 */ /* 0x000fe40000004100 */
[----:B------:R-:W-:Y:S01]  /*6350*/  FMUL.FTZ R55, R42, R53 ;  /* 0x000000352a377220 */ /* 0x000fe20000410000 */
[----:B------:R-:W-:Y:S02]  /*6360*/  HADD2.F32 R47, -RZ, R34.H0_H0 ;  /* 0x20000022ff2f7230 */ /* 0x000fe40000004100 */
[-C--:B------:R-:W-:Y:S01]  /*6370*/  FMUL.FTZ R34, R40, R121.reuse ;  /* 0x0000007928227220 */ /* 0x080fe20000410000 */
[----:B------:R-:W-:Y:S01]  /*6380*/  FMUL.FTZ R121, R35, R121 ;  /* 0x0000007923797220 */ /* 0x000fe20000410000 */
[----:B------:R-:W-:Y:S01]  /*6390*/  FMUL.FTZ R53, R38, R53 ;  /* 0x0000003526357220 */ /* 0x000fe20000410000 */
[----:B------:R-:W-:-:S02]  /*63a0*/  IMAD.MOV.U32 R37, RZ, RZ, R39 ;  /* 0x000000ffff257224 */ /* 0x000fc400078e0027 */
[----:B------:R-:W-:Y:S01]  /*63b0*/  FFMA.FTZ R34, R35, R119, -R34 ;  /* 0x0000007723227223 */ /* 0x000fe20000010822 */
[----:B------:R-:W-:Y:S01]  /*63c0*/  FFMA.FTZ R55, R38, R47, -R55 ;  /* 0x0000002f26377223 */ /* 0x000fe20000010837 */
[----:B------:R-:W-:Y:S01]  /*63d0*/  FFMA.FTZ R121, R40, R119, R121 ;  /* 0x0000007728797223 */ /* 0x000fe20000010079 */
[----:B------:R-:W-:Y:S01]  /*63e0*/  FFMA.FTZ R42, R42, R47, R53 ;  /* 0x0000002f2a2a7223 */ /* 0x000fe20000010035 */
[----:B------:R-:W-:Y:S01]  /*63f0*/  F2FP.F16.F32.PACK_AB R38, R45, R32 ;  /* 0x000000202d26723e */ /* 0x000fe200000000ff */
[----:B------:R-:W-:Y:S01]  /*6400*/  IMAD.MOV.U32 R39, RZ, RZ, R44 ;  /* 0x000000ffff277224 */ /* 0x000fe200078e002c */
[----:B------:R-:W-:Y:S02]  /*6410*/  F2FP.F16.F32.PACK_AB R55, R55, R34 ;  /* 0x000000223737723e */ /* 0x000fe400000000ff */
[----:B------:R-:W-:Y:S02]  /*6420*/  F2FP.F16.F32.PACK_AB R40, R36, R33 ;  /* 0x000000212428723e */ /* 0x000fe400000000ff */
[----:B------:R-:W-:Y:S01]  /*6430*/  MOV R36, R38 ;  /* 0x0000002600247202 */ /* 0x000fe20000000f00 */
[----:B------:R-:W-:Y:S01]  /*6440*/  IMAD.MOV.U32 R38, RZ, RZ, R55 ;  /* 0x000000ffff267224 */ /* 0x000fe200078e0037 */
[----:B------:R-:W-:-:S07]  /*6450*/  F2FP.F16.F32.PACK_AB R42, R42, R121 ;  /* 0x000000792a2a723e */ /* 0x000fce00000000ff */
.L_x_361:
[----:B------:R-:W-:Y:S05]  /*6460*/  BSYNC B1 ;  /* 0x0000000000017941 */ /* 0x000fea0003800000 */
.L_x_360:
[----:B-1----:R4:W-:Y:S01]  /*6470*/  STG.E.128 desc[UR60][R48.64], R36 ;  /* 0x0000002430007986 */ /* 0x0029e2000c101d3c */
[----:B------:R-:W-:-:S13]  /*6480*/  ISETP.GE.AND P4, PT, R51, R106, PT ;  /* 0x0000006a3300720c */ /* 0x000fda0003f86270 */
[----:B------:R-:W-:Y:S05]  /*6490*/  @P4 BRA `(.L_x_324) ;  /* 0x0000000000a44947 */ /* 0x000fea0003800000 */
[--C-:B------:R-:W-:Y:S02]  /*64a0*/  SHF.R.S32.HI R32, RZ, 0x1f, R51.reuse ;  /* 0x0000001fff207819 */ /* 0x100fe40000011433 */
[----:B------:R-:W-:-:S04]  /*64b0*/  IADD3 R51, P4, P5, R24, R94, R51 ;  /* 0x0000005e18337210 */ /* 0x000fc80007d9e033 */
[----:B------:R-:W-:Y:S02]  /*64c0*/  IADD3.X R32, R0, R111, R32, P4, P5 ;  /* 0x0000006f00207210 */ /* 0x000fe400027ea420 */
[----:B------:R-:W-:-:S04]  /*64d0*/  LEA R92, P4, R51, R92, 0x1 ;  /* 0x0000005c335c7211 */ /* 0x000fc800078808ff */
[----:B------:R-:W-:-:S05]  /*64e0*/  LEA.HI.X R93, R51, R93, R32, 0x1, P4 ;  /* 0x0000005d335d7211 */ /* 0x000fca00020f0c20 */
[----:B--2---:R1:W-:Y:S01]  /*64f0*/  STG.E.128 desc[UR60][R92.64], R40 ;  /* 0x000000285c007986 */ /* 0x0043e2000c101d3c */
[----:B------:R-:W-:Y:S05]  /*6500*/  BRA `(.L_x_324) ;  /* 0x0000000000887947 */ /* 0x000fea0003800000 */
.L_x_317:
[----:B------:R-:W2:Y:S02]  /*6510*/  LDL R32, [R1+0x40] ;  /* 0x0000400001207983 */ /* 0x000ea40000100800 */
[----:B--2---:R-:W-:-:S13]  /*6520*/  R2UR UR4, R32 ;  /* 0x00000000200472ca */ /* 0x004fda00000e0000 */
[----:B------:R-:W-:-:S06]  /*6530*/  UISETP.NE.AND UP0, UPT, UR4, 0x3, UPT ;  /* 0x000000030400788c */ /* 0x000fcc000bf05270 */
[----:B------:R-:W-:-:S13]  /*6540*/  PLOP3.LUT P3, PT, PT, PT, UP0, 0x80, 0x0 ;  /* 0x000000000000781c */ /* 0x000fda0003f6f008 */
[----:B------:R-:W-:Y:S05]  /*6550*/  @!P3 BRA `(.L_x_362) ;  /* 0x000000000004b947 */ /* 0x000fea0003800000 */
[----:B------:R-:W-:Y:S01]  /*6560*/  BPT.TRAP 0x1 ;  /* 0x000000040000795c */ /* 0x000fe20000300000 */
.L_x_362:
[----:B------:R-:W-:Y:S01]  /*6570*/  IMAD R20, R19, 0x8, R18 ;  /* 0x0000000813147824 */ /* 0x000fe200078e0212 */
[----:B------:R-:W-:Y:S01]  /*6580*/  SHF.L.U32 R87, R149, 0x1f, RZ ;  /* 0x0000001f95577819 */ /* 0x000fe200000006ff */
[----:B------:R-:W-:Y:S01]  /*6590*/  IMAD R86, R22, -0x90, R2 ;  /* 0xffffff7016567824 */ /* 0x000fe200078e0202 */
[----:B------:R-:W-:Y:S02]  /*65a0*/  BSSY B1, `(.L_x_363) ;  /* 0x0000004000017945 */ /* 0x000fe40003800000 */
[----:B------:R-:W0:Y:S02]  /*65b0*/  SYNCS.PHASECHK.TRANS64.TRYWAIT P4, [R20+URZ+0x31c90], R87 ;  /* 0x031c9057140075a7 */ /* 0x000e24000808017f */
[----:B------:R-:W-:Y:S01]  /*65c0*/  VIMNMX R86, R86, 0x90, PT ;  /* 0x0000009056567848 */ /* 0x000fe20003fe0100 */
[----:B0-----:R-:W-:Y:S06]  /*65d0*/  @!P4 BRA `(.L_x_364) ;  /* 0x000001480010c947 */ /* 0x001fec0003800000 */
.L_x_552:
[----:B------:R-:W-:Y:S05]  /*65e0*/  BSYNC B1 ;  /* 0x0000000000017941 */ /* 0x000fea0003800000 */
.L_x_363:
[----:B------:R-:W-:-:S13]  /*65f0*/  ISETP.GE.AND P4, PT, R145, R86, PT ;  /* 0x000000569100720c */ /* 0x000fda0003f86270 */
[----:B------:R-:W-:Y:S05]  /*6600*/  @P4 BRA `(.L_x_324) ;  /* 0x0000000000484947 */ /* 0x000fea0003800000 */
[----:B------:R-:W-:-:S13]  /*6610*/  ISETP.NE.AND P4, PT, R10, RZ, PT ;  /* 0x000000ff0a00720c */ /* 0x000fda0003f85270 */
[----:B------:R-:W1:Y:S04]  /*6620*/  @P4 LDS.128 R32, [R79+0x16800] ;  /* 0x016800004f204984 */ /* 0x000e680000000c00 */
[----:B-1----:R-:W-:Y:S01]  /*6630*/  @P4 STG.E.128 desc[UR60][R36.64], R32 ;  /* 0x0000002024004986 */ /* 0x002fe2000c101d3c */
        /* <DEDUP_REMOVED lines=14> */
[----:B-1----:R1:W-:Y:S02]  /*6720*/  @P4 STG.E.128 desc[UR60][R36.64+0xa0], R32 ;  /* 0x0000a02024004986 */ /* 0x0023e4000c101d3c */
.L_x_324:
[----:B------:R-:W-:Y:S05]  /*6730*/  BSYNC B0 ;  /* 0x0000000000007941 */ /* 0x000fea0003800000 */
.L_x_316:
[----:B-1234-:R-:W1:Y:S01]  /*6740*/  S2R R32, SR_TID.X ;  /* 0x0000000000207919 */ /* 0x01ee620000002100 */
[----:B------:R-:W-:Y:S01]  /*6750*/  @!PT LDS RZ, [RZ] ;  /* 0x00000000fffff984 */ /* 0x000fe20000000800 */
[----:B------:R-:W-:Y:S01]  /*6760*/  @!PT LDS RZ, [RZ] ;  /* 0x00000000fffff984 */ /* 0x000fe20000000800 */
[----:B------:R-:W-:Y:S01]  /*6770*/  @!PT LDS RZ, [RZ] ;  /* 0x00000000fffff984 */ /* 0x000fe20000000800 */
[----:B------:R-:W-:Y:S01]  /*6780*/  @!PT LDS RZ, [RZ] ;  /* 0x00000000fffff984 */ /* 0x000fe20000000800 */
[----:B------:R2:W-:Y:S06]  /*6790*/  MEMBAR.ALL.CTA ;  /* 0x0000000000007992 */ /* 0x0005ec0000008000 */
[----:B--2---:R-:W2:Y:S01]  /*67a0*/  FENCE.VIEW.ASYNC.S ;  /* 0x00000000000073c6 */ /* 0x004ea20000000000 */
[----:B------:R-:W-:Y:S05]  /*67b0*/  WARPSYNC.ALL ;  /* 0x0000000000007948 */ /* 0x000fea0003800000 */
[----:B------:R-:W-:Y:S01]  /*67c0*/  BSSY B0, `(.L_x_365) ;  /* 0x0000009000007945 */ /* 0x000fe20003800000 */
[----:B-1----:R-:W-:Y:S01]  /*67d0*/  LOP3.LUT R32, R32, 0x7f, RZ, 0xc0, !PT ;  /* 0x0000007f20207812 */ /* 0x002fe200078ec0ff */
[----:B--2---:R1:W-:Y:S03]  /*67e0*/  BAR.SYNC.DEFER_BLOCKING R109, 0x80 ;  /* 0x0002006d0000751d */ /* 0x0043e60000010000 */
[----:B------:R-:W-:-:S13]  /*67f0*/  ISETP.NE.AND P4, PT, R32, RZ, PT ;  /* 0x000000ff2000720c */ /* 0x000fda0003f85270 */
[----:B------:R-:W-:-:S05]  /*6800*/  @!P4 VIADD R32, R20, 0x31ca0 ;  /* 0x00031ca01420c836 */ /* 0x000fca0000000000 */
[----:B------:R-:W-:-:S04]  /*6810*/  @!P4 PRMT R32, RZ, 0x654, R32 ;  /* 0x00000654ff20c816 */ /* 0x000fc80000000020 */
[----:B------:R1:W-:Y:S01]  /*6820*/  @!P4 SYNCS.ARRIVE.TRANS64.RED.A1T0 RZ, [R32+URZ], RZ ;  /* 0x000000ff20ffc9a7 */ /* 0x0003e2000810043f */
[----:B------:R-:W-:Y:S05]  /*6830*/  @!P3 BRA `(.L_x_366) ;  /* 0x000000000004b947 */ /* 0x000fea0003800000 */
[----:B------:R-:W-:Y:S01]  /*6840*/  BPT.TRAP 0x1 ;  /* 0x000000040000795c */ /* 0x000fe20000300000 */
.L_x_366:
[----:B------:R-:W-:Y:S05]  /*6850*/  BSYNC B0 ;  /* 0x0000000000007941 */ /* 0x000fea0003800000 */
.L_x_365:
[----:B------:R-:W2:Y:S01]  /*6860*/  SYNCS.PHASECHK.TRANS64.TRYWAIT P3, [R20+URZ+0x31cb0], R87 ;  /* 0x031cb057140075a7 */ /* 0x000ea2000806017f */
[----:B------:R-:W-:Y:S04]  /*6870*/  BSSY B0, `(.L_x_367) ;  /* 0x0000002000007945 */ /* 0x000fe80003800000 */
[----:B--2---:R-:W-:Y:S05]  /*6880*/  @!P3 BRA `(.L_x_368) ;  /* 0x000001440078b947 */ /* 0x004fea0003800000 */
.L_x_553:
[----:B------:R-:W-:Y:S05]  /*6890*/  BSYNC B0 ;  /* 0x0000000000007941 */ /* 0x000fea0003800000 */
.L_x_367:
[----:B------:R-:W-:Y:S01]  /*68a0*/  ISETP.GE.AND P3, PT, R145, R86, PT ;  /* 0x000000569100720c */ /* 0x000fe20003f66270 */
[----:B------:R-:W-:-:S12]  /*68b0*/  BSSY B0, `(.L_x_369) ;  /* 0x0000022000007945 */ /* 0x000fd80003800000 */
[----:B------:R-:W-:Y:S05]  /*68c0*/  @P3 BRA `(.L_x_370) ;  /* 0x0000000000803947 */ /* 0x000fea0003800000 */
[----:B------:R-:W3:Y:S04]  /*68d0*/  LDL R39, [R1+0x2c] ;  /* 0x00002c0001277983 */ /* 0x000ee80000100800 */
[----:B------:R-:W4:Y:S01]  /*68e0*/  LDL R38, [R1+0x28] ;  /* 0x0000280001267983 */ /* 0x000f220000100800 */
[----:B------:R-:W-:Y:S01]  /*68f0*/  IMAD.WIDE R34, R22, 0x90, R74 ;  /* 0x0000009016227825 */ /* 0x000fe200078e024a */
[----:B------:R-:W-:-:S03]  /*6900*/  ULDC.64 UR4, c[0x0][0x318] ;  /* 0x0000c60000047ab9 */ /* 0x000fc60000000a00 */
[----:B------:R-:W-:Y:S02]  /*6910*/  IMAD R35, R35, UR4, RZ ;  /* 0x0000000423237c24 */ /* 0x000fe4000f8e02ff */
[----:B-1----:R-:W-:Y:S02]  /*6920*/  IMAD.MOV.U32 R32, RZ, RZ, R26 ;  /* 0x000000ffff207224 */ /* 0x002fe400078e001a */
[----:B------:R-:W-:Y:S02]  /*6930*/  IMAD.MOV.U32 R33, RZ, RZ, R84 ;  /* 0x000000ffff217224 */ /* 0x000fe400078e0054 */
[C---:B------:R-:W-:Y:S02]  /*6940*/  IMAD R35, R34.reuse, UR5, R35 ;  /* 0x0000000522237c24 */ /* 0x040fe4000f8e0223 */
[----:B------:R-:W-:Y:S01]  /*6950*/  IMAD.WIDE.U32 R32, R34, UR4, R32 ;  /* 0x0000000422207c25 */ /* 0x000fe2000f8e0020 */
[----:B------:R-:W-:-:S03]  /*6960*/  ULDC.64 UR4, c[0x0][0x308] ;  /* 0x0000c20000047ab9 */ /* 0x000fc60000000a00 */
[----:B------:R-:W-:Y:S01]  /*6970*/  IMAD.IADD R33, R33, 0x1, R35 ;  /* 0x0000000121217824 */ /* 0x000fe200078e0223 */
[----:B------:R-:W-:Y:S01]  /*6980*/  LEA R36, P3, R32, UR4, 0x1 ;  /* 0x0000000420247c11 */ /* 0x000fe2000f8608ff */
[----:B------:R-:W-:-:S03]  /*6990*/  ULDC UR4, c[0x0][0x2e4] ;  /* 0x0000b90000047ab9 */ /* 0x000fc60000000800 */
[----:B------:R-:W-:Y:S02]  /*69a0*/  LEA.HI.X R37, R32, UR5, R33, 0x1, P3 ;  /* 0x0000000520257c11 */ /* 0x000fe400098f0c21 */
[----:B------:R-:W-:-:S13]  /*69b0*/  ISETP.GE.AND P3, PT, R146, UR4, PT ;  /* 0x0000000492007c0c */ /* 0x000fda000bf66270 */
[----:B------:R-:W1:Y:S04]  /*69c0*/  @!P3 LDS.128 R32, [R79] ;  /* 0x000000004f20b984 */ /* 0x000e680000000c00 */
[----:B-1----:R-:W-:Y:S01]  /*69d0*/  @!P3 STG.E.128 desc[UR60][R36.64], R32 ;  /* 0x000000202400b986 */ /* 0x002fe2000c101d3c */
[----:B---3--:R-:W-:-:S13]  /*69e0*/  ISETP.GE.AND P3, PT, R39, UR4, PT ;  /* 0x0000000427007c0c */ /* 0x008fda000bf66270 */
[----:B------:R-:W1:Y:S04]  /*69f0*/  @!P3 LDS.128 R32, [R79+0x2400] ;  /* 0x002400004f20b984 */ /* 0x000e680000000c00 */
[----:B-1----:R-:W-:Y:S01]  /*6a00*/  @!P3 STG.E.128 desc[UR60][R36.64+0x40], R32 ;  /* 0x000040202400b986 */ /* 0x002fe2000c101d3c */
[----:B------:R-:W-:-:S13]  /*6a10*/  ISETP.GE.AND P3, PT, R4, UR4, PT ;  /* 0x0000000404007c0c */ /* 0x000fda000bf66270 */
[----:B------:R-:W1:Y:S04]  /*6a20*/  @!P3 LDS.128 R32, [R79+0x4800] ;  /* 0x004800004f20b984 */ /* 0x000e680000000c00 */
[----:B-1----:R-:W-:Y:S01]  /*6a30*/  @!P3 STG.E.128 desc[UR60][R36.64+0x80], R32 ;  /* 0x000080202400b986 */ /* 0x002fe2000c101d3c */
[----:B----4-:R-:W-:-:S13]  /*6a40*/  ISETP.GE.AND P3, PT, R38, UR4, PT ;  /* 0x0000000426007c0c */ /* 0x010fda000bf66270 */
[----:B------:R-:W1:Y:S04]  /*6a50*/  @!P3 LDS.128 R32, [R21] ;  /* 0x000000001520b984 */ /* 0x000e680000000c00 */
[----:B-1----:R-:W-:Y:S01]  /*6a60*/  @!P3 STG.E.128 desc[UR60][R36.64+0x20], R32 ;  /* 0x000020202400b986 */ /* 0x002fe2000c101d3c */
[----:B------:R-:W-:-:S13]  /*6a70*/  ISETP.GE.AND P3, PT, R3, UR4, PT ;  /* 0x0000000403007c0c */ /* 0x000fda000bf66270 */
[----:B------:R-:W1:Y:S04]  /*6a80*/  @!P3 LDS.128 R32, [R21+0x2400] ;  /* 0x002400001520b984 */ /* 0x000e680000000c00 */
[----:B-1----:R-:W-:Y:S01]  /*6a90*/  @!P3 STG.E.128 desc[UR60][R36.64+0x60], R32 ;  /* 0x000060202400b986 */ /* 0x002fe2000c101d3c */
[----:B------:R-:W-:-:S13]  /*6aa0*/  ISETP.GE.AND P3, PT, R77, UR4, PT ;  /* 0x000000044d007c0c */ /* 0x000fda000bf66270 */
[----:B------:R-:W1:Y:S04]  /*6ab0*/  @!P3 LDS.128 R32, [R21+0x4800] ;  /* 0x004800001520b984 */ /* 0x000e680000000c00 */
[----:B-1----:R3:W-:Y:S02]  /*6ac0*/  @!P3 STG.E.128 desc[UR60][R36.64+0xa0], R32 ;  /* 0x0000a0202400b986 */ /* 0x0027e4000c101d3c */
.L_x_370:
[----:B------:R-:W-:Y:S05]  /*6ad0*/  BSYNC B0 ;  /* 0x0000000000007941 */ /* 0x000fea0003800000 */
.L_x_369:
[----:B------:R-:W-:Y:S01]  /*6ae0*/  @!PT LDS RZ, [RZ] ;  /* 0x00000000fffff984 */ /* 0x000fe20000000800 */
[----:B------:R-:W-:Y:S01]  /*6af0*/  @!PT LDS RZ, [RZ] ;  /* 0x00000000fffff984 */ /* 0x000fe20000000800 */
[----:B------:R-:W-:Y:S01]  /*6b00*/  @!PT LDS RZ, [RZ] ;  /* 0x00000000fffff984 */ /* 0x000fe20000000800 */
[----:B------:R-:W-:Y:S01]  /*6b10*/  @!PT LDS RZ, [RZ] ;  /* 0x00000000fffff984 */ /* 0x000fe20000000800 */
[----:B------:R4:W-:Y:S06]  /*6b20*/  MEMBAR.ALL.CTA ;  /* 0x0000000000007992 */ /* 0x0009ec0000008000 */
[----:B----4-:R-:W4:Y:S01]  /*6b30*/  FENCE.VIEW.ASYNC.S ;  /* 0x00000000000073c6 */ /* 0x010f220000000000 */
[----:B0-2---:R-:W-:Y:S02]  /*6b40*/  @!P4 VIADD R20, R20, 0x31cc0 ;  /* 0x00031cc01414c836 */ /* 0x005fe40000000000 */
[----:B------:R-:W-:-:S03]  /*6b50*/  VIADD R19, R19, 0x1 ;  /* 0x0000000113137836 */ /* 0x000fc60000000000 */
[----:B------:R-:W-:Y:S01]  /*6b60*/  @!P4 PRMT R20, RZ, 0x654, R20 ;  /* 0x00000654ff14c816 */ /* 0x000fe20000000014 */
[----:B----4-:R0:W-:Y:S01]  /*6b70*/  BAR.SYNC.DEFER_BLOCKING R109, 0x80 ;  /* 0x0002006d0000751d */ /* 0x0101e20000010000 */
[----:B------:R-:W-:-:S04]  /*6b80*/  ISETP.NE.AND P3, PT, R19, 0x2, PT ;  /* 0x000000021300780c */ /* 0x000fc80003f65270 */
[----:B------:R-:W-:Y:S01]  /*6b90*/  SEL R19, R19, RZ, P3 ;  /* 0x000000ff13137207 */ /* 0x000fe20001800000 */
[----:B------:R2:W-:Y:S02]  /*6ba0*/  @!P4 SYNCS.ARRIVE.TRANS64.RED.A1T0 RZ, [R20+URZ], RZ ;  /* 0x000000ff14ffc9a7 */ /* 0x0005e4000810043f */
[----:B--2---:R-:W-:-:S04]  /*6bb0*/  SEL R20, RZ, 0x1, P3 ;  /* 0x00000001ff147807 */ /* 0x004fc80001800000 */
[----:B------:R-:W-:Y:S01]  /*6bc0*/  LOP3.LUT R149, R149, R20, RZ, 0x3c, !PT ;  /* 0x0000001495957212 */ /* 0x000fe200078e3cff */
[----:B0-----:R-:W-:Y:S06]  /*6bd0*/  @P2 BRA `(.L_x_371) ;  /* 0xffffffbc000c2947 */ /* 0x001fec000383ffff */
[----:B------:R-:W0:Y:S01]  /*6be0*/  S2R R21, SR_TID.X ;  /* 0x0000000000157919 */ /* 0x000e220000002100 */
[----:B------:R-:W-:Y:S02]  /*6bf0*/  PLOP3.LUT P0, PT, PT, PT, PT, 0x8, 0x0 ;  /* 0x000000000000781c */ /* 0x000fe40003f0e170 */
[----:B0-----:R-:W-:-:S04]  /*6c00*/  SHF.R.U32.HI R21, RZ, 0x7, R21 ;  /* 0x00000007ff157819 */ /* 0x001fc80000011615 */
[----:B------:R-:W-:-:S13]  /*6c10*/  ISETP.NE.AND P5, PT, R21, 0x1, PT ;  /* 0x000000011500780c */ /* 0x000fda0003fa5270 */
[----:B------:R-:W-:Y:S06]  /*6c20*/  @!P5 BAR.ARV 0x9, 0x100 ;  /* 0x024400000000db1d */ /* 0x000fec0000002000 */
.L_x_311:
[----:B------:R-:W-:Y:S02]  /*6c30*/  ISETP.GE.AND P2, PT, R108, 0x1, PT ;  /* 0x000000016c00780c */ /* 0x000fe40003f46270 */
[----:B------:R-:W-:Y:S02]  /*6c40*/  CS2R R2, SRZ ;  /* 0x0000000000027805 */ /* 0x000fe4000001ff00 */
[----:B------:R-:W-:Y:S02]  /*6c50*/  PLOP3.LUT P1, PT, PT, PT, PT, 0x80, 0x0 ;  /* 0x000000000000781c */ /* 0x000fe40003f2f070 */
[----:B---3--:R-:W-:Y:S02]  /*6c60*/  CS2R R34, SRZ ;  /* 0x0000000000227805 */ /* 0x008fe4000001ff00 */
[----:B------:R-:W-:Y:S02]  /*6c70*/  CS2R R30, SRZ ;  /* 0x00000000001e7805 */ /* 0x000fe4000001ff00 */
[----:B------:R-:W-:-:S02]  /*6c80*/  CS2R R52, SRZ ;  /* 0x0000000000347805 */ /* 0x000fc4000001ff00 */
[----:B------:R-:W-:Y:S02]  /*6c90*/  CS2R R36, SRZ ;  /* 0x0000000000247805 */ /* 0x000fe4000001ff00 */
[----:B------:R-:W-:Y:S01]  /*6ca0*/  CS2R R48, SRZ ;  /* 0x0000000000307805 */ /* 0x000fe2000001ff00 */
[----:B------:R-:W-:Y:S01]  /*6cb0*/  IMAD.MOV.U32 R47, RZ, RZ, RZ ;  /* 0x000000ffff2f7224 */ /* 0x000fe200078e00ff */
[----:B------:R-:W-:Y:S02]  /*6cc0*/  CS2R R38, SRZ ;  /* 0x0000000000267805 */ /* 0x000fe4000001ff00 */
[----:B-1----:R-:W-:Y:S02]  /*6cd0*/  CS2R R32, SRZ ;  /* 0x0000000000207805 */ /* 0x002fe4000001ff00 */
        /* <DEDUP_REMOVED lines=10> */
[----:B------:R-:W-:Y:S01]  /*6d80*/  CS2R R60, SRZ ;  /* 0x00000000003c7805 */ /* 0x000fe2000001ff00 */
[----:B------:R-:W-:Y:S01]  /*6d90*/  IMAD.MOV.U32 R75, RZ, RZ, RZ ;  /* 0x000000ffff4b7224 */ /* 0x000fe200078e00ff */
[----:B------:R-:W-:Y:S01]  /*6da0*/  CS2R R76, SRZ ;  /* 0x00000000004c7805 */ /* 0x000fe2000001ff00 */
[----:B------:R-:W-:Y:S01]  /*6db0*/  IMAD.MOV.U32 R0, RZ, RZ, RZ ;  /* 0x000000ffff007224 */ /* 0x000fe200078e00ff */
[----:B------:R-:W-:Y:S02]  /*6dc0*/  CS2R R80, SRZ ;  /* 0x0000000000507805 */ /* 0x000fe4000001ff00 */
[----:B------:R-:W-:Y:S01]  /*6dd0*/  CS2R R78, SRZ ;  /* 0x00000000004e7805 */ /* 0x000fe2000001ff00 */
[----:B------:R-:W-:Y:S01]  /*6de0*/  IMAD.MOV.U32 R6, RZ, RZ, RZ ;  /* 0x000000ffff067224 */ /* 0x000fe200078e00ff */
[----:B------:R-:W-:Y:S06]  /*6df0*/  @P0 BRA `(.L_x_372) ;  /* 0x00000000000c0947 */ /* 0x000fec0003800000 */
[----:B------:R-:W0:Y:S01]  /*6e00*/  FENCE.VIEW.ASYNC.G ;  /* 0x00000000000073c6 */ /* 0x000e220000000100 */
[----:B------:R-:W-:Y:S05]  /*6e10*/  WARPSYNC.ALL ;  /* 0x0000000000007948 */ /* 0x000fea0003800000 */
[----:B0-----:R-:W-:Y:S06]  /*6e20*/  BAR.ARV 0xc, 0x1a0 ;  /* 0x0306800000007b1d */ /* 0x001fec0000002000 */
.L_x_372:
[----:B------:R-:W-:Y:S02]  /*6e30*/  IMAD.MOV.U32 R74, RZ, RZ, RZ ;  /* 0x000000ffff4a7224 */ /* 0x000fe400078e00ff */
[----:B------:R-:W-:Y:S01]  /*6e40*/  IMAD.MOV.U32 R7, RZ, RZ, RZ ;  /* 0x000000ffff077224 */ /* 0x000fe200078e00ff */
[----:B------:R-:W-:Y:S06]  /*6e50*/  @!P2 BRA `(.L_x_373) ;  /* 0x000000d00090a947 */ /* 0x000fec0003800000 */
[----:B------:R-:W-:-:S03]  /*6e60*/  UMOV UR4, 0xffffffff ;  /* 0xffffffff00047882 */ /* 0x000fc60000000000 */
[----:B------:R-:W-:Y:S05]  /*6e70*/  BRA.DIV UR4, `(.L_x_374) ;  /* 0x0000014204107947 */ /* 0x000fea000b800000 */
[----:B------:R-:W0:Y:S02]  /*6e80*/  S2R R0, SR_TID.X ;  /* 0x0000000000007919 */ /* 0x000e240000002100 */
[----:B0-----:R-:W-:-:S05]  /*6e90*/  VIADD R2, R0, 0xffffff80 ;  /* 0xffffff8000027836 */ /* 0x001fca0000000000 */
[----:B------:R-:W-:-:S04]  /*6ea0*/  SHF.R.S32.HI R0, RZ, 0x1f, R2 ;  /* 0x0000001fff007819 */ /* 0x000fc80000011402 */
[----:B------:R-:W-:-:S04]  /*6eb0*/  LEA.HI R0, R0, R2, RZ, 0x7 ;  /* 0x0000000200007211 */ /* 0x000fc800078f38ff */
[----:B------:R-:W-:-:S06]  /*6ec0*/  SHF.R.S32.HI R0, RZ, 0x7, R0 ;  /* 0x00000007ff007819 */ /* 0x000fcc0000011400 */
[----:B------:R-:W0:Y:S04]  /*6ed0*/  SHFL.IDX PT, R0, R0, RZ, 0x1f ;  /* 0x00001fff00007589 */ /* 0x000e2800000e0000 */
[----:B0-----:R0:W-:Y:S02]  /*6ee0*/  STL [R1+0x48], R0 ;  /* 0x0000480001007387 */ /* 0x0011e40000100800 */
.L_x_556:
[----:B------:R-:W0:Y:S01]  /*6ef0*/  LDL R3, [R1+0x48] ;  /* 0x0000480001037983 */ /* 0x000e220000100800 */
[----:B------:R-:W-:Y:S01]  /*6f00*/  BSSY B6, `(.L_x_375) ;  /* 0x000001b000067945 */ /* 0x000fe20003800000 */
[----:B0-----:R-:W-:-:S05]  /*6f10*/  IMAD.HI R0, R3, 0x55555556, RZ ;  /* 0x5555555603007827 */ /* 0x001fca00078e02ff */
[----:B------:R-:W-:-:S05]  /*6f20*/  LEA.HI R2, R0, R0, RZ, 0x1 ;  /* 0x0000000000027211 */ /* 0x000fca00078f08ff */
[----:B------:R-:W-:Y:S01]  /*6f30*/  IMAD R2, R2, -0x3, R3 ;  /* 0xfffffffd02027824 */ /* 0x000fe200078e0203 */
[----:B------:R-:W-:-:S04]  /*6f40*/  IADD3 R3, R18, 0x24300, RZ ;  /* 0x0002430012037810 */ /* 0x000fc80007ffe0ff */
[----:B------:R-:W-:Y:S01]  /*6f50*/  LOP3.LUT P0, RZ, R3, 0x9f, RZ, 0xc0, !PT ;  /* 0x0000009f03ff7812 */ /* 0x000fe2000780c0ff */
[----:B------:R-:W-:-:S05]  /*6f60*/  IMAD R0, R2, 0x800, R3 ;  /* 0x0000080002007824 */ /* 0x000fca00078e0203 */
[----:B------:R-:W-:-:S04]  /*6f70*/  SHF.R.U32.HI R0, RZ, 0x4, R0 ;  /* 0x00000004ff007819 */ /* 0x000fc80000011600 */
[----:B------:R-:W-:-:S05]  /*6f80*/  LOP3.LUT R0, R0, 0x3fff, RZ, 0xc0, !PT ;  /* 0x00003fff00007812 */ /* 0x000fca00078ec0ff */
[----:B------:R0:W-:Y:S01]  /*6f90*/  STL [R1+0x50], R0 ;  /* 0x0000500001007387 */ /* 0x0001e20000100800 */
[----:B------:R-:W-:Y:S05]  /*6fa0*/  @!P0 BRA `(.L_x_376) ;  /* 0x0000000000408947 */ /* 0x000fea0003800000 */
[----:B0-----:R-:W-:Y:S01]  /*6fb0*/  MOV R0, 0x0 ;  /* 0x0000000000007802 */ /* 0x001fe20000000f00 */
[----:B------:R-:W-:Y:S01]  /*6fc0*/  ULDC.64 UR4, c[0x4][0xa8] ;  /* 0x01002a0000047ab9 */ /* 0x000fe20000000a00 */
[----:B------:R-:W-:Y:S01]  /*6fd0*/  ULDC.64 UR6, c[0x4][0xb0] ;  /* 0x01002c0000067ab9 */ /* 0x000fe20000000a00 */
[----:B------:R-:W-:Y:S01]  /*6fe0*/  IMAD.U32 R4, RZ, RZ, UR4 ;  /* 0x00000004ff047e24 */ /* 0x000fe2000f8e00ff */
[----:B-1----:R0:W1:Y:S01]  /*6ff0*/  LDC.64 R14, c[0x4][R0] ;  /* 0x01000000000e7b82 */ /* 0x0020620000000a00 */
        /* <DEDUP_REMOVED lines=11> */
.L_x_376:
[----:B------:R-:W-:Y:S05]  /*70b0*/  BSYNC B6 ;  /* 0x0000000000067941 */ /* 0x000fea0003800000 */
.L_x_375:
[----:B------:R-:W-:Y:S02]  /*70c0*/  ULDC UR4, c[0x0][0x3d4] ;  /* 0x0000f50000047ab9 */ /* 0x000fe40000000800 */
[----:B------:R-:W-:-:S13]  /*70d0*/  ISETP.LT.AND P0, PT, RZ, UR4, PT ;  /* 0x00000004ff007c0c */ /* 0x000fda000bf01270 */
[----:B------:R-:W-:Y:S05]  /*70e0*/  @P0 BRA `(.L_x_377) ;  /* 0x0000000000400947 */ /* 0x000fea0003800000 */
[----:B------:R-:W0:Y:S02]  /*70f0*/  LDL R20, [R1+0x70] ;  /* 0x0000700001147983 */ /* 0x000e240000100800 */
[----:B0-----:R-:W-:-:S04]  /*7100*/  LEA.HI R0, R20, R20, RZ, 0x1 ;  /* 0x0000001414007211 */ /* 0x001fc800078f08ff */
[----:B------:R-:W-:-:S05]  /*7110*/  LOP3.LUT R0, R0, 0xfffffffe, RZ, 0xc0, !PT ;  /* 0xfffffffe00007812 */ /* 0x000fca00078ec0ff */
[----:B------:R-:W-:-:S05]  /*7120*/  IMAD.IADD R0, R20, 0x1, -R0 ;  /* 0x0000000114007824 */ /* 0x000fca00078e0a00 */
[----:B------:R-:W-:-:S04]  /*7130*/  SHF.L.U32 R3, R0, 0x1f, RZ ;  /* 0x0000001f00037819 */ /* 0x000fc800000006ff */
[----:B------:R0:W2:Y:S03]  /*7140*/  SYNCS.PHASECHK.TRANS64.TRYWAIT P0, [R18+URZ+0x31c00], R3 ;  /* 0x031c0003120075a7 */ /* 0x0000a6000800017f */
[----:B--2---:R-:W-:Y:S05]  /*7150*/  @!P0 NANOSLEEP.SYNCS 0x989680 ;  /* 0x009896800000895d */ /* 0x004fea0003900000 */
[----:B------:R-:W2:Y:S01]  /*7160*/  @!P0 SYNCS.PHASECHK.TRANS64 P0, [R18+URZ+0x31c00], R3 ;  /* 0x031c0003120085a7 */ /* 0x000ea2000800007f */
[----:B------:R-:W-:Y:S04]  /*7170*/  BSSY B0, `(.L_x_378) ;  /* 0x0000006000007945 */ /* 0x000fe80003800000 */
[----:B--2---:R-:W-:Y:S05]  /*7180*/  @P0 BRA `(.L_x_379) ;  /* 0x0000000000100947 */ /* 0x004fea0003800000 */
.L_x_380:
[----:B--2---:R2:W3:Y:S02]  /*7190*/  SYNCS.PHASECHK.TRANS64.TRYWAIT P0, [R18+URZ+0x31c00], R3 ;  /* 0x031c0003120075a7 */ /* 0x0044e4000800017f */
[----:B---3--:R-:W-:Y:S05]  /*71a0*/  @!P0 NANOSLEEP.SYNCS 0x989680 ;  /* 0x009896800000895d */ /* 0x008fea0003900000 */
[----:B------:R-:W3:Y:S02]  /*71b0*/  @!P0 SYNCS.PHASECHK.TRANS64 P0, [R18+URZ+0x31c00], R3 ;  /* 0x031c0003120085a7 */ /* 0x000ee4000800007f */
[----:B---3--:R-:W-:Y:S05]  /*71c0*/  @!P0 BRA `(.L_x_380) ;  /* 0xfffffffc00f08947 */ /* 0x008fea000383ffff */
.L_x_379:
[----:B------:R-:W-:Y:S05]  /*71d0*/  BSYNC B0 ;  /* 0x0000000000007941 */ /* 0x000fea0003800000 */
.L_x_378:
[----:B------:R-:W-:Y:S05]  /*71e0*/  BRA `(.L_x_381) ;  /* 0x0000003400b87947 */ /* 0x000fea0003800000 */
.L_x_377:
[----:B0-----:R-:W2:Y:S01]  /*71f0*/  LDL R0, [R1+0x94] ;  /* 0x0000940001007983 */ /* 0x001ea20000100800 */
[----:B------:R-:W-:Y:S01]  /*7200*/  ULDC.64 UR4, c[0x0][0x3d8] ;  /* 0x0000f60000047ab9 */ /* 0x000fe20000000a00 */
[----:B------:R-:W-:Y:S01]  /*7210*/  ULDC.64 UR6, c[0x0][0x3e8] ;  /* 0x0000fa0000067ab9 */ /* 0x000fe20000000a00 */
[----:B-----5:R-:W-:Y:S01]  /*7220*/  IMAD.WIDE.U32 R46, R102, UR4, RZ ;  /* 0x00000004662e7c25 */ /* 0x020fe2000f8e00ff */
[----:B------:R-:W-:Y:S02]  /*7230*/  SHF.R.S32.HI R8, RZ, 0x1f, R16 ;  /* 0x0000001fff087819 */ /* 0x000fe40000011410 */
[----:B------:R-:W-:Y:S02]  /*7240*/  SHF.R.S32.HI R10, RZ, 0x1f, R146 ;  /* 0x0000001fff0a7819 */ /* 0x000fe40000011492 */
[----:B--2---:R-:W-:Y:S02]  /*7250*/  R2UR UR8, R0 ;  /* 0x00000000000872ca */ /* 0x004fe400000e0000 */
[----:B------:R-:W-:-:S05]  /*7260*/  SHF.R.S32.HI R0, RZ, 0x1f, R102 ;  /* 0x0000001fff007819 */ /* 0x000fca0000011466 */
[C---:B------:R-:W-:Y:S02]  /*7270*/  IMAD R3, R0.reuse, UR4, RZ ;  /* 0x0000000400037c24 */ /* 0x040fe4000f8e02ff */
[----:B------:R-:W-:Y:S01]  /*7280*/  IMAD R5, R0, UR6, RZ ;  /* 0x0000000600057c24 */ /* 0x000fe2000f8e02ff */
[----:B------:R-:W-:Y:S01]  /*7290*/  IADD3 R0, P0, R16, R46, RZ ;  /* 0x0000002e10007210 */ /* 0x000fe20007f1e0ff */
[C---:B------:R-:W-:Y:S01]  /*72a0*/  IMAD R3, R102.reuse, UR5, R3 ;  /* 0x0000000566037c24 */ /* 0x040fe2000f8e0203 */
[----:B------:R-:W-:Y:S01]  /*72b0*/  ULDC.64 UR4, c[0x0][0x3c8] ;  /* 0x0000f20000047ab9 */ /* 0x000fe20000000a00 */
[----:B------:R-:W-:Y:S01]  /*72c0*/  IMAD R7, R102, UR7, R5 ;  /* 0x0000000766077c24 */ /* 0x000fe2000f8e0205 */
[----:B------:R-:W-:Y:S01]  /*72d0*/  ULOP3.LUT UP0, URZ, UR8, 0x1bf, URZ, 0xc0, !UPT ;  /* 0x000001bf083f7892 */ /* 0x000fe2000f80c03f */
[----:B------:R-:W-:Y:S01]  /*72e0*/  IMAD.IADD R5, R3, 0x1, R47 ;  /* 0x0000000103057824 */ /* 0x000fe200078e022f */
[----:B------:R-:W-:Y:S01]  /*72f0*/  LEA R40, P1, R46, UR4, 0x1 ;  /* 0x000000042e287c11 */ /* 0x000fe2000f8208ff */
[----:B------:R-:W-:Y:S01]  /*7300*/  IMAD.WIDE.U32 R102, R102, UR6, RZ ;  /* 0x0000000666667c25 */ /* 0x000fe2000f8e00ff */
[----:B------:R-:W-:Y:S01]  /*7310*/  LEA R26, P2, R0, UR4, 0x1 ;  /* 0x00000004001a7c11 */ /* 0x000fe2000f8408ff */
[----:B------:R-:W-:-:S02]  /*7320*/  ULDC.64 UR6, c[0x0][0x3e0] ;  /* 0x0000f80000067ab9 */ /* 0x000fc40000000a00 */
[----:B------:R-:W-:Y:S01]  /*7330*/  IMAD.X R3, R8, 0x1, R5, P0 ;  /* 0x0000000108037824 */ /* 0x000fe200000e0605 */
[----:B------:R-:W-:Y:S01]  /*7340*/  IADD3 R4, P0, R146, R46, RZ ;  /* 0x0000002e92047210 */ /* 0x000fe20007f1e0ff */
[----:B------:R-:W-:Y:S01]  /*7350*/  IMAD.IADD R47, R7, 0x1, R103 ;  /* 0x00000001072f7824 */ /* 0x000fe200078e0267 */
[--C-:B------:R-:W-:Y:S02]  /*7360*/  LEA.HI.X R46, R46, UR5, R5.reuse, 0x1, P1 ;  /* 0x000000052e2e7c11 */ /* 0x100fe400088f0c05 */
[----:B------:R-:W-:Y:S01]  /*7370*/  PLOP3.LUT P1, PT, PT, PT, UP0, 0x80, 0x0 ;  /* 0x000000000000781c */ /* 0x000fe20003f2f008 */
[----:B------:R-:W-:Y:S01]  /*7380*/  IMAD.X R5, R10, 0x1, R5, P0 ;  /* 0x000000010a057824 */ /* 0x000fe200000e0605 */
[----:B------:R-:W-:Y:S02]  /*7390*/  LEA.HI.X R27, R0, UR5, R3, 0x1, P2 ;  /* 0x00000005001b7c11 */ /* 0x000fe400090f0c03 */
[-C--:B------:R-:W-:Y:S02]  /*73a0*/  IADD3 R6, P4, R16, R102.reuse, RZ ;  /* 0x0000006610067210 */ /* 0x080fe40007f9e0ff */
[----:B------:R-:W-:-:S02]  /*73b0*/  IADD3 R0, P3, R146, R102, RZ ;  /* 0x0000006692007210 */ /* 0x000fc40007f7e0ff */
[----:B------:R-:W-:Y:S01]  /*73c0*/  LEA R24, P2, R6, UR6, 0x1 ;  /* 0x0000000606187c11 */ /* 0x000fe2000f8408ff */
[--C-:B------:R-:W-:Y:S01]  /*73d0*/  IMAD.X R7, R8, 0x1, R47.reuse, P4 ;  /* 0x0000000108077824 */ /* 0x100fe200020e062f */
[----:B------:R-:W-:Y:S01]  /*73e0*/  LEA R44, P0, R4, UR4, 0x1 ;  /* 0x00000004042c7c11 */ /* 0x000fe2000f8008ff */
[----:B------:R-:W-:Y:S01]  /*73f0*/  IMAD.X R3, R10, 0x1, R47, P3 ;  /* 0x000000010a037824 */ /* 0x000fe200018e062f */
[----:B------:R-:W-:Y:S02]  /*7400*/  LEA R42, P4, R0, UR6, 0x1 ;  /* 0x00000006002a7c11 */ /* 0x000fe4000f8808ff */
[----:B------:R-:W-:Y:S02]  /*7410*/  LEA R41, P3, R102, UR6, 0x1 ;  /* 0x0000000666297c11 */ /* 0x000fe4000f8608ff */
[----:B------:R-:W-:Y:S02]  /*7420*/  LEA.HI.X R25, R6, UR7, R7, 0x1, P2 ;  /* 0x0000000706197c11 */ /* 0x000fe400090f0c07 */
[----:B------:R-:W-:-:S02]  /*7430*/  LEA.HI.X R45, R4, UR5, R5, 0x1, P0 ;  /* 0x00000005042d7c11 */ /* 0x000fc400080f0c05 */
[----:B------:R-:W-:Y:S02]  /*7440*/  LEA.HI.X R43, R0, UR7, R3, 0x1, P4 ;  /* 0x00000007002b7c11 */ /* 0x000fe4000a0f0c03 */
[----:B------:R-:W-:Y:S01]  /*7450*/  LEA.HI.X R47, R102, UR7, R47, 0x1, P3 ;  /* 0x00000007662f7c11 */ /* 0x000fe200098f0c2f */
[----:B------:R-:W-:Y:S06]  /*7460*/  @!P1 BRA `(.L_x_382) ;  /* 0x0000000000409947 */ /* 0x000fec0003800000 */
[----:B------:R-:W-:Y:S01]  /*7470*/  MOV R0, 0x0 ;  /* 0x0000000000007802 */ /* 0x000fe20000000f00 */
[----:B------:R-:W-:Y:S01]  /*7480*/  ULDC.64 UR4, c[0x4][0xa8] ;  /* 0x01002a0000047ab9 */ /* 0x000fe20000000a00 */
[----:B------:R-:W-:Y:S01]  /*7490*/  ULDC.64 UR6, c[0x4][0xb0] ;  /* 0x01002c0000067ab9 */ /* 0x000fe20000000a00 */
[----:B------:R-:W-:Y:S01]  /*74a0*/  MOV R4, UR4 ;  /* 0x0000000400047c02 */ /* 0x000fe20008000f00 */
        /* <DEDUP_REMOVED lines=12> */
.L_x_382:
[----:B------:R-:W-:Y:S01]  /*7570*/  ULDC.U8 UR4, c[0x0][0x3f0] ;  /* 0x0000fc0000047ab9 */ /* 0x000fe20000000000 */
[----:B------:R-:W-:Y:S01]  /*7580*/  IMAD R107, R105, -0xc0, R107 ;  /* 0xffffff40696b7824 */ /* 0x000fe200078e026b */
[----:B------:R-:W-:Y:S01]  /*7590*/  ISETP.NE.AND P0, PT, RZ, UR4, PT ;  /* 0x00000004ff007c0c */ /* 0x000fe2000bf05270 */
[----:B------:R-:W-:Y:S03]  /*75a0*/  BSSY B0, `(.L_x_383) ;  /* 0x000032a000007945 */ /* 0x000fe60003800000 */
[----:B------:R-:W-:-:S09]  /*75b0*/  VIMNMX R0, R107, 0xc0, PT ;  /* 0x000000c06b007848 */ /* 0x000fd20003fe0100 */
[----:B------:R-:W-:Y:S05]  /*75c0*/  @!P0 BRA `(.L_x_384) ;  /* 0x0000001800348947 */ /* 0x000fea0003800000 */
        /* <DEDUP_REMOVED lines=15> */
[C---:B------:R-:W-:Y:S01]  /*76c0*/  VIADD R0, R16.reuse, 0x8 ;  /* 0x0000000810007836 */ /* 0x040fe20000000000 */
[----:B------:R-:W-:Y:S01]  /*76d0*/  ULDC UR4, c[0x0][0x3d4] ;  /* 0x0000f50000047ab9 */ /* 0x000fe20000000800 */
[C---:B------:R-:W-:Y:S01]  /*76e0*/  VIADD R3, R16.reuse, 0x10 ;  /* 0x0000001010037836 */ /* 0x040fe20000000000 */
[----:B------:R-:W-:Y:S02]  /*76f0*/  ISETP.GE.AND P5, PT, R16, UR4, PT ;  /* 0x0000000410007c0c */ /* 0x000fe4000bfa6270 */
[----:B------:R-:W-:Y:S02]  /*7700*/  CS2R R44, SRZ ;  /* 0x00000000002c7805 */ /* 0x000fe4000001ff00 */
[----:B------:R-:W-:Y:S01]  /*7710*/  ISETP.GE.AND P4, PT, R0, UR4, PT ;  /* 0x0000000400007c0c */ /* 0x000fe2000bf86270 */
[C---:B------:R-:W-:Y:S01]  /*7720*/  VIADD R0, R16.reuse, 0x18 ;  /* 0x0000001810007836 */ /* 0x040fe20000000000 */
[----:B------:R-:W-:Y:S02]  /*7730*/  CS2R R48, SRZ ;  /* 0x0000000000307805 */ /* 0x000fe4000001ff00 */
[----:B------:R-:W-:Y:S01]  /*7740*/  ISETP.GE.AND P3, PT, R3, UR4, PT ;  /* 0x0000000403007c0c */ /* 0x000fe2000bf66270 */
[----:B------:R-:W-:Y:S01]  /*7750*/  VIADD R3, R16, 0x20 ;  /* 0x0000002010037836 */ /* 0x000fe20000000000 */
[----:B------:R-:W-:Y:S01]  /*7760*/  ISETP.GE.AND P2, PT, R0, UR4, PT ;  /* 0x0000000400007c0c */ /* 0x000fe2000bf46270 */
[----:B------:R-:W-:-:S03]  /*7770*/  VIADD R0, R16, 0x28 ;  /* 0x0000002810007836 */ /* 0x000fc60000000000 */
[----:B------:R-:W-:Y:S01]  /*7780*/  ISETP.GE.AND P1, PT, R3, UR4, PT ;  /* 0x0000000403007c0c */ /* 0x000fe2000bf26270 */
[----:B------:R0:W5:Y:S04]  /*7790*/  @!P5 LDG.E.64 R44, desc[UR60][R26.64] ;  /* 0x0000003c1a2cd981 */ /* 0x000168000c1e1b00 */
[----:B------:R0:W5:Y:S01]  /*77a0*/  @!P5 LDG.E.64 R48, desc[UR60][R24.64] ;  /* 0x0000003c1830d981 */ /* 0x000162000c1e1b00 */
[----:B------:R-:W-:Y:S02]  /*77b0*/  ISETP.GE.AND P5, PT, R0, UR4, PT ;  /* 0x0000000400007c0c */ /* 0x000fe4000bfa6270 */
        /* <DEDUP_REMOVED lines=9> */
[----:B------:R-:W-:Y:S01]  /*7850*/  CS2R R8, SRZ ;  /* 0x0000000000087805 */ /* 0x000fe2000001ff00 */
[----:B------:R0:W5:Y:S04]  /*7860*/  @!P4 LDG.E.64 R38, desc[UR60][R26.64+0x10] ;  /* 0x0000103c1a26c981 */ /* 0x000168000c1e1b00 */
        /* <DEDUP_REMOVED lines=8> */
[----:B------:R0:W5:Y:S02]  /*78f0*/  @!P5 LDG.E.64 R8, desc[UR60][R24.64+0x50] ;  /* 0x0000503c1808d981 */ /* 0x000164000c1e1b00 */
.L_x_386:
[----:B------:R-:W-:Y:S05]  /*7900*/  BSYNC B1 ;  /* 0x0000000000017941 */ /* 0x000fea0003800000 */
.L_x_385:
[----:B------:R-:W2:Y:S01]  /*7910*/  LDL R6, [R1+0x70] ;  /* 0x0000700001067983 */ /* 0x000ea20000100800 */
[----:B-----5:R-:W-:Y:S01]  /*7920*/  IMAD.MOV.U32 R0, RZ, RZ, R48 ;  /* 0x000000ffff007224 */ /* 0x020fe200078e0030 */
[----:B------:R-:W-:Y:S01]  /*7930*/  UMOV UR4, 0xffffffff ;  /* 0xffffffff00047882 */ /* 0x000fe20000000000 */
[----:B------:R-:W-:Y:S02]  /*7940*/  IMAD.MOV.U32 R3, RZ, RZ, R49 ;  /* 0x000000ffff037224 */ /* 0x000fe400078e0031 */
[----:B------:R-:W-:Y:S01]  /*7950*/  IMAD.MOV.U32 R4, RZ, RZ, R42 ;  /* 0x000000ffff047224 */ /* 0x000fe200078e002a */
[----:B0-----:R-:W-:Y:S01]  /*7960*/  PRMT R26, R26, 0x5410, R0 ;  /* 0x000054101a1a7816 */ /* 0x001fe20000000000 */
[----:B------:R-:W-:Y:S02]  /*7970*/  IMAD.MOV.U32 R0, RZ, RZ, R43 ;  /* 0x000000ffff007224 */ /* 0x000fe400078e002b */
[----:B------:R-:W-:Y:S01]  /*7980*/  IMAD.MOV.U32 R5, RZ, RZ, R37 ;  /* 0x000000ffff057224 */ /* 0x000fe200078e0025 */
[----:B------:R-:W-:-:S02]  /*7990*/  PRMT R54, R3, 0x5410, R4 ;  /* 0x0000541003367816 */ /* 0x000fc40000000004 */
[----:B------:R-:W-:Y:S02]  /*79a0*/  MOV R3, R36 ;  /* 0x0000002400037202 */ /* 0x000fe40000000f00 */
[----:B------:R-:W-:Y:S02]  /*79b0*/  PRMT R24, R5, 0x7610, R24 ;  /* 0x0000761005187816 */ /* 0x000fe40000000018 */
[----:B------:R-:W-:Y:S02]  /*79c0*/  PRMT R25, R3, 0x5410, R0 ;  /* 0x0000541003197816 */ /* 0x000fe40000000000 */
[----:B--2---:R-:W-:Y:S01]  /*79d0*/  LEA.HI R0, R6, R6, RZ, 0x1 ;  /* 0x0000000606007211 */ /* 0x004fe200078f08ff */
[----:B------:R-:W-:Y:S06]  /*79e0*/  BRA.DIV UR4, `(.L_x_387) ;  /* 0x0000013604747947 */ /* 0x000fec000b800000 */
.L_x_559:
[----:B------:R-:W-:Y:S01]  /*79f0*/  UMOV UR4, 0xffffffff ;  /* 0xffffffff00047882 */ /* 0x000fe20000000000 */
[----:B------:R-:W-:Y:S02]  /*7a00*/  LOP3.LUT R0, R0, 0xfffffffe, RZ, 0xc0, !PT ;  /* 0xfffffffe00007812 */ /* 0x000fe400078ec0ff */
[----:B------:R-:W-:Y:S05]  /*7a10*/  BRA.DIV UR4, `(.L_x_388) ;  /* 0x0000013604907947 */ /* 0x000fea000b800000 */
.L_x_562:
[----:B------:R-:W-:Y:S01]  /*7a20*/  UMOV UR4, 0xffffffff ;  /* 0xffffffff00047882 */ /* 0x000fe20000000000 */
[----:B------:R-:W-:Y:S02]  /*7a30*/  IMAD.IADD R0, R6, 0x1, -R0 ;  /* 0x0000000106007824 */ /* 0x000fe400078e0a00 */
[----:B------:R-:W-:Y:S05]  /*7a40*/  BRA.DIV UR4, `(.L_x_389) ;  /* 0x0000013604ac7947 */ /* 0x000fea000b800000 */
.L_x_565:
[----:B------:R-:W-:Y:S01]  /*7a50*/  UMOV UR4, 0xffffffff ;  /* 0xffffffff00047882 */ /* 0x000fe20000000000 */
[----:B------:R-:W-:Y:S02]  /*7a60*/  SHF.L.U32 R3, R0, 0x1f, RZ ;  /* 0x0000001f00037819 */ /* 0x000fe400000006ff */
[----:B------:R-:W-:Y:S05]  /*7a70*/  BRA.DIV UR4, `(.L_x_390) ;  /* 0x0000013604c87947 */ /* 0x000fea000b800000 */
.L_x_568:
[----:B------:R-:W0:Y:S01]  /*7a80*/  SYNCS.PHASECHK.TRANS64.TRYWAIT P1, [R18+URZ+0x31c00], R3 ;  /* 0x031c0003120075a7 */ /* 0x000e22000802017f */
[----:B------:R-:W-:Y:S01]  /*7a90*/  IMAD.MOV.U32 R0, RZ, RZ, R30 ;  /* 0x000000ffff007224 */ /* 0x000fe200078e001e */
[----:B------:R-:W-:Y:S01]  /*7aa0*/  BSSY B1, `(.L_x_391) ;  /* 0x000001e000017945 */ /* 0x000fe20003800000 */
[----:B------:R-:W-:Y:S02]  /*7ab0*/  IMAD.MOV.U32 R4, RZ, RZ, R31 ;  /* 0x000000ffff047224 */ /* 0x000fe400078e001f */
[----:B------:R-:W-:Y:S02]  /*7ac0*/  IMAD.MOV.U32 R5, RZ, RZ, R22 ;  /* 0x000000ffff057224 */ /* 0x000fe400078e0016 */
[----:B------:R-:W-:Y:S01]  /*7ad0*/  IMAD.MOV.U32 R6, RZ, RZ, R23 ;  /* 0x000000ffff067224 */ /* 0x000fe200078e0017 */
[----:B-1----:R-:W-:Y:S01]  /*7ae0*/  PRMT R14, R0, 0x5410, R4 ;  /* 0x00005410000e7816 */ /* 0x002fe20000000004 */
[----:B------:R-:W-:Y:S02]  /*7af0*/  IMAD.MOV.U32 R0, RZ, RZ, R8 ;  /* 0x000000ffff007224 */ /* 0x000fe400078e0008 */
[----:B------:R-:W-:Y:S01]  /*7b00*/  IMAD.MOV.U32 R4, RZ, RZ, R9 ;  /* 0x000000ffff047224 */ /* 0x000fe200078e0009 */
[----:B------:R-:W-:Y:S01]  /*7b10*/  PRMT R12, R5, 0x5410, R6 ;  /* 0x00005410050c7816 */ /* 0x000fe20000000006 */
[----:B------:R-:W-:-:S02]  /*7b20*/  IMAD.MOV.U32 R5, RZ, RZ, R44 ;  /* 0x000000ffff057224 */ /* 0x000fc400078e002c */
[----:B------:R-:W-:Y:S01]  /*7b30*/  IMAD.MOV.U32 R6, RZ, RZ, R45 ;  /* 0x000000ffff067224 */ /* 0x000fe200078e002d */
[----:B------:R-:W-:Y:S01]  /*7b40*/  PRMT R10, R0, 0x5410, R4 ;  /* 0x00005410000a7816 */ /* 0x000fe20000000004 */
[----:B------:R-:W-:Y:S01]  /*7b50*/  IMAD.MOV.U32 R0, RZ, RZ, R38 ;  /* 0x000000ffff007224 */ /* 0x000fe200078e0026 */
[----:B------:R-:W-:Y:S01]  /*7b60*/  PRMT R27, R5, 0x7610, R27 ;  /* 0x00007610051b7816 */ /* 0x000fe2000000001b */
[----:B------:R-:W-:Y:S01]  /*7b70*/  IMAD.MOV.U32 R4, RZ, RZ, R39 ;  /* 0x000000ffff047224 */ /* 0x000fe200078e0027 */
[----:B------:R-:W-:Y:S01]  /*7b80*/  PRMT R55, R6, 0x7610, R55 ;  /* 0x0000761006377816 */ /* 0x000fe20000000037 */
[----:B------:R-:W-:Y:S02]  /*7b90*/  IMAD.MOV.U32 R5, RZ, RZ, R34 ;  /* 0x000000ffff057224 */ /* 0x000fe400078e0022 */
[----:B------:R-:W-:Y:S01]  /*7ba0*/  IMAD.MOV.U32 R6, RZ, RZ, R35 ;  /* 0x000000ffff067224 */ /* 0x000fe200078e0023 */
[----:B------:R-:W-:Y:S01]  /*7bb0*/  PRMT R55, R55, 0x5410, R0 ;  /* 0x0000541037377816 */ /* 0x000fe20000000000 */
[----:B------:R-:W-:Y:S01]  /*7bc0*/  IMAD.MOV.U32 R0, RZ, RZ, R32 ;  /* 0x000000ffff007224 */ /* 0x000fe200078e0020 */
[----:B------:R-:W-:Y:S01]  /*7bd0*/  PRMT R56, R4, 0x7610, R56 ;  /* 0x0000761004387816 */ /* 0x000fe20000000038 */
[----:B------:R-:W-:Y:S01]  /*7be0*/  IMAD.MOV.U32 R4, RZ, RZ, R33 ;  /* 0x000000ffff047224 */ /* 0x000fe200078e0021 */
[----:B------:R-:W-:Y:S01]  /*7bf0*/  PRMT R26, R5, 0x7610, R26 ;  /* 0x00007610051a7816 */ /* 0x000fe2000000001a */
[----:B------:R-:W-:Y:S01]  /*7c00*/  IMAD.MOV.U32 R5, RZ, RZ, R28 ;  /* 0x000000ffff057224 */ /* 0x000fe200078e001c */
[----:B------:R-:W-:-:S02]  /*7c10*/  PRMT R24, R24, 0x5410, R6 ;  /* 0x0000541018187816 */ /* 0x000fc40000000006 */
[----:B------:R-:W-:Y:S02]  /*7c20*/  MOV R6, R29 ;  /* 0x0000001d00067202 */ /* 0x000fe40000000f00 */
[----:B------:R-:W-:Y:S01]  /*7c30*/  PRMT R15, R0, 0x5410, R4 ;  /* 0x00005410000f7816 */ /* 0x000fe20000000004 */
[----:B------:R-:W-:Y:S01]  /*7c40*/  IMAD.MOV.U32 R0, RZ, RZ, R20 ;  /* 0x000000ffff007224 */ /* 0x000fe200078e0014 */
[----:B------:R-:W-:Y:S01]  /*7c50*/  PRMT R13, R5, 0x5410, R6 ;  /* 0x00005410050d7816 */ /* 0x000fe20000000006 */
[----:B------:R-:W-:Y:S01]  /*7c60*/  IMAD.MOV.U32 R4, RZ, RZ, R21 ;  /* 0x000000ffff047224 */ /* 0x000fe200078e0015 */
[----:B0-----:R-:W-:Y:S06]  /*7c70*/  @!P1 BRA `(.L_x_392) ;  /* 0x0000013400709947 */ /* 0x001fec0003800000 */
.L_x_569:
[----:B------:R-:W-:Y:S05]  /*7c80*/  BSYNC B1 ;  /* 0x0000000000017941 */ /* 0x000fea0003800000 */
.L_x_391:
[----:B------:R-:W-:Y:S01]  /*7c90*/  PRMT R11, R0, 0x5410, R4 ;  /* 0x00005410000b7816 */ /* 0x000fe20000000004 */
[----:B------:R-:W-:Y:S06]  /*7ca0*/  @P0 BRA `(.L_x_393) ;  /* 0x0000002800e40947 */ /* 0x000fec0003800000 */
[----:B------:R-:W0:Y:S01]  /*7cb0*/  LDL R40, [R1+0x58] ;  /* 0x0000580001287983 */ /* 0x000e220000100800 */
[----:B------:R-:W1:Y:S03]  /*7cc0*/  LDC R5, c[0x0][0x3d4] ;  /* 0x0000f500ff057b82 */ /* 0x000e660000000800 */
[----:B------:R-:W2:Y:S01]  /*7cd0*/  LDL R7, [R1+0x78] ;  /* 0x0000780001077983 */ /* 0x000ea20000100800 */
[C---:B------:R-:W-:Y:S01]  /*7ce0*/  VIADD R0, R16.reuse, 0x8 ;  /* 0x0000000810007836 */ /* 0x040fe20000000000 */
[----:B------:R-:W-:Y:S01]  /*7cf0*/  BSSY B1, `(.L_x_394) ;  /* 0x0000039000017945 */ /* 0x000fe20003800000 */
[C---:B------:R-:W-:Y:S02]  /*7d00*/  VIADD R4, R16.reuse, 0x10 ;  /* 0x0000001010047836 */ /* 0x040fe40000000000 */
[C---:B------:R-:W-:Y:S01]  /*7d10*/  VIADD R6, R16.reuse, 0x18 ;  /* 0x0000001810067836 */ /* 0x040fe20000000000 */
[----:B-1----:R-:W-:-:S02]  /*7d20*/  ISETP.GE.AND P6, PT, R16, R5, PT ;  /* 0x000000051000720c */ /* 0x002fc40003fc6270 */
[-C--:B------:R-:W-:Y:S01]  /*7d30*/  ISETP.GE.AND P0, PT, R0, R5.reuse, PT ;  /* 0x000000050000720c */ /* 0x080fe20003f06270 */
[----:B------:R-:W-:Y:S01]  /*7d40*/  VIADD R0, R16, 0x20 ;  /* 0x0000002010007836 */ /* 0x000fe20000000000 */
[-C--:B------:R-:W-:Y:S01]  /*7d50*/  ISETP.GE.AND P1, PT, R4, R5.reuse, PT ;  /* 0x000000050400720c */ /* 0x080fe20003f26270 */
[----:B------:R-:W-:Y:S01]  /*7d60*/  VIADD R4, R16, 0x28 ;  /* 0x0000002810047836 */ /* 0x000fe20000000000 */
[-C--:B------:R-:W-:Y:S02]  /*7d70*/  ISETP.GE.AND P2, PT, R6, R5.reuse, PT ;  /* 0x000000050600720c */ /* 0x080fe40003f46270 */
[-C--:B------:R-:W-:Y:S02]  /*7d80*/  ISETP.GE.AND P3, PT, R0, R5.reuse, PT ;  /* 0x000000050000720c */ /* 0x080fe40003f66270 */
[----:B------:R-:W-:Y:S01]  /*7d90*/  ISETP.GE.AND P4, PT, R4, R5, PT ;  /* 0x000000050400720c */ /* 0x000fe20003f86270 */
[----:B0-----:R-:W-:-:S04]  /*7da0*/  IMAD R3, R40, 0x2, R18 ;  /* 0x0000000228037824 */ /* 0x001fc800078e0212 */
[----:B------:R-:W-:Y:S01]  /*7db0*/  VIADD R0, R3, 0x20 ;  /* 0x0000002003007836 */ /* 0x000fe20000000000 */
[----:B--2---:R-:W-:Y:S01]  /*7dc0*/  LOP3.LUT P5, RZ, R7, 0x2, RZ, 0xc0, !PT ;  /* 0x0000000207ff7812 */ /* 0x004fe200078ac0ff */
[----:B------:R-:W-:-:S12]  /*7dd0*/  @P6 BRA `(.L_x_395) ;  /* 0x0000000000a86947 */ /* 0x000fd80003800000 */
[----:B------:R-:W0:Y:S01]  /*7de0*/  LDS.128 R4, [R3+0xda00] ;  /* 0x00da000003047984 */ /* 0x000e220000000c00 */
[----:B------:R-:W-:Y:S01]  /*7df0*/  SHF.R.U64 R52, R48, 0x10, R49 ;  /* 0x0000001030347819 */ /* 0x000fe20000001231 */
[----:B------:R-:W-:Y:S01]  /*7e00*/  HADD2.F32 R47, -RZ, R26.H1_H1 ;  /* 0x3000001aff2f7230 */ /* 0x000fe20000004100 */
[----:B------:R-:W-:Y:S02]  /*7e10*/  SHF.R.U32.HI R46, RZ, 0x10, R45 ;  /* 0x00000010ff2e7819 */ /* 0x000fe4000001162d */
[----:B------:R-:W-:Y:S02]  /*7e20*/  SHF.R.U32.HI R48, RZ, 0x10, R49 ;  /* 0x00000010ff307819 */ /* 0x000fe40000011631 */
[----:B------:R-:W-:Y:S01]  /*7e30*/  SHF.R.U64 R53, R44, 0x10, R45 ;  /* 0x000000102c357819 */ /* 0x000fe2000000122d */
[----:B------:R-:W-:Y:S02]  /*7e40*/  HADD2.F32 R46, -RZ, R46.H0_H0 ;  /* 0x2000002eff2e7230 */ /* 0x000fe40000004100 */
[----:B------:R-:W-:-:S02]  /*7e50*/  HADD2.F32 R48, -RZ, R48.H0_H0 ;  /* 0x20000030ff307230 */ /* 0x000fc40000004100 */
[----:B------:R-:W-:Y:S02]  /*7e60*/  HADD2.F32 R45, -RZ, R27.H0_H0 ;  /* 0x2000001bff2d7230 */ /* 0x000fe40000004100 */
[--C-:B0-----:R-:W-:Y:S02]  /*7e70*/  HADD2.F32 R41, -RZ, R7.reuse.H0_H0 ;  /* 0x20000007ff297230 */ /* 0x101fe40000004100 */
[----:B------:R-:W-:Y:S02]  /*7e80*/  HADD2.F32 R44, -RZ, R7.H1_H1 ;  /* 0x30000007ff2c7230 */ /* 0x000fe40000004100 */
[--C-:B------:R-:W-:Y:S02]  /*7e90*/  HADD2.F32 R7, -RZ, R4.reuse.H0_H0 ;  /* 0x20000004ff077230 */ /* 0x100fe40000004100 */
[----:B------:R-:W-:Y:S02]  /*7ea0*/  HADD2.F32 R4, -RZ, R4.H1_H1 ;  /* 0x30000004ff047230 */ /* 0x000fe40000004100 */
[C---:B------:R-:W-:Y:S01]  /*7eb0*/  FMUL.FTZ R50, R44.reuse, R48 ;  /* 0x000000302c327220 */ /* 0x040fe20000410000 */
[----:B------:R-:W-:Y:S01]  /*7ec0*/  FMUL.FTZ R49, R44, R46 ;  /* 0x0000002e2c317220 */ /* 0x000fe20000410000 */
[----:B------:R-:W-:-:S02]  /*7ed0*/  HADD2.F32 R27, -RZ, R6.H0_H0 ;  /* 0x20000006ff1b7230 */ /* 0x000fc40000004100 */
[C---:B------:R-:W-:Y:S01]  /*7ee0*/  FMUL.FTZ R44, R4.reuse, R47 ;  /* 0x0000002f042c7220 */ /* 0x040fe20000410000 */
[C---:B------:R-:W-:Y:S01]  /*7ef0*/  FFMA.FTZ R50, R41.reuse, R46, -R50 ;  /* 0x0000002e29327223 */ /* 0x040fe20000010832 */
[----:B------:R-:W-:Y:S01]  /*7f00*/  FFMA.FTZ R51, R41, R48, R49 ;  /* 0x0000003029337223 */ /* 0x000fe20000010031 */
[----:B------:R-:W-:Y:S02]  /*7f10*/  HADD2.F32 R40, -RZ, R6.H1_H1 ;  /* 0x30000006ff287230 */ /* 0x000fe40000004100 */
[-C--:B------:R-:W-:Y:S01]  /*7f20*/  FMUL.FTZ R48, R4, R45.reuse ;  /* 0x0000002d04307220 */ /* 0x080fe20000410000 */
[C---:B------:R-:W-:Y:S01]  /*7f30*/  FFMA.FTZ R46, R7.reuse, R45, -R44 ;  /* 0x0000002d072e7223 */ /* 0x040fe2000001082c */
[--C-:B------:R-:W-:Y:S02]  /*7f40*/  HADD2.F32 R6, -RZ, R5.reuse.H0_H0 ;  /* 0x20000005ff067230 */ /* 0x100fe40000004100 */
[----:B------:R-:W-:Y:S02]  /*7f50*/  HADD2.F32 R45, -RZ, R54.H0_H0 ;  /* 0x20000036ff2d7230 */ /* 0x000fe40000004100 */
[----:B------:R-:W-:Y:S01]  /*7f60*/  FFMA.FTZ R47, R7, R47, R48 ;  /* 0x0000002f072f7223 */ /* 0x000fe20000010030 */
[----:B------:R-:W-:-:S02]  /*7f70*/  HADD2.F32 R5, -RZ, R5.H1_H1 ;  /* 0x30000005ff057230 */ /* 0x000fc40000004100 */
[----:B------:R-:W-:Y:S02]  /*7f80*/  HADD2.F32 R41, -RZ, R55.H0_H0 ;  /* 0x20000037ff297230 */ /* 0x000fe40000004100 */
[C---:B------:R-:W-:Y:S01]  /*7f90*/  FMUL.FTZ R48, R40.reuse, R45 ;  /* 0x0000002d28307220 */ /* 0x040fe20000410000 */
[----:B------:R-:W-:Y:S02]  /*7fa0*/  HADD2.F32 R44, -RZ, R52.H0_H0 ;  /* 0x20000034ff2c7230 */ /* 0x000fe40000004100 */
[----:B------:R-:W-:Y:S02]  /*7fb0*/  HADD2.F32 R4, -RZ, R53.H0_H0 ;  /* 0x20000035ff047230 */ /* 0x000fe40000004100 */
[-C--:B------:R-:W-:Y:S01]  /*7fc0*/  FMUL.FTZ R40, R40, R41.reuse ;  /* 0x0000002928287220 */ /* 0x080fe20000410000 */
[----:B------:R-:W-:Y:S01]  /*7fd0*/  FFMA.FTZ R48, R27, R41, -R48 ;  /* 0x000000291b307223 */ /* 0x000fe20000010830 */
[C---:B------:R-:W-:Y:S01]  /*7fe0*/  FMUL.FTZ R7, R5.reuse, R44 ;  /* 0x0000002c05077220 */ /* 0x040fe20000410000 */
[----:B------:R-:W-:Y:S01]  /*7ff0*/  FMUL.FTZ R49, R5, R4 ;  /* 0x0000000405317220 */ /* 0x000fe20000410000 */
[----:B------:R-:W-:-:S02]  /*8000*/  FFMA.FTZ R27, R27, R45, R40 ;  /* 0x0000002d1b1b7223 */ /* 0x000fc40000010028 */
[C---:B------:R-:W-:Y:S01]  /*8010*/  FFMA.FTZ R5, R6.reuse, R4, -R7 ;  /* 0x0000000406057223 */ /* 0x040fe20000010807 */
[----:B------:R-:W-:Y:S01]  /*8020*/  F2FP.F16.F32.PACK_AB R7, R51, R50 ;  /* 0x000000323307723e */ /* 0x000fe200000000ff */
[----:B------:R-:W-:Y:S01]  /*8030*/  FFMA.FTZ R44, R6, R44, R49 ;  /* 0x0000002c062c7223 */ /* 0x000fe20000010031 */
[----:B------:R-:W-:Y:S02]  /*8040*/  F2FP.F16.F32.PACK_AB R4, R47, R46 ;  /* 0x0000002e2f04723e */ /* 0x000fe400000000ff */
[----:B------:R-:W-:Y:S02]  /*8050*/  F2FP.F16.F32.PACK_AB R6, R27, R48 ;  /* 0x000000301b06723e */ /* 0x000fe400000000ff */
[----:B------:R-:W-:-:S05]  /*8060*/  F2FP.F16.F32.PACK_AB R5, R44, R5 ;  /* 0x000000052c05723e */ /* 0x000fca00000000ff */
[----:B------:R0:W-:Y:S02]  /*8070*/  STS.128 [R3+0xda00], R4 ;  /* 0x00da000403007388 */ /* 0x0001e40000000c00 */
.L_x_395:
[----:B------:R-:W-:Y:S05]  /*8080*/  BSYNC B1 ;  /* 0x0000000000017941 */ /* 0x000fea0003800000 */
.L_x_394:
[----:B------:R-:W-:Y:S01]  /*8090*/  BSSY B1, `(.L_x_396) ;  /* 0x000002d000017945 */ /* 0x000fe20003800000 */
[----:B------:R-:W-:-:S03]  /*80a0*/  @P5 VIADD R0, R3, 0xffffffe0 ;  /* 0xffffffe003005836 */ /* 0x000fc60000000000 */
[----:B------:R-:W-:Y:S05]  /*80b0*/  @P0 BRA `(.L_x_397) ;  /* 0x0000000000a80947 */ /* 0x000fea0003800000 */
[----:B0-----:R-:W0:Y:S01]  /*80c0*/  LDS.128 R4, [R0+0xda00] ;  /* 0x00da000000047984 */ /* 0x001e220000000c00 */
[--C-:B------:R-:W-:Y:S01]  /*80d0*/  SHF.R.U64 R49, R38, 0x10, R39.reuse ;  /* 0x0000001026317819 */ /* 0x100fe20000001227 */
[----:B------:R-:W-:Y:S01]  /*80e0*/  HADD2.F32 R41, -RZ, R55.H1_H1 ;  /* 0x30000037ff297230 */ /* 0x000fe20000004100 */
[----:B------:R-:W-:Y:S02]  /*80f0*/  SHF.R.U32.HI R38, RZ, 0x10, R39 ;  /* 0x00000010ff267819 */ /* 0x000fe40000011627 */
[--C-:B------:R-:W-:Y:S02]  /*8100*/  SHF.R.U32.HI R44, RZ, 0x10, R43.reuse ;  /* 0x00000010ff2c7819 */ /* 0x100fe4000001162b */
[----:B------:R-:W-:Y:S01]  /*8110*/  SHF.R.U64 R48, R42, 0x10, R43 ;  /* 0x000000102a307819 */ /* 0x000fe2000000122b */
[----:B------:R-:W-:Y:S02]  /*8120*/  HADD2.F32 R42, -RZ, R38.H0_H0 ;  /* 0x20000026ff2a7230 */ /* 0x000fe40000004100 */
[----:B------:R-:W-:-:S02]  /*8130*/  HADD2.F32 R44, -RZ, R44.H0_H0 ;  /* 0x2000002cff2c7230 */ /* 0x000fc40000004100 */
[----:B------:R-:W-:Y:S02]  /*8140*/  HADD2.F32 R43, -RZ, R54.H1_H1 ;  /* 0x30000036ff2b7230 */ /* 0x000fe40000004100 */
        /* <DEDUP_REMOVED lines=13> */
[----:B------:R-:W-:Y:S02]  /*8220*/  HADD2.F32 R6, -RZ, R5.H0_H0 ;  /* 0x20000005ff067230 */ /* 0x000fe40000004100 */
[----:B------:R-:W-:Y:S02]  /*8230*/  HADD2.F32 R41, -RZ, R25.H1_H1 ;  /* 0x30000019ff297230 */ /* 0x000fe40000004100 */
        /* <DEDUP_REMOVED lines=18> */
.L_x_397:
[----:B------:R-:W-:Y:S05]  /*8360*/  BSYNC B1 ;  /* 0x0000000000017941 */ /* 0x000fea0003800000 */
.L_x_396:
[----:B------:R-:W-:Y:S04]  /*8370*/  BSSY B1, `(.L_x_398) ;  /* 0x000002c000017945 */ /* 0x000fe80003800000 */
[----:B------:R-:W-:Y:S05]  /*8380*/  @P1 BRA `(.L_x_399) ;  /* 0x0000000000a81947 */ /* 0x000fea0003800000 */
[----:B01----:R-:W0:Y:S01]  /*8390*/  LDS.128 R4, [R3+0x10a00] ;  /* 0x010a000003047984 */ /* 0x003e220000000c00 */
[----:B------:R-:W-:Y:S02]  /*83a0*/  SHF.R.U32.HI R38, RZ, 0x10, R37 ;  /* 0x00000010ff267819 */ /* 0x000fe40000011625 */
[--C-:B------:R-:W-:Y:S02]  /*83b0*/  SHF.R.U32.HI R39, RZ, 0x10, R35.reuse ;  /* 0x00000010ff277819 */ /* 0x100fe40000011623 */
[----:B------:R-:W-:Y:S01]  /*83c0*/  SHF.R.U64 R42, R34, 0x10, R35 ;  /* 0x00000010222a7819 */ /* 0x000fe20000001223 */
[----:B------:R-:W-:Y:S01]  /*83d0*/  HADD2.F32 R38, -RZ, R38.H0_H0 ;  /* 0x20000026ff267230 */ /* 0x000fe20000004100 */
        /* <DEDUP_REMOVED lines=12> */
[----:B------:R-:W-:Y:S01]  /*84a0*/  FFMA.FTZ R40, R27, R36, -R40 ;  /* 0x000000241b287223 */ /* 0x000fe20000010828 */
[-C--:B------:R-:W-:Y:S01]  /*84b0*/  FMUL.FTZ R36, R4, R35.reuse ;  /* 0x0000002304247220 */ /* 0x080fe20000410000 */
[----:B------:R-:W-:Y:S02]  /*84c0*/  HADD2.F32 R26, -RZ, R6.H1_H1 ;  /* 0x30000006ff1a7230 */ /* 0x000fe40000004100 */
[----:B------:R-:W-:Y:S01]  /*84d0*/  FFMA.FTZ R35, R7, R35, -R34 ;  /* 0x0000002307237223 */ /* 0x000fe20000010822 */
[--C-:B------:R-:W-:Y:S02]  /*84e0*/  HADD2.F32 R34, -RZ, R24.reuse.H0_H0 ;  /* 0x20000018ff227230 */ /* 0x100fe40000004100 */
[----:B------:R-:W-:Y:S01]  /*84f0*/  FFMA.FTZ R39, R27, R38, R39 ;  /* 0x000000261b277223 */ /* 0x000fe20000010027 */
[----:B------:R-:W-:Y:S02]  /*8500*/  HADD2.F32 R6, -RZ, R5.H0_H0 ;  /* 0x20000005ff067230 */ /* 0x000fe40000004100 */
[----:B------:R-:W-:Y:S01]  /*8510*/  FFMA.FTZ R36, R7, R37, R36 ;  /* 0x0000002507247223 */ /* 0x000fe20000010024 */
[----:B------:R-:W-:-:S02]  /*8520*/  HADD2.F32 R24, -RZ, R24.H1_H1 ;  /* 0x30000018ff187230 */ /* 0x000fc40000004100 */
[C---:B------:R-:W-:Y:S01]  /*8530*/  FMUL.FTZ R38, R26.reuse, R34 ;  /* 0x000000221a267220 */ /* 0x040fe20000410000 */
[----:B------:R-:W-:Y:S02]  /*8540*/  HADD2.F32 R5, -RZ, R5.H1_H1 ;  /* 0x30000005ff057230 */ /* 0x000fe40000004100 */
[----:B------:R-:W-:Y:S02]  /*8550*/  HADD2.F32 R27, -RZ, R41.H0_H0 ;  /* 0x20000029ff1b7230 */ /* 0x000fe40000004100 */
[-C--:B------:R-:W-:Y:S01]  /*8560*/  FMUL.FTZ R37, R26, R24.reuse ;  /* 0x000000181a257220 */ /* 0x080fe20000410000 */
[----:B------:R-:W-:Y:S02]  /*8570*/  HADD2.F32 R4, -RZ, R42.H0_H0 ;  /* 0x2000002aff047230 */ /* 0x000fe40000004100 */
[----:B------:R-:W-:Y:S01]  /*8580*/  FFMA.FTZ R38, R25, R24, -R38 ;  /* 0x0000001819267223 */ /* 0x000fe20000010826 */
[----:B------:R-:W-:Y:S01]  /*8590*/  FMUL.FTZ R7, R5, R27 ;  /* 0x0000001b05077220 */ /* 0x000fe20000410000 */
[----:B------:R-:W-:Y:S01]  /*85a0*/  FFMA.FTZ R37, R25, R34, R37 ;  /* 0x0000002219257223 */ /* 0x000fe20000010025 */
[----:B------:R-:W-:-:S02]  /*85b0*/  FMUL.FTZ R26, R5, R4 ;  /* 0x00000004051a7220 */ /* 0x000fc40000410000 */
[C---:B------:R-:W-:Y:S01]  /*85c0*/  FFMA.FTZ R5, R6.reuse, R4, -R7 ;  /* 0x0000000406057223 */ /* 0x040fe20000010807 */
[----:B------:R-:W-:Y:S01]  /*85d0*/  F2FP.F16.F32.PACK_AB R7, R39, R40 ;  /* 0x000000282707723e */ /* 0x000fe200000000ff */
[----:B------:R-:W-:Y:S01]  /*85e0*/  FFMA.FTZ R26, R6, R27, R26 ;  /* 0x0000001b061a7223 */ /* 0x000fe2000001001a */
[----:B------:R-:W-:Y:S02]  /*85f0*/  F2FP.F16.F32.PACK_AB R6, R37, R38 ;  /* 0x000000262506723e */ /* 0x000fe400000000ff */
[----:B------:R-:W-:Y:S02]  /*8600*/  F2FP.F16.F32.PACK_AB R4, R36, R35 ;  /* 0x000000232404723e */ /* 0x000fe400000000ff */
[----:B------:R-:W-:-:S05]  /*8610*/  F2FP.F16.F32.PACK_AB R5, R26, R5 ;  /* 0x000000051a05723e */ /* 0x000fca00000000ff */
[----:B------:R2:W-:Y:S02]  /*8620*/  STS.128 [R3+0x10a00], R4 ;  /* 0x010a000403007388 */ /* 0x0005e40000000c00 */
.L_x_399:
[----:B------:R-:W-:Y:S05]  /*8630*/  BSYNC B1 ;  /* 0x0000000000017941 */ /* 0x000fea0003800000 */
.L_x_398:
[----:B------:R-:W-:Y:S04]  /*8640*/  BSSY B1, `(.L_x_400) ;  /* 0x000002c000017945 */ /* 0x000fe80003800000 */
[----:B------:R-:W-:Y:S05]  /*8650*/  @P2 BRA `(.L_x_401) ;  /* 0x0000000000a82947 */ /* 0x000fea0003800000 */
[----:B012---:R-:W0:Y:S01]  /*8660*/  LDS.128 R4, [R0+0x10a00] ;  /* 0x010a000000047984 */ /* 0x007e220000000c00 */
[--C-:B------:R-:W-:Y:S01]  /*8670*/  SHF.R.U64 R39, R32, 0x10, R33.reuse ;  /* 0x0000001020277819 */ /* 0x100fe20000001221 */
[----:B------:R-:W-:Y:S01]  /*8680*/  HADD2.F32 R32, -RZ, R14.H0_H0 ;  /* 0x2000000eff207230 */ /* 0x000fe20000004100 */
[----:B------:R-:W-:Y:S02]  /*8690*/  SHF.R.U32.HI R24, RZ, 0x10, R33 ;  /* 0x00000010ff187819 */ /* 0x000fe40000011621 */
[--C-:B------:R-:W-:Y:S02]  /*86a0*/  SHF.R.U32.HI R33, RZ, 0x10, R31.reuse ;  /* 0x00000010ff217819 */ /* 0x100fe4000001161f */
[----:B------:R-:W-:Y:S01]  /*86b0*/  SHF.R.U64 R37, R30, 0x10, R31 ;  /* 0x000000101e257819 */ /* 0x000fe2000000121f */
[----:B------:R-:W-:Y:S02]  /*86c0*/  HADD2.F32 R31, -RZ, R24.H0_H0 ;  /* 0x20000018ff1f7230 */ /* 0x000fe40000004100 */
[----:B------:R-:W-:-:S02]  /*86d0*/  HADD2.F32 R33, -RZ, R33.H0_H0 ;  /* 0x20000021ff217230 */ /* 0x000fc40000004100 */
[--C-:B------:R-:W-:Y:S02]  /*86e0*/  HADD2.F32 R30, -RZ, R15.reuse.H0_H0 ;  /* 0x2000000fff1e7230 */ /* 0x100fe40000004100 */
[----:B------:R-:W-:Y:S02]  /*86f0*/  HADD2.F32 R15, -RZ, R15.H1_H1 ;  /* 0x3000000fff0f7230 */ /* 0x000fe40000004100 */
[--C-:B0-----:R-:W-:Y:S02]  /*8700*/  HADD2.F32 R27, -RZ, R7.reuse.H1_H1 ;  /* 0x30000007ff1b7230 */ /* 0x101fe40000004100 */
[----:B------:R-:W-:Y:S02]  /*8710*/  HADD2.F32 R26, -RZ, R7.H0_H0 ;  /* 0x20000007ff1a7230 */ /* 0x000fe40000004100 */
[--C-:B------:R-:W-:Y:S02]  /*8720*/  HADD2.F32 R7, -RZ, R4.reuse.H0_H0 ;  /* 0x20000004ff077230 */ /* 0x100fe40000004100 */
[----:B------:R-:W-:Y:S01]  /*8730*/  FMUL.FTZ R35, R27, R33 ;  /* 0x000000211b237220 */ /* 0x000fe20000410000 */
[----:B------:R-:W-:-:S02]  /*8740*/  HADD2.F32 R4, -RZ, R4.H1_H1 ;  /* 0x30000004ff047230 */ /* 0x000fc40000004100 */
[-C--:B------:R-:W-:Y:S01]  /*8750*/  FMUL.FTZ R36, R27, R31.reuse ;  /* 0x0000001f1b247220 */ /* 0x080fe20000410000 */
[--C-:B------:R-:W-:Y:S02]  /*8760*/  HADD2.F32 R24, -RZ, R6.reuse.H0_H0 ;  /* 0x20000006ff187230 */ /* 0x100fe40000004100 */
[C---:B------:R-:W-:Y:S01]  /*8770*/  FFMA.FTZ R35, R26.reuse, R31, -R35 ;  /* 0x0000001f1a237223 */ /* 0x040fe20000010823 */
[----:B------:R-:W-:Y:S02]  /*8780*/  HADD2.F32 R25, -RZ, R6.H1_H1 ;  /* 0x30000006ff197230 */ /* 0x000fe40000004100 */
[----:B------:R-:W-:Y:S01]  /*8790*/  FFMA.FTZ R38, R26, R33, R36 ;  /* 0x000000211a267223 */ /* 0x000fe20000010024 */
[----:B------:R-:W-:Y:S02]  /*87a0*/  HADD2.F32 R6, -RZ, R5.H0_H0 ;  /* 0x20000005ff067230 */ /* 0x000fe40000004100 */
[C---:B------:R-:W-:Y:S01]  /*87b0*/  FMUL.FTZ R34, R4.reuse, R32 ;  /* 0x0000002004227220 */ /* 0x040fe20000410000 */
[----:B------:R-:W-:Y:S01]  /*87c0*/  FMUL.FTZ R36, R4, R30 ;  /* 0x0000001e04247220 */ /* 0x000fe20000410000 */
[----:B------:R-:W-:-:S02]  /*87d0*/  HADD2.F32 R26, -RZ, R14.H1_H1 ;  /* 0x3000000eff1a7230 */ /* 0x000fc40000004100 */
[----:B------:R-:W-:Y:S01]  /*87e0*/  FMUL.FTZ R33, R25, R15 ;  /* 0x0000000f19217220 */ /* 0x000fe20000410000 */
[----:B------:R-:W-:Y:S02]  /*87f0*/  HADD2.F32 R5, -RZ, R5.H1_H1 ;  /* 0x30000005ff057230 */ /* 0x000fe40000004100 */
[C---:B------:R-:W-:Y:S01]  /*8800*/  FFMA.FTZ R34, R7.reuse, R30, -R34 ;  /* 0x0000001e07227223 */ /* 0x040fe20000010822 */
[----:B------:R-:W-:Y:S02]  /*8810*/  HADD2.F32 R14, -RZ, R37.H0_H0 ;  /* 0x20000025ff0e7230 */ /* 0x000fe40000004100 */
[----:B------:R-:W-:Y:S01]  /*8820*/  FFMA.FTZ R27, R7, R32, R36 ;  /* 0x00000020071b7223 */ /* 0x000fe20000010024 */
[----:B------:R-:W-:Y:S02]  /*8830*/  HADD2.F32 R4, -RZ, R39.H0_H0 ;  /* 0x20000027ff047230 */ /* 0x000fe40000004100 */
[----:B------:R-:W-:Y:S01]  /*8840*/  FMUL.FTZ R31, R25, R26 ;  /* 0x0000001a191f7220 */ /* 0x000fe20000410000 */
[----:B------:R-:W-:-:S02]  /*8850*/  FMUL.FTZ R7, R5, R14 ;  /* 0x0000000e05077220 */ /* 0x000fc40000410000 */
[----:B------:R-:W-:Y:S01]  /*8860*/  FMUL.FTZ R25, R5, R4 ;  /* 0x0000000405197220 */ /* 0x000fe20000410000 */
[C---:B------:R-:W-:Y:S01]  /*8870*/  FFMA.FTZ R31, R24.reuse, R15, -R31 ;  /* 0x0000000f181f7223 */ /* 0x040fe2000001081f */
[----:B------:R-:W-:Y:S01]  /*8880*/  FFMA.FTZ R24, R24, R26, R33 ;  /* 0x0000001a18187223 */ /* 0x000fe20000010021 */
[C---:B------:R-:W-:Y:S01]  /*8890*/  FFMA.FTZ R5, R6.reuse, R4, -R7 ;  /* 0x0000000406057223 */ /* 0x040fe20000010807 */
[----:B------:R-:W-:Y:S01]  /*88a0*/  FFMA.FTZ R14, R6, R14, R25 ;  /* 0x0000000e060e7223 */ /* 0x000fe20000010019 */
[----:B------:R-:W-:Y:S02]  /*88b0*/  F2FP.F16.F32.PACK_AB R7, R38, R35 ;  /* 0x000000232607723e */ /* 0x000fe400000000ff */
[----:B------:R-:W-:Y:S02]  /*88c0*/  F2FP.F16.F32.PACK_AB R6, R24, R31 ;  /* 0x0000001f1806723e */ /* 0x000fe400000000ff */
[----:B------:R-:W-:Y:S02]  /*88d0*/  F2FP.F16.F32.PACK_AB R4, R27, R34 ;  /* 0x000000221b04723e */ /* 0x000fe400000000ff */
[----:B------:R-:W-:-:S05]  /*88e0*/  F2FP.F16.F32.PACK_AB R5, R14, R5 ;  /* 0x000000050e05723e */ /* 0x000fca00000000ff */
[----:B------:R3:W-:Y:S02]  /*88f0*/  STS.128 [R0+0x10a00], R4 ;  /* 0x010a000400007388 */ /* 0x0007e40000000c00 */
.L_x_401:
[----:B------:R-:W-:Y:S05]  /*8900*/  BSYNC B1 ;  /* 0x0000000000017941 */ /* 0x000fea0003800000 */
.L_x_400:
[----:B------:R-:W-:Y:S04]  /*8910*/  BSSY B1, `(.L_x_402) ;  /* 0x000002c000017945 */ /* 0x000fe80003800000 */
[----:B------:R-:W-:Y:S05]  /*8920*/  @P3 BRA `(.L_x_403) ;  /* 0x0000000000a83947 */ /* 0x000fea0003800000 */
[----:B0123--:R-:W0:Y:S01]  /*8930*/  LDS.128 R4, [R3+0x13a00] ;  /* 0x013a000003047984 */ /* 0x00fe220000000c00 */
[----:B------:R-:W-:Y:S01]  /*8940*/  SHF.R.U32.HI R25, RZ, 0x10, R29 ;  /* 0x00000010ff197819 */ /* 0x000fe2000001161d */
[----:B------:R-:W-:Y:S01]  /*8950*/  HADD2.F32 R24, -RZ, R13.H0_H0 ;  /* 0x2000000dff187230 */ /* 0x000fe20000004100 */
[--C-:B------:R-:W-:Y:S01]  /*8960*/  SHF.R.U32.HI R27, RZ, 0x10, R23.reuse ;  /* 0x00000010ff1b7819 */ /* 0x100fe20000011617 */
[----:B------:R-:W-:Y:S01]  /*8970*/  HADD2.F32 R26, -RZ, R12.H0_H0 ;  /* 0x2000000cff1a7230 */ /* 0x000fe20000004100 */
[----:B------:R-:W-:Y:S01]  /*8980*/  SHF.R.U64 R31, R22, 0x10, R23 ;  /* 0x00000010161f7819 */ /* 0x000fe20000001217 */
[----:B------:R-:W-:Y:S01]  /*8990*/  HADD2.F32 R25, -RZ, R25.H0_H0 ;  /* 0x20000019ff197230 */ /* 0x000fe20000004100 */
[----:B------:R-:W-:Y:S01]  /*89a0*/  SHF.R.U64 R33, R28, 0x10, R29 ;  /* 0x000000101c217819 */ /* 0x000fe2000000121d */
[----:B------:R-:W-:Y:S02]  /*89b0*/  HADD2.F32 R27, -RZ, R27.H0_H0 ;  /* 0x2000001bff1b7230 */ /* 0x000fe40000004100 */
[----:B------:R-:W-:-:S02]  /*89c0*/  HADD2.F32 R13, -RZ, R13.H1_H1 ;  /* 0x3000000dff0d7230 */ /* 0x000fc40000004100 */
[--C-:B0-----:R-:W-:Y:S02]  /*89d0*/  HADD2.F32 R23, -RZ, R7.reuse.H1_H1 ;  /* 0x30000007ff177230 */ /* 0x101fe40000004100 */
[----:B------:R-:W-:Y:S02]  /*89e0*/  HADD2.F32 R22, -RZ, R7.H0_H0 ;  /* 0x20000007ff167230 */ /* 0x000fe40000004100 */
[--C-:B------:R-:W-:Y:S02]  /*89f0*/  HADD2.F32 R7, -RZ, R4.reuse.H0_H0 ;  /* 0x20000004ff077230 */ /* 0x100fe40000004100 */
[C---:B------:R-:W-:Y:S01]  /*8a00*/  FMUL.FTZ R29, R23.reuse, R27 ;  /* 0x0000001b171d7220 */ /* 0x040fe20000410000 */
[----:B------:R-:W-:Y:S02]  /*8a10*/  HADD2.F32 R4, -RZ, R4.H1_H1 ;  /* 0x30000004ff047230 */ /* 0x000fe40000004100 */
[----:B------:R-:W-:Y:S01]  /*8a20*/  FMUL.FTZ R30, R23, R25 ;  /* 0x00000019171e7220 */ /* 0x000fe20000410000 */
[----:B------:R-:W-:-:S02]  /*8a30*/  HADD2.F32 R14, -RZ, R6.H0_H0 ;  /* 0x20000006ff0e7230 */ /* 0x000fc40000004100 */
[C---:B------:R-:W-:Y:S01]  /*8a40*/  FFMA.FTZ R29, R22.reuse, R25, -R29 ;  /* 0x00000019161d7223 */ /* 0x040fe2000001081d */
[----:B------:R-:W-:Y:S02]  /*8a50*/  HADD2.F32 R15, -RZ, R6.H1_H1 ;  /* 0x30000006ff0f7230 */ /* 0x000fe40000004100 */
[----:B------:R-:W-:Y:S01]  /*8a60*/  FFMA.FTZ R32, R22, R27, R30 ;  /* 0x0000001b16207223 */ /* 0x000fe2000001001e */
[--C-:B------:R-:W-:Y:S02]  /*8a70*/  HADD2.F32 R6, -RZ, R5.reuse.H0_H0 ;  /* 0x20000005ff067230 */ /* 0x100fe40000004100 */
[C---:B------:R-:W-:Y:S01]  /*8a80*/  FMUL.FTZ R28, R4.reuse, R26 ;  /* 0x0000001a041c7220 */ /* 0x040fe20000410000 */
[----:B------:R-:W-:Y:S01]  /*8a90*/  FMUL.FTZ R30, R4, R24 ;  /* 0x00000018041e7220 */ /* 0x000fe20000410000 */
[----:B------:R-:W-:Y:S02]  /*8aa0*/  HADD2.F32 R22, -RZ, R12.H1_H1 ;  /* 0x3000000cff167230 */ /* 0x000fe40000004100 */
[----:B------:R-:W-:Y:S01]  /*8ab0*/  FMUL.FTZ R27, R15, R13 ;  /* 0x0000000d0f1b7220 */ /* 0x000fe20000410000 */
[----:B------:R-:W-:-:S02]  /*8ac0*/  HADD2.F32 R5, -RZ, R5.H1_H1 ;  /* 0x30000005ff057230 */ /* 0x000fc40000004100 */
[C---:B------:R-:W-:Y:S01]  /*8ad0*/  FFMA.FTZ R28, R7.reuse, R24, -R28 ;  /* 0x00000018071c7223 */ /* 0x040fe2000001081c */
[----:B------:R-:W-:Y:S02]  /*8ae0*/  HADD2.F32 R12, -RZ, R31.H0_H0 ;  /* 0x2000001fff0c7230 */ /* 0x000fe40000004100 */
[----:B------:R-:W-:Y:S01]  /*8af0*/  FFMA.FTZ R23, R7, R26, R30 ;  /* 0x0000001a07177223 */ /* 0x000fe2000001001e */
[----:B------:R-:W-:Y:S02]  /*8b00*/  HADD2.F32 R4, -RZ, R33.H0_H0 ;  /* 0x20000021ff047230 */ /* 0x000fe40000004100 */
[----:B------:R-:W-:Y:S01]  /*8b10*/  FMUL.FTZ R25, R15, R22 ;  /* 0x000000160f197220 */ /* 0x000fe20000410000 */
[C---:B------:R-:W-:Y:S02]  /*8b20*/  FMUL.FTZ R7, R5.reuse, R12 ;  /* 0x0000000c05077220 */ /* 0x040fe40000410000 */
[----:B------:R-:W-:Y:S01]  /*8b30*/  FMUL.FTZ R15, R5, R4 ;  /* 0x00000004050f7220 */ /* 0x000fe20000410000 */
[C---:B------:R-:W-:Y:S01]  /*8b40*/  FFMA.FTZ R25, R14.reuse, R13, -R25 ;  /* 0x0000000d0e197223 */ /* 0x040fe20000010819 */
[----:B------:R-:W-:Y:S01]  /*8b50*/  FFMA.FTZ R14, R14, R22, R27 ;  /* 0x000000160e0e7223 */ /* 0x000fe2000001001b */
[C---:B------:R-:W-:Y:S01]  /*8b60*/  FFMA.FTZ R5, R6.reuse, R4, -R7 ;  /* 0x0000000406057223 */ /* 0x040fe20000010807 */
[----:B------:R-:W-:Y:S01]  /*8b70*/  FFMA.FTZ R12, R6, R12, R15 ;  /* 0x0000000c060c7223 */ /* 0x000fe2000001000f */
[----:B------:R-:W-:-:S02]  /*8b80*/  F2FP.F16.F32.PACK_AB R7, R32, R29 ;  /* 0x0000001d2007723e */ /* 0x000fc400000000ff */
[----:B------:R-:W-:Y:S02]  /*8b90*/  F2FP.F16.F32.PACK_AB R6, R14, R25 ;  /* 0x000000190e06723e */ /* 0x000fe400000000ff */
[----:B------:R-:W-:Y:S02]  /*8ba0*/  F2FP.F16.F32.PACK_AB R4, R23, R28 ;  /* 0x0000001c1704723e */ /* 0x000fe400000000ff */
[----:B------:R-:W-:-:S05]  /*8bb0*/  F2FP.F16.F32.PACK_AB R5, R12, R5 ;  /* 0x000000050c05723e */ /* 0x000fca00000000ff */
[----:B------:R4:W-:Y:S02]  /*8bc0*/  STS.128 [R3+0x13a00], R4 ;  /* 0x013a000403007388 */ /* 0x0009e40000000c00 */
.L_x_403:
[----:B------:R-:W-:Y:S05]  /*8bd0*/  BSYNC B1 ;  /* 0x0000000000017941 */ /* 0x000fea0003800000 */
.L_x_402:
[----:B------:R-:W-:Y:S05]  /*8be0*/  @P4 BRA `(.L_x_393) ;  /* 0x0000001c00144947 */ /* 0x000fea0003800000 */
[----:B01234-:R-:W0:Y:S01]  /*8bf0*/  LDS.128 R4, [R0+0x13a00] ;  /* 0x013a000000047984 */ /* 0x01fe220000000c00 */
[----:B------:R-:W-:Y:S01]  /*8c00*/  SHF.R.U64 R24, R20, 0x10, R21 ;  /* 0x0000001014187819 */ /* 0x000fe20000001215 */
[--C-:B------:R-:W-:Y:S01]  /*8c10*/  HADD2.F32 R15, -RZ, R10.reuse.H0_H0 ;  /* 0x2000000aff0f7230 */ /* 0x100fe20000004100 */
[----:B------:R-:W-:Y:S01]  /*8c20*/  SHF.R.U32.HI R20, RZ, 0x10, R9 ;  /* 0x00000010ff147819 */ /* 0x000fe20000011609 */
[----:B------:R-:W-:Y:S01]  /*8c30*/  HADD2.F32 R13, -RZ, R11.H0_H0 ;  /* 0x2000000bff0d7230 */ /* 0x000fe20000004100 */
[----:B------:R-:W-:Y:S01]  /*8c40*/  SHF.R.U32.HI R14, RZ, 0x10, R21 ;  /* 0x00000010ff0e7819 */ /* 0x000fe20000011615 */
[----:B------:R-:W-:Y:S01]  /*8c50*/  HADD2.F32 R10, -RZ, R10.H1_H1 ;  /* 0x3000000aff0a7230 */ /* 0x000fe20000004100 */
[----:B------:R-:W-:Y:S01]  /*8c60*/  SHF.R.U64 R23, R8, 0x10, R9 ;  /* 0x0000001008177819 */ /* 0x000fe20000001209 */
[----:B------:R-:W-:Y:S02]  /*8c70*/  HADD2.F32 R20, -RZ, R20.H0_H0 ;  /* 0x20000014ff147230 */ /* 0x000fe40000004100 */
[----:B------:R-:W-:-:S02]  /*8c80*/  HADD2.F32 R14, -RZ, R14.H0_H0 ;  /* 0x2000000eff0e7230 */ /* 0x000fc40000004100 */
[----:B------:R-:W-:Y:S02]  /*8c90*/  HADD2.F32 R11, -RZ, R11.H1_H1 ;  /* 0x3000000bff0b7230 */ /* 0x000fe40000004100 */
[--C-:B0-----:R-:W-:Y:S02]  /*8ca0*/  HADD2.F32 R12, -RZ, R7.reuse.H1_H1 ;  /* 0x30000007ff0c7230 */ /* 0x101fe40000004100 */
[--C-:B------:R-:W-:Y:S02]  /*8cb0*/  HADD2.F32 R3, -RZ, R4.reuse.H0_H0 ;  /* 0x20000004ff037230 */ /* 0x100fe40000004100 */
[----:B------:R-:W-:Y:S02]  /*8cc0*/  HADD2.F32 R9, -RZ, R7.H0_H0 ;  /* 0x20000007ff097230 */ /* 0x000fe40000004100 */
[C---:B------:R-:W-:Y:S01]  /*8cd0*/  FMUL.FTZ R22, R12.reuse, R20 ;  /* 0x000000140c167220 */ /* 0x040fe20000410000 */
[----:B------:R-:W-:Y:S02]  /*8ce0*/  HADD2.F32 R4, -RZ, R4.H1_H1 ;  /* 0x30000004ff047230 */ /* 0x000fe40000004100 */
[----:B------:R-:W-:Y:S01]  /*8cf0*/  FMUL.FTZ R21, R12, R14 ;  /* 0x0000000e0c157220 */ /* 0x000fe20000410000 */
[----:B------:R-:W-:-:S02]  /*8d00*/  HADD2.F32 R7, -RZ, R6.H0_H0 ;  /* 0x20000006ff077230 */ /* 0x000fc40000004100 */
[C---:B------:R-:W-:Y:S01]  /*8d10*/  FFMA.FTZ R22, R9.reuse, R14, -R22 ;  /* 0x0000000e09167223 */ /* 0x040fe20000010816 */
[----:B------:R-:W-:Y:S02]  /*8d20*/  HADD2.F32 R8, -RZ, R6.H1_H1 ;  /* 0x30000006ff087230 */ /* 0x000fe40000004100 */
[C---:B------:R-:W-:Y:S01]  /*8d30*/  FMUL.FTZ R12, R4.reuse, R15 ;  /* 0x0000000f040c7220 */ /* 0x040fe20000410000 */
[--C-:B------:R-:W-:Y:S02]  /*8d40*/  HADD2.F32 R6, -RZ, R5.reuse.H0_H0 ;  /* 0x20000005ff067230 */ /* 0x100fe40000004100 */
[----:B------:R-:W-:Y:S01]  /*8d50*/  FFMA.FTZ R21, R9, R20, R21 ;  /* 0x0000001409157223 */ /* 0x000fe20000010015 */
[-C--:B------:R-:W-:Y:S01]  /*8d60*/  FMUL.FTZ R14, R4, R13.reuse ;  /* 0x0000000d040e7220 */ /* 0x080fe20000410000 */
[----:B------:R-:W-:Y:S02]  /*8d70*/  HADD2.F32 R5, -RZ, R5.H1_H1 ;  /* 0x30000005ff057230 */ /* 0x000fe40000004100 */
[----:B------:R-:W-:Y:S01]  /*8d80*/  FFMA.FTZ R12, R3, R13, -R12 ;  /* 0x0000000d030c7223 */ /* 0x000fe2000001080c */
[----:B------:R-:W-:-:S02]  /*8d90*/  HADD2.F32 R9, -RZ, R23.H0_H0 ;  /* 0x20000017ff097230 */ /* 0x000fc40000004100 */
[----:B------:R-:W-:Y:S01]  /*8da0*/  FFMA.FTZ R3, R3, R15, R14 ;  /* 0x0000000f03037223 */ /* 0x000fe2000001000e */
[----:B------:R-:W-:Y:S02]  /*8db0*/  HADD2.F32 R4, -RZ, R24.H0_H0 ;  /* 0x20000018ff047230 */ /* 0x000fe40000004100 */
[C---:B------:R-:W-:Y:S01]  /*8dc0*/  FMUL.FTZ R14, R8.reuse, R10 ;  /* 0x0000000a080e7220 */ /* 0x040fe20000410000 */
[----:B------:R-:W-:Y:S01]  /*8dd0*/  FMUL.FTZ R15, R8, R11 ;  /* 0x0000000b080f7220 */ /* 0x000fe20000410000 */
[C---:B------:R-:W-:Y:S01]  /*8de0*/  FMUL.FTZ R13, R5.reuse, R9 ;  /* 0x00000009050d7220 */ /* 0x040fe20000410000 */
        /* <DEDUP_REMOVED lines=9> */
[----:B------:R0:W-:Y:S01]  /*8e80*/  STS.128 [R0+0x13a00], R4 ;  /* 0x013a000400007388 */ /* 0x0001e20000000c00 */
[----:B------:R-:W-:Y:S05]  /*8e90*/  BRA `(.L_x_393) ;  /* 0x0000001800687947 */ /* 0x000fea0003800000 */
.L_x_384:
        /* <DEDUP_REMOVED lines=15> */
[----:B------:R-:W2:Y:S01]  /*8f90*/  LDL R8, [R1+0x28] ;  /* 0x0000280001087983 */ /* 0x000ea20000100800 */
[----:B------:R-:W-:-:S03]  /*8fa0*/  ULDC UR4, c[0x0][0x3d4] ;  /* 0x0000f50000047ab9 */ /* 0x000fc60000000800 */
[----:B------:R-:W3:Y:S01]  /*8fb0*/  LDL R3, [R1+0x2c] ;  /* 0x00002c0001037983 */ /* 0x000ee20000100800 */
[----:B------:R-:W-:Y:S02]  /*8fc0*/  ISETP.GE.AND P1, PT, R146, UR4, PT ;  /* 0x0000000492007c0c */ /* 0x000fe4000bf26270 */
        /* <DEDUP_REMOVED lines=12> */
[----:B------:R0:W5:Y:S04]  /*9090*/  @!P1 LDG.E.128 R28, desc[UR60][R44.64] ;  /* 0x0000003c2c1c9981 */ /* 0x000168000c1e1d00 */
[----:B------:R0:W5:Y:S01]  /*90a0*/  @!P1 LDG.E.128 R4, desc[UR60][R42.64] ;  /* 0x0000003c2a049981 */ /* 0x000162000c1e1d00 */
[----:B--2---:R-:W-:Y:S02]  /*90b0*/  ISETP.GE.AND P2, PT, R8, UR4, PT ;  /* 0x0000000408007c0c */ /* 0x004fe4000bf46270 */
[----:B---3--:R-:W-:-:S11]  /*90c0*/  ISETP.GE.AND P3, PT, R3, UR4, PT ;  /* 0x0000000403007c0c */ /* 0x008fd6000bf66270 */
[----:B------:R0:W5:Y:S04]  /*90d0*/  @!P2 LDG.E.128 R32, desc[UR60][R44.64+0x20] ;  /* 0x0000203c2c20a981 */ /* 0x000168000c1e1d00 */
[----:B------:R0:W5:Y:S04]  /*90e0*/  @!P3 LDG.E.128 R36, desc[UR60][R44.64+0x40] ;  /* 0x0000403c2c24b981 */ /* 0x000168000c1e1d00 */
[----:B------:R0:W5:Y:S04]  /*90f0*/  @!P2 LDG.E.128 R20, desc[UR60][R42.64+0x20] ;  /* 0x0000203c2a14a981 */ /* 0x000168000c1e1d00 */
[----:B------:R0:W5:Y:S02]  /*9100*/  @!P3 LDG.E.128 R24, desc[UR60][R42.64+0x40] ;  /* 0x0000403c2a18b981 */ /* 0x000164000c1e1d00 */
.L_x_405:
[----:B------:R-:W-:Y:S05]  /*9110*/  BSYNC B1 ;  /* 0x0000000000017941 */ /* 0x000fea0003800000 */
.L_x_404:
[----:B------:R-:W2:Y:S01]  /*9120*/  LDL R10, [R1+0x70] ;  /* 0x00007000010a7983 */ /* 0x000ea20000100800 */
[----:B-----5:R-:W-:Y:S01]  /*9130*/  IMAD.MOV.U32 R0, RZ, RZ, R4 ;  /* 0x000000ffff007224 */ /* 0x020fe200078e0004 */
[----:B------:R-:W-:Y:S01]  /*9140*/  UMOV UR4, 0xffffffff ;  /* 0xffffffff00047882 */ /* 0x000fe20000000000 */
[----:B------:R-:W-:Y:S02]  /*9150*/  IMAD.MOV.U32 R8, RZ, RZ, R6 ;  /* 0x000000ffff087224 */ /* 0x000fe400078e0006 */
[----:B------:R-:W-:Y:S02]  /*9160*/  IMAD.MOV.U32 R3, RZ, RZ, R5 ;  /* 0x000000ffff037224 */ /* 0x000fe400078e0005 */
[----:B------:R-:W-:Y:S01]  /*9170*/  IMAD.MOV.U32 R9, RZ, RZ, R21 ;  /* 0x000000ffff097224 */ /* 0x000fe200078e0015 */
[----:B------:R-:W-:Y:S01]  /*9180*/  PRMT R57, R0, 0x5410, R8 ;  /* 0x0000541000397816 */ /* 0x000fe20000000008 */
[----:B------:R-:W-:Y:S01]  /*9190*/  IMAD.MOV.U32 R0, RZ, RZ, R7 ;  /* 0x000000ffff007224 */ /* 0x000fe200078e0007 */
[----:B------:R-:W-:Y:S01]  /*91a0*/  PRMT R53, R3, 0x7610, R53 ;  /* 0x0000761003357816 */ /* 0x000fe20000000035 */
[----:B------:R-:W-:-:S03]  /*91b0*/  IMAD.MOV.U32 R3, RZ, RZ, R20 ;  /* 0x000000ffff037224 */ /* 0x000fc600078e0014 */
[----:B------:R-:W-:Y:S02]  /*91c0*/  PRMT R59, R0, 0x7610, R59 ;  /* 0x00007610003b7816 */ /* 0x000fe4000000003b */
[----:B0-----:R-:W-:Y:S02]  /*91d0*/  PRMT R44, R3, 0x5410, R9 ;  /* 0x00005410032c7816 */ /* 0x001fe40000000009 */
[----:B--2---:R-:W-:Y:S01]  /*91e0*/  LEA.HI R0, R10, R10, RZ, 0x1 ;  /* 0x0000000a0a007211 */ /* 0x004fe200078f08ff */
[----:B------:R-:W-:Y:S06]  /*91f0*/  BRA.DIV UR4, `(.L_x_406) ;  /* 0x0000012204247947 */ /* 0x000fec000b800000 */
.L_x_572:
[----:B------:R-:W-:Y:S01]  /*9200*/  UMOV UR4, 0xffffffff ;  /* 0xffffffff00047882 */ /* 0x000fe20000000000 */
[----:B------:R-:W-:Y:S02]  /*9210*/  LOP3.LUT R0, R0, 0xfffffffe, RZ, 0xc0, !PT ;  /* 0xfffffffe00007812 */ /* 0x000fe400078ec0ff */
[----:B------:R-:W-:Y:S05]  /*9220*/  BRA.DIV UR4, `(.L_x_407) ;  /* 0x0000012204407947 */ /* 0x000fea000b800000 */
.L_x_575:
[----:B------:R-:W-:Y:S01]  /*9230*/  UMOV UR4, 0xffffffff ;  /* 0xffffffff00047882 */ /* 0x000fe20000000000 */
[----:B------:R-:W-:Y:S02]  /*9240*/  IMAD.IADD R0, R10, 0x1, -R0 ;  /* 0x000000010a007824 */ /* 0x000fe400078e0a00 */
[----:B------:R-:W-:Y:S05]  /*9250*/  BRA.DIV UR4, `(.L_x_408) ;  /* 0x00000122045c7947 */ /* 0x000fea000b800000 */
.L_x_578:
[----:B------:R-:W-:Y:S01]  /*9260*/  UMOV UR4, 0xffffffff ;  /* 0xffffffff00047882 */ /* 0x000fe20000000000 */
[----:B------:R-:W-:Y:S02]  /*9270*/  SHF.L.U32 R3, R0, 0x1f, RZ ;  /* 0x0000001f00037819 */ /* 0x000fe400000006ff */
[----:B------:R-:W-:Y:S05]  /*9280*/  BRA.DIV UR4, `(.L_x_409) ;  /* 0x0000012204787947 */ /* 0x000fea000b800000 */
.L_x_581:
[----:B------:R-:W0:Y:S01]  /*9290*/  SYNCS.PHASECHK.TRANS64.TRYWAIT P1, [R18+URZ+0x31c00], R3 ;  /* 0x031c0003120075a7 */ /* 0x000e22000802017f */
[----:B------:R-:W-:Y:S01]  /*92a0*/  IMAD.MOV.U32 R8, RZ, RZ, R23 ;  /* 0x000000ffff087224 */ /* 0x000fe200078e0017 */
[----:B------:R-:W-:Y:S01]  /*92b0*/  MOV R0, R22 ;  /* 0x0000001600007202 */ /* 0x000fe20000000f00 */
[----:B------:R-:W-:Y:S01]  /*92c0*/  IMAD.MOV.U32 R9, RZ, RZ, R24 ;  /* 0x000000ffff097224 */ /* 0x000fe200078e0018 */
[----:B------:R-:W-:Y:S01]  /*92d0*/  BSSY B1, `(.L_x_410) ;  /* 0x000001c000017945 */ /* 0x000fe20003800000 */
[----:B------:R-:W-:Y:S01]  /*92e0*/  IMAD.MOV.U32 R10, RZ, RZ, R25 ;  /* 0x000000ffff0a7224 */ /* 0x000fe200078e0019 */
[----:B------:R-:W-:Y:S01]  /*92f0*/  PRMT R45, R0, 0x5410, R8 ;  /* 0x00005410002d7816 */ /* 0x000fe20000000008 */
        /* <DEDUP_REMOVED lines=21> */
[----:B------:R-:W-:-:S02]  /*9450*/  IMAD.MOV.U32 R0, RZ, RZ, R38 ;  /* 0x000000ffff007224 */ /* 0x000fc400078e0026 */
[----:B------:R-:W-:Y:S01]  /*9460*/  IMAD.MOV.U32 R8, RZ, RZ, R39 ;  /* 0x000000ffff087224 */ /* 0x000fe200078e0027 */
[----:B------:R-:W-:Y:S01]  /*9470*/  PRMT R42, R9, 0x5410, R10 ;  /* 0x00005410092a7816 */ /* 0x000fe2000000000a */
[----:B0-----:R-:W-:Y:S06]  /*9480*/  @!P1 BRA `(.L_x_411) ;  /* 0x0000012000209947 */ /* 0x001fec0003800000 */
.L_x_582:
[----:B------:R-:W-:Y:S05]  /*9490*/  BSYNC B1 ;  /* 0x0000000000017941 */ /* 0x000fea0003800000 */
.L_x_410:
[----:B------:R-:W-:Y:S01]  /*94a0*/  PRMT R43, R0, 0x5410, R8 ;  /* 0x00005410002b7816 */ /* 0x000fe20000000008 */
[----:B------:R-:W-:Y:S06]  /*94b0*/  @P0 BRA `(.L_x_393) ;  /* 0x0000001000e00947 */ /* 0x000fec0003800000 */
[----:B------:R-:W2:Y:S01]  /*94c0*/  LDL R69, [R1+0x28] ;  /* 0x0000280001457983 */ /* 0x000ea20000100800 */
[----:B0-----:R-:W0:Y:S03]  /*94d0*/  LDC R3, c[0x0][0x3d4] ;  /* 0x0000f500ff037b82 */ /* 0x001e260000000800 */
[----:B------:R-:W3:Y:S04]  /*94e0*/  LDL R68, [R1+0x2c] ;  /* 0x00002c0001447983 */ /* 0x000ee80000100800 */
[----:B------:R4:W5:Y:S04]  /*94f0*/  LDL R67, [R1+0x30] ;  /* 0x0000300001437983 */ /* 0x0009680000100800 */
[----:B------:R4:W5:Y:S04]  /*9500*/  LDL R66, [R1+0x38] ;  /* 0x0000380001427983 */ /* 0x0009680000100800 */
[----:B------:R4:W5:Y:S01]  /*9510*/  LDL R65, [R1+0x34] ;  /* 0x0000340001417983 */ /* 0x0009620000100800 */
[----:B------:R-:W-:Y:S01]  /*9520*/  BSSY B1, `(.L_x_412) ;  /* 0x0000069000017945 */ /* 0x000fe20003800000 */
[----:B0-----:R-:W-:-:S02]  /*9530*/  ISETP.GE.AND P0, PT, R146, R3, PT ;  /* 0x000000039200720c */ /* 0x001fc40003f06270 */
[-C--:B--2---:R-:W-:Y:S02]  /*9540*/  ISETP.GE.AND P1, PT, R69, R3.reuse, PT ;  /* 0x000000034500720c */ /* 0x084fe40003f26270 */
[----:B---3--:R-:W-:-:S09]  /*9550*/  ISETP.GE.AND P2, PT, R68, R3, PT ;  /* 0x000000034400720c */ /* 0x008fd20003f46270 */
[----:B----4-:R-:W-:Y:S05]  /*9560*/  @P0 BRA `(.L_x_413) ;  /* 0x0000000400900947 */ /* 0x010fea0003800000 */
[----:B------:R-:W2:Y:S01]  /*9570*/  LDL R70, [R1+0x84] ;  /* 0x0000840001467983 */ /* 0x000ea20000100800 */
[----:B------:R-:W0:Y:S02]  /*9580*/  S2R R9, SR_TID.X ;  /* 0x0000000000097919 */ /* 0x000e240000002100 */
[----:B0-----:R-:W-:-:S04]  /*9590*/  IADD3 R9, R9, -0x80, RZ ;  /* 0xffffff8009097810 */ /* 0x001fc80007ffe0ff */
[----:B------:R-:W-:-:S04]  /*95a0*/  LEA.HI R0, R9, R9, RZ, 0x1 ;  /* 0x0000000909007211 */ /* 0x000fc800078f08ff */
[----:B------:R-:W-:-:S05]  /*95b0*/  LOP3.LUT R0, R0, 0xfffffffe, RZ, 0xc0, !PT ;  /* 0xfffffffe00007812 */ /* 0x000fca00078ec0ff */
[----:B------:R-:W-:-:S05]  /*95c0*/  IMAD.IADD R0, R9, 0x1, -R0 ;  /* 0x0000000109007824 */ /* 0x000fca00078e0a00 */
[----:B------:R-:W-:-:S04]  /*95d0*/  LEA.HI R0, R3, R0, RZ, 0x1d ;  /* 0x0000000003007211 */ /* 0x000fc800078fe8ff */
[----:B------:R-:W-:-:S04]  /*95e0*/  SHF.R.S32.HI R9, RZ, 0x1f, R0 ;  /* 0x0000001fff097819 */ /* 0x000fc80000011400 */
[----:B------:R-:W-:Y:S01]  /*95f0*/  LEA.HI R9, R9, R0, RZ, 0x2 ;  /* 0x0000000009097211 */ /* 0x000fe200078f10ff */
[----:B------:R-:W-:-:S03]  /*9600*/  IMAD.SHL.U32 R0, R0, 0x8, RZ ;  /* 0x0000000800007824 */ /* 0x000fc600078e00ff */
[----:B------:R-:W-:Y:S02]  /*9610*/  SHF.R.S32.HI R9, RZ, 0x2, R9 ;  /* 0x00000002ff097819 */ /* 0x000fe40000011409 */
[----:B-----5:R-:W-:-:S03]  /*9620*/  LOP3.LUT R0, R67, 0x18, R0, 0xf8, !PT ;  /* 0x0000001843007812 */ /* 0x020fc600078ef800 */
[----:B------:R-:W-:Y:S01]  /*9630*/  IMAD R12, R9, 0x1800, R66 ;  /* 0x00001800090c7824 */ /* 0x000fe200078e0242 */
[----:B------:R-:W-:-:S05]  /*9640*/  LOP3.LUT R13, R0, R65, RZ, 0x3c, !PT ;  /* 0x00000041000d7212 */ /* 0x000fca00078e3cff */
[----:B------:R-:W-:-:S04]  /*9650*/  IMAD.IADD R13, R12, 0x1, R13 ;  /* 0x000000010c0d7824 */ /* 0x000fc800078e020d */
[----:B------:R-:W-:-:S05]  /*9660*/  IMAD R0, R13, 0x2, R18 ;  /* 0x000000020d007824 */ /* 0x000fca00078e0212 */
[----:B-1----:R-:W0:Y:S01]  /*9670*/  LDS.128 R12, [R0+0xda00] ;  /* 0x00da0000000c7984 */ /* 0x002e220000000c00 */
[----:B------:R-:W-:Y:S01]  /*9680*/  HADD2.F32 R53, -RZ, R53.H0_H0 ;  /* 0x20000035ff357230 */ /* 0x000fe20000004100 */
[--C-:B------:R-:W-:Y:S01]  /*9690*/  SHF.R.U64 R28, R28, 0x10, R29.reuse ;  /* 0x000000101c1c7819 */ /* 0x100fe2000000121d */
[----:B------:R-:W-:Y:S01]  /*96a0*/  HADD2.F32 R52, -RZ, R52.H0_H0 ;  /* 0x20000034ff347230 */ /* 0x000fe20000004100 */
[----:B------:R-:W-:Y:S02]  /*96b0*/  SHF.R.U32.HI R55, RZ, 0x10, R29 ;  /* 0x00000010ff377819 */ /* 0x000fe4000001161d */
[--C-:B------:R-:W-:Y:S02]  /*96c0*/  SHF.R.U64 R29, R4, 0x10, R5.reuse ;  /* 0x00000010041d7819 */ /* 0x100fe40000001205 */
[----:B------:R-:W-:Y:S02]  /*96d0*/  SHF.R.U32.HI R54, RZ, 0x10, R5 ;  /* 0x00000010ff367819 */ /* 0x000fe40000011605 */
[----:B------:R-:W-:-:S02]  /*96e0*/  SHF.R.U64 R5, R6, 0x10, R7 ;  /* 0x0000001006057819 */ /* 0x000fc40000001207 */
[----:B------:R-:W-:Y:S01]  /*96f0*/  SHF.R.U32.HI R61, RZ, 0x10, R7 ;  /* 0x00000010ff3d7819 */ /* 0x000fe20000011607 */
[----:B------:R-:W-:Y:S01]  /*9700*/  HADD2.F32 R54, -RZ, R54.H0_H0 ;  /* 0x20000036ff367230 */ /* 0x000fe20000004100 */
[--C-:B------:R-:W-:Y:S02]  /*9710*/  SHF.R.U32.HI R63, RZ, 0x10, R31.reuse ;  /* 0x00000010ff3f7819 */ /* 0x100fe4000001161f */
[----:B------:R-:W-:Y:S01]  /*9720*/  SHF.R.U64 R4, R30, 0x10, R31 ;  /* 0x000000101e047819 */ /* 0x000fe2000000121f */
[----:B0-----:R-:W-:-:S05]  /*9730*/  HADD2.F32 R48, -RZ, R13.H0_H0 ;  /* 0x2000000dff307230 */ /* 0x001fca0000004100 */
[C---:B------:R-:W-:Y:S01]  /*9740*/  FMUL.FTZ R56, R48.reuse, R53 ;  /* 0x0000003530387220 */ /* 0x040fe20000410000 */
[----:B------:R-:W-:Y:S01]  /*9750*/  FMUL.FTZ R58, R48, R52 ;  /* 0x00000034303a7220 */ /* 0x000fe20000410000 */
[----:B------:R-:W-:Y:S02]  /*9760*/  HADD2.F32 R49, -RZ, R13.H1_H1 ;  /* 0x3000000dff317230 */ /* 0x000fe40000004100 */
[----:B------:R-:W-:Y:S02]  /*9770*/  HADD2.F32 R13, -RZ, R12.H0_H0 ;  /* 0x2000000cff0d7230 */ /* 0x000fe40000004100 */
[----:B------:R-:W-:Y:S02]  /*9780*/  HADD2.F32 R48, -RZ, R55.H0_H0 ;  /* 0x20000037ff307230 */ /* 0x000fe40000004100 */
[C---:B------:R-:W-:Y:S01]  /*9790*/  FMUL.FTZ R60, R49.reuse, R54 ;  /* 0x00000036313c7220 */ /* 0x040fe20000410000 */
[----:B------:R-:W-:Y:S02]  /*97a0*/  HADD2.F32 R50, -RZ, R14.H0_H0 ;  /* 0x2000000eff327230 */ /* 0x000fe40000004100 */
[----:B------:R-:W-:Y:S01]  /*97b0*/  FMUL.FTZ R62, R49, R48 ;  /* 0x00000030313e7220 */ /* 0x000fe20000410000 */
[----:B------:R-:W-:-:S02]  /*97c0*/  HADD2.F32 R49, -RZ, R57.H1_H1 ;  /* 0x30000039ff317230 */ /* 0x000fc40000004100 */
[--C-:B------:R-:W-:Y:S02]  /*97d0*/  HADD2.F32 R51, -RZ, R15.reuse.H0_H0 ;  /* 0x2000000fff337230 */ /* 0x100fe40000004100 */
[----:B------:R-:W-:Y:S02]  /*97e0*/  HADD2.F32 R15, -RZ, R15.H1_H1 ;  /* 0x3000000fff0f7230 */ /* 0x000fe40000004100 */
[----:B------:R-:W-:Y:S02]  /*97f0*/  HADD2.F32 R12, -RZ, R12.H1_H1 ;  /* 0x3000000cff0c7230 */ /* 0x000fe40000004100 */
[----:B------:R-:W-:Y:S02]  /*9800*/  HADD2.F32 R14, -RZ, R14.H1_H1 ;  /* 0x3000000eff0e7230 */ /* 0x000fe40000004100 */
[----:B------:R-:W-:Y:S01]  /*9810*/  HADD2.F32 R29, -RZ, R29.H0_H0 ;  /* 0x2000001dff1d7230 */ /* 0x000fe20000004100 */
[----:B--2---:R-:W0:Y:S02]  /*9820*/  LDS.128 R8, [R70] ;  /* 0x0000000046087984 */ /* 0x004e240000000c00 */
[----:B0-----:R-:W-:-:S05]  /*9830*/  HADD2.F32 R7, -RZ, R9.H0_H0 ;  /* 0x20000009ff077230 */ /* 0x001fca0000004100 */
[C---:B------:R-:W-:Y:S01]  /*9840*/  FFMA.FTZ R56, R7.reuse, R52, -R56 ;  /* 0x0000003407387223 */ /* 0x040fe20000010838 */
[----:B------:R-:W-:Y:S02]  /*9850*/  HADD2.F32 R52, -RZ, R57.H0_H0 ;  /* 0x20000039ff347230 */ /* 0x000fe40000004100 */
[----:B------:R-:W-:Y:S01]  /*9860*/  FFMA.FTZ R58, R7, R53, R58 ;  /* 0x00000035073a7223 */ /* 0x000fe2000001003a */
[----:B------:R-:W-:Y:S02]  /*9870*/  HADD2.F32 R7, -RZ, R59.H1_H1 ;  /* 0x3000003bff077230 */ /* 0x000fe40000004100 */
[----:B------:R-:W-:Y:S02]  /*9880*/  HADD2.F32 R6, -RZ, R8.H0_H0 ;  /* 0x20000008ff067230 */ /* 0x000fe40000004100 */
[C---:B------:R-:W-:Y:S01]  /*9890*/  FMUL.FTZ R53, R13.reuse, R52 ;  /* 0x000000340d357220 */ /* 0x040fe20000410000 */
[----:B------:R-:W-:Y:S01]  /*98a0*/  FMUL.FTZ R13, R13, R7 ;  /* 0x000000070d0d7220 */ /* 0x000fe20000410000 */
[----:B------:R-:W-:-:S02]  /*98b0*/  HADD2.F32 R9, -RZ, R9.H1_H1 ;  /* 0x30000009ff097230 */ /* 0x000fc40000004100 */
[C---:B------:R-:W-:Y:S01]  /*98c0*/  FFMA.FTZ R53, R6.reuse, R7, -R53 ;  /* 0x0000000706357223 */ /* 0x040fe20000010835 */
[----:B------:R-:W-:Y:S02]  /*98d0*/  HADD2.F32 R7, -RZ, R64.H0_H0 ;  /* 0x20000040ff077230 */ /* 0x000fe40000004100 */
[----:B------:R-:W-:Y:S01]  /*98e0*/  FFMA.FTZ R13, R6, R52, R13 ;  /* 0x00000034060d7223 */ /* 0x000fe2000001000d */
[----:B------:R-:W-:Y:S02]  /*98f0*/  HADD2.F32 R52, -RZ, R59.H0_H0 ;  /* 0x2000003bff347230 */ /* 0x000fe40000004100 */
[C---:B------:R-:W-:Y:S01]  /*9900*/  FFMA.FTZ R55, R9.reuse, R48, -R60 ;  /* 0x0000003009377223 */ /* 0x040fe2000001083c */
[----:B------:R-:W-:Y:S01]  /*9910*/  FFMA.FTZ R57, R9, R54, R62 ;  /* 0x0000003609397223 */ /* 0x000fe2000001003e */
[----:B------:R-:W-:Y:S02]  /*9920*/  HADD2.F32 R30, -RZ, R10.H0_H0 ;  /* 0x2000000aff1e7230 */ /* 0x000fe40000004100 */
[----:B------:R-:W-:Y:S01]  /*9930*/  FMUL.FTZ R9, R50, R49 ;  /* 0x0000003132097220 */ /* 0x000fe20000410000 */
[----:B------:R-:W-:-:S02]  /*9940*/  HADD2.F32 R31, -RZ, R11.H0_H0 ;  /* 0x2000000bff1f7230 */ /* 0x000fc40000004100 */
[-C--:B------:R-:W-:Y:S01]  /*9950*/  FMUL.FTZ R59, R50, R7.reuse ;  /* 0x00000007323b7220 */ /* 0x080fe20000410000 */
[----:B------:R-:W-:Y:S02]  /*9960*/  HADD2.F32 R6, -RZ, R64.H1_H1 ;  /* 0x30000040ff067230 */ /* 0x000fe40000004100 */
[C---:B------:R-:W-:Y:S01]  /*9970*/  FMUL.FTZ R60, R51.reuse, R52 ;  /* 0x00000034333c7220 */ /* 0x040fe20000410000 */
[----:B------:R-:W-:Y:S02]  /*9980*/  HADD2.F32 R50, -RZ, R61.H0_H0 ;  /* 0x2000003dff327230 */ /* 0x000fe40000004100 */
[----:B------:R-:W-:Y:S02]  /*9990*/  HADD2.F32 R48, -RZ, R63.H0_H0 ;  /* 0x2000003fff307230 */ /* 0x000fe40000004100 */
[C---:B------:R-:W-:Y:S01]  /*99a0*/  FFMA.FTZ R54, R30.reuse, R7, -R9 ;  /* 0x000000071e367223 */ /* 0x040fe20000010809 */
[----:B------:R-:W-:Y:S02]  /*99b0*/  HADD2.F32 R11, -RZ, R11.H1_H1 ;  /* 0x3000000bff0b7230 */ /* 0x000fe40000004100 */
[-C--:B------:R-:W-:Y:S01]  /*99c0*/  FMUL.FTZ R51, R51, R6.reuse ;  /* 0x0000000633337220 */ /* 0x080fe20000410000 */
[----:B------:R-:W-:Y:S01]  /*99d0*/  FFMA.FTZ R59, R30, R49, R59 ;  /* 0x000000311e3b7223 */ /* 0x000fe2000001003b */
[----:B------:R-:W-:Y:S01]  /*99e0*/  FFMA.FTZ R60, R31, R6, -R60 ;  /* 0x000000061f3c7223 */ /* 0x000fe2000001083c */
[C---:B------:R-:W-:Y:S01]  /*99f0*/  FMUL.FTZ R30, R15.reuse, R50 ;  /* 0x000000320f1e7220 */ /* 0x040fe20000410000 */
[----:B------:R-:W-:Y:S01]  /*9a00*/  FMUL.FTZ R6, R15, R48 ;  /* 0x000000300f067220 */ /* 0x000fe20000410000 */
[----:B------:R-:W-:-:S02]  /*9a10*/  HADD2.F32 R9, -RZ, R5.H0_H0 ;  /* 0x20000005ff097230 */ /* 0x000fc40000004100 */
[----:B------:R-:W-:Y:S02]  /*9a20*/  HADD2.F32 R7, -RZ, R28.H0_H0 ;  /* 0x2000001cff077230 */ /* 0x000fe40000004100 */
[----:B------:R-:W-:Y:S02]  /*9a30*/  HADD2.F32 R5, -RZ, R4.H0_H0 ;  /* 0x20000004ff057230 */ /* 0x000fe40000004100 */
[----:B------:R-:W-:Y:S01]  /*9a40*/  FFMA.FTZ R51, R31, R52, R51 ;  /* 0x000000341f337223 */ /* 0x000fe20000010033 */
[----:B------:R-:W-:Y:S02]  /*9a50*/  HADD2.F32 R8, -RZ, R8.H1_H1 ;  /* 0x30000008ff087230 */ /* 0x000fe40000004100 */
[C---:B------:R-:W-:Y:S01]  /*9a60*/  FFMA.FTZ R31, R11.reuse, R48, -R30 ;  /* 0x000000300b1f7223 */ /* 0x040fe2000001081e */
[----:B------:R-:W-:Y:S02]  /*9a70*/  HADD2.F32 R10, -RZ, R10.H1_H1 ;  /* 0x3000000aff0a7230 */ /* 0x000fe40000004100 */
[----:B------:R-:W-:Y:S01]  /*9a80*/  FFMA.FTZ R6, R11, R50, R6 ;  /* 0x000000320b067223 */ /* 0x000fe20000010006 */
[----:B------:R-:W-:Y:S01]  /*9a90*/  FMUL.FTZ R11, R12, R29 ;  /* 0x0000001d0c0b7220 */ /* 0x000fe20000410000 */
[----:B------:R-:W-:Y:S01]  /*9aa0*/  FMUL.FTZ R15, R14, R9 ;  /* 0x000000090e0f7220 */ /* 0x000fe20000410000 */
[----:B------:R-:W-:Y:S01]  /*9ab0*/  FMUL.FTZ R12, R12, R7 ;  /* 0x000000070c0c7220 */ /* 0x000fe20000410000 */
[----:B------:R-:W-:Y:S01]  /*9ac0*/  FMUL.FTZ R14, R14, R5 ;  /* 0x000000050e0e7220 */ /* 0x000fe20000410000 */
[----:B------:R-:W-:Y:S01]  /*9ad0*/  FFMA.FTZ R4, R8, R7, -R11 ;  /* 0x0000000708047223 */ /* 0x000fe2000001080b */
[----:B------:R-:W-:Y:S01]  /*9ae0*/  FFMA.FTZ R15, R10, R5, -R15 ;  /* 0x000000050a0f7223 */ /* 0x000fe2000001080f */
[----:B------:R-:W-:Y:S01]  /*9af0*/  FFMA.FTZ R8, R8, R29, R12 ;  /* 0x0000001d08087223 */ /* 0x000fe2000001000c */
[----:B------:R-:W-:Y:S01]  /*9b00*/  FFMA.FTZ R10, R10, R9, R14 ;  /* 0x000000090a0a7223 */ /* 0x000fe2000001000e */
[----:B------:R-:W-:-:S02]  /*9b10*/  F2FP.F16.F32.PACK_AB R11, R6, R51 ;  /* 0x00000033060b723e */ /* 0x000fc400000000ff */
[----:B------:R-:W-:Y:S02]  /*9b20*/  F2FP.F16.F32.PACK_AB R7, R31, R60 ;  /* 0x0000003c1f07723e */ /* 0x000fe400000000ff */
[----:B------:R-:W-:Y:S02]  /*9b30*/  F2FP.F16.F32.PACK_AB R5, R55, R56 ;  /* 0x000000383705723e */ /* 0x000fe400000000ff */
[----:B------:R-:W-:Y:S02]  /*9b40*/  F2FP.F16.F32.PACK_AB R4, R4, R53 ;  /* 0x000000350404723e */ /* 0x000fe400000000ff */
[----:B------:R-:W-:Y:S02]  /*9b50*/  F2FP.F16.F32.PACK_AB R6, R15, R54 ;  /* 0x000000360f06723e */ /* 0x000fe400000000ff */
[----:B------:R-:W-:Y:S02]  /*9b60*/  F2FP.F16.F32.PACK_AB R9, R57, R58 ;  /* 0x0000003a3909723e */ /* 0x000fe400000000ff */
[----:B------:R-:W-:-:S02]  /*9b70*/  F2FP.F16.F32.PACK_AB R8, R8, R13 ;  /* 0x0000000d0808723e */ /* 0x000fc400000000ff */
[----:B------:R-:W-:Y:S01]  /*9b80*/  F2FP.F16.F32.PACK_AB R10, R10, R59 ;  /* 0x0000003b0a0a723e */ /* 0x000fe200000000ff */
[----:B------:R0:W-:Y:S04]  /*9b90*/  STS.128 [R70], R4 ;  /* 0x0000000446007388 */ /* 0x0001e80000000c00 */
[----:B------:R0:W-:Y:S02]  /*9ba0*/  STS.128 [R0+0xda00], R8 ;  /* 0x00da000800007388 */ /* 0x0001e40000000c00 */
.L_x_413:
[----:B------:R-:W-:Y:S05]  /*9bb0*/  BSYNC B1 ;  /* 0x0000000000017941 */ /* 0x000fea0003800000 */
.L_x_412:
[----:B------:R-:W-:Y:S04]  /*9bc0*/  BSSY B1, `(.L_x_414) ;  /* 0x0000064000017945 */ /* 0x000fe80003800000 */
[----:B------:R-:W-:Y:S05]  /*9bd0*/  @P1 BRA `(.L_x_415) ;  /* 0x0000000400881947 */ /* 0x000fea0003800000 */
[----:B------:R-:W2:Y:S01]  /*9be0*/  LDL R54, [R1+0x80] ;  /* 0x0000800001367983 */ /* 0x000ea20000100800 */
[----:B0-----:R-:W-:Y:S01]  /*9bf0*/  SHF.R.S32.HI R0, RZ, 0x1f, R69 ;  /* 0x0000001fff007819 */ /* 0x001fe20000011445 */
[----:B------:R-:W-:Y:S01]  /*9c00*/  HADD2.F32 R29, -RZ, R47.H1_H1 ;  /* 0x3000002fff1d7230 */ /* 0x000fe20000004100 */
[--C-:B------:R-:W-:Y:S01]  /*9c10*/  SHF.R.U64 R50, R20, 0x10, R21.reuse ;  /* 0x0000001014327819 */ /* 0x100fe20000001215 */
[--C-:B------:R-:W-:Y:S01]  /*9c20*/  HADD2.F32 R31, -RZ, R44.reuse.H1_H1 ;  /* 0x3000002cff1f7230 */ /* 0x100fe20000004100 */
[----:B------:R-:W-:Y:S01]  /*9c30*/  LEA.HI R0, R0, R69, RZ, 0x3 ;  /* 0x0000004500007211 */ /* 0x000fe200078f18ff */
[----:B------:R-:W-:Y:S01]  /*9c40*/  HADD2.F32 R44, -RZ, R44.H0_H0 ;  /* 0x2000002cff2c7230 */ /* 0x000fe20000004100 */
[----:B------:R-:W-:Y:S02]  /*9c50*/  SHF.R.U32.HI R28, RZ, 0x10, R21 ;  /* 0x00000010ff1c7819 */ /* 0x000fe40000011615 */
[----:B------:R-:W-:Y:S02]  /*9c60*/  SHF.R.S32.HI R0, RZ, 0x3, R0 ;  /* 0x00000003ff007819 */ /* 0x000fe40000011400 */
[----:B------:R-:W-:Y:S01]  /*9c70*/  SHF.R.U64 R53, R32, 0x10, R33 ;  /* 0x0000001020357819 */ /* 0x000fe20000001221 */
[----:B------:R-:W-:Y:S01]  /*9c80*/  HADD2.F32 R28, -RZ, R28.H0_H0 ;  /* 0x2000001cff1c7230 */ /* 0x000fe20000004100 */
[----:B------:R-:W-:-:S02]  /*9c90*/  LEA.HI R0, R3, R0, RZ, 0x1d ;  /* 0x0000000003007211 */ /* 0x000fc400078fe8ff */
[----:B------:R-:W-:Y:S02]  /*9ca0*/  SHF.R.U32.HI R32, RZ, 0x10, R33 ;  /* 0x00000010ff207819 */ /* 0x000fe40000011621 */
[----:B------:R-:W-:Y:S02]  /*9cb0*/  SHF.R.S32.HI R5, RZ, 0x1f, R0 ;  /* 0x0000001fff057819 */ /* 0x000fe40000011400 */
[--C-:B------:R-:W-:Y:S02]  /*9cc0*/  SHF.R.U64 R52, R34, 0x10, R35.reuse ;  /* 0x0000001022347819 */ /* 0x100fe40000001223 */
[----:B------:R-:W-:Y:S01]  /*9cd0*/  LEA.HI R5, R5, R0, RZ, 0x2 ;  /* 0x0000000005057211 */ /* 0x000fe200078f10ff */
[----:B------:R-:W-:Y:S01]  /*9ce0*/  IMAD.SHL.U32 R0, R0, 0x8, RZ ;  /* 0x0000000800007824 */ /* 0x000fe200078e00ff */
[----:B------:R-:W-:Y:S02]  /*9cf0*/  SHF.R.U32.HI R51, RZ, 0x10, R35 ;  /* 0x00000010ff337819 */ /* 0x000fe40000011623 */
[----:B------:R-:W-:-:S02]  /*9d00*/  SHF.R.S32.HI R5, RZ, 0x2, R5 ;  /* 0x00000002ff057819 */ /* 0x000fc40000011405 */
[----:B-----5:R-:W-:Y:S02]  /*9d10*/  LOP3.LUT R0, R67, 0x18, R0, 0xf8, !PT ;  /* 0x0000001843007812 */ /* 0x020fe400078ef800 */
[--C-:B------:R-:W-:Y:S01]  /*9d20*/  SHF.R.U64 R49, R22, 0x10, R23.reuse ;  /* 0x0000001016317819 */ /* 0x100fe20000001217 */
[----:B------:R-:W-:Y:S01]  /*9d30*/  IMAD R8, R5, 0x1800, R66 ;  /* 0x0000180005087824 */ /* 0x000fe200078e0242 */
[----:B------:R-:W-:Y:S02]  /*9d40*/  LOP3.LUT R9, R0, R65, RZ, 0x3c, !PT ;  /* 0x0000004100097212 */ /* 0x000fe400078e3cff */
[----:B------:R-:W-:-:S03]  /*9d50*/  SHF.R.U32.HI R48, RZ, 0x10, R23 ;  /* 0x00000010ff307819 */ /* 0x000fc60000011617 */
[----:B------:R-:W-:-:S04]  /*9d60*/  IMAD.IADD R9, R8, 0x1, R9 ;  /* 0x0000000108097824 */ /* 0x000fc800078e0209 */
[----:B------:R-:W-:-:S05]  /*9d70*/  IMAD R0, R9, 0x2, R18 ;  /* 0x0000000209007824 */ /* 0x000fca00078e0212 */
[----:B------:R-:W0:Y:S02]  /*9d80*/  LDS.128 R8, [R0+0xda00] ;  /* 0x00da000000087984 */ /* 0x000e240000000c00 */
[--C-:B0-----:R-:W-:Y:S02]  /*9d90*/  HADD2.F32 R20, -RZ, R9.reuse.H0_H0 ;  /* 0x20000009ff147230 */ /* 0x101fe40000004100 */
[----:B------:R-:W-:Y:S02]  /*9da0*/  HADD2.F32 R21, -RZ, R9.H1_H1 ;  /* 0x30000009ff157230 */ /* 0x000fe40000004100 */
[----:B------:R-:W-:Y:S02]  /*9db0*/  HADD2.F32 R9, -RZ, R8.H0_H0 ;  /* 0x20000008ff097230 */ /* 0x000fe40000004100 */
[C---:B------:R-:W-:Y:S01]  /*9dc0*/  FMUL.FTZ R33, R20.reuse, R31 ;  /* 0x0000001f14217220 */ /* 0x040fe20000410000 */
[----:B------:R-:W-:Y:S01]  /*9dd0*/  FMUL.FTZ R35, R20, R29 ;  /* 0x0000001d14237220 */ /* 0x000fe20000410000 */
[----:B------:R-:W-:-:S02]  /*9de0*/  HADD2.F32 R20, -RZ, R32.H0_H0 ;  /* 0x20000020ff147230 */ /* 0x000fc40000004100 */
[C---:B------:R-:W-:Y:S01]  /*9df0*/  FMUL.FTZ R30, R21.reuse, R28 ;  /* 0x0000001c151e7220 */ /* 0x040fe20000410000 */
[----:B------:R-:W-:Y:S02]  /*9e00*/  HADD2.F32 R22, -RZ, R10.H0_H0 ;  /* 0x2000000aff167230 */ /* 0x000fe40000004100 */
[----:B------:R-:W-:Y:S02]  /*9e10*/  HADD2.F32 R23, -RZ, R11.H0_H0 ;  /* 0x2000000bff177230 */ /* 0x000fe40000004100 */
[----:B------:R-:W-:Y:S01]  /*9e20*/  FMUL.FTZ R32, R21, R20 ;  /* 0x0000001415207220 */ /* 0x000fe20000410000 */
[----:B------:R-:W-:Y:S02]  /*9e30*/  HADD2.F32 R21, -RZ, R45.H0_H0 ;  /* 0x2000002dff157230 */ /* 0x000fe40000004100 */
[----:B------:R-:W-:Y:S02]  /*9e40*/  HADD2.F32 R11, -RZ, R11.H1_H1 ;  /* 0x3000000bff0b7230 */ /* 0x000fe40000004100 */
[----:B------:R-:W-:-:S02]  /*9e50*/  HADD2.F32 R8, -RZ, R8.H1_H1 ;  /* 0x30000008ff087230 */ /* 0x000fc40000004100 */
[----:B------:R-:W-:Y:S01]  /*9e60*/  HADD2.F32 R10, -RZ, R10.H1_H1 ;  /* 0x3000000aff0a7230 */ /* 0x000fe20000004100 */
[----:B--2---:R-:W0:Y:S02]  /*9e70*/  LDS.128 R4, [R54] ;  /* 0x0000000036047984 */ /* 0x004e240000000c00 */
[--C-:B0-----:R-:W-:Y:S02]  /*9e80*/  HADD2.F32 R12, -RZ, R5.reuse.H0_H0 ;  /* 0x20000005ff0c7230 */ /* 0x101fe40000004100 */
[----:B------:R-:W-:Y:S02]  /*9e90*/  HADD2.F32 R13, -RZ, R5.H1_H1 ;  /* 0x30000005ff0d7230 */ /* 0x000fe40000004100 */
[----:B------:R-:W-:Y:S02]  /*9ea0*/  HADD2.F32 R5, -RZ, R4.H0_H0 ;  /* 0x20000004ff057230 */ /* 0x000fe40000004100 */
[C---:B------:R-:W-:Y:S01]  /*9eb0*/  FFMA.FTZ R33, R12.reuse, R29, -R33 ;  /* 0x0000001d0c217223 */ /* 0x040fe20000010821 */
[----:B------:R-:W-:Y:S01]  /*9ec0*/  FFMA.FTZ R35, R12, R31, R35 ;  /* 0x0000001f0c237223 */ /* 0x000fe20000010023 */
[----:B------:R-:W-:-:S02]  /*9ed0*/  HADD2.F32 R12, -RZ, R46.H1_H1 ;  /* 0x3000002eff0c7230 */ /* 0x000fc40000004100 */
[----:B------:R-:W-:Y:S01]  /*9ee0*/  FFMA.FTZ R30, R13, R20, -R30 ;  /* 0x000000140d1e7223 */ /* 0x000fe2000001081e */
[----:B------:R-:W-:Y:S01]  /*9ef0*/  FMUL.FTZ R20, R9, R44 ;  /* 0x0000002c09147220 */ /* 0x000fe20000410000 */
[----:B------:R-:W-:Y:S01]  /*9f00*/  FFMA.FTZ R32, R13, R28, R32 ;  /* 0x0000001c0d207223 */ /* 0x000fe20000010020 */
[----:B------:R-:W-:Y:S02]  /*9f10*/  HADD2.F32 R28, -RZ, R45.H1_H1 ;  /* 0x3000002dff1c7230 */ /* 0x000fe40000004100 */
[-C--:B------:R-:W-:Y:S01]  /*9f20*/  FMUL.FTZ R31, R9, R12.reuse ;  /* 0x0000000c091f7220 */ /* 0x080fe20000410000 */
[----:B------:R-:W-:Y:S02]  /*9f30*/  HADD2.F32 R9, -RZ, R46.H0_H0 ;  /* 0x2000002eff097230 */ /* 0x000fe40000004100 */
[C---:B------:R-:W-:Y:S01]  /*9f40*/  FFMA.FTZ R29, R5.reuse, R12, -R20 ;  /* 0x0000000c051d7223 */ /* 0x040fe20000010814 */
[----:B-1----:R-:W-:Y:S02]  /*9f50*/  HADD2.F32 R14, -RZ, R6.H0_H0 ;  /* 0x20000006ff0e7230 */ /* 0x002fe40000004100 */
[----:B------:R-:W-:Y:S01]  /*9f60*/  FFMA.FTZ R31, R5, R44, R31 ;  /* 0x0000002c051f7223 */ /* 0x000fe2000001001f */
[----:B------:R-:W-:-:S02]  /*9f70*/  HADD2.F32 R15, -RZ, R7.H0_H0 ;  /* 0x20000007ff0f7230 */ /* 0x000fc40000004100 */
[C---:B------:R-:W-:Y:S01]  /*9f80*/  FMUL.FTZ R5, R22.reuse, R21 ;  /* 0x0000001516057220 */ /* 0x040fe20000410000 */
[----:B------:R-:W-:Y:S02]  /*9f90*/  HADD2.F32 R12, -RZ, R47.H0_H0 ;  /* 0x2000002fff0c7230 */ /* 0x000fe40000004100 */
[-C--:B------:R-:W-:Y:S01]  /*9fa0*/  FMUL.FTZ R13, R22, R9.reuse ;  /* 0x00000009160d7220 */ /* 0x080fe20000410000 */
[----:B------:R-:W-:Y:S02]  /*9fb0*/  HADD2.F32 R22, -RZ, R48.H0_H0 ;  /* 0x20000030ff167230 */ /* 0x000fe40000004100 */
[C---:B------:R-:W-:Y:S01]  /*9fc0*/  FMUL.FTZ R44, R23.reuse, R28 ;  /* 0x0000001c172c7220 */ /* 0x040fe20000410000 */
[----:B------:R-:W-:Y:S02]  /*9fd0*/  HADD2.F32 R20, -RZ, R51.H0_H0 ;  /* 0x20000033ff147230 */ /* 0x000fe40000004100 */
[----:B------:R-:W-:Y:S01]  /*9fe0*/  FFMA.FTZ R34, R14, R9, -R5 ;  /* 0x000000090e227223 */ /* 0x000fe20000010805 */
[-C--:B------:R-:W-:Y:S01]  /*9ff0*/  FMUL.FTZ R23, R23, R12.reuse ;  /* 0x0000000c17177220 */ /* 0x080fe20000410000 */
[----:B------:R-:W-:Y:S01]  /*a000*/  FFMA.FTZ R44, R15, R12, -R44 ;  /* 0x0000000c0f2c7223 */ /* 0x000fe2000001082c */
[----:B------:R-:W-:-:S02]  /*a010*/  HADD2.F32 R7, -RZ, R7.H1_H1 ;  /* 0x30000007ff077230 */ /* 0x000fc40000004100 */
[----:B------:R-:W-:Y:S01]  /*a020*/  FFMA.FTZ R14, R14, R21, R13 ;  /* 0x000000150e0e7223 */ /* 0x000fe2000001000d */
[C---:B------:R-:W-:Y:S01]  /*a030*/  FMUL.FTZ R46, R11.reuse, R22 ;  /* 0x000000160b2e7220 */ /* 0x040fe20000410000 */
[----:B------:R-:W-:Y:S01]  /*a040*/  FMUL.FTZ R12, R11, R20 ;  /* 0x000000140b0c7220 */ /* 0x000fe20000410000 */
[----:B------:R-:W-:Y:S02]  /*a050*/  HADD2.F32 R11, -RZ, R50.H0_H0 ;  /* 0x20000032ff0b7230 */ /* 0x000fe40000004100 */
[----:B------:R-:W-:Y:S01]  /*a060*/  FFMA.FTZ R23, R15, R28, R23 ;  /* 0x0000001c0f177223 */ /* 0x000fe20000010017 */
[----:B------:R-:W-:Y:S02]  /*a070*/  HADD2.F32 R13, -RZ, R49.H0_H0 ;  /* 0x20000031ff0d7230 */ /* 0x000fe40000004100 */
[C---:B------:R-:W-:Y:S01]  /*a080*/  FFMA.FTZ R21, R7.reuse, R20, -R46 ;  /* 0x0000001407157223 */ /* 0x040fe2000001082e */
[----:B------:R-:W-:Y:S02]  /*a090*/  HADD2.F32 R5, -RZ, R53.H0_H0 ;  /* 0x20000035ff057230 */ /* 0x000fe40000004100 */
[----:B------:R-:W-:Y:S01]  /*a0a0*/  FFMA.FTZ R22, R7, R22, R12 ;  /* 0x0000001607167223 */ /* 0x000fe2000001000c */
[----:B------:R-:W-:-:S02]  /*a0b0*/  HADD2.F32 R9, -RZ, R52.H0_H0 ;  /* 0x20000034ff097230 */ /* 0x000fc40000004100 */
[----:B------:R-:W-:Y:S01]  /*a0c0*/  FMUL.FTZ R7, R8, R11 ;  /* 0x0000000b08077220 */ /* 0x000fe20000410000 */
[----:B------:R-:W-:Y:S02]  /*a0d0*/  HADD2.F32 R4, -RZ, R4.H1_H1 ;  /* 0x30000004ff047230 */ /* 0x000fe40000004100 */
[----:B------:R-:W-:Y:S01]  /*a0e0*/  FMUL.FTZ R15, R10, R13 ;  /* 0x0000000d0a0f7220 */ /* 0x000fe20000410000 */
[----:B------:R-:W-:Y:S02]  /*a0f0*/  HADD2.F32 R6, -RZ, R6.H1_H1 ;  /* 0x30000006ff067230 */ /* 0x000fe40000004100 */
[----:B------:R-:W-:Y:S01]  /*a100*/  FMUL.FTZ R12, R8, R5 ;  /* 0x00000005080c7220 */ /* 0x000fe20000410000 */
[----:B------:R-:W-:Y:S01]  /*a110*/  FMUL.FTZ R10, R10, R9 ;  /* 0x000000090a0a7220 */ /* 0x000fe20000410000 */
[----:B------:R-:W-:Y:S01]  /*a120*/  FFMA.FTZ R8, R4, R5, -R7 ;  /* 0x0000000504087223 */ /* 0x000fe20000010807 */
[----:B------:R-:W-:Y:S01]  /*a130*/  F2FP.F16.F32.PACK_AB R7, R21, R44 ;  /* 0x0000002c1507723e */ /* 0x000fe200000000ff */
[----:B------:R-:W-:Y:S01]  /*a140*/  FFMA.FTZ R15, R6, R9, -R15 ;  /* 0x00000009060f7223 */ /* 0x000fe2000001080f */
[----:B------:R-:W-:Y:S01]  /*a150*/  FFMA.FTZ R12, R4, R11, R12 ;  /* 0x0000000b040c7223 */ /* 0x000fe2000001000c */
[----:B------:R-:W-:Y:S01]  /*a160*/  FFMA.FTZ R13, R6, R13, R10 ;  /* 0x0000000d060d7223 */ /* 0x000fe2000001000a */
[----:B------:R-:W-:-:S02]  /*a170*/  F2FP.F16.F32.PACK_AB R5, R30, R33 ;  /* 0x000000211e05723e */ /* 0x000fc400000000ff */
[----:B------:R-:W-:Y:S02]  /*a180*/  F2FP.F16.F32.PACK_AB R4, R8, R29 ;  /* 0x0000001d0804723e */ /* 0x000fe400000000ff */
[----:B------:R-:W-:Y:S02]  /*a190*/  F2FP.F16.F32.PACK_AB R6, R15, R34 ;  /* 0x000000220f06723e */ /* 0x000fe400000000ff */
[----:B------:R-:W-:Y:S02]  /*a1a0*/  F2FP.F16.F32.PACK_AB R11, R22, R23 ;  /* 0x00000017160b723e */ /* 0x000fe400000000ff */
[----:B------:R-:W-:Y:S01]  /*a1b0*/  F2FP.F16.F32.PACK_AB R9, R32, R35 ;  /* 0x000000232009723e */ /* 0x000fe200000000ff */
[----:B------:R2:W-:Y:S01]  /*a1c0*/  STS.128 [R54], R4 ;  /* 0x0000000436007388 */ /* 0x0005e20000000c00 */
[----:B------:R-:W-:Y:S02]  /*a1d0*/  F2FP.F16.F32.PACK_AB R8, R12, R31 ;  /* 0x0000001f0c08723e */ /* 0x000fe400000000ff */
[----:B------:R-:W-:-:S05]  /*a1e0*/  F2FP.F16.F32.PACK_AB R10, R13, R14 ;  /* 0x0000000e0d0a723e */ /* 0x000fca00000000ff */
[----:B------:R2:W-:Y:S02]  /*a1f0*/  STS.128 [R0+0xda00], R8 ;  /* 0x00da000800007388 */ /* 0x0005e40000000c00 */
.L_x_415:
[----:B------:R-:W-:Y:S05]  /*a200*/  BSYNC B1 ;  /* 0x0000000000017941 */ /* 0x000fea0003800000 */
.L_x_414:
[----:B------:R-:W-:Y:S05]  /*a210*/  @P2 BRA `(.L_x_393) ;  /* 0x0000000400882947 */ /* 0x000fea0003800000 */
[----:B------:R-:W3:Y:S01]  /*a220*/  LDL R35, [R1+0x7c] ;  /* 0x00007c0001237983 */ /* 0x000ee20000100800 */
[----:B0-2---:R-:W-:Y:S01]  /*a230*/  SHF.R.S32.HI R0, RZ, 0x1f, R68 ;  /* 0x0000001fff007819 */ /* 0x005fe20000011444 */
[----:B------:R-:W-:Y:S01]  /*a240*/  HADD2.F32 R23, -RZ, R42.H1_H1 ;  /* 0x3000002aff177230 */ /* 0x000fe20000004100 */
[--C-:B------:R-:W-:Y:S01]  /*a250*/  SHF.R.U64 R32, R24, 0x10, R25.reuse ;  /* 0x0000001018207819 */ /* 0x100fe20000001219 */
[--C-:B------:R-:W-:Y:S01]  /*a260*/  HADD2.F32 R24, -RZ, R40.reuse.H1_H1 ;  /* 0x30000028ff187230 */ /* 0x100fe20000004100 */
[----:B------:R-:W-:Y:S01]  /*a270*/  LEA.HI R0, R0, R68, RZ, 0x3 ;  /* 0x0000004400007211 */ /* 0x000fe200078f18ff */
[----:B------:R-:W-:Y:S01]  /*a280*/  HADD2.F32 R40, -RZ, R40.H0_H0 ;  /* 0x20000028ff287230 */ /* 0x000fe20000004100 */
[----:B------:R-:W-:Y:S01]  /*a290*/  SHF.R.U32.HI R25, RZ, 0x10, R25 ;  /* 0x00000010ff197819 */ /* 0x000fe20000011619 */
[----:B------:R-:W-:Y:S01]  /*a2a0*/  HADD2.F32 R42, -RZ, R42.H0_H0 ;  /* 0x2000002aff2a7230 */ /* 0x000fe20000004100 */
        /* <DEDUP_REMOVED lines=25> */
[----:B------:R-:W-:Y:S01]  /*a440*/  FMUL.FTZ R26, R20, R25 ;  /* 0x00000019141a7220 */ /* 0x000fe20000410000 */
[----:B------:R-:W-:Y:S02]  /*a450*/  HADD2.F32 R21, -RZ, R10.H0_H0 ;  /* 0x2000000aff157230 */ /* 0x000fe40000004100 */
[--C-:B------:R-:W-:Y:S02]  /*a460*/  HADD2.F32 R22, -RZ, R11.reuse.H0_H0 ;  /* 0x2000000bff167230 */ /* 0x100fe40000004100 */
[----:B------:R-:W-:Y:S02]  /*a470*/  HADD2.F32 R11, -RZ, R11.H1_H1 ;  /* 0x3000000bff0b7230 */ /* 0x000fe40000004100 */
[----:B------:R-:W-:Y:S02]  /*a480*/  HADD2.F32 R8, -RZ, R8.H1_H1 ;  /* 0x30000008ff087230 */ /* 0x000fe40000004100 */
[----:B------:R-:W-:Y:S01]  /*a490*/  HADD2.F32 R10, -RZ, R10.H1_H1 ;  /* 0x3000000aff0a7230 */ /* 0x000fe20000004100 */
[----:B---3--:R-:W0:Y:S02]  /*a4a0*/  LDS.128 R4, [R35] ;  /* 0x0000000023047984 */ /* 0x008e240000000c00 */
[----:B0-----:R-:W-:-:S02]  /*a4b0*/  HADD2.F32 R12, -RZ, R5.H0_H0 ;  /* 0x20000005ff0c7230 */ /* 0x001fc40000004100 */
[----:B------:R-:W-:Y:S02]  /*a4c0*/  HADD2.F32 R5, -RZ, R5.H1_H1 ;  /* 0x30000005ff057230 */ /* 0x000fe40000004100 */
[----:B------:R-:W-:Y:S02]  /*a4d0*/  HADD2.F32 R0, -RZ, R4.H0_H0 ;  /* 0x20000004ff007230 */ /* 0x000fe40000004100 */
[C---:B------:R-:W-:Y:S01]  /*a4e0*/  FFMA.FTZ R27, R12.reuse, R23, -R27 ;  /* 0x000000170c1b7223 */ /* 0x040fe2000001081b */
[----:B------:R-:W-:Y:S01]  /*a4f0*/  FFMA.FTZ R29, R12, R24, R29 ;  /* 0x000000180c1d7223 */ /* 0x000fe2000001001d */
[-C--:B------:R-:W-:Y:S01]  /*a500*/  FMUL.FTZ R12, R20, R15.reuse ;  /* 0x0000000f140c7220 */ /* 0x080fe20000410000 */
[----:B------:R-:W-:Y:S01]  /*a510*/  FFMA.FTZ R26, R5, R15, -R26 ;  /* 0x0000000f051a7223 */ /* 0x000fe2000001081a */
[C---:B------:R-:W-:Y:S01]  /*a520*/  FMUL.FTZ R15, R9.reuse, R40 ;  /* 0x00000028090f7220 */ /* 0x040fe20000410000 */
[----:B------:R-:W-:Y:S02]  /*a530*/  HADD2.F32 R20, -RZ, R41.H0_H0 ;  /* 0x20000029ff147230 */ /* 0x000fe40000004100 */
[----:B------:R-:W-:Y:S01]  /*a540*/  FMUL.FTZ R9, R9, R42 ;  /* 0x0000002a09097220 */ /* 0x000fe20000410000 */
[----:B------:R-:W-:Y:S01]  /*a550*/  FFMA.FTZ R24, R5, R25, R12 ;  /* 0x0000001905187223 */ /* 0x000fe2000001000c */
[----:B------:R-:W-:-:S02]  /*a560*/  HADD2.F32 R13, -RZ, R6.H0_H0 ;  /* 0x20000006ff0d7230 */ /* 0x000fc40000004100 */
[C---:B------:R-:W-:Y:S01]  /*a570*/  FFMA.FTZ R15, R0.reuse, R42, -R15 ;  /* 0x0000002a000f7223 */ /* 0x040fe2000001080f */
[----:B------:R-:W-:Y:S02]  /*a580*/  HADD2.F32 R12, -RZ, R43.H0_H0 ;  /* 0x2000002bff0c7230 */ /* 0x000fe40000004100 */
[----:B------:R-:W-:Y:S01]  /*a590*/  FFMA.FTZ R40, R0, R40, R9 ;  /* 0x0000002800287223 */ /* 0x000fe20000010009 */
[----:B------:R-:W-:Y:S02]  /*a5a0*/  HADD2.F32 R41, -RZ, R41.H1_H1 ;  /* 0x30000029ff297230 */ /* 0x000fe40000004100 */
[C---:B------:R-:W-:Y:S01]  /*a5b0*/  FMUL.FTZ R0, R21.reuse, R20 ;  /* 0x0000001415007220 */ /* 0x040fe20000410000 */
[----:B------:R-:W-:Y:S02]  /*a5c0*/  HADD2.F32 R43, -RZ, R43.H1_H1 ;  /* 0x3000002bff2b7230 */ /* 0x000fe40000004100 */
[----:B------:R-:W-:Y:S01]  /*a5d0*/  FMUL.FTZ R28, R21, R12 ;  /* 0x0000000c151c7220 */ /* 0x000fe20000410000 */
[----:B-1----:R-:W-:-:S02]  /*a5e0*/  HADD2.F32 R14, -RZ, R7.H0_H0 ;  /* 0x20000007ff0e7230 */ /* 0x002fc40000004100 */
[C---:B------:R-:W-:Y:S01]  /*a5f0*/  FFMA.FTZ R23, R13.reuse, R12, -R0 ;  /* 0x0000000c0d177223 */ /* 0x040fe20000010800 */
[C---:B------:R-:W-:Y:S01]  /*a600*/  FMUL.FTZ R5, R22.reuse, R41 ;  /* 0x0000002916057220 */ /* 0x040fe20000410000 */
[----:B------:R-:W-:Y:S02]  /*a610*/  HADD2.F32 R12, -RZ, R30.H0_H0 ;  /* 0x2000001eff0c7230 */ /* 0x000fe40000004100 */
[-C--:B------:R-:W-:Y:S01]  /*a620*/  FMUL.FTZ R22, R22, R43.reuse ;  /* 0x0000002b16167220 */ /* 0x080fe20000410000 */
[----:B------:R-:W-:Y:S02]  /*a630*/  HADD2.F32 R0, -RZ, R38.H0_H0 ;  /* 0x20000026ff007230 */ /* 0x000fe40000004100 */
[----:B------:R-:W-:Y:S01]  /*a640*/  FFMA.FTZ R28, R13, R20, R28 ;  /* 0x000000140d1c7223 */ /* 0x000fe2000001001c */
[C---:B------:R-:W-:Y:S01]  /*a650*/  FFMA.FTZ R43, R14.reuse, R43, -R5 ;  /* 0x0000002b0e2b7223 */ /* 0x040fe20000010805 */
[----:B------:R-:W-:Y:S01]  /*a660*/  FFMA.FTZ R22, R14, R41, R22 ;  /* 0x000000290e167223 */ /* 0x000fe20000010016 */
[----:B------:R-:W-:-:S02]  /*a670*/  HADD2.F32 R7, -RZ, R7.H1_H1 ;  /* 0x30000007ff077230 */ /* 0x000fc40000004100 */
[C---:B------:R-:W-:Y:S01]  /*a680*/  FMUL.FTZ R20, R11.reuse, R12 ;  /* 0x0000000c0b147220 */ /* 0x040fe20000410000 */
[-C--:B------:R-:W-:Y:S01]  /*a690*/  FMUL.FTZ R14, R11, R0.reuse ;  /* 0x000000000b0e7220 */ /* 0x080fe20000410000 */
[----:B------:R-:W-:Y:S02]  /*a6a0*/  HADD2.F32 R11, -RZ, R32.H0_H0 ;  /* 0x20000020ff0b7230 */ /* 0x000fe40000004100 */
        /* <DEDUP_REMOVED lines=25> */
.L_x_393:
[----:B------:R-:W-:Y:S05]  /*a840*/  BSYNC B0 ;  /* 0x0000000000007941 */ /* 0x000fea0003800000 */
.L_x_383:
[----:B------:R-:W-:Y:S01]  /*a850*/  @!PT LDS RZ, [RZ] ;  /* 0x00000000fffff984 */ /* 0x000fe20000000800 */
[----:B------:R-:W-:Y:S01]  /*a860*/  @!PT LDS RZ, [RZ] ;  /* 0x00000000fffff984 */ /* 0x000fe20000000800 */
[----:B------:R-:W-:Y:S01]  /*a870*/  @!PT LDS RZ, [RZ] ;  /* 0x00000000fffff984 */ /* 0x000fe20000000800 */
[----:B------:R-:W-:Y:S01]  /*a880*/  @!PT LDS RZ, [RZ] ;  /* 0x00000000fffff984 */ /* 0x000fe20000000800 */
[----:B------:R1:W-:Y:S06]  /*a890*/  MEMBAR.ALL.CTA ;  /* 0x0000000000007992 */ /* 0x0003ec0000008000 */
[----:B-1----:R-:W1:Y:S01]  /*a8a0*/  FENCE.VIEW.ASYNC.S ;  /* 0x00000000000073c6 */ /* 0x002e620000000000 */
[----:B------:R-:W-:Y:S05]  /*a8b0*/  WARPSYNC.ALL ;  /* 0x0000000000007948 */ /* 0x000fea0003800000 */
[----:B-1----:R-:W-:Y:S06]  /*a8c0*/  BAR.SYNC.DEFER_BLOCKING 0xd, 0x180 ;  /* 0x0346000000007b1d */ /* 0x002fec0000010000 */
.L_x_381:
[----:B0-23--:R-:W2:Y:S02]  /*a8d0*/  LDL R0, [R1+0x40] ;  /* 0x0000400001007983 */ /* 0x00dea40000100800 */
[----:B--2---:R-:W-:-:S13]  /*a8e0*/  R2UR UR4, R0 ;  /* 0x00000000000472ca */ /* 0x004fda00000e0000 */
[----:B------:R-:W-:-:S05]  /*a8f0*/  IMAD.U32 R0, RZ, RZ, UR4 ;  /* 0x00000004ff007e24 */ /* 0x000fca000f8e00ff */
[----:B------:R-:W-:-:S13]  /*a900*/  ISETP.NE.AND P0, PT, R0, 0x3, PT ;  /* 0x000000030000780c */ /* 0x000fda0003f05270 */
[----:B------:R-:W-:Y:S05]  /*a910*/  @!P0 BRA `(.L_x_416) ;  /* 0x0000000000048947 */ /* 0x000fea0003800000 */
[----:B------:R-:W-:Y:S01]  /*a920*/  BPT.TRAP 0x1 ;  /* 0x000000040000795c */ /* 0x000fe20000300000 */
.L_x_416:
[----:B------:R-:W4:Y:S01]  /*a930*/  LDL R0, [R1+0x3c] ;  /* 0x00003c0001007983 */ /* 0x000f220000100800 */
[----:B------:R-:W-:Y:S01]  /*a940*/  IMAD R15, R148, 0x8, R18 ;  /* 0x00000008940f7824 */ /* 0x000fe200078e0212 */
[----:B----4-:R-:W-:-:S04]  /*a950*/  SHF.L.U32 R4, R0, 0x1f, RZ ;  /* 0x0000001f00047819 */ /* 0x010fc800000006ff */
[----:B------:R0:W2:Y:S01]  /*a960*/  SYNCS.PHASECHK.TRANS64.TRYWAIT P1, [R15+URZ+0x31c30], R4 ;  /* 0x031c30040f0075a7 */ /* 0x0000a2000802017f */
[----:B------:R-:W-:Y:S05]  /*a970*/  @!P0 BRA `(.L_x_417) ;  /* 0x0000000000048947 */ /* 0x000fea0003800000 */
[----:B------:R-:W-:Y:S01]  /*a980*/  BPT.TRAP 0x1 ;  /* 0x000000040000795c */ /* 0x000fe20000300000 */
.L_x_417:
[----:B------:R-:W-:Y:S02]  /*a990*/  VIADD R0, R18, 0x16a00 ;  /* 0x00016a0012007836 */ /* 0x000fe40000000000 */
[----:B------:R-:W-:-:S03]  /*a9a0*/  IMAD R2, R2, 0x1000, R18 ;  /* 0x0000100002027824 */ /* 0x000fc600078e0212 */
[----:B------:R-:W-:Y:S01]  /*a9b0*/  SHF.R.U32.HI R0, RZ, 0x4, R0 ;  /* 0x00000004ff007819 */ /* 0x000fe20000011600 */
[----:B------:R-:W-:-:S03]  /*a9c0*/  VIADD R2, R2, 0xda00 ;  /* 0x0000da0002027836 */ /* 0x000fc60000000000 */
[----:B------:R-:W-:Y:S02]  /*a9d0*/  LOP3.LUT R0, R0, 0x3fff, RZ, 0xc0, !PT ;  /* 0x00003fff00007812 */ /* 0x000fe400078ec0ff */
[----:B------:R-:W-:Y:S02]  /*a9e0*/  SHF.R.U32.HI R2, RZ, 0x4, R2 ;  /* 0x00000004ff027819 */ /* 0x000fe40000011602 */
[----:B------:R-:W-:Y:S02]  /*a9f0*/  LOP3.LUT R0, R0, 0x10000, RZ, 0xfc, !PT ;  /* 0x0001000000007812 */ /* 0x000fe400078efcff */
[----:B------:R-:W-:-:S03]  /*aa00*/  LOP3.LUT R2, R2, 0x3fff, RZ, 0xc0, !PT ;  /* 0x00003fff02027812 */ /* 0x000fc600078ec0ff */
[----:B------:R3:W-:Y:S01]  /*aa10*/  STL [R1+0x4c], R0 ;  /* 0x00004c0001007387 */ /* 0x0007e20000100800 */
[----:B--2---:R-:W-:Y:S05]  /*aa20*/  @P1 BRA `(.L_x_418) ;  /* 0x0000000000081947 */ /* 0x004fea0003800000 */
[----:B------:R-:W2:Y:S02]  /*aa30*/  SYNCS.PHASECHK.TRANS64.TRYWAIT P1, [R15+URZ+0x31c30], R4 ;  /* 0x031c30040f0075a7 */ /* 0x000ea4000802017f */
[----:B--2---:R-:W-:Y:S05]  /*aa40*/  @!P1 BRA `(.L_x_419) ;  /* 0x0000010800c49947 */ /* 0x004fea0003800000 */
.L_x_418:
[----:B---3--:R-:W3:Y:S01]  /*aa50*/  LDL R0, [R1+0x4c] ;  /* 0x00004c0001007983 */ /* 0x008ee20000100800 */
[----:B------:R-:W-:Y:S01]  /*aa60*/  IMAD.MOV.U32 R21, RZ, RZ, -0x7fffffe0 ;  /* 0x80000020ff157424 */ /* 0x000fe200078e00ff */
[----:B------:R-:W-:Y:S01]  /*aa70*/  LOP3.LUT R2, R2, 0x10000, RZ, 0xfc, !PT ;  /* 0x0001000002027812 */ /* 0x000fe200078efcff */
[----:B------:R-:W-:Y:S01]  /*aa80*/  IMAD.MOV.U32 R3, RZ, RZ, -0x7fffffe0 ;  /* 0x80000020ff037424 */ /* 0x000fe200078e00ff */
[----:B------:R-:W-:Y:S05]  /*aa90*/  WARPSYNC.ALL ;  /* 0x0000000000007948 */ /* 0x000fea0003800000 */
[----:B------:R-:W-:Y:S02]  /*aaa0*/  R2UR UR7, R21 ;  /* 0x00000000150772ca */ /* 0x000fe400000e0000 */
[----:B------:R-:W-:-:S02]  /*aab0*/  R2UR UR4, R2 ;  /* 0x00000000020472ca */ /* 0x000fc400000e0000 */
[C---:B------:R-:W-:Y:S01]  /*aac0*/  R2UR UR5, R3.reuse ;  /* 0x00000000030572ca */ /* 0x040fe200000e0000 */
[----:B------:R-:W-:Y:S01]  /*aad0*/  WARPGROUP.ARRIVE ;  /* 0x00000000000079c5 */ /* 0x000fe20000000000 */
[----:B------:R-:W-:Y:S01]  /*aae0*/  IMAD.MOV.U32 R5, RZ, RZ, -0x7fffffe0 ;  /* 0x80000020ff057424 */ /* 0x000fe200078e00ff */
[----:B------:R-:W-:Y:S01]  /*aaf0*/  P2R R98, PR, RZ, 0x1 ;  /* 0x00000001ff627803 */ /* 0x000fe20000000000 */
[----:B------:R-:W-:Y:S01]  /*ab00*/  IMAD.MOV.U32 R7, RZ, RZ, -0x7fffffe0 ;  /* 0x80000020ff077424 */ /* 0x000fe200078e00ff */
[C---:B------:R-:W-:Y:S02]  /*ab10*/  R2UR UR8, R2.reuse ;  /* 0x00000000020872ca */ /* 0x040fe400000e0000 */
[----:B------:R-:W-:Y:S02]  /*ab20*/  R2UR UR9, R3 ;  /* 0x00000000030972ca */ /* 0x000fe400000e0000 */
[----:B------:R-:W-:Y:S02]  /*ab30*/  R2UR UR11, R7 ;  /* 0x00000000070b72ca */ /* 0x000fe400000e0000 */
[----:B------:R-:W-:-:S02]  /*ab40*/  R2UR UR12, R2 ;  /* 0x00000000020c72ca */ /* 0x000fc400000e0000 */
[C---:B------:R-:W-:Y:S01]  /*ab50*/  R2UR UR13, R3.reuse ;  /* 0x00000000030d72ca */ /* 0x040fe200000e0000 */
[----:B------:R-:W-:Y:S01]  /*ab60*/  IMAD.MOV.U32 R9, RZ, RZ, -0x7fffffe0 ;  /* 0x80000020ff097424 */ /* 0x000fe200078e00ff */
[----:B------:R-:W-:Y:S02]  /*ab70*/  R2UR UR16, R2 ;  /* 0x00000000021072ca */ /* 0x000fe400000e0000 */
[----:B------:R-:W-:Y:S02]  /*ab80*/  R2UR UR17, R3 ;  /* 0x00000000031172ca */ /* 0x000fe400000e0000 */
[----:B------:R-:W-:Y:S01]  /*ab90*/  R2UR UR19, R9 ;  /* 0x00000000091372ca */ /* 0x000fe200000e0000 */
[----:B---3--:R-:W-:Y:S02]  /*aba0*/  IMAD R20, R148, 0x6c0, R0 ;  /* 0x000006c094147824 */ /* 0x008fe400078e0200 */
[----:B------:R-:W-:Y:S01]  /*abb0*/  IMAD.MOV.U32 R7, RZ, RZ, -0x7fffffe0 ;  /* 0x80000020ff077424 */ /* 0x000fe200078e00ff */
[----:B------:R-:W-:-:S02]  /*abc0*/  R2UR UR20, R2 ;  /* 0x00000000021472ca */ /* 0x000fc400000e0000 */
[C---:B------:R-:W-:Y:S02]  /*abd0*/  R2UR UR21, R3.reuse ;  /* 0x00000000031572ca */ /* 0x040fe400000e0000 */
[----:B------:R-:W-:Y:S02]  /*abe0*/  R2UR UR24, R2 ;  /* 0x00000000021872ca */ /* 0x000fe400000e0000 */
[C---:B------:R-:W-:Y:S01]  /*abf0*/  R2UR UR25, R3.reuse ;  /* 0x00000000031972ca */ /* 0x040fe200000e0000 */
[----:B------:R-:W-:Y:S01]  /*ac00*/  IMAD.MOV.U32 R9, RZ, RZ, -0x7fffffe0 ;  /* 0x80000020ff097424 */ /* 0x000fe200078e00ff */
[----:B------:R-:W-:Y:S01]  /*ac10*/  R2UR UR6, R20 ;  /* 0x00000000140672ca */ /* 0x000fe200000e0000 */
[----:B------:R-:W-:Y:S01]  /*ac20*/  IMAD.MOV.U32 R11, RZ, RZ, -0x7fffffe0 ;  /* 0x80000020ff0b7424 */ /* 0x000fe200078e00ff */
[C---:B------:R-:W-:Y:S01]  /*ac30*/  R2UR UR28, R2.reuse ;  /* 0x00000000021c72ca */ /* 0x040fe200000e0000 */
[----:B------:R-:W-:Y:S01]  /*ac40*/  VIADD R12, R2, 0x300 ;  /* 0x00000300020c7836 */ /* 0x000fe20000000000 */
[----:B------:R-:W-:Y:S01]  /*ac50*/  R2UR UR29, R3 ;  /* 0x00000000031d72ca */ /* 0x000fe200000e0000 */
[----:B------:R-:W-:Y:S01]  /*ac60*/  IMAD.MOV.U32 R13, RZ, RZ, -0x7fffffe0 ;  /* 0x80000020ff0d7424 */ /* 0x000fe200078e00ff */
[----:B------:R-:W3:Y:S01]  /*ac70*/  LDL R0, [R1+0x88] ;  /* 0x0000880001007983 */ /* 0x000ee20000100800 */
[C---:B0-2---:R-:W-:Y:S01]  /*ac80*/  IADD3 R4, R20.reuse, 0x40, RZ ;  /* 0x0000004014047810 */ /* 0x045fe20007ffe0ff */
[C---:B------:R-:W-:Y:S01]  /*ac90*/  VIADD R6, R20.reuse, 0x80 ;  /* 0x0000008014067836 */ /* 0x040fe20000000000 */
[----:B------:R-:W-:Y:S01]  /*aca0*/  R2UR UR23, R7 ;  /* 0x00000000071772ca */ /* 0x000fe200000e0000 */
[----:B------:R-:W-:Y:S01]  /*acb0*/  VIADD R8, R20, 0x100 ;  /* 0x0000010014087836 */ /* 0x000fe20000000000 */
[----:B------:R-:W-:Y:S01]  /*acc0*/  R2UR UR31, R9 ;  /* 0x00000000091f72ca */ /* 0x000fe200000e0000 */
[----:B------:R-:W-:Y:S01]  /*acd0*/  IMAD.MOV.U32 R7, RZ, RZ, -0x7fffffe0 ;  /* 0x80000020ff077424 */ /* 0x000fe200078e00ff */
[----:B------:R-:W-:Y:S01]  /*ace0*/  HGMMA.64x16x16.F32 R88, gdesc[UR4], RZ, !UPT, gsb0 ;  /* 0x00200000045879f0 */ /* 0x000fe2000c0008ff */
[----:B------:R-:W-:Y:S01]  /*acf0*/  R2UR UR6, R4 ;  /* 0x00000000040672ca */ /* 0x000fe200000e0000 */
[----:B------:R-:W-:Y:S01]  /*ad00*/  VIADD R4, R20, 0xc0 ;  /* 0x000000c014047836 */ /* 0x000fe20000000000 */
[----:B------:R-:W-:Y:S01]  /*ad10*/  R2UR UR7, R5 ;  /* 0x00000000050772ca */ /* 0x000fe200000e0000 */
[----:B------:R-:W-:Y:S01]  /*ad20*/  IMAD.MOV.U32 R5, RZ, RZ, -0x7fffffe0 ;  /* 0x80000020ff057424 */ /* 0x000fe200078e00ff */
[----:B------:R-:W-:Y:S01]  /*ad30*/  R2UR UR4, R2 ;  /* 0x00000000020472ca */ /* 0x000fe200000e0000 */
[----:B------:R-:W-:Y:S01]  /*ad40*/  IMAD.MOV.U32 R9, RZ, RZ, -0x7fffffe0 ;  /* 0x80000020ff097424 */ /* 0x000fe200078e00ff */
[----:B------:R-:W-:Y:S01]  /*ad50*/  R2UR UR5, R3 ;  /* 0x00000000030572ca */ /* 0x000fe200000e0000 */
[----:B------:R-:W-:Y:S01]  /*ad60*/  VIADD R10, R20, 0x102 ;  /* 0x00000102140a7836 */ /* 0x000fe20000000000 */
[----:B------:R-:W-:Y:S01]  /*ad70*/  R2UR UR10, R6 ;  /* 0x00000000060a72ca */ /* 0x000fe200000e0000 */
[----:B------:R-:W-:Y:S01]  /*ad80*/  VIADD R6, R20, 0x140 ;  /* 0x0000014014067836 */ /* 0x000fe20000000000 */
[----:B------:R-:W-:Y:S01]  /*ad90*/  R2UR UR14, R4 ;  /* 0x00000000040e72ca */ /* 0x000fe200000e0000 */
[----:B------:R-:W-:Y:S01]  /*ada0*/  VIADD R4, R20, 0x180 ;  /* 0x0000018014047836 */ /* 0x000fe20000000000 */
[----:B------:R-:W-:Y:S01]  /*adb0*/  R2UR UR15, R5 ;  /* 0x00000000050f72ca */ /* 0x000fe200000e0000 */
[----:B------:R-:W-:Y:S01]  /*adc0*/  IMAD.MOV.U32 R5, RZ, RZ, -0x7fffffe0 ;  /* 0x80000020ff057424 */ /* 0x000fe200078e00ff */
        /* <DEDUP_REMOVED lines=9> */
[C---:B------:R-:W-:Y:S01]  /*ae60*/  VIADD R6, R20.reuse, 0x82 ;  /* 0x0000008214067836 */ /* 0x040fe20000000000 */
[----:B------:R-:W-:Y:S01]  /*ae70*/  R2UR UR33, R9 ;  /* 0x00000000092172ca */ /* 0x000fe200000e0000 */
[----:B------:R-:W-:Y:S01]  /*ae80*/  VIADD R22, R20, 0x342 ;  /* 0x0000034214167836 */ /* 0x000fe20000000000 */
[----:B------:R-:W-:Y:S01]  /*ae90*/  R2UR UR32, R8 ;  /* 0x00000000082072ca */ /* 0x000fe200000e0000 */
[----:B------:R-:W-:Y:S01]  /*aea0*/  IMAD.MOV.U32 R23, RZ, RZ, -0x7fffffe0 ;  /* 0x80000020ff177424 */ /* 0x000fe200078e00ff */
[----:B-----5:R-:W0:Y:S01]  /*aeb0*/  S2R R102, SR_TID.X ;  /* 0x0000000000667919 */ /* 0x020e220000002100 */
[----:B------:R-:W-:-:S02]  /*aec0*/  VIADD R96, R20, 0x580 ;  /* 0x0000058014607836 */ /* 0x000fc40000000000 */
[----:B------:R-:W-:Y:S01]  /*aed0*/  IMAD.MOV.U32 R97, RZ, RZ, -0x7fffffe0 ;  /* 0x80000020ff617424 */ /* 0x000fe200078e00ff */
[----:B------:R-:W-:Y:S02]  /*aee0*/  WARPGROUP.DEPBAR.LE gsb0, 0x0 ;  /* 0x00008000000079c5 */ /* 0x000fe40000010000 */
[----:B------:R-:W-:-:S06]  /*aef0*/  WARPGROUP.ARRIVE ;  /* 0x00000000000079c5 */ /* 0x000fcc0000000000 */
[----:B------:R-:W-:Y:S01]  /*af00*/  HGMMA.64x16x16.F32 R80, gdesc[UR4], RZ, !UPT, gsb0 ;  /* 0x00200000045079f0 */ /* 0x000fe2000c0008ff */
[----:B------:R-:W-:Y:S01]  /*af10*/  R2UR UR6, R4 ;  /* 0x00000000040672ca */ /* 0x000fe200000e0000 */
[----:B------:R-:W-:Y:S01]  /*af20*/  VIADD R4, R20, 0x2 ;  /* 0x0000000214047836 */ /* 0x000fe20000000000 */
[----:B------:R-:W-:Y:S02]  /*af30*/  R2UR UR7, R5 ;  /* 0x00000000050772ca */ /* 0x000fe400000e0000 */
[----:B------:R-:W-:Y:S02]  /*af40*/  R2UR UR4, R2 ;  /* 0x00000000020472ca */ /* 0x000fe400000e0000 */
[----:B------:R-:W-:Y:S02]  /*af50*/  R2UR UR5, R3 ;  /* 0x00000000030572ca */ /* 0x000fe400000e0000 */
[----:B------:R-:W-:Y:S02]  /*af60*/  MOV R5, 0x80000020 ;  /* 0x8000002000057802 */ /* 0x000fe40000000f00 */
[----:B------:R-:W-:Y:S01]  /*af70*/  R2UR UR34, R4 ;  /* 0x00000000042272ca */ /* 0x000fe200000e0000 */
[----:B------:R-:W-:Y:S01]  /*af80*/  VIADD R4, R20, 0x42 ;  /* 0x0000004214047836 */ /* 0x000fe20000000000 */
[----:B------:R-:W-:Y:S01]  /*af90*/  R2UR UR35, R5 ;  /* 0x00000000052372ca */ /* 0x000fe200000e0000 */
[----:B------:R-:W-:Y:S01]  /*afa0*/  IMAD.MOV.U32 R5, RZ, RZ, -0x7fffffe0 ;  /* 0x80000020ff057424 */ /* 0x000fe200078e00ff */
[----:B0-----:R-:W-:Y:S01]  /*afb0*/  LOP3.LUT R102, R102, 0x7f, RZ, 0xc0, !PT ;  /* 0x0000007f66667812 */ /* 0x001fe200078ec0ff */
[----:B------:R-:W-:-:S02]  /*afc0*/  WARPGROUP.DEPBAR.LE gsb0, 0x0 ;  /* 0x00008000000079c5 */ /* 0x000fc40000010000 */
[----:B------:R-:W-:-:S06]  /*afd0*/  WARPGROUP.ARRIVE ;  /* 0x00000000000079c5 */ /* 0x000fcc0000000000 */
[----:B------:R-:W-:Y:S01]  /*afe0*/  HGMMA.64x16x16.F32 R72, gdesc[UR8], RZ, !UPT, gsb0 ;  /* 0x00200000084879f0 */ /* 0x000fe2000c0008ff */
[----:B------:R-:W-:Y:S01]  /*aff0*/  R2UR UR10, R6 ;  /* 0x00000000060a72ca */ /* 0x000fe200000e0000 */
[----:B------:R-:W-:Y:S01]  /*b000*/  VIADD R6, R20, 0x142 ;  /* 0x0000014214067836 */ /* 0x000fe20000000000 */
[----:B------:R-:W-:Y:S01]  /*b010*/  R2UR UR11, R7 ;  /* 0x00000000070b72ca */ /* 0x000fe200000e0000 */
[----:B------:R-:W-:Y:S01]  /*b020*/  IMAD.MOV.U32 R7, RZ, RZ, -0x7fffffe0 ;  /* 0x80000020ff077424 */ /* 0x000fe200078e00ff */
[----:B------:R-:W-:Y:S02]  /*b030*/  R2UR UR8, R8 ;  /* 0x00000000080872ca */ /* 0x000fe400000e0000 */
[----:B------:R-:W-:Y:S01]  /*b040*/  R2UR UR9, R9 ;  /* 0x00000000090972ca */ /* 0x000fe200000e0000 */
[----:B------:R-:W-:Y:S02]  /*b050*/  WARPGROUP.DEPBAR.LE gsb0, 0x0 ;  /* 0x00008000000079c5 */ /* 0x000fe40000010000 */
[----:B------:R-:W-:-:S06]  /*b060*/  WARPGROUP.ARRIVE ;  /* 0x00000000000079c5 */ /* 0x000fcc0000000000 */
[----:B------:R-:W-:Y:S01]  /*b070*/  HGMMA.64x16x16.F32 R64, gdesc[UR12], RZ, !UPT, gsb0 ;  /* 0x002000000c4079f0 */ /* 0x000fe2000c0008ff */
[----:B------:R-:W-:Y:S02]  /*b080*/  R2UR UR12, R8 ;  /* 0x00000000080c72ca */ /* 0x000fe400000e0000 */
[----:B------:R-:W-:Y:S01]  /*b090*/  R2UR UR13, R9 ;  /* 0x00000000090d72ca */ /* 0x000fe200000e0000 */
[----:B------:R-:W-:Y:S02]  /*b0a0*/  WARPGROUP.DEPBAR.LE gsb0, 0x0 ;  /* 0x00008000000079c5 */ /* 0x000fe40000010000 */
        /* <DEDUP_REMOVED lines=9> */
[----:B------:R-:W-:Y:S01]  /*b140*/  WARPGROUP.ARRIVE ;  /* 0x00000000000079c5 */ /* 0x000fe20000000000 */
[----:B---3--:R-:W-:-:S04]  /*b150*/  IMAD.IADD R21, R0, 0x1, R108 ;  /* 0x0000000100157824 */ /* 0x008fc800078e026c */
[----:B------:R-:W-:Y:S01]  /*b160*/  IMAD R21, R110, -0x90, R21 ;  /* 0xffffff706e157824 */ /* 0x000fe200078e0215 */
[----:B------:R-:W-:Y:S01]  /*b170*/  HGMMA.64x16x16.F32 R48, gdesc[UR20], RZ, !UPT, gsb0 ;  /* 0x00200000143079f0 */ /* 0x000fe2000c0008ff */
[----:B------:R-:W-:Y:S01]  /*b180*/  R2UR UR22, R6 ;  /* 0x00000000061672ca */ /* 0x000fe200000e0000 */
[----:B------:R-:W-:Y:S01]  /*b190*/  VIADD R6, R20, 0x1c2 ;  /* 0x000001c214067836 */ /* 0x000fe20000000000 */
[----:B------:R-:W-:Y:S02]  /*b1a0*/  R2UR UR23, R7 ;  /* 0x00000000071772ca */ /* 0x000fe400000e0000 */
[----:B------:R-:W-:Y:S02]  /*b1b0*/  R2UR UR20, R8 ;  /* 0x00000000081472ca */ /* 0x000fe400000e0000 */
[----:B------:R-:W-:Y:S02]  /*b1c0*/  R2UR UR21, R9 ;  /* 0x00000000091572ca */ /* 0x000fe400000e0000 */
[----:B------:R-:W-:-:S02]  /*b1d0*/  MOV R7, 0x80000020 ;  /* 0x8000002000077802 */ /* 0x000fc40000000f00 */
[C---:B------:R-:W-:Y:S02]  /*b1e0*/  ISETP.GT.AND P1, PT, R21.reuse, RZ, PT ;  /* 0x000000ff1500720c */ /* 0x040fe40003f24270 */
[C---:B------:R-:W-:Y:S02]  /*b1f0*/  ISETP.GT.AND P2, PT, R21.reuse, 0x1, PT ;  /* 0x000000011500780c */ /* 0x040fe40003f44270 */
[C---:B------:R-:W-:Y:S02]  /*b200*/  ISETP.GT.AND P3, PT, R21.reuse, 0x8, PT ;  /* 0x000000081500780c */ /* 0x040fe40003f64270 */
[C---:B------:R-:W-:Y:S02]  /*b210*/  ISETP.GT.AND P4, PT, R21.reuse, 0x9, PT ;  /* 0x000000091500780c */ /* 0x040fe40003f84270 */
[C---:B------:R-:W-:Y:S02]  /*b220*/  ISETP.GT.AND P5, PT, R21.reuse, 0x30, PT ;  /* 0x000000301500780c */ /* 0x040fe40003fa4270 */
[----:B------:R-:W-:-:S02]  /*b230*/  ISETP.GT.AND P0, PT, R21, 0x69, PT ;  /* 0x000000691500780c */ /* 0x000fc40003f04270 */
[----:B------:R-:W-:Y:S01]  /*b240*/  ISETP.GT.AND P6, PT, R21, 0x70, PT ;  /* 0x000000701500780c */ /* 0x000fe20003fc4270 */
        /* <DEDUP_REMOVED lines=8> */
[----:B------:R-:W-:Y:S02]  /*b2d0*/  R2UR UR5, R9 ;  /* 0x00000000090572ca */ /* 0x000fe400000e0000 */
[----:B------:R-:W-:Y:S01]  /*b2e0*/  R2UR UR14, R4 ;  /* 0x00000000040e72ca */ /* 0x000fe200000e0000 */
[----:B------:R-:W-:Y:S01]  /*b2f0*/  VIADD R4, R20, 0x182 ;  /* 0x0000018214047836 */ /* 0x000fe20000000000 */
[----:B------:R-:W-:Y:S01]  /*b300*/  R2UR UR15, R5 ;  /* 0x00000000050f72ca */ /* 0x000fe200000e0000 */
[----:B------:R-:W-:Y:S01]  /*b310*/  IMAD.MOV.U32 R5, RZ, RZ, -0x7fffffe0 ;  /* 0x80000020ff057424 */ /* 0x000fe200078e00ff */
        /* <DEDUP_REMOVED lines=20> */
[----:B------:R-:W-:Y:S01]  /*b460*/  HGMMA.64x16x16.F32 R88, gdesc[UR32], R88, gsb0 ;  /* 0x00200000205879f0 */ /* 0x000fe20008000858 */
[----:B------:R-:W-:Y:S02]  /*b470*/  R2UR UR32, R12 ;  /* 0x000000000c2072ca */ /* 0x000fe400000e0000 */
[----:B------:R-:W-:Y:S01]  /*b480*/  R2UR UR33, R13 ;  /* 0x000000000d2172ca */ /* 0x000fe200000e0000 */
[----:B------:R-:W-:Y:S02]  /*b490*/  WARPGROUP.DEPBAR.LE gsb0, 0x0 ;  /* 0x00008000000079c5 */ /* 0x000fe40000010000 */
[----:B------:R-:W-:-:S06]  /*b4a0*/  WARPGROUP.ARRIVE ;  /* 0x00000000000079c5 */ /* 0x000fcc0000000000 */
[----:B------:R-:W-:Y:S01]  /*b4b0*/  HGMMA.64x16x16.F32 R80, gdesc[UR4], R80, gsb0 ;  /* 0x00200000045079f0 */ /* 0x000fe20008000850 */
        /* <DEDUP_REMOVED lines=12> */
[----:B------:R-:W-:Y:S01]  /*b580*/  HGMMA.64x16x16.F32 R72, gdesc[UR8], R72, gsb0 ;  /* 0x00200000084879f0 */ /* 0x000fe20008000848 */
        /* <DEDUP_REMOVED lines=14> */
[----:B------:R-:W-:Y:S02]  /*b670*/  R2UR UR18, R10 ;  /* 0x000000000a1272ca */ /* 0x000fe400000e0000 */
[----:B------:R-:W-:Y:S01]  /*b680*/  R2UR UR19, R11 ;  /* 0x000000000b1372ca */ /* 0x000fe200000e0000 */
[----:B------:R-:W-:Y:S01]  /*b690*/  IMAD.MOV.U32 R11, RZ, RZ, -0x7fffffe0 ;  /* 0x80000020ff0b7424 */ /* 0x000fe200078e00ff */
[----:B------:R-:W-:Y:S02]  /*b6a0*/  R2UR UR16, R12 ;  /* 0x000000000c1072ca */ /* 0x000fe400000e0000 */
[----:B------:R-:W-:Y:S02]  /*b6b0*/  R2UR UR17, R13 ;  /* 0x000000000d1172ca */ /* 0x000fe400000e0000 */
[----:B------:R-:W-:Y:S01]  /*b6c0*/  IADD3 R10, R20, 0x440, RZ ;  /* 0x00000440140a7810 */ /* 0x000fe20007ffe0ff */
        /* <DEDUP_REMOVED lines=99> */
[----:B------:R-:W-:Y:S02]  /*bd00*/  R2UR UR14, R4 ;  /* 0x00000000040e72ca */ /* 0x000fe400000e0000 */
[----:B------:R-:W-:Y:S01]  /*bd10*/  R2UR UR15, R5 ;  /* 0x00000000050f72ca */ /* 0x000fe200000e0000 */
[----:B------:R-:W-:Y:S01]  /*bd20*/  IMAD.MOV.U32 R5, RZ, RZ, -0x7fffffe0 ;  /* 0x80000020ff057424 */ /* 0x000fe200078e00ff */
        /* <DEDUP_REMOVED lines=95> */
[----:B------:R-:W-:Y:S02]  /*c320*/  R2UR UR31, R97 ;  /* 0x00000000611f72ca */ /* 0x000fe400000e0000 */
        /* <DEDUP_REMOVED lines=39> */
[----:B------:R-:W-:Y:S01]  /*c5a0*/  R2UR UR6, R22 ;  /* 0x00000000160672ca */ /* 0x000fe200000e0000 */
[----:B------:R-:W-:Y:S01]  /*c5b0*/  VIADD R22, R20, 0x502 ;  /* 0x0000050214167836 */ /* 0x000fe20000000000 */
[----:B------:R-:W-:Y:S02]  /*c5c0*/  R2UR UR7, R23 ;  /* 0x00000000170772ca */ /* 0x000fe400000e0000 */
[----:B------:R-:W-:Y:S02]  /*c5d0*/  R2UR UR4, R4 ;  /* 0x00000000040472ca */ /* 0x000fe400000e0000 */
[----:B------:R-:W-:Y:S02]  /*c5e0*/  R2UR UR5, R5 ;  /* 0x00000000050572ca */ /* 0x000fe400000e0000 */
[----:B------:R-:W-:Y:S01]  /*c5f0*/  MOV R23, 0x80000020 ;  /* 0x8000002000177802 */ /* 0x000fe20000000f00 */
[----:B------:R-:W-:-:S02]  /*c600*/  WARPGROUP.DEPBAR.LE gsb0, 0x0 ;  /* 0x00008000000079c5 */ /* 0x000fc40000010000 */
        /* <DEDUP_REMOVED lines=9> */
[----:B------:R-:W-:Y:S01]  /*c6a0*/  WARPGROUP.ARRIVE ;  /* 0x00000000000079c5 */ /* 0x000fe20000000000 */
[----:B------:R-:W-:Y:S01]  /*c6b0*/  FSEL R96, R88, -INF , P1 ;  /* 0xff80000058607808 */ /* 0x000fe20000800000 */
[----:B------:R-:W-:Y:S01]  /*c6c0*/  VIADD R88, R20, 0x602 ;  /* 0x0000060214587836 */ /* 0x000fe20000000000 */
[----:B------:R-:W-:Y:S01]  /*c6d0*/  FSEL R97, R89, -INF , P2 ;  /* 0xff80000059617808 */ /* 0x000fe20001000000 */
[----:B------:R-:W-:Y:S01]  /*c6e0*/  IMAD.MOV.U32 R89, RZ, RZ, -0x7fffffe0 ;  /* 0x80000020ff597424 */ /* 0x000fe200078e00ff */
[----:B------:R-:W-:Y:S01]  /*c6f0*/  FSEL R91, R91, -INF , P2 ;  /* 0xff8000005b5b7808 */ /* 0x000fe20001000000 */
[----:B------:R-:W-:Y:S01]  /*c700*/  HGMMA.64x16x16.F32 R80, gdesc[UR4], R80, gsb0 ;  /* 0x00200000045079f0 */ /* 0x000fe20008000850 */
[----:B------:R-:W-:Y:S01]  /*c710*/  R2UR UR6, R22 ;  /* 0x00000000160672ca */ /* 0x000fe200000e0000 */
[----:B------:R-:W-:Y:S01]  /*c720*/  VIADD R22, R20, 0x542 ;  /* 0x0000054214167836 */ /* 0x000fe20000000000 */
[----:B------:R-:W-:Y:S01]  /*c730*/  R2UR UR7, R23 ;  /* 0x00000000170772ca */ /* 0x000fe200000e0000 */
[----:B------:R-:W-:Y:S01]  /*c740*/  IMAD.MOV.U32 R23, RZ, RZ, -0x7fffffe0 ;  /* 0x80000020ff177424 */ /* 0x000fe200078e00ff */
[----:B------:R-:W-:-:S02]  /*c750*/  R2UR UR4, R4 ;  /* 0x00000000040472ca */ /* 0x000fc400000e0000 */
[----:B------:R-:W-:Y:S02]  /*c760*/  R2UR UR5, R5 ;  /* 0x00000000050572ca */ /* 0x000fe400000e0000 */
[----:B------:R-:W-:Y:S02]  /*c770*/  ISETP.GT.AND P2, PT, R21, 0x11, PT ;  /* 0x000000111500780c */ /* 0x000fe40003f44270 */
[----:B------:R-:W-:Y:S02]  /*c780*/  FSEL R92, R92, -INF , P3 ;  /* 0xff8000005c5c7808 */ /* 0x000fe40001800000 */
[----:B------:R-:W-:Y:S02]  /*c790*/  FSEL R90, R90, -INF , P1 ;  /* 0xff8000005a5a7808 */ /* 0x000fe40000800000 */
[----:B------:R-:W-:Y:S02]  /*c7a0*/  FSEL R93, R93, -INF , P4 ;  /* 0xff8000005d5d7808 */ /* 0x000fe40002000000 */
[----:B------:R-:W-:-:S02]  /*c7b0*/  ISETP.GT.AND P1, PT, R21, 0x10, PT ;  /* 0x000000101500780c */ /* 0x000fc40003f24270 */
[----:B------:R-:W-:Y:S02]  /*c7c0*/  FSEL R94, R94, -INF , P3 ;  /* 0xff8000005e5e7808 */ /* 0x000fe40001800000 */
[----:B------:R-:W-:Y:S02]  /*c7d0*/  ISETP.GT.AND P3, PT, R21, 0x18, PT ;  /* 0x000000181500780c */ /* 0x000fe40003f64270 */
[----:B------:R-:W-:Y:S02]  /*c7e0*/  FSEL R95, R95, -INF , P4 ;  /* 0xff8000005f5f7808 */ /* 0x000fe40002000000 */
[----:B------:R-:W-:Y:S01]  /*c7f0*/  ISETP.GT.AND P4, PT, R21, 0x19, PT ;  /* 0x000000191500780c */ /* 0x000fe20003f84270 */
[----:B------:R-:W-:Y:S02]  /*c800*/  WARPGROUP.DEPBAR.LE gsb0, 0x0 ;  /* 0x00008000000079c5 */ /* 0x000fe40000010000 */
[----:B------:R-:W-:Y:S01]  /*c810*/  WARPGROUP.ARRIVE ;  /* 0x00000000000079c5 */ /* 0x000fe20000000000 */
[----:B------:R-:W-:-:S02]  /*c820*/  FSEL R100, R81, -INF , P2 ;  /* 0xff80000051647808 */ /* 0x000fc40001000000 */
[----:B------:R-:W-:Y:S02]  /*c830*/  FMNMX.FTZ R81, R96, R97, !PT ;  /* 0x0000006160517209 */ /* 0x000fe40007810000 */
[----:B------:R-:W-:Y:S01]  /*c840*/  FSEL R99, R80, -INF , P1 ;  /* 0xff80000050637808 */ /* 0x000fe20000800000 */
[----:B------:R-:W-:Y:S01]  /*c850*/  HGMMA.64x16x16.F32 R72, gdesc[UR4], R72, gsb0 ;  /* 0x00200000044879f0 */ /* 0x000fe20008000848 */
[----:B------:R-:W-:Y:S01]  /*c860*/  R2UR UR6, R22 ;  /* 0x00000000160672ca */ /* 0x000fe200000e0000 */
[----:B------:R-:W-:Y:S01]  /*c870*/  VIADD R22, R20, 0x582 ;  /* 0x0000058214167836 */ /* 0x000fe20000000000 */
[----:B------:R-:W-:Y:S01]  /*c880*/  R2UR UR7, R23 ;  /* 0x00000000170772ca */ /* 0x000fe200000e0000 */
[----:B------:R-:W-:Y:S01]  /*c890*/  IMAD.MOV.U32 R23, RZ, RZ, -0x7fffffe0 ;  /* 0x80000020ff177424 */ /* 0x000fe200078e00ff */
[----:B------:R-:W-:Y:S01]  /*c8a0*/  R2UR UR4, R4 ;  /* 0x00000000040472ca */ /* 0x000fe200000e0000 */
[----:B------:R-:W-:Y:S01]  /*c8b0*/  VIADD R80, R20, 0x682 ;  /* 0x0000068214507836 */ /* 0x000fe20000000000 */
[----:B------:R-:W-:-:S02]  /*c8c0*/  R2UR UR5, R5 ;  /* 0x00000000050572ca */ /* 0x000fc400000e0000 */
[----:B------:R-:W-:Y:S01]  /*c8d0*/  R2UR UR10, R22 ;  /* 0x00000000160a72ca */ /* 0x000fe200000e0000 */
[----:B------:R-:W-:Y:S01]  /*c8e0*/  VIADD R22, R20, 0x5c2 ;  /* 0x000005c214167836 */ /* 0x000fe20000000000 */
[----:B------:R-:W-:Y:S01]  /*c8f0*/  R2UR UR11, R23 ;  /* 0x00000000170b72ca */ /* 0x000fe200000e0000 */
[----:B------:R-:W-:Y:S01]  /*c900*/  IMAD.MOV.U32 R23, RZ, RZ, -0x7fffffe0 ;  /* 0x80000020ff177424 */ /* 0x000fe200078e00ff */
[----:B------:R-:W-:Y:S01]  /*c910*/  FMNMX.FTZ R0, R92, R81, !PT ;  /* 0x000000515c007209 */ /* 0x000fe20007810000 */
[----:B------:R-:W-:Y:S01]  /*c920*/  IMAD.MOV.U32 R81, RZ, RZ, -0x7fffffe0 ;  /* 0x80000020ff517424 */ /* 0x000fe200078e00ff */
[----:B------:R-:W-:Y:S02]  /*c930*/  FSEL R84, R84, -INF , P3 ;  /* 0xff80000054547808 */ /* 0x000fe40001800000 */
[----:B------:R-:W-:Y:S02]  /*c940*/  FMNMX.FTZ R0, R93, R0, !PT ;  /* 0x000000005d007209 */ /* 0x000fe40007810000 */
[----:B------:R-:W-:-:S02]  /*c950*/  FSEL R82, R82, -INF , P1 ;  /* 0xff80000052527808 */ /* 0x000fc40000800000 */
[----:B------:R-:W-:Y:S02]  /*c960*/  FSEL R85, R85, -INF , P4 ;  /* 0xff80000055557808 */ /* 0x000fe40002000000 */
[----:B------:R-:W-:Y:S02]  /*c970*/  ISETP.GT.AND P1, PT, R21, 0x20, PT ;  /* 0x000000201500780c */ /* 0x000fe40003f24270 */
[----:B------:R-:W-:Y:S02]  /*c980*/  FSEL R83, R83, -INF , P2 ;  /* 0xff80000053537808 */ /* 0x000fe40001000000 */
[C---:B------:R-:W-:Y:S02]  /*c990*/  ISETP.GT.AND P2, PT, R21.reuse, 0x21, PT ;  /* 0x000000211500780c */ /* 0x040fe40003f44270 */
[----:B------:R-:W-:Y:S02]  /*c9a0*/  FSEL R86, R86, -INF , P3 ;  /* 0xff80000056567808 */ /* 0x000fe40001800000 */
[----:B------:R-:W-:-:S02]  /*c9b0*/  ISETP.GT.AND P3, PT, R21, 0x28, PT ;  /* 0x000000281500780c */ /* 0x000fc40003f64270 */
[----:B------:R-:W-:Y:S02]  /*c9c0*/  FSEL R87, R87, -INF , P4 ;  /* 0xff80000057577808 */ /* 0x000fe40002000000 */
[----:B------:R-:W-:Y:S02]  /*c9d0*/  ISETP.GT.AND P4, PT, R21, 0x29, PT ;  /* 0x000000291500780c */ /* 0x000fe40003f84270 */
[----:B------:R-:W-:Y:S02]  /*c9e0*/  R2UR UR14, R80 ;  /* 0x00000000500e72ca */ /* 0x000fe400000e0000 */
[----:B------:R-:W-:Y:S01]  /*c9f0*/  R2UR UR15, R81 ;  /* 0x00000000510f72ca */ /* 0x000fe200000e0000 */
[----:B------:R-:W-:Y:S02]  /*ca00*/  WARPGROUP.DEPBAR.LE gsb0, 0x0 ;  /* 0x00008000000079c5 */ /* 0x000fe40000010000 */
[----:B------:R-:W-:Y:S01]  /*ca10*/  WARPGROUP.ARRIVE ;  /* 0x00000000000079c5 */ /* 0x000fe20000000000 */
[----:B------:R-:W-:-:S02]  /*ca20*/  FSEL R72, R72, -INF , P1 ;  /* 0xff80000048487808 */ /* 0x000fc40000800000 */
[----:B------:R-:W-:Y:S02]  /*ca30*/  FSEL R73, R73, -INF , P2 ;  /* 0xff80000049497808 */ /* 0x000fe40001000000 */
[----:B------:R-:W-:Y:S01]  /*ca40*/  FSEL R76, R76, -INF , P3 ;  /* 0xff8000004c4c7808 */ /* 0x000fe20001800000 */
[----:B------:R-:W-:Y:S01]  /*ca50*/  HGMMA.64x16x16.F32 R64, gdesc[UR4], R64, gsb0 ;  /* 0x00200000044079f0 */ /* 0x000fe20008000840 */
[----:B------:R-:W-:Y:S01]  /*ca60*/  R2UR UR6, R22 ;  /* 0x00000000160672ca */ /* 0x000fe200000e0000 */
[----:B------:R-:W-:Y:S01]  /*ca70*/  VIADD R22, R20, 0x642 ;  /* 0x0000064214167836 */ /* 0x000fe20000000000 */
[----:B------:R-:W-:Y:S02]  /*ca80*/  R2UR UR7, R23 ;  /* 0x00000000170772ca */ /* 0x000fe400000e0000 */
[----:B------:R-:W-:Y:S02]  /*ca90*/  R2UR UR4, R4 ;  /* 0x00000000040472ca */ /* 0x000fe400000e0000 */
[----:B------:R-:W-:-:S02]  /*caa0*/  R2UR UR5, R5 ;  /* 0x00000000050572ca */ /* 0x000fc400000e0000 */
[----:B------:R-:W-:Y:S02]  /*cab0*/  FMNMX.FTZ R23, R99, R0, !PT ;  /* 0x0000000063177209 */ /* 0x000fe40007810000 */
[----:B------:R-:W-:Y:S02]  /*cac0*/  FSEL R77, R77, -INF , P4 ;  /* 0xff8000004d4d7808 */ /* 0x000fe40002000000 */
[----:B------:R-:W-:Y:S02]  /*cad0*/  FMNMX.FTZ R23, R100, R23, !PT ;  /* 0x0000001764177209 */ /* 0x000fe40007810000 */
[----:B------:R-:W-:Y:S02]  /*cae0*/  FSEL R79, R79, -INF , P4 ;  /* 0xff8000004f4f7808 */ /* 0x000fe40002000000 */
[----:B------:R-:W-:Y:S02]  /*caf0*/  FMNMX.FTZ R0, R84, R23, !PT ;  /* 0x0000001754007209 */ /* 0x000fe40007810000 */
[----:B------:R-:W-:-:S02]  /*cb00*/  ISETP.GT.AND P4, PT, R21, 0x31, PT ;  /* 0x000000311500780c */ /* 0x000fc40003f84270 */
[----:B------:R-:W-:Y:S02]  /*cb10*/  FMNMX.FTZ R23, R85, R0, !PT ;  /* 0x0000000055177209 */ /* 0x000fe40007810000 */
[----:B------:R-:W-:Y:S02]  /*cb20*/  FSEL R74, R74, -INF , P1 ;  /* 0xff8000004a4a7808 */ /* 0x000fe40000800000 */
[----:B------:R-:W-:Y:S01]  /*cb30*/  FMNMX.FTZ R0, R72, R23, !PT ;  /* 0x0000001748007209 */ /* 0x000fe20007810000 */
[----:B------:R-:W-:Y:S01]  /*cb40*/  IMAD.MOV.U32 R23, RZ, RZ, -0x7fffffe0 ;  /* 0x80000020ff177424 */ /* 0x000fe200078e00ff */
[C---:B------:R-:W-:Y:S02]  /*cb50*/  ISETP.GT.AND P1, PT, R21.reuse, 0x38, PT ;  /* 0x000000381500780c */ /* 0x040fe40003f24270 */
        /* <DEDUP_REMOVED lines=8> */
[----:B------:R-:W-:Y:S01]  /*cbe0*/  FSEL R68, R68, -INF , P1 ;  /* 0xff80000044447808 */ /* 0x000fe20000800000 */
[----:B------:R-:W-:Y:S01]  /*cbf0*/  HGMMA.64x16x16.F32 R56, gdesc[UR8], R56, gsb0 ;  /* 0x00200000083879f0 */ /* 0x000fe20008000838 */
[----:B------:R-:W-:-:S02]  /*cc00*/  R2UR UR10, R88 ;  /* 0x00000000580a72ca */ /* 0x000fc400000e0000 */
[----:B------:R-:W-:Y:S02]  /*cc10*/  R2UR UR11, R89 ;  /* 0x00000000590b72ca */ /* 0x000fe400000e0000 */
[----:B------:R-:W-:Y:S02]  /*cc20*/  R2UR UR8, R4 ;  /* 0x00000000040872ca */ /* 0x000fe400000e0000 */
[----:B------:R-:W-:Y:S02]  /*cc30*/  R2UR UR9, R5 ;  /* 0x00000000050972ca */ /* 0x000fe400000e0000 */
[----:B------:R-:W-:Y:S02]  /*cc40*/  FSEL R69, R69, -INF , P3 ;  /* 0xff80000045457808 */ /* 0x000fe40001800000 */
[----:B------:R-:W-:Y:S02]  /*cc50*/  FSEL R66, R66, -INF , P5 ;  /* 0xff80000042427808 */ /* 0x000fe40002800000 */
[----:B------:R-:W-:-:S02]  /*cc60*/  ISETP.GT.AND P5, PT, R21, 0x41, PT ;  /* 0x000000411500780c */ /* 0x000fc40003fa4270 */
[----:B------:R-:W-:Y:S02]  /*cc70*/  FSEL R67, R67, -INF , P4 ;  /* 0xff80000043437808 */ /* 0x000fe40002000000 */
[----:B------:R-:W-:Y:S02]  /*cc80*/  ISETP.GT.AND P4, PT, R21, 0x48, PT ;  /* 0x000000481500780c */ /* 0x000fe40003f84270 */
[----:B------:R-:W-:Y:S02]  /*cc90*/  FSEL R71, R71, -INF , P3 ;  /* 0xff80000047477808 */ /* 0x000fe40001800000 */
[C---:B------:R-:W-:Y:S02]  /*cca0*/  ISETP.GT.AND P3, PT, R21.reuse, 0x49, PT ;  /* 0x000000491500780c */ /* 0x040fe40003f64270 */
[----:B------:R-:W-:Y:S02]  /*ccb0*/  FSEL R70, R70, -INF , P1 ;  /* 0xff80000046467808 */ /* 0x000fe40000800000 */
[----:B------:R-:W-:-:S02]  /*ccc0*/  ISETP.GT.AND P1, PT, R21, 0x50, PT ;  /* 0x000000501500780c */ /* 0x000fc40003f24270 */
[----:B------:R-:W-:Y:S01]  /*ccd0*/  FMNMX.FTZ R89, R90, R91, !PT ;  /* 0x0000005b5a597209 */ /* 0x000fe20007810000 */
        /* <DEDUP_REMOVED lines=10> */
[----:B------:R-:W-:Y:S02]  /*cd80*/  FMNMX.FTZ R23, R73, R0, !PT ;  /* 0x0000000049177209 */ /* 0x000fe40007810000 */
[----:B------:R-:W-:Y:S02]  /*cd90*/  FSEL R61, R61, -INF , P3 ;  /* 0xff8000003d3d7808 */ /* 0x000fe40001800000 */
[----:B------:R-:W-:-:S02]  /*cda0*/  FMNMX.FTZ R0, R76, R23, !PT ;  /* 0x000000174c007209 */ /* 0x000fc40007810000 */
[----:B------:R-:W-:Y:S02]  /*cdb0*/  FSEL R58, R58, -INF , P2 ;  /* 0xff8000003a3a7808 */ /* 0x000fe40001000000 */
[----:B------:R-:W-:Y:S02]  /*cdc0*/  FMNMX.FTZ R23, R77, R0, !PT ;  /* 0x000000004d177209 */ /* 0x000fe40007810000 */
[----:B------:R-:W-:Y:S02]  /*cdd0*/  ISETP.GT.AND P2, PT, R21, 0x51, PT ;  /* 0x000000511500780c */ /* 0x000fe40003f44270 */
[----:B------:R-:W-:Y:S02]  /*cde0*/  FMNMX.FTZ R0, R64, R23, !PT ;  /* 0x0000001740007209 */ /* 0x000fe40007810000 */
[----:B------:R-:W-:Y:S02]  /*cdf0*/  FSEL R59, R59, -INF , P5 ;  /* 0xff8000003b3b7808 */ /* 0x000fe40002800000 */
[----:B------:R-:W-:-:S02]  /*ce00*/  FMNMX.FTZ R23, R65, R0, !PT ;  /* 0x0000000041177209 */ /* 0x000fc40007810000 */
[----:B------:R-:W-:Y:S02]  /*ce10*/  ISETP.GT.AND P5, PT, R21, 0x58, PT ;  /* 0x000000581500780c */ /* 0x000fe40003fa4270 */
[----:B------:R-:W-:Y:S02]  /*ce20*/  FMNMX.FTZ R0, R68, R23, !PT ;  /* 0x0000001744007209 */ /* 0x000fe40007810000 */
[----:B------:R-:W-:Y:S02]  /*ce30*/  FSEL R62, R62, -INF , P4 ;  /* 0xff8000003e3e7808 */ /* 0x000fe40002000000 */
[----:B------:R-:W-:Y:S02]  /*ce40*/  FMNMX.FTZ R23, R69, R0, !PT ;  /* 0x0000000045177209 */ /* 0x000fe40007810000 */
[----:B------:R-:W-:Y:S02]  /*ce50*/  ISETP.GT.AND P4, PT, R21, 0x59, PT ;  /* 0x000000591500780c */ /* 0x000fe40003f84270 */
[----:B------:R-:W-:-:S02]  /*ce60*/  FMNMX.FTZ R0, R56, R23, !PT ;  /* 0x0000001738007209 */ /* 0x000fc40007810000 */
[----:B------:R-:W-:Y:S02]  /*ce70*/  FSEL R63, R63, -INF , P3 ;  /* 0xff8000003f3f7808 */ /* 0x000fe40001800000 */
[----:B------:R-:W-:Y:S02]  /*ce80*/  FMNMX.FTZ R23, R57, R0, !PT ;  /* 0x0000000039177209 */ /* 0x000fe40007810000 */
[----:B------:R-:W-:Y:S02]  /*ce90*/  ISETP.GT.AND P3, PT, R21, 0x60, PT ;  /* 0x000000601500780c */ /* 0x000fe40003f64270 */
[----:B------:R-:W-:-:S04]  /*cea0*/  FMNMX.FTZ R0, R60, R23, !PT ;  /* 0x000000173c007209 */ /* 0x000fc80007810000 */
[----:B------:R-:W-:Y:S01]  /*ceb0*/  FMNMX.FTZ R23, R61, R0, !PT ;  /* 0x000000003d177209 */ /* 0x000fe20007810000 */
[----:B------:R-:W-:Y:S02]  /*cec0*/  WARPGROUP.DEPBAR.LE gsb0, 0x0 ;  /* 0x00008000000079c5 */ /* 0x000fe40000010000 */
[----:B------:R-:W-:Y:S01]  /*ced0*/  WARPGROUP.ARRIVE ;  /* 0x00000000000079c5 */ /* 0x000fe20000000000 */
[----:B------:R-:W-:Y:S02]  /*cee0*/  FSEL R48, R48, -INF , P1 ;  /* 0xff80000030307808 */ /* 0x000fe40000800000 */
[----:B------:R-:W-:Y:S02]  /*cef0*/  FSEL R49, R49, -INF , P2 ;  /* 0xff80000031317808 */ /* 0x000fe40001000000 */
[----:B------:R-:W-:Y:S01]  /*cf00*/  FMNMX.FTZ R0, R48, R23, !PT ;  /* 0x0000001730007209 */ /* 0x000fe20007810000 */
[----:B------:R-:W-:Y:S01]  /*cf10*/  HGMMA.64x16x16.F32 R40, gdesc[UR8], R40, gsb0 ;  /* 0x00200000082879f0 */ /* 0x000fe20008000828 */
[----:B------:R-:W-:-:S02]  /*cf20*/  FSEL R52, R52, -INF , P5 ;  /* 0xff80000034347808 */ /* 0x000fc40002800000 */
[----:B------:R-:W-:Y:S02]  /*cf30*/  FMNMX.FTZ R23, R49, R0, !PT ;  /* 0x0000000031177209 */ /* 0x000fe40007810000 */
[----:B------:R-:W-:Y:S02]  /*cf40*/  FSEL R53, R53, -INF , P4 ;  /* 0xff80000035357808 */ /* 0x000fe40002000000 */
[----:B------:R-:W-:Y:S02]  /*cf50*/  FMNMX.FTZ R0, R52, R23, !PT ;  /* 0x0000001734007209 */ /* 0x000fe40007810000 */
[----:B------:R-:W-:Y:S02]  /*cf60*/  FSEL R50, R50, -INF , P1 ;  /* 0xff80000032327808 */ /* 0x000fe40000800000 */
[----:B------:R-:W-:Y:S02]  /*cf70*/  ISETP.GT.AND P1, PT, R21, 0x61, PT ;  /* 0x000000611500780c */ /* 0x000fe40003f24270 */
[----:B------:R-:W-:-:S02]  /*cf80*/  FMNMX.FTZ R23, R53, R0, !PT ;  /* 0x0000000035177209 */ /* 0x000fc40007810000 */
[----:B------:R-:W-:Y:S02]  /*cf90*/  FSEL R51, R51, -INF , P2 ;  /* 0xff80000033337808 */ /* 0x000fe40001000000 */
[----:B------:R-:W-:Y:S02]  /*cfa0*/  ISETP.GT.AND P2, PT, R21, 0x68, PT ;  /* 0x000000681500780c */ /* 0x000fe40003f44270 */
[----:B------:R-:W-:Y:S02]  /*cfb0*/  FSEL R55, R55, -INF , P4 ;  /* 0xff80000037377808 */ /* 0x000fe40002000000 */
[C---:B------:R-:W-:Y:S02]  /*cfc0*/  ISETP.GT.AND P4, PT, R21.reuse, 0x81, PT ;  /* 0x000000811500780c */ /* 0x040fe40003f84270 */
        /* <DEDUP_REMOVED lines=8> */
[----:B------:R-:W-:Y:S01]  /*d050*/  FSEL R44, R44, -INF , P2 ;  /* 0xff8000002c2c7808 */ /* 0x000fe20001000000 */
[----:B------:R-:W-:Y:S01]  /*d060*/  ULDC UR4, c[0x0][0x988] ;  /* 0x0002620000047ab9 */ /* 0x000fe20000000800 */
[----:B------:R-:W-:Y:S01]  /*d070*/  FMNMX.FTZ R23, R41, R0, !PT ;  /* 0x0000000029177209 */ /* 0x000fe20007810000 */
[----:B-1----:R-:W-:Y:S01]  /*d080*/  IMAD.U32 R14, RZ, RZ, UR4 ;  /* 0x00000004ff0e7e24 */ /* 0x002fe2000f8e00ff */
[----:B------:R-:W-:-:S02]  /*d090*/  FSEL R45, R45, -INF , P0 ;  /* 0xff8000002d2d7808 */ /* 0x000fc40000000000 */
[----:B------:R-:W-:Y:S02]  /*d0a0*/  FMNMX.FTZ R0, R44, R23, !PT ;  /* 0x000000172c007209 */ /* 0x000fe40007810000 */
[----:B------:R-:W-:Y:S02]  /*d0b0*/  ISETP.GT.AND P0, PT, R21, 0x71, PT ;  /* 0x000000711500780c */ /* 0x000fe40003f04270 */
[----:B------:R-:W-:Y:S02]  /*d0c0*/  FMNMX.FTZ R23, R45, R0, !PT ;  /* 0x000000002d177209 */ /* 0x000fe40007810000 */
[----:B------:R-:W-:Y:S02]  /*d0d0*/  FSEL R43, R43, -INF , P1 ;  /* 0xff8000002b2b7808 */ /* 0x000fe40000800000 */
[----:B------:R-:W-:Y:S02]  /*d0e0*/  ISETP.GT.AND P1, PT, R21, 0x78, PT ;  /* 0x000000781500780c */ /* 0x000fe40003f24270 */
[----:B------:R-:W-:-:S02]  /*d0f0*/  FSEL R46, R46, -INF , P2 ;  /* 0xff8000002e2e7808 */ /* 0x000fc40001000000 */
[C---:B------:R-:W-:Y:S02]  /*d100*/  ISETP.GT.AND P2, PT, R21.reuse, 0x79, PT ;  /* 0x000000791500780c */ /* 0x040fe40003f44270 */
[----:B------:R-:W-:Y:S02]  /*d110*/  FSEL R42, R42, -INF , P3 ;  /* 0xff8000002a2a7808 */ /* 0x000fe40001800000 */
[----:B------:R-:W-:Y:S02]  /*d120*/  ISETP.GT.AND P3, PT, R21, 0x80, PT ;  /* 0x000000801500780c */ /* 0x000fe40003f64270 */
[----:B------:R-:W-:Y:S02]  /*d130*/  P2R R88, PR, RZ, 0x4 ;  /* 0x00000004ff587803 */ /* 0x000fe40000000000 */
[----:B------:R-:W-:Y:S02]  /*d140*/  P2R R22, PR, RZ, 0x1 ;  /* 0x00000001ff167803 */ /* 0x000fe40000000000 */
[----:B------:R-:W-:Y:S01]  /*d150*/  P2R R81, PR, RZ, 0x2 ;  /* 0x00000002ff517803 */ /* 0x000fe20000000000 */
[----:B------:R-:W-:-:S02]  /*d160*/  WARPGROUP.DEPBAR.LE gsb0, 0x0 ;  /* 0x00008000000079c5 */ /* 0x000fc40000010000 */
[----:B------:R-:W-:Y:S01]  /*d170*/  WARPGROUP.ARRIVE ;  /* 0x00000000000079c5 */ /* 0x000fe20000000000 */
[----:B------:R-:W-:Y:S02]  /*d180*/  FSEL R32, R32, -INF , P6 ;  /* 0xff80000020207808 */ /* 0x000fe40003000000 */
[----:B------:R-:W-:Y:S02]  /*d190*/  FSEL R33, R33, -INF , P0 ;  /* 0xff80000021217808 */ /* 0x000fe40000000000 */
[----:B------:R-:W-:Y:S01]  /*d1a0*/  FMNMX.FTZ R0, R32, R23, !PT ;  /* 0x0000001720007209 */ /* 0x000fe20007810000 */
[----:B------:R-:W-:Y:S01]  /*d1b0*/  HGMMA.64x16x16.F32 R24, gdesc[UR12], R24, gsb0 ;  /* 0x002000000c1879f0 */ /* 0x000fe20008000818 */
[----:B------:R-:W-:Y:S02]  /*d1c0*/  FSEL R36, R36, -INF , P1 ;  /* 0xff80000024247808 */ /* 0x000fe40000800000 */
[----:B------:R-:W-:Y:S02]  /*d1d0*/  FMNMX.FTZ R23, R33, R0, !PT ;  /* 0x0000000021177209 */ /* 0x000fe40007810000 */
[----:B------:R-:W-:-:S02]  /*d1e0*/  FSEL R37, R37, -INF , P2 ;  /* 0xff80000025257808 */ /* 0x000fc40001000000 */
[----:B------:R-:W-:Y:S02]  /*d1f0*/  FMNMX.FTZ R0, R36, R23, !PT ;  /* 0x0000001724007209 */ /* 0x000fe40007810000 */
[----:B------:R-:W-:Y:S02]  /*d200*/  ISETP.GT.AND P6, PT, R21, 0x89, PT ;  /* 0x000000891500780c */ /* 0x000fe40003fc4270 */
[----:B------:R-:W-:Y:S02]  /*d210*/  FMNMX.FTZ R23, R37, R0, !PT ;  /* 0x0000000025177209 */ /* 0x000fe40007810000 */
[C---:B------:R-:W-:Y:S02]  /*d220*/  ISETP.GT.AND P1, PT, R21.reuse, 0x69, PT ;  /* 0x000000691500780c */ /* 0x040fe40003f24270 */
[----:B------:R-:W-:Y:S02]  /*d230*/  ISETP.GT.AND P0, PT, R21, 0x70, PT ;  /* 0x000000701500780c */ /* 0x000fe40003f04270 */
[----:B------:R-:W-:-:S02]  /*d240*/  FSEL R47, R47, -INF , P1 ;  /* 0xff8000002f2f7808 */ /* 0x000fc40000800000 */
[----:B------:R-:W-:Y:S02]  /*d250*/  FSEL R34, R34, -INF , P0 ;  /* 0xff80000022227808 */ /* 0x000fe40000000000 */
[----:B------:R-:W-:Y:S02]  /*d260*/  ISETP.NE.AND P0, PT, R22, RZ, PT ;  /* 0x000000ff1600720c */ /* 0x000fe40003f05270 */
[----:B------:R-:W-:Y:S02]  /*d270*/  ISETP.NE.AND P1, PT, R81, RZ, PT ;  /* 0x000000ff5100720c */ /* 0x000fe40003f25270 */
[----:B------:R-:W-:Y:S02]  /*d280*/  FSEL R35, R35, -INF , P0 ;  /* 0xff80000023237808 */ /* 0x000fe40000000000 */
[----:B------:R-:W-:Y:S02]  /*d290*/  FSEL R38, R38, -INF , P1 ;  /* 0xff80000026267808 */ /* 0x000fe40000800000 */
[----:B------:R-:W-:Y:S01]  /*d2a0*/  ISETP.NE.AND P0, PT, R98, RZ, PT ;  /* 0x000000ff6200720c */ /* 0x000fe20003f05270 */
[----:B------:R-:W-:-:S02]  /*d2b0*/  WARPGROUP.DEPBAR.LE gsb0, 0x0 ;  /* 0x00008000000079c5 */ /* 0x000fc40000010000 */
[----:B------:R-:W-:Y:S02]  /*d2c0*/  FSEL R24, R24, -INF , P3 ;  /* 0xff80000018187808 */ /* 0x000fe40001800000 */
[----:B------:R-:W-:Y:S02]  /*d2d0*/  FSEL R25, R25, -INF , P4 ;  /* 0xff80000019197808 */ /* 0x000fe40002000000 */
[----:B------:R-:W-:Y:S02]  /*d2e0*/  FMNMX.FTZ R0, R24, R23, !PT ;  /* 0x0000001718007209 */ /* 0x000fe40007810000 */
[----:B------:R-:W-:Y:S02]  /*d2f0*/  FSEL R28, R28, -INF , P5 ;  /* 0xff8000001c1c7808 */ /* 0x000fe40002800000 */
[----:B------:R-:W-:Y:S02]  /*d300*/  FMNMX.FTZ R23, R25, R0, !PT ;  /* 0x0000000019177209 */ /* 0x000fe40007810000 */
[----:B------:R-:W-:-:S02]  /*d310*/  FSEL R29, R29, -INF , P6 ;  /* 0xff8000001d1d7808 */ /* 0x000fc40003000000 */
[----:B------:R-:W-:Y:S02]  /*d320*/  FMNMX.FTZ R0, R28, R23, !PT ;  /* 0x000000171c007209 */ /* 0x000fe40007810000 */
[----:B------:R-:W-:Y:S02]  /*d330*/  FSEL R27, R27, -INF , P4 ;  /* 0xff8000001b1b7808 */ /* 0x000fe40002000000 */
[----:B------:R-:W-:Y:S02]  /*d340*/  FMNMX.FTZ R20, R29, R0, !PT ;  /* 0x000000001d147209 */ /* 0x000fe40007810000 */
[----:B------:R-:W-:Y:S02]  /*d350*/  FSEL R101, R30, -INF , P5 ;  /* 0xff8000001e657808 */ /* 0x000fe40002800000 */
[----:B------:R-:W-:Y:S01]  /*d360*/  FSEL R31, R31, -INF , P6 ;  /* 0xff8000001f1f7808 */ /* 0x000fe20003000000 */
[----:B------:R-:W0:Y:S02]  /*d370*/  SHFL.BFLY PT, R23, R20, 0x2, 0x1f ;  /* 0x0c401f0014177f89 */ /* 0x000e2400000e0000 */
[----:B0-----:R-:W-:-:S05]  /*d380*/  FMNMX.FTZ R23, R20, R23, !PT ;  /* 0x0000001714177209 */ /* 0x001fca0007810000 */
[----:B------:R-:W0:Y:S02]  /*d390*/  SHFL.BFLY PT, R0, R23, 0x1, 0x1f ;  /* 0x0c201f0017007f89 */ /* 0x000e2400000e0000 */
[----:B0-----:R-:W-:-:S04]  /*d3a0*/  FMNMX.FTZ R0, R23, R0, !PT ;  /* 0x0000000017007209 */ /* 0x001fc80007810000 */
[C---:B------:R-:W-:Y:S01]  /*d3b0*/  FSETP.NEU.FTZ.AND P2, PT, R0.reuse, -INF , PT ;  /* 0xff8000000000780b */ /* 0x040fe20003f5d000 */
[----:B------:R-:W-:-:S05]  /*d3c0*/  FMUL.FTZ R80, R0, R14 ;  /* 0x0000000e00507220 */ /* 0x000fca0000410000 */
[----:B------:R-:W-:Y:S02]  /*d3d0*/  FSEL R21, R80, RZ, P2 ;  /* 0x000000ff50157208 */ /* 0x000fe40001000000 */
[----:B------:R-:W-:-:S03]  /*d3e0*/  ISETP.NE.AND P2, PT, R88, RZ, PT ;  /* 0x000000ff5800720c */ /* 0x000fc60003f45270 */
[-CC-:B------:R-:W-:Y:S01]  /*d3f0*/  FFMA.FTZ R23, R92, R14.reuse, -R21.reuse ;  /* 0x0000000e5c177223 */ /* 0x180fe20000010815 */
[----:B------:R-:W-:Y:S01]  /*d400*/  FMNMX.FTZ R92, R94, R89, !PT ;  /* 0x000000595e5c7209 */ /* 0x000fe20007810000 */
[-CC-:B------:R-:W-:Y:S01]  /*d410*/  FFMA.FTZ R80, R93, R14.reuse, -R21.reuse ;  /* 0x0000000e5d507223 */ /* 0x180fe20000010815 */
[-CC-:B------:R-:W-:Y:S01]  /*d420*/  FFMA.FTZ R22, R97, R14.reuse, -R21.reuse ;  /* 0x0000000e61167223 */ /* 0x180fe20000010815 */
[----:B------:R-:W-:Y:S01]  /*d430*/  FSEL R97, R39, -INF , P2 ;  /* 0xff80000027617808 */ /* 0x000fe20001000000 */
[--C-:B------:R-:W-:Y:S01]  /*d440*/  FFMA.FTZ R81, R99, R14, -R21.reuse ;  /* 0x0000000e63517223 */ /* 0x100fe20000010815 */
[----:B------:R-:W-:Y:S01]  /*d450*/  FMNMX.FTZ R89, R95, R92, !PT ;  /* 0x0000005c5f597209 */ /* 0x000fe20007810000 */
[-CC-:B------:R-:W-:Y:S01]  /*d460*/  FFMA.FTZ R39, R48, R14.reuse, -R21.reuse ;  /* 0x0000000e30277223 */ /* 0x180fe20000010815 */
[----:B------:R-:W-:Y:S01]  /*d470*/  FSEL R99, R26, -INF , P3 ;  /* 0xff8000001a637808 */ /* 0x000fe20001800000 */
        /* <DEDUP_REMOVED lines=38> */
[----:B------:R-:W-:Y:S01]  /*d6e0*/  FFMA.FTZ R33, R29, R14, -R21 ;  /* 0x0000000e1d217223 */ /* 0x000fe20000010815 */
[----:B------:R-:W-:Y:S01]  /*d6f0*/  MUFU.EX2 R20, R20 ;  /* 0x0000001400147308 */ /* 0x000fe20000000800 */
[----:B------:R-:W-:-:S02]  /*d700*/  ISETP.GE.AND P2, PT, R108, 0x91, PT ;  /* 0x000000916c00780c */ /* 0x000fc40003f46270 */
[----:B------:R-:W-:-:S04]  /*d710*/  FMNMX.FTZ R72, R70, R93, !PT ;  /* 0x0000005d46487209 */ /* 0x000fc80007810000 */
[----:B------:R-:W-:Y:S01]  /*d720*/  FMNMX.FTZ R93, R71, R72, !PT ;  /* 0x00000048475d7209 */ /* 0x000fe20007810000 */
[----:B------:R-:W0:Y:S03]  /*d730*/  MUFU.EX2 R22, R22 ;  /* 0x0000001600167308 */ /* 0x000e260000000800 */
[----:B------:R-:W-:-:S04]  /*d740*/  FMNMX.FTZ R72, R58, R93, !PT ;  /* 0x0000005d3a487209 */ /* 0x000fc80007810000 */
[----:B------:R-:W-:Y:S01]  /*d750*/  FMNMX.FTZ R93, R59, R72, !PT ;  /* 0x000000483b5d7209 */ /* 0x000fe20007810000 */
[----:B------:R-:W1:Y:S03]  /*d760*/  MUFU.EX2 R23, R23 ;  /* 0x0000001700177308 */ /* 0x000e660000000800 */
[----:B------:R-:W-:-:S04]  /*d770*/  FMNMX.FTZ R72, R62, R93, !PT ;  /* 0x0000005d3e487209 */ /* 0x000fc80007810000 */
[----:B------:R-:W-:Y:S01]  /*d780*/  FMNMX.FTZ R93, R63, R72, !PT ;  /* 0x000000483f5d7209 */ /* 0x000fe20007810000 */
[----:B------:R-:W2:Y:S03]  /*d790*/  MUFU.EX2 R80, R80 ;  /* 0x0000005000507308 */ /* 0x000ea60000000800 */
[----:B------:R-:W-:-:S04]  /*d7a0*/  FMNMX.FTZ R72, R50, R93, !PT ;  /* 0x0000005d32487209 */ /* 0x000fc80007810000 */
[----:B------:R-:W-:Y:S01]  /*d7b0*/  FMNMX.FTZ R93, R51, R72, !PT ;  /* 0x00000048335d7209 */ /* 0x000fe20007810000 */
[----:B------:R-:W3:Y:S03]  /*d7c0*/  MUFU.EX2 R81, R81 ;  /* 0x0000005100517308 */ /* 0x000ee60000000800 */
        /* <DEDUP_REMOVED lines=13> */
[-CC-:B------:R-:W-:Y:S01]  /*d8a0*/  FFMA.FTZ R93, R44, R14.reuse, -R21.reuse ;  /* 0x0000000e2c5d7223 */ /* 0x180fe20000010815 */
[----:B------:R-:W-:Y:S02]  /*d8b0*/  FFMA.FTZ R44, R24, R14, -R21 ;  /* 0x0000000e182c7223 */ /* 0x000fe40000010815 */
[----:B------:R-:W-:Y:S01]  /*d8c0*/  FMNMX.FTZ R72, R97, R72, !PT ;  /* 0x0000004861487209 */ /* 0x000fe20007810000 */
[----:B------:R-:W-:Y:S03]  /*d8d0*/  MUFU.EX2 R73, R73 ;  /* 0x0000004900497308 */ /* 0x000fe60000000800 */
[----:B------:R-:W-:-:S04]  /*d8e0*/  FMNMX.FTZ R72, R99, R72, !PT ;  /* 0x0000004863487209 */ /* 0x000fc80007810000 */
[----:B------:R-:W-:Y:S01]  /*d8f0*/  FMNMX.FTZ R72, R27, R72, !PT ;  /* 0x000000481b487209 */ /* 0x000fe20007810000 */
[----:B------:R-:W-:Y:S03]  /*d900*/  MUFU.EX2 R76, R76 ;  /* 0x0000004c004c7308 */ /* 0x000fe60000000800 */
[----:B------:R-:W-:-:S04]  /*d910*/  FMNMX.FTZ R72, R101, R72, !PT ;  /* 0x0000004865487209 */ /* 0x000fc80007810000 */
[----:B------:R-:W-:Y:S01]  /*d920*/  FMNMX.FTZ R72, R31, R72, !PT ;  /* 0x000000481f487209 */ /* 0x000fe20007810000 */
[----:B------:R-:W-:Y:S04]  /*d930*/  MUFU.EX2 R77, R77 ;  /* 0x0000004d004d7308 */ /* 0x000fe80000000800 */
[----:B------:R-:W0:Y:S04]  /*d940*/  SHFL.BFLY PT, R103, R72, 0x2, 0x1f ;  /* 0x0c401f0048677f89 */ /* 0x000e2800000e0000 */
[----:B------:R-:W-:Y:S08]  /*d950*/  MUFU.EX2 R64, R64 ;  /* 0x0000004000407308 */ /* 0x000ff00000000800 */
[----:B------:R-:W-:Y:S08]  /*d960*/  MUFU.EX2 R65, R65 ;  /* 0x0000004100417308 */ /* 0x000ff00000000800 */
[----:B------:R-:W-:Y:S01]  /*d970*/  MUFU.EX2 R68, R68 ;  /* 0x0000004400447308 */ /* 0x000fe20000000800 */
[----:B0-----:R-:W-:-:S07]  /*d980*/  FMNMX.FTZ R103, R72, R103, !PT ;  /* 0x0000006748677209 */ /* 0x001fce0007810000 */
[----:B------:R-:W-:Y:S01]  /*d990*/  MUFU.EX2 R69, R69 ;  /* 0x0000004500457308 */ /* 0x000fe20000000800 */
[----:B------:R-:W0:Y:S07]  /*d9a0*/  SHFL.BFLY PT, R72, R103, 0x1, 0x1f ;  /* 0x0c201f0067487f89 */ /* 0x000e2e00000e0000 */
[----:B------:R-:W-:Y:S08]  /*d9b0*/  MUFU.EX2 R56, R56 ;  /* 0x0000003800387308 */ /* 0x000ff00000000800 */
[----:B------:R-:W-:Y:S08]  /*d9c0*/  MUFU.EX2 R57, R57 ;  /* 0x0000003900397308 */ /* 0x000ff00000000800 */
[----:B------:R-:W-:Y:S01]  /*d9d0*/  MUFU.EX2 R60, R60 ;  /* 0x0000003c003c7308 */ /* 0x000fe20000000800 */
[----:B0-----:R-:W-:-:S04]  /*d9e0*/  FMNMX.FTZ R72, R103, R72, !PT ;  /* 0x0000004867487209 */ /* 0x001fc80007810000 */
[C---:B------:R-:W-:Y:S01]  /*d9f0*/  FSETP.NEU.FTZ.AND P1, PT, R72.reuse, -INF , PT ;  /* 0xff8000004800780b */ /* 0x040fe20003f3d000 */
[----:B------:R-:W-:Y:S02]  /*da00*/  FMUL.FTZ R103, R72, R14 ;  /* 0x0000000e48677220 */ /* 0x000fe40000410000 */
[----:B------:R-:W-:Y:S03]  /*da10*/  MUFU.EX2 R61, R61 ;  /* 0x0000003d003d7308 */ /* 0x000fe60000000800 */
[----:B------:R-:W-:Y:S02]  /*da20*/  FSEL R103, R103, RZ, P1 ;  /* 0x000000ff67677208 */ /* 0x000fe40000800000 */
[----:B------:R-:W-:-:S03]  /*da30*/  ISETP.NE.AND P1, PT, R102, RZ, PT ;  /* 0x000000ff6600720c */ /* 0x000fc60003f25270 */
        /* <DEDUP_REMOVED lines=8> */
[----:B------:R-:W-:Y:S01]  /*dac0*/  FFMA.FTZ R28, R54, R14, -R103 ;  /* 0x0000000e361c7223 */ /* 0x000fe20000010867 */
[----:B------:R-:W-:Y:S01]  /*dad0*/  FADD.FTZ R54, R20, R22 ;  /* 0x0000001614367221 */ /* 0x000fe20000010000 */
[----:B------:R-:W-:-:S02]  /*dae0*/  @!P1 VIADD R15, R15, 0x31c40 ;  /* 0x00031c400f0f9836 */ /* 0x000fc40000000000 */
[-CC-:B------:R-:W-:Y:S01]  /*daf0*/  FFMA.FTZ R86, R87, R14.reuse, -R103.reuse ;  /* 0x0000000e57567223 */ /* 0x180fe20000010867 */
[-CC-:B------:R-:W-:Y:S01]  /*db00*/  FFMA.FTZ R24, R51, R14.reuse, -R103.reuse ;  /* 0x0000000e33187223 */ /* 0x180fe20000010867 */
[-C--:B------:R-:W-:Y:S01]  /*db10*/  FFMA.FTZ R51, R43, R14.reuse, -R103 ;  /* 0x0000000e2b337223 */ /* 0x080fe20000010867 */
[----:B------:R-:W0:Y:S01]  /*db20*/  MUFU.EX2 R90, R90 ;  /* 0x0000005a005a7308 */ /* 0x000e220000000800 */
[----:B-1----:R-:W-:Y:S01]  /*db30*/  FADD.FTZ R43, R23, R54 ;  /* 0x00000036172b7221 */ /* 0x002fe20000010000 */
[----:B------:R-:W-:Y:S01]  /*db40*/  @!P1 PRMT R15, RZ, 0x654, R15 ;  /* 0x00000654ff0f9816 */ /* 0x000fe2000000000f */
[-CC-:B------:R-:W-:Y:S01]  /*db50*/  FFMA.FTZ R74, R74, R14.reuse, -R103.reuse ;  /* 0x0000000e4a4a7223 */ /* 0x180fe20000010867 */
[-CC-:B------:R-:W-:Y:S01]  /*db60*/  FFMA.FTZ R50, R50, R14.reuse, -R103.reuse ;  /* 0x0000000e32327223 */ /* 0x180fe20000010867 */
[-C--:B------:R-:W-:Y:S01]  /*db70*/  FFMA.FTZ R54, R46, R14.reuse, -R103 ;  /* 0x0000000e2e367223 */ /* 0x080fe20000010867 */
[----:B--2---:R-:W-:Y:S01]  /*db80*/  FADD.FTZ R46, R80, R43 ;  /* 0x0000002b502e7221 */ /* 0x004fe20000010000 */
[-CC-:B------:R-:W-:Y:S01]  /*db90*/  FFMA.FTZ R75, R75, R14.reuse, -R103.reuse ;  /* 0x0000000e4b4b7223 */ /* 0x180fe20000010867 */
[----:B------:R-:W1:Y:S01]  /*dba0*/  MUFU.EX2 R25, R25 ;  /* 0x0000001900197308 */ /* 0x000e620000000800 */
[----:B------:R2:W-:Y:S01]  /*dbb0*/  @!P1 SYNCS.ARRIVE.TRANS64.RED.A1T0 RZ, [R15+URZ], RZ ;  /* 0x000000ff0fff99a7 */ /* 0x0005e2000810043f */
[----:B---3--:R-:W-:Y:S01]  /*dbc0*/  FADD.FTZ R43, R81, R46 ;  /* 0x0000002e512b7221 */ /* 0x008fe20000010000 */
[-CC-:B------:R-:W-:Y:S01]  /*dbd0*/  FFMA.FTZ R78, R78, R14.reuse, -R103.reuse ;  /* 0x0000000e4e4e7223 */ /* 0x180fe20000010867 */
[-CC-:B------:R-:W-:Y:S01]  /*dbe0*/  FFMA.FTZ R26, R42, R14.reuse, -R103.reuse ;  /* 0x0000000e2a1a7223 */ /* 0x180fe20000010867 */
[-C--:B------:R-:W-:Y:S01]  /*dbf0*/  FFMA.FTZ R79, R79, R14.reuse, -R103 ;  /* 0x0000000e4f4f7223 */ /* 0x080fe20000010867 */
[----:B----4-:R-:W-:Y:S01]  /*dc00*/  FADD.FTZ R43, R88, R43 ;  /* 0x0000002b582b7221 */ /* 0x010fe20000010000 */
[-C--:B------:R-:W-:Y:S01]  /*dc10*/  FFMA.FTZ R46, R38, R14.reuse, -R103 ;  /* 0x0000000e262e7223 */ /* 0x080fe20000010867 */
[----:B------:R-:W3:Y:S01]  /*dc20*/  MUFU.EX2 R94, R94 ;  /* 0x0000005e005e7308 */ /* 0x000ee20000000800 */
[----:B0-----:R-:W-:Y:S01]  /*dc30*/  FADD.FTZ R98, R21, R90 ;  /* 0x0000005a15627221 */ /* 0x001fe20000010000 */
[----:B------:R-:W-:Y:S01]  /*dc40*/  FADD.FTZ R38, R84, R43 ;  /* 0x0000002b54267221 */ /* 0x000fe20000010000 */
[-CC-:B------:R-:W-:Y:S01]  /*dc50*/  FFMA.FTZ R66, R66, R14.reuse, -R103.reuse ;  /* 0x0000000e42427223 */ /* 0x180fe20000010867 */
[-CC-:B------:R-:W-:Y:S01]  /*dc60*/  FFMA.FTZ R30, R55, R14.reuse, -R103.reuse ;  /* 0x0000000e371e7223 */ /* 0x180fe20000010867 */
[-CC-:B------:R-:W-:Y:S01]  /*dc70*/  FFMA.FTZ R67, R67, R14.reuse, -R103.reuse ;  /* 0x0000000e43437223 */ /* 0x180fe20000010867 */
[----:B------:R-:W-:Y:S01]  /*dc80*/  FADD.FTZ R38, R85, R38 ;  /* 0x0000002655267221 */ /* 0x000fe20000010000 */
[-CC-:B------:R-:W-:Y:S01]  /*dc90*/  FFMA.FTZ R55, R47, R14.reuse, -R103.reuse ;  /* 0x0000000e2f377223 */ /* 0x180fe20000010867 */
[----:B------:R-:W0:Y:S01]  /*dca0*/  MUFU.EX2 R29, R29 ;  /* 0x0000001d001d7308 */ /* 0x000e220000000800 */
[----:B-1----:R-:W-:Y:S01]  /*dcb0*/  FADD.FTZ R87, R25, R98 ;  /* 0x0000006219577221 */ /* 0x002fe20000010000 */
[-CC-:B------:R-:W-:Y:S01]  /*dcc0*/  FFMA.FTZ R47, R34, R14.reuse, -R103.reuse ;  /* 0x0000000e222f7223 */ /* 0x180fe20000010867 */
[-CC-:B------:R-:W-:Y:S01]  /*dcd0*/  FFMA.FTZ R70, R70, R14.reuse, -R103.reuse ;  /* 0x0000000e46467223 */ /* 0x180fe20000010867 */
[--C-:B------:R-:W-:Y:S01]  /*dce0*/  FFMA.FTZ R43, R27, R14, -R103.reuse ;  /* 0x0000000e1b2b7223 */ /* 0x100fe20000010867 */
[----:B------:R-:W-:Y:S01]  /*dcf0*/  F2FP.F16.F32.PACK_AB R20, R22, R20 ;  /* 0x000000141614723e */ /* 0x000fe200000000ff */
[-C--:B------:R-:W-:Y:S01]  /*dd00*/  FFMA.FTZ R71, R71, R14.reuse, -R103 ;  /* 0x0000000e47477223 */ /* 0x080fe20000010867 */
[----:B------:R-:W-:Y:S01]  /*dd10*/  F2FP.F16.F32.PACK_AB R22, R80, R23 ;  /* 0x000000175016723e */ /* 0x000fe200000000ff */
[----:B------:R-:W1:Y:S01]  /*dd20*/  MUFU.EX2 R82, R82 ;  /* 0x0000005200527308 */ /* 0x000e620000000800 */
[----:B---3--:R-:W-:Y:S01]  /*dd30*/  FADD.FTZ R98, R94, R87 ;  /* 0x000000575e627221 */ /* 0x008fe20000010000 */
[-CC-:B------:R-:W-:Y:S01]  /*dd40*/  FFMA.FTZ R58, R58, R14.reuse, -R103.reuse ;  /* 0x0000000e3a3a7223 */ /* 0x180fe20000010867 */
[-CC-:B------:R-:W-:Y:S01]  /*dd50*/  FFMA.FTZ R59, R59, R14.reuse, -R103.reuse ;  /* 0x0000000e3b3b7223 */ /* 0x180fe20000010867 */
[-CC-:B------:R-:W-:Y:S01]  /*dd60*/  FFMA.FTZ R62, R62, R14.reuse, -R103.reuse ;  /* 0x0000000e3e3e7223 */ /* 0x180fe20000010867 */
[-CC-:B------:R-:W-:Y:S01]  /*dd70*/  FFMA.FTZ R63, R63, R14.reuse, -R103.reuse ;  /* 0x0000000e3f3f7223 */ /* 0x180fe20000010867 */
[-CC-:B------:R-:W-:Y:S01]  /*dd80*/  FFMA.FTZ R97, R97, R14.reuse, -R103.reuse ;  /* 0x0000000e61617223 */ /* 0x180fe20000010867 */
[-CC-:B------:R-:W-:Y:S01]  /*dd90*/  FFMA.FTZ R99, R99, R14.reuse, -R103.reuse ;  /* 0x0000000e63637223 */ /* 0x180fe20000010867 */
[----:B------:R-:W3:Y:S01]  /*dda0*/  MUFU.EX2 R83, R83 ;  /* 0x0000005300537308 */ /* 0x000ee20000000800 */
[----:B------:R-:W-:Y:S01]  /*ddb0*/  FFMA.FTZ R101, R101, R14, -R103 ;  /* 0x0000000e65657223 */ /* 0x000fe20000010867 */
[----:B------:R-:W-:-:S06]  /*ddc0*/  F2FP.F16.F32.PACK_AB R21, R90, R21 ;  /* 0x000000155a15723e */ /* 0x000fcc00000000ff */
[----:B------:R-:W4:Y:S08]  /*ddd0*/  MUFU.EX2 R86, R86 ;  /* 0x0000005600567308 */ /* 0x000f300000000800 */
[----:B--2---:R2:W-:Y:S08]  /*dde0*/  MUFU.EX2 R15, R50 ;  /* 0x00000032000f7308 */ /* 0x0045f00000000800 */
[----:B------:R-:W4:Y:S01]  /*ddf0*/  MUFU.EX2 R74, R74 ;  /* 0x0000004a004a7308 */ /* 0x000f220000000800 */
[-CC-:B--2---:R-:W-:Y:S01]  /*de00*/  FFMA.FTZ R50, R35, R14.reuse, -R103.reuse ;  /* 0x0000000e23327223 */ /* 0x184fe20000010867 */
[----:B0-----:R-:W-:Y:S01]  /*de10*/  FADD.FTZ R35, R29, R98 ;  /* 0x000000621d237221 */ /* 0x001fe20000010000 */
[----:B------:R-:W-:-:S05]  /*de20*/  FFMA.FTZ R103, R31, R14, -R103 ;  /* 0x0000000e1f677223 */ /* 0x000fca0000010867 */
[----:B------:R-:W0:Y:S08]  /*de30*/  MUFU.EX2 R75, R75 ;  /* 0x0000004b004b7308 */ /* 0x000e300000000800 */
[----:B------:R1:W-:Y:S08]  /*de40*/  MUFU.EX2 R42, R24 ;  /* 0x00000018002a7308 */ /* 0x0003f00000000800 */
[----:B------:R-:W2:Y:S01]  /*de50*/  MUFU.EX2 R78, R78 ;  /* 0x0000004e004e7308 */ /* 0x000ea20000000800 */
[----:B-1----:R-:W-:-:S04]  /*de60*/  FADD.FTZ R24, R82, R35 ;  /* 0x0000002352187221 */ /* 0x002fc80000010000 */
[----:B---3--:R-:W-:Y:S01]  /*de70*/  FADD.FTZ R87, R83, R24 ;  /* 0x0000001853577221 */ /* 0x008fe20000010000 */
[----:B------:R-:W-:Y:S02]  /*de80*/  FADD.FTZ R24, R89, R38 ;  /* 0x0000002659187221 */ /* 0x000fe40000010000 */
[----:B------:R-:W1:Y:S01]  /*de90*/  MUFU.EX2 R79, R79 ;  /* 0x0000004f004f7308 */ /* 0x000e620000000800 */
[----:B----4-:R-:W-:Y:S01]  /*dea0*/  FADD.FTZ R87, R86, R87 ;  /* 0x0000005756577221 */ /* 0x010fe20000010000 */
[----:B------:R-:W-:Y:S01]  /*deb0*/  FADD.FTZ R27, R73, R24 ;  /* 0x00000018491b7221 */ /* 0x000fe20000010000 */
[----:B------:R-:W-:-:S05]  /*dec0*/  F2FP.F16.F32.PACK_AB R24, R88, R81 ;  /* 0x000000515818723e */ /* 0x000fca00000000ff */
[----:B------:R-:W3:Y:S08]  /*ded0*/  MUFU.EX2 R66, R66 ;  /* 0x0000004200427308 */ /* 0x000ef00000000800 */
[----:B------:R4:W-:Y:S08]  /*dee0*/  MUFU.EX2 R34, R28 ;  /* 0x0000001c00227308 */ /* 0x0009f00000000800 */
[----:B------:R-:W3:Y:S01]  /*def0*/  MUFU.EX2 R67, R67 ;  /* 0x0000004300437308 */ /* 0x000ee20000000800 */
[----:B----4-:R-:W-:-:S04]  /*df00*/  FADD.FTZ R28, R74, R87 ;  /* 0x000000574a1c7221 */ /* 0x010fc80000010000 */
[----:B0-----:R-:W-:Y:S01]  /*df10*/  FADD.FTZ R23, R75, R28 ;  /* 0x0000001c4b177221 */ /* 0x001fe20000010000 */
[----:B------:R-:W-:Y:S02]  /*df20*/  FADD.FTZ R28, R76, R27 ;  /* 0x0000001b4c1c7221 */ /* 0x000fe40000010000 */
[----:B------:R-:W0:Y:S08]  /*df30*/  MUFU.EX2 R70, R70 ;  /* 0x0000004600467308 */ /* 0x000e300000000800 */
[----:B------:R2:W-:Y:S08]  /*df40*/  MUFU.EX2 R35, R30 ;  /* 0x0000001e00237308 */ /* 0x0005f00000000800 */
[----:B------:R-:W4:Y:S01]  /*df50*/  MUFU.EX2 R71, R71 ;  /* 0x0000004700477308 */ /* 0x000f220000000800 */
[----:B--2---:R-:W-:Y:S01]  /*df60*/  FADD.FTZ R30, R78, R23 ;  /* 0x000000174e1e7221 */ /* 0x004fe20000010000 */
[----:B------:R-:W-:Y:S01]  /*df70*/  FADD.FTZ R23, R77, R28 ;  /* 0x0000001c4d177221 */ /* 0x000fe20000010000 */
[----:B------:R-:W-:-:S02]  /*df80*/  F2FP.F16.F32.PACK_AB R28, R73, R89 ;  /* 0x00000059491c723e */ /* 0x000fc400000000ff */
[----:B-1----:R-:W-:Y:S01]  /*df90*/  FADD.FTZ R27, R79, R30 ;  /* 0x0000001e4f1b7221 */ /* 0x002fe20000010000 */
[----:B------:R-:W-:Y:S01]  /*dfa0*/  FADD.FTZ R80, R64, R23 ;  /* 0x0000001740507221 */ /* 0x000fe20000010000 */
[----:B------:R-:W-:Y:S01]  /*dfb0*/  F2FP.F16.F32.PACK_AB R30, R77, R76 ;  /* 0x0000004c4d1e723e */ /* 0x000fe200000000ff */
[----:B------:R-:W1:Y:S01]  /*dfc0*/  MUFU.EX2 R58, R58 ;  /* 0x0000003a003a7308 */ /* 0x000e620000000800 */
[----:B---3--:R-:W-:Y:S01]  /*dfd0*/  FADD.FTZ R76, R66, R27 ;  /* 0x0000001b424c7221 */ /* 0x008fe20000010000 */
[----:B------:R-:W-:Y:S01]  /*dfe0*/  FADD.FTZ R27, R65, R80 ;  /* 0x00000050411b7221 */ /* 0x000fe20000010000 */
[----:B------:R-:W-:Y:S02]  /*dff0*/  F2FP.F16.F32.PACK_AB R23, R94, R25 ;  /* 0x000000195e17723e */ /* 0x000fe400000000ff */
[----:B------:R-:W-:Y:S01]  /*e000*/  FADD.FTZ R31, R67, R76 ;  /* 0x0000004c431f7221 */ /* 0x000fe20000010000 */
[----:B------:R-:W-:Y:S01]  /*e010*/  FADD.FTZ R76, R68, R27 ;  /* 0x0000001b444c7221 */ /* 0x000fe20000010000 */
[----:B------:R-:W-:Y:S01]  /*e020*/  F2FP.F16.F32.PACK_AB R25, R82, R29 ;  /* 0x0000001d5219723e */ /* 0x000fe200000000ff */
[----:B------:R-:W2:Y:S01]  /*e030*/  MUFU.EX2 R59, R59 ;  /* 0x0000003b003b7308 */ /* 0x000ea20000000800 */
[----:B0-----:R-:W-:Y:S01]  /*e040*/  FADD.FTZ R80, R70, R31 ;  /* 0x0000001f46507221 */ /* 0x001fe20000010000 */
[----:B------:R-:W-:Y:S01]  /*e050*/  FADD.FTZ R31, R69, R76 ;  /* 0x0000004c451f7221 */ /* 0x000fe20000010000 */
[----:B------:R-:W-:Y:S01]  /*e060*/  F2FP.F16.F32.PACK_AB R29, R75, R74 ;  /* 0x0000004a4b1d723e */ /* 0x000fe200000000ff */
[----:B------:R0:W-:Y:S01]  /*e070*/  STSM.16.M88.4 [R144+0x24300], R20 ;  /* 0x0243001490007844 */ /* 0x0001e20000000200 */
[----:B----4-:R-:W-:Y:S01]  /*e080*/  FADD.FTZ R73, R71, R80 ;  /* 0x0000005047497221 */ /* 0x010fe20000010000 */
[----:B------:R-:W-:Y:S01]  /*e090*/  FADD.FTZ R74, R56, R31 ;  /* 0x0000001f384a7221 */ /* 0x000fe20000010000 */
[----:B------:R-:W-:Y:S01]  /*e0a0*/  F2FP.F16.F32.PACK_AB R27, R86, R83 ;  /* 0x00000053561b723e */ /* 0x000fe200000000ff */
[----:B------:R-:W3:Y:S01]  /*e0b0*/  MUFU.EX2 R62, R62 ;  /* 0x0000003e003e7308 */ /* 0x000ee20000000800 */
[----:B-1----:R-:W-:Y:S01]  /*e0c0*/  FADD.FTZ R76, R58, R73 ;  /* 0x000000493a4c7221 */ /* 0x002fe20000010000 */
[----:B------:R-:W-:Y:S01]  /*e0d0*/  FADD.FTZ R73, R57, R74 ;  /* 0x0000004a39497221 */ /* 0x000fe20000010000 */
[----:B------:R-:W-:-:S03]  /*e0e0*/  F2FP.F16.F32.PACK_AB R31, R79, R78 ;  /* 0x0000004e4f1f723e */ /* 0x000fc600000000ff */
[----:B------:R-:W-:Y:S02]  /*e0f0*/  FADD.FTZ R74, R60, R73 ;  /* 0x000000493c4a7221 */ /* 0x000fe40000010000 */
[----:B------:R-:W1:Y:S01]  /*e100*/  MUFU.EX2 R63, R63 ;  /* 0x0000003f003f7308 */ /* 0x000e620000000800 */
[----:B--2---:R-:W-:Y:S01]  /*e110*/  FADD.FTZ R75, R59, R76 ;  /* 0x0000004c3b4b7221 */ /* 0x004fe20000010000 */
[----:B------:R-:W-:Y:S01]  /*e120*/  FADD.FTZ R74, R61, R74 ;  /* 0x0000004a3d4a7221 */ /* 0x000fe20000010000 */
[----:B0-----:R-:W-:Y:S02]  /*e130*/  F2FP.F16.F32.PACK_AB R20, R65, R64 ;  /* 0x000000404114723e */ /* 0x001fe400000000ff */
[----:B------:R-:W-:-:S03]  /*e140*/  F2FP.F16.F32.PACK_AB R22, R69, R68 ;  /* 0x000000444516723e */ /* 0x000fc600000000ff */
[----:B------:R-:W0:Y:S01]  /*e150*/  MUFU.EX2 R39, R39 ;  /* 0x0000002700277308 */ /* 0x000e220000000800 */
[----:B---3--:R-:W-:Y:S01]  /*e160*/  FADD.FTZ R76, R62, R75 ;  /* 0x0000004b3e4c7221 */ /* 0x008fe20000010000 */
[----:B------:R-:W-:-:S06]  /*e170*/  F2FP.F16.F32.PACK_AB R21, R67, R66 ;  /* 0x000000424315723e */ /* 0x000fcc00000000ff */
[----:B------:R-:W2:Y:S01]  /*e180*/  MUFU.EX2 R49, R49 ;  /* 0x0000003100317308 */ /* 0x000ea20000000800 */
[----:B-1----:R-:W-:-:S04]  /*e190*/  FADD.FTZ R76, R63, R76 ;  /* 0x0000004c3f4c7221 */ /* 0x002fc80000010000 */
[----:B------:R-:W-:-:S03]  /*e1a0*/  FADD.FTZ R23, R15, R76 ;  /* 0x0000004c0f177221 */ /* 0x000fc60000010000 */
[----:B------:R-:W1:Y:S01]  /*e1b0*/  MUFU.EX2 R48, R48 ;  /* 0x0000003000307308 */ /* 0x000e620000000800 */
[----:B0-----:R-:W-:-:S07]  /*e1c0*/  FADD.FTZ R74, R39, R74 ;  /* 0x0000004a274a7221 */ /* 0x001fce0000010000 */
[----:B------:R-:W0:Y:S08]  /*e1d0*/  MUFU.EX2 R52, R52 ;  /* 0x0000003400347308 */ /* 0x000e300000000800 */
[----:B------:R3:W-:Y:S08]  /*e1e0*/  MUFU.EX2 R38, R26 ;  /* 0x0000001a00267308 */ /* 0x0007f00000000800 */
[----:B------:R-:W4:Y:S01]  /*e1f0*/  MUFU.EX2 R53, R53 ;  /* 0x0000003500357308 */ /* 0x000f220000000800 */
[----:B---3--:R-:W-:-:S05]  /*e200*/  F2FP.F16.F32.PACK_AB R26, R85, R84 ;  /* 0x00000054551a723e */ /* 0x008fca00000000ff */
[----:B------:R2:W-:Y:S02]  /*e210*/  STSM.16.M88.4 [R144+0x25b00], R24 ;  /* 0x025b001890007844 */ /* 0x0005e40000000200 */
[----:B------:R-:W3:Y:S02]  /*e220*/  MUFU.EX2 R92, R92 ;  /* 0x0000005c005c7308 */ /* 0x000ee40000000800 */
[----:B------:R0:W-:Y:S06]  /*e230*/  STSM.16.M88.4 [R144+0x27300], R28 ;  /* 0x0273001c90007844 */ /* 0x0001ec0000000200 */
[----:B------:R-:W3:Y:S01]  /*e240*/  MUFU.EX2 R51, R51 ;  /* 0x0000003300337308 */ /* 0x000ee20000000800 */
[----:B--2---:R-:W-:Y:S01]  /*e250*/  FADD.FTZ R25, R49, R74 ;  /* 0x0000004a31197221 */ /* 0x004fe20000010000 */
[----:B------:R-:W-:-:S06]  /*e260*/  FADD.FTZ R27, R42, R23 ;  /* 0x000000172a1b7221 */ /* 0x000fcc0000010000 */
[----:B------:R-:W2:Y:S01]  /*e270*/  MUFU.EX2 R93, R93 ;  /* 0x0000005d005d7308 */ /* 0x000ea20000000800 */
[----:B------:R-:W-:Y:S01]  /*e280*/  F2FP.F16.F32.PACK_AB R24, R57, R56 ;  /* 0x000000383918723e */ /* 0x000fe200000000ff */
[----:B-1----:R-:W-:Y:S01]  /*e290*/  FADD.FTZ R25, R48, R25 ;  /* 0x0000001930197221 */ /* 0x002fe20000010000 */
[----:B0-----:R-:W-:Y:S01]  /*e2a0*/  FADD.FTZ R28, R34, R27 ;  /* 0x0000001b221c7221 */ /* 0x001fe20000010000 */
[----:B------:R-:W-:Y:S01]  /*e2b0*/  F2FP.F16.F32.PACK_AB R23, R71, R70 ;  /* 0x000000464717723e */ /* 0x000fe200000000ff */
[----:B------:R-:W-:Y:S02]  /*e2c0*/  IMAD.MOV.U32 R71, RZ, RZ, RZ ;  /* 0x000000ffff477224 */ /* 0x000fe400078e00ff */
[----:B------:R-:W-:Y:S01]  /*e2d0*/  FADD.FTZ R30, R52, R25 ;  /* 0x00000019341e7221 */ /* 0x000fe20000010000 */
[----:B------:R-:W-:Y:S01]  /*e2e0*/  FADD.FTZ R29, R35, R28 ;  /* 0x0000001c231d7221 */ /* 0x000fe20000010000 */
[----:B------:R-:W0:Y:S01]  /*e2f0*/  MUFU.EX2 R54, R54 ;  /* 0x0000003600367308 */ /* 0x000e220000000800 */
[----:B------:R1:W-:Y:S01]  /*e300*/  STSM.16.M88.4 [R144+0x28b00], R20 ;  /* 0x028b001490007844 */ /* 0x0003e20000000200 */
[----:B----4-:R-:W-:Y:S01]  /*e310*/  FADD.FTZ R57, R53, R30 ;  /* 0x0000001e35397221 */ /* 0x010fe20000010000 */
[----:B------:R-:W-:Y:S01]  /*e320*/  FADD.FTZ R28, R38, R29 ;  /* 0x0000001d261c7221 */ /* 0x000fe20000010000 */
[----:B------:R-:W-:Y:S01]  /*e330*/  F2FP.F16.F32.PACK_AB R26, R61, R60 ;  /* 0x0000003c3d1a723e */ /* 0x000fe200000000ff */
[----:B------:R-:W-:-:S02]  /*e340*/  IMAD.MOV.U32 R69, RZ, RZ, R71 ;  /* 0x000000ffff457224 */ /* 0x000fc400078e0047 */
[----:B---3--:R-:W-:Y:S01]  /*e350*/  FADD.FTZ R30, R92, R57 ;  /* 0x000000395c1e7221 */ /* 0x008fe20000010000 */
[----:B------:R-:W-:Y:S01]  /*e360*/  FADD.FTZ R29, R51, R28 ;  /* 0x0000001c331d7221 */ /* 0x000fe20000010000 */
[----:B------:R-:W3:Y:S01]  /*e370*/  MUFU.EX2 R96, R96 ;  /* 0x0000006000607308 */ /* 0x000ee20000000800 */
[----:B------:R-:W-:Y:S01]  /*e380*/  F2FP.F16.F32.PACK_AB R25, R59, R58 ;  /* 0x0000003a3b19723e */ /* 0x000fe200000000ff */
[--C-:B------:R-:W-:Y:S01]  /*e390*/  IMAD.MOV.U32 R68, RZ, RZ, R71.reuse ;  /* 0x000000ffff447224 */ /* 0x100fe200078e0047 */
[----:B------:R-:W-:Y:S01]  /*e3a0*/  F2FP.F16.F32.PACK_AB R27, R63, R62 ;  /* 0x0000003e3f1b723e */ /* 0x000fe200000000ff */
[--C-:B------:R-:W-:Y:S01]  /*e3b0*/  IMAD.MOV.U32 R67, RZ, RZ, R71.reuse ;  /* 0x000000ffff437224 */ /* 0x100fe200078e0047 */
[----:B------:R-:W-:Y:S01]  /*e3c0*/  MOV R70, R71 ;  /* 0x0000004700467202 */ /* 0x000fe20000000f00 */
[----:B------:R-:W-:Y:S02]  /*e3d0*/  IMAD.MOV.U32 R66, RZ, RZ, R71 ;  /* 0x000000ffff427224 */ /* 0x000fe400078e0047 */
[----:B------:R-:W4:Y:S01]  /*e3e0*/  MUFU.EX2 R55, R55 ;  /* 0x0000003700377308 */ /* 0x000f220000000800 */
[----:B-1----:R-:W-:Y:S01]  /*e3f0*/  F2FP.F16.F32.PACK_AB R20, R49, R39 ;  /* 0x000000273114723e */ /* 0x002fe200000000ff */
[----:B--2---:R-:W-:Y:S01]  /*e400*/  FADD.FTZ R39, R93, R30 ;  /* 0x0000001e5d277221 */ /* 0x004fe20000010000 */
[----:B0-----:R-:W-:Y:S01]  /*e410*/  FADD.FTZ R28, R54, R29 ;  /* 0x0000001d361c7221 */ /* 0x001fe20000010000 */
[----:B------:R-:W-:Y:S01]  /*e420*/  F2FP.F16.F32.PACK_AB R21, R42, R15 ;  /* 0x0000000f2a15723e */ /* 0x000fe200000000ff */
[----:B------:R0:W-:Y:S01]  /*e430*/  STSM.16.M88.4 [R144+0x2a300], R24 ;  /* 0x02a3001890007844 */ /* 0x0001e20000000200 */
[----:B------:R-:W-:Y:S01]  /*e440*/  F2FP.F16.F32.PACK_AB R22, R52, R48 ;  /* 0x000000303416723e */ /* 0x000fe200000000ff */
[----:B------:R-:W-:Y:S01]  /*e450*/  IMAD.MOV.U32 R65, RZ, RZ, R71 ;  /* 0x000000ffff417224 */ /* 0x000fe200078e0047 */
[----:B------:R-:W1:Y:S01]  /*e460*/  MUFU.EX2 R40, R40 ;  /* 0x0000002800287308 */ /* 0x000e620000000800 */
[----:B---3--:R-:W-:Y:S01]  /*e470*/  FADD.FTZ R39, R96, R39 ;  /* 0x0000002760277221 */ /* 0x008fe20000010000 */
[----:B------:R-:W-:Y:S01]  /*e480*/  F2FP.F16.F32.PACK_AB R23, R35, R34 ;  /* 0x000000222317723e */ /* 0x000fe200000000ff */
[----:B------:R-:W-:-:S02]  /*e490*/  IMAD.MOV.U32 R64, RZ, RZ, R71 ;  /* 0x000000ffff407224 */ /* 0x000fc400078e0047 */
[--C-:B------:R-:W-:Y:S02]  /*e4a0*/  IMAD.MOV.U32 R63, RZ, RZ, R71.reuse ;  /* 0x000000ffff3f7224 */ /* 0x100fe400078e0047 */
[----:B------:R-:W-:Y:S01]  /*e4b0*/  STSM.16.M88.4 [R144+0x2bb00], R20 ;  /* 0x02bb001490007844 */ /* 0x000fe20000000200 */
[----:B------:R-:W2:Y:S01]  /*e4c0*/  MUFU.EX2 R47, R47 ;  /* 0x0000002f002f7308 */ /* 0x000ea20000000800 */
[----:B----4-:R-:W-:Y:S01]  /*e4d0*/  FADD.FTZ R28, R55, R28 ;  /* 0x0000001c371c7221 */ /* 0x010fe20000010000 */
[--C-:B------:R-:W-:Y:S02]  /*e4e0*/  IMAD.MOV.U32 R62, RZ, RZ, R71.reuse ;  /* 0x000000ffff3e7224 */ /* 0x100fe400078e0047 */
[--C-:B------:R-:W-:Y:S01]  /*e4f0*/  IMAD.MOV.U32 R61, RZ, RZ, R71.reuse ;  /* 0x000000ffff3d7224 */ /* 0x100fe200078e0047 */
[----:B0-----:R-:W-:Y:S01]  /*e500*/  F2FP.F16.F32.PACK_AB R25, R51, R38 ;  /* 0x000000263319723e */ /* 0x001fe200000000ff */
[----:B------:R-:W-:Y:S01]  /*e510*/  IMAD.MOV.U32 R60, RZ, RZ, R71 ;  /* 0x000000ffff3c7224 */ /* 0x000fe200078e0047 */
[----:B------:R-:W-:Y:S01]  /*e520*/  F2FP.F16.F32.PACK_AB R24, R92, R53 ;  /* 0x000000355c18723e */ /* 0x000fe200000000ff */
[----:B------:R-:W0:Y:S01]  /*e530*/  MUFU.EX2 R41, R41 ;  /* 0x0000002900297308 */ /* 0x000e220000000800 */
[----:B-1----:R-:W-:Y:S01]  /*e540*/  FADD.FTZ R30, R40, R39 ;  /* 0x00000027281e7221 */ /* 0x002fe20000010000 */
[----:B------:R-:W-:Y:S01]  /*e550*/  F2FP.F16.F32.PACK_AB R26, R96, R93 ;  /* 0x0000005d601a723e */ /* 0x000fe200000000ff */
[--C-:B------:R-:W-:Y:S01]  /*e560*/  IMAD.MOV.U32 R59, RZ, RZ, R71.reuse ;  /* 0x000000ffff3b7224 */ /* 0x100fe200078e0047 */
[----:B------:R-:W-:Y:S01]  /*e570*/  MOV R53, R71 ;  /* 0x0000004700357202 */ /* 0x000fe20000000f00 */
[----:B------:R-:W-:-:S02]  /*e580*/  IMAD.MOV.U32 R58, RZ, RZ, R71 ;  /* 0x000000ffff3a7224 */ /* 0x000fc400078e0047 */
[--C-:B------:R-:W-:Y:S01]  /*e590*/  IMAD.MOV.U32 R57, RZ, RZ, R71.reuse ;  /* 0x000000ffff397224 */ /* 0x100fe200078e0047 */
[----:B------:R-:W1:Y:S01]  /*e5a0*/  MUFU.EX2 R50, R50 ;  /* 0x0000003200327308 */ /* 0x000e620000000800 */
[----:B--2---:R-:W-:Y:S01]  /*e5b0*/  FADD.FTZ R15, R47, R28 ;  /* 0x0000001c2f0f7221 */ /* 0x004fe20000010000 */
[--C-:B------:R-:W-:Y:S02]  /*e5c0*/  IMAD.MOV.U32 R56, RZ, RZ, R71.reuse ;  /* 0x000000ffff387224 */ /* 0x100fe400078e0047 */
[--C-:B------:R-:W-:Y:S02]  /*e5d0*/  IMAD.MOV.U32 R52, RZ, RZ, R71.reuse ;  /* 0x000000ffff347224 */ /* 0x100fe400078e0047 */
[--C-:B------:R-:W-:Y:S02]  /*e5e0*/  IMAD.MOV.U32 R51, RZ, RZ, R71.reuse ;  /* 0x000000ffff337224 */ /* 0x100fe400078e0047 */
[----:B------:R-:W2:Y:S01]  /*e5f0*/  MUFU.EX2 R36, R36 ;  /* 0x0000002400247308 */ /* 0x000ea20000000800 */
[----:B0-----:R-:W-:Y:S01]  /*e600*/  FADD.FTZ R27, R41, R30 ;  /* 0x0000001e291b7221 */ /* 0x001fe20000010000 */
[----:B------:R-:W-:-:S02]  /*e610*/  IMAD.MOV.U32 R49, RZ, RZ, R71 ;  /* 0x000000ffff317224 */ /* 0x000fc400078e0047 */
[----:B------:R-:W-:-:S04]  /*e620*/  IMAD.MOV.U32 R39, RZ, RZ, R71 ;  /* 0x000000ffff277224 */ /* 0x000fc800078e0047 */
[----:B------:R-:W0:Y:S01]  /*e630*/  MUFU.EX2 R46, R46 ;  /* 0x0000002e002e7308 */ /* 0x000e220000000800 */
[C---:B-1----:R-:W-:Y:S01]  /*e640*/  FADD.FTZ R15, R50.reuse, R15 ;  /* 0x0000000f320f7221 */ /* 0x042fe20000010000 */
[----:B------:R-:W-:Y:S01]  /*e650*/  F2FP.F16.F32.PACK_AB R29, R50, R47 ;  /* 0x0000002f321d723e */ /* 0x000fe200000000ff */
[--C-:B------:R-:W-:Y:S02]  /*e660*/  IMAD.MOV.U32 R50, RZ, RZ, R71.reuse ;  /* 0x000000ffff327224 */ /* 0x100fe400078e0047 */
[----:B------:R-:W-:-:S03]  /*e670*/  IMAD.MOV.U32 R47, RZ, RZ, R71 ;  /* 0x000000ffff2f7224 */ /* 0x000fc600078e0047 */
[----:B------:R-:W1:Y:S01]  /*e680*/  MUFU.EX2 R37, R37 ;  /* 0x0000002500257308 */ /* 0x000e620000000800 */
[----:B--2---:R-:W-:Y:S01]  /*e690*/  FADD.FTZ R28, R36, R27 ;  /* 0x0000001b241c7221 */ /* 0x004fe20000010000 */
[----:B------:R-:W-:Y:S01]  /*e6a0*/  F2FP.F16.F32.PACK_AB R27, R55, R54 ;  /* 0x00000036371b723e */ /* 0x000fe200000000ff */
[--C-:B------:R-:W-:Y:S02]  /*e6b0*/  IMAD.MOV.U32 R55, RZ, RZ, R71.reuse ;  /* 0x000000ffff377224 */ /* 0x100fe400078e0047 */
[----:B------:R-:W-:Y:S02]  /*e6c0*/  IMAD.MOV.U32 R54, RZ, RZ, R71 ;  /* 0x000000ffff367224 */ /* 0x000fe400078e0047 */
[----:B------:R2:W-:Y:S01]  /*e6d0*/  STSM.16.M88.4 [R144+0x2d300], R24 ;  /* 0x02d3001890007844 */ /* 0x0005e20000000200 */
[----:B------:R-:W3:Y:S01]  /*e6e0*/  MUFU.EX2 R31, R97 ;  /* 0x00000061001f7308 */ /* 0x000ee20000000800 */
[----:B0-----:R-:W-:-:S07]  /*e6f0*/  FADD.FTZ R30, R46, R15 ;  /* 0x0000000f2e1e7221 */ /* 0x001fce0000010000 */
[----:B------:R-:W0:Y:S01]  /*e700*/  MUFU.EX2 R44, R44 ;  /* 0x0000002c002c7308 */ /* 0x000e220000000800 */
[----:B-1----:R-:W-:Y:S01]  /*e710*/  FADD.FTZ R15, R37, R28 ;  /* 0x0000001c250f7221 */ /* 0x002fe20000010000 */
[----:B------:R-:W-:Y:S01]  /*e720*/  F2FP.F16.F32.PACK_AB R28, R41, R40 ;  /* 0x00000028291c723e */ /* 0x000fe200000000ff */
[--C-:B------:R-:W-:Y:S02]  /*e730*/  IMAD.MOV.U32 R41, RZ, RZ, R71.reuse ;  /* 0x000000ffff297224 */ /* 0x100fe400078e0047 */
[--C-:B------:R-:W-:Y:S02]  /*e740*/  IMAD.MOV.U32 R40, RZ, RZ, R71.reuse ;  /* 0x000000ffff287224 */ /* 0x100fe400078e0047 */
[--C-:B--2---:R-:W-:Y:S01]  /*e750*/  IMAD.MOV.U32 R27, RZ, RZ, R71.reuse ;  /* 0x000000ffff1b7224 */ /* 0x104fe200078e0047 */
[----:B------:R-:W1:Y:S01]  /*e760*/  MUFU.EX2 R99, R99 ;  /* 0x0000006300637308 */ /* 0x000e620000000800 */
[----:B---3--:R-:W-:Y:S01]  /*e770*/  FADD.FTZ R38, R31, R30 ;  /* 0x0000001e1f267221 */ /* 0x008fe20000010000 */
[----:B------:R-:W-:Y:S01]  /*e780*/  F2FP.F16.F32.PACK_AB R30, R37, R36 ;  /* 0x00000024251e723e */ /* 0x000fe200000000ff */
[--C-:B------:R-:W-:Y:S01]  /*e790*/  IMAD.MOV.U32 R37, RZ, RZ, R71.reuse ;  /* 0x000000ffff257224 */ /* 0x100fe200078e0047 */
[----:B------:R-:W-:Y:S01]  /*e7a0*/  F2FP.F16.F32.PACK_AB R31, R31, R46 ;  /* 0x0000002e1f1f723e */ /* 0x000fe200000000ff */
[----:B------:R-:W-:-:S02]  /*e7b0*/  IMAD.MOV.U32 R46, RZ, RZ, R71 ;  /* 0x000000ffff2e7224 */ /* 0x000fc400078e0047 */
[----:B------:R-:W-:Y:S01]  /*e7c0*/  IMAD.MOV.U32 R26, RZ, RZ, R71 ;  /* 0x000000ffff1a7224 */ /* 0x000fe200078e0047 */
[----:B------:R-:W2:Y:S01]  /*e7d0*/  MUFU.EX2 R45, R45 ;  /* 0x0000002d002d7308 */ /* 0x000ea20000000800 */
[----:B0-----:R-:W-:Y:S01]  /*e7e0*/  FADD.FTZ R42, R44, R15 ;  /* 0x0000000f2c2a7221 */ /* 0x001fe20000010000 */
[----:B------:R0:W-:Y:S01]  /*e7f0*/  STSM.16.M88.4 [R144+0x2eb00], R28 ;  /* 0x02eb001c90007844 */ /* 0x0001e20000000200 */
[--C-:B------:R-:W-:Y:S02]  /*e800*/  IMAD.MOV.U32 R25, RZ, RZ, R71.reuse ;  /* 0x000000ffff197224 */ /* 0x100fe400078e0047 */
[----:B------:R-:W-:-:S03]  /*e810*/  IMAD.MOV.U32 R24, RZ, RZ, R71 ;  /* 0x000000ffff187224 */ /* 0x000fc600078e0047 */
[----:B------:R-:W-:Y:S01]  /*e820*/  MUFU.EX2 R32, R32 ;  /* 0x0000002000207308 */ /* 0x000fe20000000800 */
[----:B-1----:R-:W-:Y:S01]  /*e830*/  FADD.FTZ R15, R99, R38 ;  /* 0x00000026630f7221 */ /* 0x002fe20000010000 */
[----:B------:R-:W-:-:S06]  /*e840*/  IMAD.MOV.U32 R38, RZ, RZ, R71 ;  /* 0x000000ffff267224 */ /* 0x000fcc00078e0047 */
[----:B------:R-:W1:Y:S01]  /*e850*/  MUFU.EX2 R33, R33 ;  /* 0x0000002100217308 */ /* 0x000e620000000800 */
[C---:B--2---:R-:W-:Y:S01]  /*e860*/  FADD.FTZ R35, R45.reuse, R42 ;  /* 0x0000002a2d237221 */ /* 0x044fe20000010000 */
[----:B------:R-:W-:Y:S01]  /*e870*/  F2FP.F16.F32.PACK_AB R20, R45, R44 ;  /* 0x0000002c2d14723e */ /* 0x000fe200000000ff */
[--C-:B------:R-:W-:Y:S02]  /*e880*/  IMAD.MOV.U32 R45, RZ, RZ, R71.reuse ;  /* 0x000000ffff2d7224 */ /* 0x100fe400078e0047 */
[--C-:B------:R-:W-:Y:S02]  /*e890*/  IMAD.MOV.U32 R44, RZ, RZ, R71.reuse ;  /* 0x000000ffff2c7224 */ /* 0x100fe400078e0047 */
[--C-:B------:R-:W-:Y:S01]  /*e8a0*/  IMAD.MOV.U32 R42, RZ, RZ, R71.reuse ;  /* 0x000000ffff2a7224 */ /* 0x100fe200078e0047 */
[----:B------:R2:W3:Y:S01]  /*e8b0*/  MUFU.EX2 R48, R43 ;  /* 0x0000002b00307308 */ /* 0x0004e20000000800 */
[--C-:B0-----:R-:W-:Y:S02]  /*e8c0*/  IMAD.MOV.U32 R31, RZ, RZ, R71.reuse ;  /* 0x000000ffff1f7224 */ /* 0x101fe400078e0047 */
[----:B------:R-:W-:-:S02]  /*e8d0*/  IMAD.MOV.U32 R30, RZ, RZ, R71 ;  /* 0x000000ffff1e7224 */ /* 0x000fc400078e0047 */
[--C-:B------:R-:W-:Y:S02]  /*e8e0*/  IMAD.MOV.U32 R29, RZ, RZ, R71.reuse ;  /* 0x000000ffff1d7224 */ /* 0x100fe400078e0047 */
[----:B------:R-:W-:Y:S01]  /*e8f0*/  IMAD.MOV.U32 R28, RZ, RZ, R71 ;  /* 0x000000ffff1c7224 */ /* 0x000fe200078e0047 */
[----:B------:R-:W-:Y:S01]  /*e900*/  MUFU.EX2 R101, R101 ;  /* 0x0000006500657308 */ /* 0x000fe20000000800 */
[----:B-1----:R-:W-:Y:S01]  /*e910*/  F2FP.F16.F32.PACK_AB R22, R33, R32 ;  /* 0x000000202116723e */ /* 0x002fe200000000ff */
[----:B------:R-:W-:Y:S01]  /*e920*/  FADD.FTZ R32, R32, R35 ;  /* 0x0000002320207221 */ /* 0x000fe20000010000 */
[--C-:B--2---:R-:W-:Y:S02]  /*e930*/  IMAD.MOV.U32 R43, RZ, RZ, R71.reuse ;  /* 0x000000ffff2b7224 */ /* 0x104fe400078e0047 */
[----:B------:R-:W-:-:S03]  /*e940*/  IMAD.MOV.U32 R35, RZ, RZ, R71 ;  /* 0x000000ffff237224 */ /* 0x000fc600078e0047 */
[----:B------:R-:W0:Y:S01]  /*e950*/  MUFU.EX2 R34, R103 ;  /* 0x0000006700227308 */ /* 0x000e220000000800 */
[C---:B---3--:R-:W-:Y:S01]  /*e960*/  FADD.FTZ R36, R48.reuse, R15 ;  /* 0x0000000f30247221 */ /* 0x048fe20000010000 */
[----:B------:R-:W-:Y:S01]  /*e970*/  F2FP.F16.F32.PACK_AB R21, R48, R99 ;  /* 0x000000633015723e */ /* 0x000fe200000000ff */
[----:B------:R-:W-:Y:S01]  /*e980*/  IMAD.MOV.U32 R48, RZ, RZ, R71 ;  /* 0x000000ffff307224 */ /* 0x000fe200078e0047 */
[----:B0-----:R-:W-:Y:S01]  /*e990*/  F2FP.F16.F32.PACK_AB R23, R34, R101 ;  /* 0x000000652217723e */ /* 0x001fe200000000ff */
[----:B------:R-:W-:Y:S01]  /*e9a0*/  FADD.FTZ R101, R101, R36 ;  /* 0x0000002465657221 */ /* 0x000fe20000010000 */
[----:B------:R-:W-:-:S03]  /*e9b0*/  MOV R36, R71 ;  /* 0x0000004700247202 */ /* 0x000fc60000000f00 */
[----:B------:R0:W-:Y:S01]  /*e9c0*/  STSM.16.M88.4 [R144+0x30300], R20 ;  /* 0x0303001490007844 */ /* 0x0001e20000000200 */
[----:B------:R-:W-:Y:S01]  /*e9d0*/  FADD.FTZ R15, R34, R101 ;  /* 0x00000065220f7221 */ /* 0x000fe20000010000 */
[--C-:B------:R-:W-:Y:S01]  /*e9e0*/  IMAD.MOV.U32 R34, RZ, RZ, R71.reuse ;  /* 0x000000ffff227224 */ /* 0x100fe200078e0047 */
[----:B------:R1:W-:Y:S06]  /*e9f0*/  MEMBAR.ALL.CTA ;  /* 0x0000000000007992 */ /* 0x0003ec0000008000 */
[----:B-1----:R-:W1:Y:S01]  /*ea00*/  FENCE.VIEW.ASYNC.S ;  /* 0x00000000000073c6 */ /* 0x002e620000000000 */
[----:B0-----:R-:W-:Y:S01]  /*ea10*/  FADD.FTZ R20, R33, R32 ;  /* 0x0000002021147221 */ /* 0x001fe20000010000 */
[----:B------:R-:W-:-:S02]  /*ea20*/  IMAD.MOV.U32 R33, RZ, RZ, R71 ;  /* 0x000000ffff217224 */ /* 0x000fc400078e0047 */
[----:B------:R-:W-:Y:S02]  /*ea30*/  IMAD.MOV.U32 R32, RZ, RZ, R71 ;  /* 0x000000ffff207224 */ /* 0x000fe400078e0047 */
[----:B------:R0:W-:Y:S04]  /*ea40*/  STL [R1+0x20], R20 ;  /* 0x0000201401007387 */ /* 0x0001e80000100800 */
[----:B------:R0:W-:Y:S01]  /*ea50*/  STL [R1+0x24], R15 ;  /* 0x0000240f01007387 */ /* 0x0001e20000100800 */
[----:B-1----:R-:W-:Y:S01]  /*ea60*/  NOP ;  /* 0x0000000000007918 */ /* 0x002fe20000000000 */
[----:B------:R-:W-:Y:S05]  /*ea70*/  @!P2 BRA `(.L_x_420) ;  /* 0x000000480054a947 */ /* 0x000fea0003800000 */
[----:B------:R-:W-:Y:S02]  /*ea80*/  VIADD R14, R110, 0xfffffffe ;  /* 0xfffffffe6e0e7836 */ /* 0x000fe40000000000 */
[----:B------:R-:W-:Y:S02]  /*ea90*/  IMAD.MOV.U32 R155, RZ, RZ, R72 ;  /* 0x000000ffff9b7224 */ /* 0x000fe400078e0048 */
[----:B------:R-:W-:Y:S01]  /*eaa0*/  IMAD.MOV.U32 R154, RZ, RZ, R0 ;  /* 0x000000ffff9a7224 */ /* 0x000fe200078e0000 */
[----:B------:R1:W-:Y:S04]  /*eab0*/  STL [R1+0x1c], R14 ;  /* 0x00001c0e01007387 */ /* 0x0003e80000100800 */
[----:B------:R1:W5:Y:S01]  /*eac0*/  LDL.LU R156, [R1+0x3c] ;  /* 0x00003c00019c7983 */ /* 0x0003620000300800 */
[----:B0-----:R-:W-:Y:S01]  /*ead0*/  IMAD.MOV.U32 R15, RZ, RZ, R148 ;  /* 0x000000ffff0f7224 */ /* 0x001fe200078e0094 */
        /* <DEDUP_REMOVED lines=23> */
[----:B-1----:R-:W-:-:S07]  /*ec50*/  CS2R R24, SRZ ;  /* 0x0000000000187805 */ /* 0x002fce000001ff00 */
.L_x_431:
[----:B------:R-:W2:Y:S01]  /*ec60*/  LDL R0, [R1+0x48] ;  /* 0x0000480001007983 */ /* 0x000ea20000100800 */
[----:B------:R-:W-:Y:S01]  /*ec70*/  IADD3 R148, R15, 0x1, RZ ;  /* 0x000000010f947810 */ /* 0x000fe20007ffe0ff */
[----:B------:R-:W-:Y:S05]  /*ec80*/  YIELD ;  /* 0x0000000000007946 */ /* 0x000fea0003800000 */
[----:B------:R-:W-:-:S04]  /*ec90*/  ISETP.NE.AND P3, PT, R148, 0x2, PT ;  /* 0x000000029400780c */ /* 0x000fc80003f65270 */
[----:B------:R-:W-:Y:S02]  /*eca0*/  SEL R21, RZ, 0x1, P3 ;  /* 0x00000001ff157807 */ /* 0x000fe40001800000 */
[----:B------:R-:W-:Y:S02]  /*ecb0*/  SEL R148, R148, RZ, P3 ;  /* 0x000000ff94947207 */ /* 0x000fe40001800000 */
[----:B-----5:R-:W-:-:S05]  /*ecc0*/  LOP3.LUT R14, R156, R21, RZ, 0x3c, !PT ;  /* 0x000000159c0e7212 */ /* 0x020fca00078e3cff */
[----:B------:R0:W-:Y:S01]  /*ecd0*/  STL [R1+0x3c], R14 ;  /* 0x00003c0e01007387 */ /* 0x0001e20000100800 */
[----:B--2---:R-:W-:-:S13]  /*ece0*/  ISETP.NE.AND P2, PT, R0, RZ, PT ;  /* 0x000000ff0000720c */ /* 0x004fda0003f45270 */
[----:B0-----:R-:W-:Y:S05]  /*ecf0*/  @P2 BRA `(.L_x_421) ;  /* 0x0000000000302947 */ /* 0x001fea0003800000 */
[----:B------:R-:W-:Y:S05]  /*ed00*/  @!P0 BRA `(.L_x_422) ;  /* 0x0000000000048947 */ /* 0x000fea0003800000 */
[----:B------:R-:W-:Y:S01]  /*ed10*/  BPT.TRAP 0x1 ;  /* 0x000000040000795c */ /* 0x000fe20000300000 */
.L_x_422:
[----:B------:R-:W-:Y:S01]  /*ed20*/  IMAD R0, R148, 0x8, R18 ;  /* 0x0000000894007824 */ /* 0x000fe200078e0212 */
[----:B------:R-:W-:-:S04]  /*ed30*/  SHF.L.U32 R21, R14, 0x1f, RZ ;  /* 0x0000001f0e157819 */ /* 0x000fc800000006ff */
[----:B------:R0:W1:Y:S01]  /*ed40*/  SYNCS.PHASECHK.TRANS64.TRYWAIT P3, [R0+URZ+0x31c30], R21 ;  /* 0x031c3015000075a7 */ /* 0x000062000806017f */
[----:B------:R-:W-:Y:S05]  /*ed50*/  @!P0 BRA `(.L_x_423) ;  /* 0x0000000000048947 */ /* 0x000fea0003800000 */
[----:B------:R-:W-:Y:S01]  /*ed60*/  BPT.TRAP 0x1 ;  /* 0x000000040000795c */ /* 0x000fe20000300000 */
.L_x_423:
[----:B------:R-:W-:Y:S04]  /*ed70*/  BSSY B0, `(.L_x_421) ;  /* 0x0000004000007945 */ /* 0x000fe80003800000 */
[----:B-1----:R-:W-:Y:S05]  /*ed80*/  @P3 BRA `(.L_x_424) ;  /* 0x0000000000083947 */ /* 0x002fea0003800000 */
[----:B------:R-:W1:Y:S02]  /*ed90*/  SYNCS.PHASECHK.TRANS64.TRYWAIT P3, [R0+URZ+0x31c30], R21 ;  /* 0x031c3015000075a7 */ /* 0x000e64000806017f */
[----:B-1----:R-:W-:Y:S05]  /*eda0*/  @!P3 BRA `(.L_x_425) ;  /* 0x000000c80000b947 */ /* 0x002fea0003800000 */
.L_x_424:
[----:B------:R-:W-:Y:S05]  /*edb0*/  BSYNC B0 ;  /* 0x0000000000007941 */ /* 0x000fea0003800000 */
.L_x_421:
[----:B------:R-:W2:Y:S01]  /*edc0*/  LDL R14, [R1+0x4c] ;  /* 0x00004c00010e7983 */ /* 0x000ea20000100800 */
[----:B------:R-:W-:Y:S01]  /*edd0*/  IMAD.MOV.U32 R23, RZ, RZ, -0x7fffffe0 ;  /* 0x80000020ff177424 */ /* 0x000fe200078e00ff */
[----:B------:R-:W-:Y:S05]  /*ede0*/  WARPSYNC.ALL ;  /* 0x0000000000007948 */ /* 0x000fea0003800000 */
[----:B01----:R-:W0:Y:S01]  /*edf0*/  S2R R0, SR_TID.X ;  /* 0x0000000000007919 */ /* 0x003e220000002100 */
[----:B------:R-:W-:Y:S01]  /*ee00*/  R2UR UR59, R23 ;  /* 0x00000000173b72ca */ /* 0x000fe200000e0000 */
[----:B------:R-:W-:Y:S01]  /*ee10*/  IMAD.MOV.U32 R151, RZ, RZ, -0x7fffffe0 ;  /* 0x80000020ff977424 */ /* 0x000fe200078e00ff */
[----:B------:R-:W-:Y:S01]  /*ee20*/  R2UR UR56, R2 ;  /* 0x00000000023872ca */ /* 0x000fe200000e0000 */
[----:B------:R-:W-:Y:S01]  /*ee30*/  IMAD.MOV.U32 R73, RZ, RZ, -0x7fffffe0 ;  /* 0x80000020ff497424 */ /* 0x000fe200078e00ff */
[----:B------:R-:W-:Y:S01]  /*ee40*/  R2UR UR57, R3 ;  /* 0x00000000033972ca */ /* 0x000fe200000e0000 */
[----:B------:R-:W-:Y:S01]  /*ee50*/  IMAD.MOV.U32 R21, RZ, RZ, -0x7fffffe0 ;  /* 0x80000020ff157424 */ /* 0x000fe200078e00ff */
[----:B------:R-:W-:Y:S01]  /*ee60*/  R2UR UR19, R23 ;  /* 0x00000000171372ca */ /* 0x000fe200000e0000 */
[----:B------:R-:W-:Y:S01]  /*ee70*/  STL [R1+0xb4], R25 ;  /* 0x0000b41901007387 */ /* 0x000fe20000100800 */
[----:B------:R-:W-:-:S02]  /*ee80*/  R2UR UR7, R73 ;  /* 0x00000000490772ca */ /* 0x000fc400000e0000 */
[----:B------:R-:W-:Y:S01]  /*ee90*/  R2UR UR11, R73 ;  /* 0x00000000490b72ca */ /* 0x000fe200000e0000 */
[----:B------:R-:W-:Y:S01]  /*eea0*/  STL [R1+0xb0], R24 ;  /* 0x0000b01801007387 */ /* 0x000fe20000100800 */
[----:B------:R-:W-:Y:S02]  /*eeb0*/  R2UR UR9, R21 ;  /* 0x00000000150972ca */ /* 0x000fe400000e0000 */
[----:B------:R-:W-:Y:S01]  /*eec0*/  MOV R78, UR59 ;  /* 0x0000003b004e7c02 */ /* 0x000fe20008000f00 */
[----:B------:R-:W-:Y:S01]  /*eed0*/  STL [R1+0xac], R19 ;  /* 0x0000ac1301007387 */ /* 0x000fe20000100800 */
[----:B------:R-:W-:Y:S02]  /*eee0*/  R2UR UR59, R151 ;  /* 0x00000000973b72ca */ /* 0x000fe400000e0000 */
[C---:B------:R-:W-:Y:S01]  /*eef0*/  R2UR UR5, R21.reuse ;  /* 0x00000000150572ca */ /* 0x040fe200000e0000 */
[----:B------:R1:W-:Y:S01]  /*ef00*/  STL [R1+0xa8], R18 ;  /* 0x0000a81201007387 */ /* 0x0003e20000100800 */
[----:B------:R-:W-:-:S02]  /*ef10*/  R2UR UR15, R21 ;  /* 0x00000000150f72ca */ /* 0x000fc400000e0000 */
[C---:B------:R-:W-:Y:S01]  /*ef20*/  R2UR UR23, R21.reuse ;  /* 0x00000000151772ca */ /* 0x040fe200000e0000 */
[----:B------:R3:W-:Y:S01]  /*ef30*/  STL [R1+0xa4], R17 ;  /* 0x0000a41101007387 */ /* 0x0007e20000100800 */
[----:B------:R-:W-:Y:S02]  /*ef40*/  R2UR UR35, R21 ;  /* 0x00000000152372ca */ /* 0x000fe400000e0000 */
[----:B------:R-:W-:Y:S01]  /*ef50*/  MOV R75, UR9 ;  /* 0x00000009004b7c02 */ /* 0x000fe20008000f00 */
[----:B------:R-:W-:Y:S01]  /*ef60*/  STL [R1+0xa0], R16 ;  /* 0x0000a01001007387 */ /* 0x000fe20000100800 */
[----:B------:R-:W-:Y:S02]  /*ef70*/  R2UR UR9, R3 ;  /* 0x00000000030972ca */ /* 0x000fe400000e0000 */
[----:B------:R-:W-:Y:S01]  /*ef80*/  R2UR UR47, R21 ;  /* 0x00000000152f72ca */ /* 0x000fe200000e0000 */
[----:B------:R4:W-:Y:S01]  /*ef90*/  STL [R1+0x9c], R15 ;  /* 0x00009c0f01007387 */ /* 0x0009e20000100800 */
[----:B0-----:R-:W-:-:S02]  /*efa0*/  SHF.R.U32.HI R0, RZ, 0x7, R0 ;  /* 0x00000007ff007819 */ /* 0x001fc40000011600 */
[----:B------:R-:W-:Y:S02]  /*efb0*/  R2UR UR55, R21 ;  /* 0x00000000153772ca */ /* 0x000fe400000e0000 */
[C---:B------:R-:W-:Y:S01]  /*efc0*/  R2UR UR31, R23.reuse ;  /* 0x00000000171f72ca */ /* 0x040fe200000e0000 */
[----:B------:R-:W-:Y:S01]  /*efd0*/  VIADD R0, R0, 0x8 ;  /* 0x0000000800007836 */ /* 0x000fe20000000000 */
[C---:B------:R-:W-:Y:S02]  /*efe0*/  R2UR UR39, R23.reuse ;  /* 0x00000000172772ca */ /* 0x040fe400000e0000 */
[C---:B------:R-:W-:Y:S02]  /*eff0*/  R2UR UR41, R23.reuse ;  /* 0x00000000172972ca */ /* 0x040fe400000e0000 */
[----:B------:R0:W-:Y:S01]  /*f000*/  BAR.SYNC.DEFER_BLOCKING R0, 0x100 ;  /* 0x000400000000751d */ /* 0x0001e20000010000 */
[----:B------:R-:W-:Y:S02]  /*f010*/  R2UR UR45, R23 ;  /* 0x00000000172d72ca */ /* 0x000fe400000e0000 */
[----:B------:R-:W-:-:S02]  /*f020*/  R2UR UR12, R2 ;  /* 0x00000000020c72ca */ /* 0x000fc400000e0000 */
[----:B------:R-:W-:Y:S02]  /*f030*/  R2UR UR13, R3 ;  /* 0x00000000030d72ca */ /* 0x000fe400000e0000 */
[----:B------:R-:W-:Y:S02]  /*f040*/  R2UR UR27, R73 ;  /* 0x00000000491b72ca */ /* 0x000fe400000e0000 */
[----:B0-----:R-:W-:Y:S01]  /*f050*/  MOV R0, UR7 ;  /* 0x0000000700007c02 */ /* 0x001fe20008000f00 */
[----:B------:R-:W-:Y:S01]  /*f060*/  UMOV UR7, UR11 ;  /* 0x0000000b00077c82 */ /* 0x000fe20008000000 */
[----:B------:R-:W-:Y:S02]  /*f070*/  R2UR UR11, R23 ;  /* 0x00000000170b72ca */ /* 0x000fe400000e0000 */
[C---:B------:R-:W-:Y:S02]  /*f080*/  R2UR UR43, R73.reuse ;  /* 0x00000000492b72ca */ /* 0x040fe400000e0000 */
[----:B------:R-:W-:-:S02]  /*f090*/  R2UR UR51, R73 ;  /* 0x00000000493372ca */ /* 0x000fc400000e0000 */
[C---:B------:R-:W-:Y:S02]  /*f0a0*/  R2UR UR29, R73.reuse ;  /* 0x00000000491d72ca */ /* 0x040fe400000e0000 */
[C---:B------:R-:W-:Y:S02]  /*f0b0*/  R2UR UR49, R73.reuse ;  /* 0x00000000493172ca */ /* 0x040fe400000e0000 */
[----:B------:R-:W-:Y:S01]  /*f0c0*/  R2UR UR37, R73 ;  /* 0x00000000492572ca */ /* 0x000fe200000e0000 */
[----:B------:R-:W-:Y:S01]  /*f0d0*/  IMAD.MOV.U32 R73, RZ, RZ, -0x7fffffe0 ;  /* 0x80000020ff497424 */ /* 0x000fe200078e00ff */
[----:B-1----:R-:W-:Y:S01]  /*f0e0*/  MOV R18, UR61 ;  /* 0x0000003d00127c02 */ /* 0x002fe20008000f00 */
[----:B------:R-:W-:Y:S01]  /*f0f0*/  WARPGROUP.ARRIVE ;  /* 0x00000000000079c5 */ /* 0x000fe20000000000 */
[----:B------:R-:W-:Y:S01]  /*f100*/  MOV R76, UR11 ;  /* 0x0000000b004c7c02 */ /* 0x000fe20008000f00 */
[----:B------:R-:W-:Y:S01]  /*f110*/  UMOV UR11, UR5 ;  /* 0x00000005000b7c82 */ /* 0x000fe20008000000 */
[----:B------:R-:W-:-:S02]  /*f120*/  R2UR UR5, R23 ;  /* 0x00000000170572ca */ /* 0x000fc400000e0000 */
[----:B------:R-:W-:Y:S02]  /*f130*/  MOV R23, 0x80000020 ;  /* 0x8000002000177802 */ /* 0x000fe40000000f00 */
[----:B------:R-:W-:Y:S01]  /*f140*/  R2UR UR33, R73 ;  /* 0x00000000492172ca */ /* 0x000fe200000e0000 */
[----:B------:R-:W-:Y:S01]  /*f150*/  IMAD.MOV.U32 R73, RZ, RZ, -0x7fffffe0 ;  /* 0x80000020ff497424 */ /* 0x000fe200078e00ff */
[----:B------:R-:W-:Y:S01]  /*f160*/  R2UR UR25, R23 ;  /* 0x00000000171972ca */ /* 0x000fe200000e0000 */
[----:B------:R-:W-:Y:S01]  /*f170*/  IMAD.MOV.U32 R23, RZ, RZ, -0x7fffffe0 ;  /* 0x80000020ff177424 */ /* 0x000fe200078e00ff */
[----:B---3--:R-:W-:Y:S02]  /*f180*/  MOV R17, UR60 ;  /* 0x0000003c00117c02 */ /* 0x008fe40008000f00 */
[----:B------:R-:W-:Y:S01]  /*f190*/  R2UR UR61, R73 ;  /* 0x00000000493d72ca */ /* 0x000fe200000e0000 */
[----:B------:R-:W-:Y:S01]  /*f1a0*/  IMAD.MOV.U32 R73, RZ, RZ, -0x7fffffe0 ;  /* 0x80000020ff497424 */ /* 0x000fe200078e00ff */
[----:B------:R-:W-:Y:S01]  /*f1b0*/  R2UR UR16, R2 ;  /* 0x00000000021072ca */ /* 0x000fe200000e0000 */
[----:B------:R-:W-:Y:S01]  /*f1c0*/  IMAD.U32 R21, RZ, RZ, UR5 ;  /* 0x00000005ff157e24 */ /* 0x000fe2000f8e00ff */
[----:B------:R-:W-:-:S02]  /*f1d0*/  R2UR UR5, R3 ;  /* 0x00000000030572ca */ /* 0x000fc400000e0000 */
[----:B------:R-:W-:Y:S02]  /*f1e0*/  R2UR UR17, R3 ;  /* 0x00000000031172ca */ /* 0x000fe400000e0000 */
[C---:B------:R-:W-:Y:S02]  /*f1f0*/  R2UR UR20, R8.reuse ;  /* 0x00000000081472ca */ /* 0x040fe400000e0000 */
[C---:B------:R-:W-:Y:S02]  /*f200*/  R2UR UR21, R9.reuse ;  /* 0x00000000091572ca */ /* 0x040fe400000e0000 */
[----:B------:R-:W-:Y:S02]  /*f210*/  MOV R153, 0x80000020 ;  /* 0x8000002000997802 */ /* 0x000fe40000000f00 */
[----:B------:R-:W-:Y:S02]  /*f220*/  R2UR UR52, R8 ;  /* 0x00000000083472ca */ /* 0x000fe400000e0000 */
[----:B------:R-:W-:Y:S01]  /*f230*/  R2UR UR53, R9 ;  /* 0x00000000093572ca */ /* 0x000fe200000e0000 */
[----:B--2---:R-:W-:-:S04]  /*f240*/  IMAD R150, R148, 0x6c0, R14 ;  /* 0x000006c094967824 */ /* 0x004fc800078e020e */
[C---:B------:R-:W-:Y:S02]  /*f250*/  VIADD R22, R150.reuse, 0xc0 ;  /* 0x000000c096167836 */ /* 0x040fe40000000000 */
[C---:B------:R-:W-:Y:S02]  /*f260*/  VIADD R72, R150.reuse, 0x80 ;  /* 0x0000008096487836 */ /* 0x040fe40000000000 */
[----:B------:R-:W-:Y:S01]  /*f270*/  VIADD R20, R150, 0x40 ;  /* 0x0000004096147836 */ /* 0x000fe20000000000 */
[----:B------:R-:W-:Y:S01]  /*f280*/  R2UR UR58, R22 ;  /* 0x00000000163a72ca */ /* 0x000fe200000e0000 */
[----:B------:R-:W-:Y:S01]  /*f290*/  VIADD R22, R150, 0x180 ;  /* 0x0000018096167836 */ /* 0x000fe20000000000 */
[----:B------:R-:W-:Y:S01]  /*f2a0*/  R2UR UR10, R72 ;  /* 0x00000000480a72ca */ /* 0x000fe200000e0000 */
[----:B------:R-:W-:Y:S01]  /*f2b0*/  VIADD R72, R150, 0x140 ;  /* 0x0000014096487836 */ /* 0x000fe20000000000 */
[----:B------:R-:W-:Y:S01]  /*f2c0*/  R2UR UR4, R20 ;  /* 0x00000000140472ca */ /* 0x000fe200000e0000 */
[----:B------:R-:W-:-:S02]  /*f2d0*/  VIADD R20, R150, 0x100 ;  /* 0x0000010096147836 */ /* 0x000fc40000000000 */
[----:B------:R-:W-:Y:S01]  /*f2e0*/  VIADD R152, R150, 0x382 ;  /* 0x0000038296987836 */ /* 0x000fe20000000000 */
[----:B------:R-:W-:Y:S01]  /*f2f0*/  R2UR UR6, R72 ;  /* 0x00000000480672ca */ /* 0x000fe200000e0000 */
[----:B------:R-:W-:Y:S01]  /*f300*/  VIADD R72, R150, 0x42 ;  /* 0x0000004296487836 */ /* 0x000fe20000000000 */
[----:B------:R-:W-:Y:S01]  /*f310*/  R2UR UR8, R20 ;  /* 0x00000000140872ca */ /* 0x000fe200000e0000 */
[C---:B------:R-:W-:Y:S02]  /*f320*/  VIADD R20, R150.reuse, 0x1c0 ;  /* 0x000001c096147836 */ /* 0x040fe40000000000 */
[----:B------:R-:W-:Y:S02]  /*f330*/  MOV R79, UR58 ;  /* 0x0000003a004f7c02 */ /* 0x000fe40008000f00 */
[----:B------:R-:W-:Y:S02]  /*f340*/  R2UR UR58, R150 ;  /* 0x00000000963a72ca */ /* 0x000fe400000e0000 */
[----:B------:R-:W-:Y:S01]  /*f350*/  R2UR UR14, R20 ;  /* 0x00000000140e72ca */ /* 0x000fe200000e0000 */
[----:B------:R-:W-:Y:S01]  /*f360*/  VIADD R20, R150, 0x2 ;  /* 0x0000000296147836 */ /* 0x000fe20000000000 */
[----:B------:R-:W-:Y:S01]  /*f370*/  R2UR UR26, R72 ;  /* 0x00000000481a72ca */ /* 0x000fe200000e0000 */
[----:B------:R-:W-:Y:S01]  /*f380*/  VIADD R72, R150, 0x142 ;  /* 0x0000014296487836 */ /* 0x000fe20000000000 */
[----:B------:R-:W-:Y:S01]  /*f390*/  MOV R14, UR6 ;  /* 0x00000006000e7c02 */ /* 0x000fe20008000f00 */
[----:B------:R-:W-:Y:S01]  /*f3a0*/  UMOV UR6, UR10 ;  /* 0x0000000a00067c82 */ /* 0x000fe20008000000 */
[----:B------:R-:W-:Y:S01]  /*f3b0*/  R2UR UR10, R22 ;  /* 0x00000000160a72ca */ /* 0x000fe200000e0000 */
[----:B------:R-:W-:Y:S01]  /*f3c0*/  VIADD R22, R150, 0x200 ;  /* 0x0000020096167836 */ /* 0x000fe20000000000 */
[----:B------:R-:W-:-:S02]  /*f3d0*/  MOV R74, UR8 ;  /* 0x00000008004a7c02 */ /* 0x000fc40008000f00 */
[----:B------:R-:W-:Y:S01]  /*f3e0*/  R2UR UR8, R2 ;  /* 0x00000000020872ca */ /* 0x000fe200000e0000 */
[----:B------:R-:W-:Y:S01]  /*f3f0*/  HGMMA.64x16x16.F32 R136, gdesc[UR56], RZ, !UPT, gsb0 ;  /* 0x00200000388879f0 */ /* 0x000fe2000c0008ff */
[----:B------:R-:W-:Y:S02]  /*f400*/  R2UR UR18, R22 ;  /* 0x00000000161272ca */ /* 0x000fe400000e0000 */
[----:B------:R-:W-:Y:S02]  /*f410*/  IADD3 R22, R150, 0x82, RZ ;  /* 0x0000008296167810 */ /* 0x000fe40007ffe0ff */
        /* <DEDUP_REMOVED lines=8> */
[----:B------:R-:W-:Y:S01]  /*f4a0*/  R2UR UR38, R22 ;  /* 0x00000000162672ca */ /* 0x000fe200000e0000 */
[----:B------:R-:W-:Y:S01]  /*f4b0*/  VIADD R22, R150, 0x240 ;  /* 0x0000024096167836 */ /* 0x000fe20000000000 */
[----:B------:R-:W-:-:S02]  /*f4c0*/  R2UR UR59, R78 ;  /* 0x000000004e3b72ca */ /* 0x000fc400000e0000 */
[----:B------:R-:W-:Y:S01]  /*f4d0*/  R2UR UR46, R20 ;  /* 0x00000000142e72ca */ /* 0x000fe200000e0000 */
[----:B------:R-:W-:Y:S01]  /*f4e0*/  VIADD R20, R150, 0x202 ;  /* 0x0000020296147836 */ /* 0x000fe20000000000 */
[----:B------:R-:W-:Y:S01]  /*f4f0*/  R2UR UR4, R22 ;  /* 0x00000000160472ca */ /* 0x000fe200000e0000 */
[----:B------:R-:W-:Y:S01]  /*f500*/  VIADD R22, R150, 0x2c0 ;  /* 0x000002c096167836 */ /* 0x000fe20000000000 */
[----:B------:R-:W-:Y:S02]  /*f510*/  R2UR UR58, R79 ;  /* 0x000000004f3a72ca */ /* 0x000fe400000e0000 */
[----:B------:R-:W-:Y:S02]  /*f520*/  R2UR UR54, R20 ;  /* 0x00000000143672ca */ /* 0x000fe400000e0000 */
[----:B------:R-:W-:Y:S02]  /*f530*/  R2UR UR56, R2 ;  /* 0x00000000023872ca */ /* 0x000fe400000e0000 */
[----:B------:R-:W-:-:S02]  /*f540*/  R2UR UR57, R3 ;  /* 0x00000000033972ca */ /* 0x000fc400000e0000 */
[----:B------:R-:W-:Y:S01]  /*f550*/  R2UR UR40, R22 ;  /* 0x00000000162872ca */ /* 0x000fe200000e0000 */
[----:B------:R-:W-:Y:S01]  /*f560*/  VIADD R22, R150, 0x340 ;  /* 0x0000034096167836 */ /* 0x000fe20000000000 */
[----:B------:R-:W-:Y:S01]  /*f570*/  R2UR UR42, R72 ;  /* 0x00000000482a72ca */ /* 0x000fe200000e0000 */
[----:B------:R-:W-:Y:S01]  /*f580*/  IMAD.U32 R20, RZ, RZ, UR4 ;  /* 0x00000004ff147e24 */ /* 0x000fe2000f8e00ff */
[----:B------:R-:W-:Y:S01]  /*f590*/  R2UR UR4, R2 ;  /* 0x00000000020472ca */ /* 0x000fe200000e0000 */
[----:B------:R-:W-:Y:S01]  /*f5a0*/  VIADD R72, R150, 0x1c2 ;  /* 0x000001c296487836 */ /* 0x000fe20000000000 */
[----:B------:R-:W-:Y:S01]  /*f5b0*/  R2UR UR44, R22 ;  /* 0x00000000162c72ca */ /* 0x000fe200000e0000 */
[----:B------:R-:W-:-:S03]  /*f5c0*/  VIADD R22, R150, 0x3c0 ;  /* 0x000003c096167836 */ /* 0x000fc60000000000 */
[----:B------:R-:W-:Y:S01]  /*f5d0*/  R2UR UR50, R72 ;  /* 0x00000000483272ca */ /* 0x000fe200000e0000 */
[----:B------:R-:W-:Y:S01]  /*f5e0*/  VIADD R72, R150, 0x280 ;  /* 0x0000028096487836 */ /* 0x000fe20000000000 */
[----:B------:R-:W-:Y:S01]  /*f5f0*/  R2UR UR24, R22 ;  /* 0x00000000161872ca */ /* 0x000fe200000e0000 */
[----:B------:R-:W-:-:S03]  /*f600*/  VIADD R22, R150, 0x440 ;  /* 0x0000044096167836 */ /* 0x000fc60000000000 */
[----:B------:R-:W-:Y:S01]  /*f610*/  R2UR UR28, R72 ;  /* 0x00000000481c72ca */ /* 0x000fe200000e0000 */
[----:B------:R-:W-:-:S05]  /*f620*/  VIADD R72, R150, 0x300 ;  /* 0x0000030096487836 */ /* 0x000fca0000000000 */
[----:B------:R-:W-:Y:S01]  /*f630*/  R2UR UR48, R72 ;  /* 0x00000000483072ca */ /* 0x000fe200000e0000 */
[----:B------:R-:W-:Y:S02]  /*f640*/  WARPGROUP.DEPBAR.LE gsb0, 0x0 ;  /* 0x00008000000079c5 */ /* 0x000fe40000010000 */
[----:B------:R-:W-:Y:S01]  /*f650*/  WARPGROUP.ARRIVE ;  /* 0x00000000000079c5 */ /* 0x000fe20000000000 */
[----:B------:R-:W-:-:S05]  /*f660*/  VIADD R72, R150, 0x380 ;  /* 0x0000038096487836 */ /* 0x000fca0000000000 */
[----:B------:R-:W-:Y:S01]  /*f670*/  HGMMA.64x16x16.F32 R128, gdesc[UR8], RZ, !UPT, gsb0 ;  /* 0x00200000088079f0 */ /* 0x000fe2000c0008ff */
[----:B------:R-:W-:Y:S01]  /*f680*/  R2UR UR9, R75 ;  /* 0x000000004b0972ca */ /* 0x000fe200000e0000 */
[----:B------:R-:W-:Y:S01]  /*f690*/  IMAD.MOV.U32 R75, RZ, RZ, -0x7fffffe0 ;  /* 0x80000020ff4b7424 */ /* 0x000fe200078e00ff */
[----:B------:R-:W-:Y:S01]  /*f6a0*/  R2UR UR8, R74 ;  /* 0x000000004a0872ca */ /* 0x000fe200000e0000 */
[----:B------:R-:W-:Y:S01]  /*f6b0*/  VIADD R74, R150, 0x302 ;  /* 0x00000302964a7836 */ /* 0x000fe20000000000 */
[----:B------:R-:W-:Y:S02]  /*f6c0*/  R2UR UR11, R76 ;  /* 0x000000004c0b72ca */ /* 0x000fe400000e0000 */
[----:B------:R-:W-:Y:S02]  /*f6d0*/  R2UR UR10, R77 ;  /* 0x000000004d0a72ca */ /* 0x000fe400000e0000 */
[----:B------:R-:W-:Y:S01]  /*f6e0*/  R2UR UR36, R72 ;  /* 0x00000000482472ca */ /* 0x000fe200000e0000 */
[----:B------:R-:W-:-:S05]  /*f6f0*/  VIADD R72, R150, 0x400 ;  /* 0x0000040096487836 */ /* 0x000fca0000000000 */
[----:B------:R-:W-:Y:S01]  /*f700*/  R2UR UR32, R72 ;  /* 0x00000000482072ca */ /* 0x000fe200000e0000 */
[----:B------:R-:W-:-:S05]  /*f710*/  VIADD R72, R150, 0x242 ;  /* 0x0000024296487836 */ /* 0x000fca0000000000 */
[----:B------:R-:W-:Y:S01]  /*f720*/  R2UR UR60, R72 ;  /* 0x00000000483c72ca */ /* 0x000fe200000e0000 */
[----:B------:R-:W-:Y:S01]  /*f730*/  VIADD R72, R150, 0x2c2 ;  /* 0x000002c296487836 */ /* 0x000fe20000000000 */
[----:B------:R-:W-:Y:S02]  /*f740*/  WARPGROUP.DEPBAR.LE gsb0, 0x0 ;  /* 0x00008000000079c5 */ /* 0x000fe40000010000 */
[----:B------:R-:W-:-:S06]  /*f750*/  WARPGROUP.ARRIVE ;  /* 0x00000000000079c5 */ /* 0x000fcc0000000000 */
[----:B------:R-:W-:Y:S01]  /*f760*/  HGMMA.64x16x16.F32 R120, gdesc[UR4], RZ, !UPT, gsb0 ;  /* 0x00200000047879f0 */ /* 0x000fe2000c0008ff */
[----:B------:R-:W-:Y:S02]  /*f770*/  R2UR UR7, R0 ;  /* 0x00000000000772ca */ /* 0x000fe400000e0000 */
[----:B------:R-:W-:Y:S02]  /*f780*/  R2UR UR6, R14 ;  /* 0x000000000e0672ca */ /* 0x000fe400000e0000 */
        /* <DEDUP_REMOVED lines=10> */
[----:B------:R-:W-:-:S07]  /*f830*/  R2UR UR57, R3 ;  /* 0x00000000033972ca */ /* 0x000fce00000e0000 */
[----:B------:R-:W-:Y:S01]  /*f840*/  MOV R25, UR58 ;  /* 0x0000003a00197c02 */ /* 0x000fe20008000f00 */
[----:B------:R-:W-:Y:S01]  /*f850*/  UMOV UR58, UR8 ;  /* 0x00000008003a7c82 */ /* 0x000fe20008000000 */
[----:B------:R-:W-:Y:S01]  /*f860*/  MOV R0, UR59 ;  /* 0x0000003b00007c02 */ /* 0x000fe20008000f00 */
[----:B------:R-:W-:Y:S01]  /*f870*/  UMOV UR59, UR9 ;  /* 0x00000009003b7c82 */ /* 0x000fe20008000000 */
        /* <DEDUP_REMOVED lines=8> */
[----:B------:R-:W-:-:S03]  /*f900*/  IMAD.MOV.U32 R73, RZ, RZ, -0x7fffffe0 ;  /* 0x80000020ff497424 */ /* 0x000fc600078e00ff */
[----:B------:R-:W-:Y:S02]  /*f910*/  R2UR UR56, R72 ;  /* 0x00000000483872ca */ /* 0x000fe400000e0000 */
[----:B------:R-:W-:Y:S01]  /*f920*/  R2UR UR57, R73 ;  /* 0x00000000493972ca */ /* 0x000fe200000e0000 */
[----:B------:R-:W-:Y:S02]  /*f930*/  WARPGROUP.DEPBAR.LE gsb0, 0x0 ;  /* 0x00008000000079c5 */ /* 0x000fe40000010000 */
[----:B------:R-:W-:-:S06]  /*f940*/  WARPGROUP.ARRIVE ;  /* 0x00000000000079c5 */ /* 0x000fcc0000000000 */
[----:B------:R-:W-:Y:S01]  /*f950*/  HGMMA.64x16x16.F32 R96, gdesc[UR4], RZ, !UPT, gsb0 ;  /* 0x00200000046079f0 */ /* 0x000fe2000c0008ff */
[----:B------:R-:W-:Y:S02]  /*f960*/  R2UR UR4, R22 ;  /* 0x00000000160472ca */ /* 0x000fe400000e0000 */
[----:B------:R-:W-:Y:S02]  /*f970*/  R2UR UR5, R23 ;  /* 0x00000000170572ca */ /* 0x000fe400000e0000 */
[----:B------:R-:W-:Y:S01]  /*f980*/  R2UR UR6, R152 ;  /* 0x00000000980672ca */ /* 0x000fe200000e0000 */
[----:B------:R-:W-:Y:S01]  /*f990*/  VIADD R152, R150, 0x3c2 ;  /* 0x000003c296987836 */ /* 0x000fe20000000000 */
[----:B------:R-:W-:Y:S01]  /*f9a0*/  R2UR UR7, R153 ;  /* 0x00000000990772ca */ /* 0x000fe200000e0000 */
[----:B------:R-:W-:-:S06]  /*f9b0*/  IMAD.MOV.U32 R153, RZ, RZ, -0x7fffffe0 ;  /* 0x80000020ff997424 */ /* 0x000fcc00078e00ff */
[----:B------:R-:W-:Y:S01]  /*f9c0*/  IMAD.U32 R22, RZ, RZ, UR4 ;  /* 0x00000004ff167e24 */ /* 0x000fe2000f8e00ff */
[----:B------:R-:W-:Y:S01]  /*f9d0*/  UMOV UR4, UR44 ;  /* 0x0000002c00047c82 */ /* 0x000fe20008000000 */
[----:B------:R-:W-:Y:S01]  /*f9e0*/  IMAD.U32 R23, RZ, RZ, UR5 ;  /* 0x00000005ff177e24 */ /* 0x000fe2000f8e00ff */
[----:B------:R-:W-:Y:S01]  /*f9f0*/  UMOV UR5, UR45 ;  /* 0x0000002d00057c82 */ /* 0x000fe20008000000 */
[C---:B------:R-:W-:Y:S02]  /*fa00*/  R2UR UR44, R8.reuse ;  /* 0x00000000082c72ca */ /* 0x040fe400000e0000 */
[----:B------:R-:W-:Y:S02]  /*fa10*/  R2UR UR45, R9 ;  /* 0x00000000092d72ca */ /* 0x000fe400000e0000 */
[----:B------:R-:W-:Y:S01]  /*fa20*/  MOV R24, UR7 ;  /* 0x0000000700187c02 */ /* 0x000fe20008000f00 */
[----:B------:R-:W-:Y:S01]  /*fa30*/  UMOV UR7, UR49 ;  /* 0x0000003100077c82 */ /* 0x000fe20008000000 */
[----:B------:R-:W-:Y:S01]  /*fa40*/  MOV R19, UR6 ;  /* 0x0000000600137c02 */ /* 0x000fe20008000f00 */
[----:B------:R-:W-:Y:S01]  /*fa50*/  UMOV UR6, UR48 ;  /* 0x0000003000067c82 */ /* 0x000fe20008000000 */
[----:B------:R-:W-:-:S02]  /*fa60*/  R2UR UR48, R8 ;  /* 0x00000000083072ca */ /* 0x000fc400000e0000 */
        /* <DEDUP_REMOVED lines=9> */
[----:B------:R-:W-:Y:S01]  /*fb00*/  IMAD.MOV.U32 R153, RZ, RZ, -0x7fffffe0 ;  /* 0x80000020ff997424 */ /* 0x000fe200078e00ff */
[----:B------:R-:W-:Y:S02]  /*fb10*/  WARPGROUP.DEPBAR.LE gsb0, 0x0 ;  /* 0x00008000000079c5 */ /* 0x000fe40000010000 */
[----:B------:R-:W-:-:S06]  /*fb20*/  WARPGROUP.ARRIVE ;  /* 0x00000000000079c5 */ /* 0x000fcc0000000000 */
[----:B------:R-:W-:Y:S01]  /*fb30*/  HGMMA.64x16x16.F32 R80, gdesc[UR12], RZ, !UPT, gsb0 ;  /* 0x002000000c5079f0 */ /* 0x000fe2000c0008ff */
[----:B------:R-:W-:Y:S01]  /*fb40*/  UMOV UR12, UR36 ;  /* 0x00000024000c7c82 */ /* 0x000fe20008000000 */
[----:B------:R-:W-:Y:S01]  /*fb50*/  UMOV UR13, UR37 ;  /* 0x00000025000d7c82 */ /* 0x000fe20008000000 */
        /* <DEDUP_REMOVED lines=20> */
[----:B------:R-:W-:Y:S01]  /*fca0*/  UMOV UR20, UR28 ;  /* 0x0000001c00147c82 */ /* 0x000fe20008000000 */
[----:B------:R-:W-:Y:S01]  /*fcb0*/  UMOV UR21, UR29 ;  /* 0x0000001d00157c82 */ /* 0x000fe20008000000 */
[C---:B------:R-:W-:Y:S01]  /*fcc0*/  R2UR UR28, R8.reuse ;  /* 0x00000000081c72ca */ /* 0x040fe200000e0000 */
[----:B------:R-:W-:Y:S01]  /*fcd0*/  UMOV UR22, UR32 ;  /* 0x0000002000167c82 */ /* 0x000fe20008000000 */
[C---:B------:R-:W-:Y:S01]  /*fce0*/  R2UR UR29, R9.reuse ;  /* 0x00000000091d72ca */ /* 0x040fe200000e0000 */
[----:B------:R-:W-:Y:S01]  /*fcf0*/  UMOV UR23, UR33 ;  /* 0x0000002100177c82 */ /* 0x000fe20008000000 */
[----:B------:R-:W-:Y:S02]  /*fd00*/  R2UR UR32, R8 ;  /* 0x00000000082072ca */ /* 0x000fe400000e0000 */
[----:B------:R-:W-:Y:S01]  /*fd10*/  R2UR UR33, R9 ;  /* 0x00000000092172ca */ /* 0x000fe200000e0000 */
        /* <DEDUP_REMOVED lines=10> */
[----:B------:R-:W-:Y:S01]  /*fdc0*/  UMOV UR35, UR41 ;  /* 0x0000002900237c82 */ /* 0x000fe20008000000 */
[----:B------:R-:W-:Y:S02]  /*fdd0*/  R2UR UR40, R8 ;  /* 0x00000000082872ca */ /* 0x000fe400000e0000 */
[----:B------:R-:W-:Y:S02]  /*fde0*/  R2UR UR41, R9 ;  /* 0x00000000092972ca */ /* 0x000fe400000e0000 */
[----:B------:R-:W-:Y:S02]  /*fdf0*/  R2UR UR32, R12 ;  /* 0x000000000c2072ca */ /* 0x000fe400000e0000 */
[----:B------:R-:W-:Y:S01]  /*fe00*/  R2UR UR33, R13 ;  /* 0x000000000d2172ca */ /* 0x000fe200000e0000 */
        /* <DEDUP_REMOVED lines=8> */
[----:B------:R-:W-:Y:S01]  /*fe90*/  UMOV UR42, UR22 ;  /* 0x00000016002a7c82 */ /* 0x000fe20008000000 */
[----:B------:R-:W-:Y:S01]  /*fea0*/  UMOV UR43, UR23 ;  /* 0x00000017002b7c82 */ /* 0x000fe20008000000 */
[----:B------:R-:W-:Y:S01]  /*feb0*/  R2UR UR22, R152 ;  /* 0x00000000981672ca */ /* 0x000fe200000e0000 */
[----:B------:R-:W-:Y:S01]  /*fec0*/  VIADD R152, R150, 0x4c0 ;  /* 0x000004c096987836 */ /* 0x000fe20000000000 */
[----:B------:R-:W-:Y:S01]  /*fed0*/  R2UR UR23, R153 ;  /* 0x00000000991772ca */ /* 0x000fe200000e0000 */
[----:B------:R-:W-:-:S03]  /*fee0*/  IMAD.MOV.U32 R153, RZ, RZ, -0x7fffffe0 ;  /* 0x80000020ff997424 */ /* 0x000fc600078e00ff */
[----:B------:R-:W-:Y:S02]  /*fef0*/  R2UR UR38, R152 ;  /* 0x00000000982672ca */ /* 0x000fe400000e0000 */
[----:B------:R-:W-:-:S05]  /*ff00*/  R2UR UR39, R153 ;  /* 0x00000000992772ca */ /* 0x000fca00000e0000 */
[----:B----4-:R-:W-:Y:S01]  /*ff10*/  MOV R15, UR22 ;  /* 0x00000016000f7c02 */ /* 0x010fe20008000f00 */
[----:B------:R-:W-:Y:S01]  /*ff20*/  UMOV UR22, UR20 ;  /* 0x0000001400167c82 */ /* 0x000fe20008000000 */
[----:B------:R-:W-:Y:S01]  /*ff30*/  MOV R16, UR23 ;  /* 0x0000001700107c02 */ /* 0x000fe20008000f00 */
[----:B------:R-:W-:Y:S01]  /*ff40*/  UMOV UR23, UR21 ;  /* 0x0000001500177c82 */ /* 0x000fe20008000000 */
[----:B------:R-:W-:Y:S02]  /*ff50*/  R2UR UR20, R12 ;  /* 0x000000000c1472ca */ /* 0x000fe400000e0000 */
[----:B------:R-:W-:Y:S02]  /*ff60*/  MOV R153, UR38 ;  /* 0x0000002600997c02 */ /* 0x000fe40008000f00 */
[----:B------:R-:W-:Y:S02]  /*ff70*/  MOV R157, UR39 ;  /* 0x00000027009d7c02 */ /* 0x000fe40008000f00 */
[----:B------:R-:W-:Y:S01]  /*ff80*/  R2UR UR38, R20 ;  /* 0x00000000142672ca */ /* 0x000fe200000e0000 */
[----:B------:R-:W-:Y:S01]  /*ff90*/  VIADD R20, R150, 0x500 ;  /* 0x0000050096147836 */ /* 0x000fe20000000000 */
[----:B------:R-:W-:Y:S01]  /*ffa0*/  R2UR UR39, R21 ;  /* 0x00000000152772ca */ /* 0x000fe200000e0000 */
[----:B------:R-:W-:Y:S01]  /*ffb0*/  IMAD.MOV.U32 R21, RZ, RZ, -0x7fffffe0 ;  /* 0x80000020ff157424 */ /* 0x000fe200078e00ff */
[----:B------:R-:W-:-:S02]  /*ffc0*/  R2UR UR21, R13 ;  /* 0x000000000d1572ca */ /* 0x000fc400000e0000 */
[----:B------:R-:W-:Y:S02]  /*ffd0*/  R2UR UR40, R12 ;  /* 0x000000000c2872ca */ /* 0x000fe400000e0000 */
[----:B------:R-:W-:Y:S02]  /*ffe0*/  R2UR UR41, R13 ;  /* 0x000000000d2972ca */ /* 0x000fe400000e0000 */
[----:B------:R-:W-:Y:S01]  /*fff0*/  R2UR UR30, R20 ;  /* 0x00000000141e72ca */ /* 0x000fe200000e0000 */
[----:B------:R-:W-:Y:S01]  /*10000*/  VIADD R20, R150, 0x540 ;  /* 0x0000054096147836 */ /* 0x000fe20000000000 */
[----:B------:R-:W-:Y:S01]  /*10010*/  R2UR UR31, R21 ;  /* 0x00000000151f72ca */ /* 0x000fe200000e0000 */
[----:B------:R-:W-:-:S03]  /*10020*/  IMAD.MOV.U32 R21, RZ, RZ, -0x7fffffe0 ;  /* 0x80000020ff157424 */ /* 0x000fc600078e00ff */
[----:B------:R-:W-:Y:S01]  /*10030*/  R2UR UR26, R20 ;  /* 0x00000000141a72ca */ /* 0x000fe200000e0000 */
[----:B------:R-:W-:Y:S01]  /*10040*/  IMAD.MOV.U32 R20, RZ, RZ, R0 ;  /* 0x000000ffff147224 */ /* 0x000fe200078e0000 */
[----:B------:R-:W-:-:S05]  /*10050*/  R2UR UR27, R21 ;  /* 0x00000000151b72ca */ /* 0x000fca00000e0000 */
[----:B------:R-:W-:Y:S01]  /*10060*/  MOV R151, UR30 ;  /* 0x0000001e00977c02 */ /* 0x000fe20008000f00 */
[----:B------:R-:W-:Y:S01]  /*10070*/  UMOV UR30, UR58 ;  /* 0x0000003a001e7c82 */ /* 0x000fe20008000000 */
[----:B------:R-:W-:Y:S01]  /*10080*/  MOV R152, UR31 ;  /* 0x0000001f00987c02 */ /* 0x000fe20008000f00 */
[----:B------:R-:W-:Y:S02]  /*10090*/  WARPGROUP.DEPBAR.LE gsb0, 0x0 ;  /* 0x00008000000079c5 */ /* 0x000fe40000010000 */
[----:B------:R-:W-:Y:S01]  /*100a0*/  WARPGROUP.ARRIVE ;  /* 0x00000000000079c5 */ /* 0x000fe20000000000 */
[----:B------:R-:W-:Y:S01]  /*100b0*/  UMOV UR31, UR59 ;  /* 0x0000003b001f7c82 */ /* 0x000fe20008000000 */
[----:B------:R-:W-:Y:S02]  /*100c0*/  R2UR UR59, R20 ;  /* 0x00000000143b72ca */ /* 0x000fe400000e0000 */
[----:B------:R-:W-:Y:S02]  /*100d0*/  R2UR UR58, R25 ;  /* 0x00000000193a72ca */ /* 0x000fe400000e0000 */
[----:B------:R-:W-:Y:S01]  /*100e0*/  HGMMA.64x16x16.F32 R88, gdesc[UR44], R88, gsb0 ;  /* 0x002000002c5879f0 */ /* 0x000fe20008000858 */
[----:B------:R-:W-:Y:S01]  /*100f0*/  R2UR UR44, R12 ;  /* 0x000000000c2c72ca */ /* 0x000fe200000e0000 */
[----:B------:R-:W-:Y:S01]  /*10100*/  UMOV UR46, UR16 ;  /* 0x00000010002e7c82 */ /* 0x000fe20008000000 */
[----:B------:R-:W-:Y:S01]  /*10110*/  R2UR UR45, R13 ;  /* 0x000000000d2d72ca */ /* 0x000fe200000e0000 */
[----:B------:R-:W-:Y:S01]  /*10120*/  UMOV UR47, UR17 ;  /* 0x00000011002f7c82 */ /* 0x000fe20008000000 */
[----:B------:R-:W-:-:S02]  /*10130*/  MOV R14, UR27 ;  /* 0x0000001b000e7c02 */ /* 0x000fc40008000f00 */
[----:B------:R-:W-:Y:S02]  /*10140*/  MOV R0, UR26 ;  /* 0x0000001a00007c02 */ /* 0x000fe40008000f00 */
[C---:B------:R-:W-:Y:S02]  /*10150*/  R2UR UR24, R10.reuse ;  /* 0x000000000a1872ca */ /* 0x040fe400000e0000 */
[C---:B------:R-:W-:Y:S02]  /*10160*/  R2UR UR25, R11.reuse ;  /* 0x000000000b1972ca */ /* 0x040fe400000e0000 */
[----:B------:R-:W-:Y:S02]  /*10170*/  R2UR UR28, R10 ;  /* 0x000000000a1c72ca */ /* 0x000fe400000e0000 */
[----:B------:R-:W-:Y:S01]  /*10180*/  R2UR UR29, R11 ;  /* 0x000000000b1d72ca */ /* 0x000fe200000e0000 */
[----:B------:R-:W-:Y:S01]  /*10190*/  VIADD R20, R150, 0x580 ;  /* 0x0000058096147836 */ /* 0x000fe20000000000 */
[----:B------:R-:W-:Y:S01]  /*101a0*/  R2UR UR26, R22 ;  /* 0x00000000161a72ca */ /* 0x000fe200000e0000 */
[----:B------:R0:W5:Y:S01]  /*101b0*/  LDL.LU R25, [R1+0xb4] ;  /* 0x0000b40001197983 */ /* 0x0001620000300800 */
[----:B------:R-:W-:Y:S01]  /*101c0*/  R2UR UR27, R23 ;  /* 0x00000000171b72ca */ /* 0x000fe200000e0000 */
[----:B------:R-:W-:-:S02]  /*101d0*/  WARPGROUP.DEPBAR.LE gsb0, 0x0 ;  /* 0x00008000000079c5 */ /* 0x000fc40000010000 */
[----:B------:R-:W-:-:S06]  /*101e0*/  WARPGROUP.ARRIVE ;  /* 0x00000000000079c5 */ /* 0x000fcc0000000000 */
[----:B------:R-:W-:Y:S01]  /*101f0*/  HGMMA.64x16x16.F32 R80, gdesc[UR48], R80, gsb0 ;  /* 0x00200000305079f0 */ /* 0x000fe20008000850 */
[----:B------:R-:W-:Y:S01]  /*10200*/  R2UR UR48, R12 ;  /* 0x000000000c3072ca */ /* 0x000fe200000e0000 */
[----:B------:R-:W-:Y:S01]  /*10210*/  UMOV UR50, UR12 ;  /* 0x0000000c00327c82 */ /* 0x000fe20008000000 */
[----:B------:R-:W-:Y:S01]  /*10220*/  R2UR UR49, R13 ;  /* 0x000000000d3172ca */ /* 0x000fe200000e0000 */
[----:B------:R-:W-:Y:S01]  /*10230*/  UMOV UR51, UR13 ;  /* 0x0000000d00337c82 */ /* 0x000fe20008000000 */
[----:B------:R-:W-:Y:S02]  /*10240*/  WARPGROUP.DEPBAR.LE gsb0, 0x0 ;  /* 0x00008000000079c5 */ /* 0x000fe40000010000 */
[----:B------:R-:W-:-:S06]  /*10250*/  WARPGROUP.ARRIVE ;  /* 0x00000000000079c5 */ /* 0x000fcc0000000000 */
[----:B------:R-:W-:Y:S01]  /*10260*/  HGMMA.64x16x16.F32 R72, gdesc[UR52], R72, gsb0 ;  /* 0x00200000344879f0 */ /* 0x000fe20008000848 */
[----:B------:R-:W-:Y:S01]  /*10270*/  UMOV UR54, UR4 ;  /* 0x0000000400367c82 */ /* 0x000fe20008000000 */
[----:B------:R-:W-:Y:S01]  /*10280*/  UMOV UR55, UR5 ;  /* 0x0000000500377c82 */ /* 0x000fe20008000000 */
[C---:B------:R-:W-:Y:S02]  /*10290*/  R2UR UR4, R12.reuse ;  /* 0x000000000c0472ca */ /* 0x040fe400000e0000 */
[C---:B------:R-:W-:Y:S02]  /*102a0*/  R2UR UR5, R13.reuse ;  /* 0x000000000d0572ca */ /* 0x040fe400000e0000 */
        /* <DEDUP_REMOVED lines=29> */
[----:B------:R-:W-:Y:S01]  /*10480*/  R2UR UR57, R13 ;  /* 0x000000000d3972ca */ /* 0x000fe200000e0000 */
[----:B------:R-:W-:Y:S02]  /*10490*/  WARPGROUP.DEPBAR.LE gsb0, 0x0 ;  /* 0x00008000000079c5 */ /* 0x000fe40000010000 */
[----:B------:R-:W-:-:S10]  /*104a0*/  WARPGROUP.ARRIVE ;  /* 0x00000000000079c5 */ /* 0x000fd40000000000 */
[----:B------:R-:W-:Y:S01]  /*104b0*/  HGMMA.64x16x16.F32 R72, gdesc[UR56], R72, gsb0 ;  /* 0x00200000384879f0 */ /* 0x000fe20008000848 */
[----:B------:R-:W-:Y:S02]  /*104c0*/  R2UR UR56, R10 ;  /* 0x000000000a3872ca */ /* 0x000fe400000e0000 */
[----:B------:R-:W-:Y:S01]  /*104d0*/  R2UR UR57, R11 ;  /* 0x000000000b3972ca */ /* 0x000fe200000e0000 */
[----:B------:R-:W-:Y:S01]  /*104e0*/  UMOV UR58, UR60 ;  /* 0x0000003c003a7c82 */ /* 0x000fe20008000000 */
[----:B------:R-:W-:Y:S01]  /*104f0*/  UMOV UR59, UR61 ;  /* 0x0000003d003b7c82 */ /* 0x000fe20008000000 */
[----:B------:R-:W-:Y:S02]  /*10500*/  WARPGROUP.DEPBAR.LE gsb0, 0x0 ;  /* 0x00008000000079c5 */ /* 0x000fe40000010000 */
[----:B------:R-:W-:-:S08]  /*10510*/  WARPGROUP.ARRIVE ;  /* 0x00000000000079c5 */ /* 0x000fd00000000000 */
[----:B------:R-:W-:Y:S03]  /*10520*/  HGMMA.64x16x16.F32 R136, gdesc[UR56], R136, gsb0 ;  /* 0x00200000388879f0 */ /* 0x000fe60008000888 */
[----:B------:R-:W-:Y:S02]  /*10530*/  WARPGROUP.DEPBAR.LE gsb0, 0x0 ;  /* 0x00008000000079c5 */ /* 0x000fe40000010000 */
[----:B------:R-:W-:-:S06]  /*10540*/  WARPGROUP.ARRIVE ;  /* 0x00000000000079c5 */ /* 0x000fcc0000000000 */
[----:B------:R-:W-:Y:S03]  /*10550*/  HGMMA.64x16x16.F32 R128, gdesc[UR24], R128, gsb0 ;  /* 0x00200000188079f0 */ /* 0x000fe60008000880 */
[----:B------:R-:W-:Y:S02]  /*10560*/  WARPGROUP.DEPBAR.LE gsb0, 0x0 ;  /* 0x00008000000079c5 */ /* 0x000fe40000010000 */
[----:B------:R-:W-:-:S06]  /*10570*/  WARPGROUP.ARRIVE ;  /* 0x00000000000079c5 */ /* 0x000fcc0000000000 */
[----:B------:R-:W-:Y:S01]  /*10580*/  HGMMA.64x16x16.F32 R120, gdesc[UR28], R120, gsb0 ;  /* 0x002000001c7879f0 */ /* 0x000fe20008000878 */
[----:B------:R-:W-:Y:S02]  /*10590*/  R2UR UR36, R10 ;  /* 0x000000000a2472ca */ /* 0x000fe400000e0000 */
[----:B------:R-:W-:Y:S01]  /*105a0*/  R2UR UR37, R11 ;  /* 0x000000000b2572ca */ /* 0x000fe200000e0000 */
[----:B------:R-:W-:Y:S01]  /*105b0*/  UMOV UR38, UR8 ;  /* 0x0000000800267c82 */ /* 0x000fe20008000000 */
[----:B------:R-:W-:Y:S01]  /*105c0*/  UMOV UR39, UR9 ;  /* 0x0000000900277c82 */ /* 0x000fe20008000000 */
[----:B------:R-:W-:Y:S02]  /*105d0*/  WARPGROUP.DEPBAR.LE gsb0, 0x0 ;  /* 0x00008000000079c5 */ /* 0x000fe40000010000 */
[----:B------:R-:W-:-:S08]  /*105e0*/  WARPGROUP.ARRIVE ;  /* 0x00000000000079c5 */ /* 0x000fd00000000000 */
[----:B------:R-:W-:Y:S01]  /*105f0*/  HGMMA.64x16x16.F32 R112, gdesc[UR36], R112, gsb0 ;  /* 0x00200000247079f0 */ /* 0x000fe20008000870 */
[----:B------:R-:W-:Y:S02]  /*10600*/  R2UR UR20, R10 ;  /* 0x000000000a1472ca */ /* 0x000fe400000e0000 */
[----:B------:R-:W-:Y:S01]  /*10610*/  R2UR UR21, R11 ;  /* 0x000000000b1572ca */ /* 0x000fe200000e0000 */
[----:B------:R-:W-:Y:S02]  /*10620*/  WARPGROUP.DEPBAR.LE gsb0, 0x0 ;  /* 0x00008000000079c5 */ /* 0x000fe40000010000 */
[----:B------:R-:W-:-:S10]  /*10630*/  WARPGROUP.ARRIVE ;  /* 0x00000000000079c5 */ /* 0x000fd40000000000 */
[----:B------:R-:W-:Y:S01]  /*10640*/  HGMMA.64x16x16.F32 R104, gdesc[UR20], R104, gsb0 ;  /* 0x00200000146879f0 */ /* 0x000fe20008000868 */
[----:B------:R-:W-:Y:S02]  /*10650*/  R2UR UR7, R24 ;  /* 0x00000000180772ca */ /* 0x000fe400000e0000 */
[----:B------:R-:W-:Y:S01]  /*10660*/  R2UR UR6, R19 ;  /* 0x00000000130672ca */ /* 0x000fe200000e0000 */
[----:B------:R0:W5:Y:S01]  /*10670*/  LDL.LU R24, [R1+0xb0] ;  /* 0x0000b00001187983 */ /* 0x0001620000300800 */
[----:B------:R-:W-:Y:S02]  /*10680*/  R2UR UR4, R10 ;  /* 0x000000000a0472ca */ /* 0x000fe400000e0000 */
[----:B------:R-:W-:Y:S01]  /*10690*/  R2UR UR5, R11 ;  /* 0x000000000b0572ca */ /* 0x000fe200000e0000 */
[----:B------:R0:W5:Y:S01]  /*106a0*/  LDL.LU R19, [R1+0xac] ;  /* 0x0000ac0001137983 */ /* 0x0001620000300800 */
[----:B------:R-:W-:Y:S02]  /*106b0*/  WARPGROUP.DEPBAR.LE gsb0, 0x0 ;  /* 0x00008000000079c5 */ /* 0x000fe40000010000 */
[----:B------:R-:W-:-:S09]  /*106c0*/  WARPGROUP.ARRIVE ;  /* 0x00000000000079c5 */ /* 0x000fd20000000000 */
        /* <DEDUP_REMOVED lines=17> */
[----:B------:R-:W-:Y:S02]  /*107e0*/  R2UR UR22, R15 ;  /* 0x000000000f1672ca */ /* 0x000fe400000e0000 */
        /* <DEDUP_REMOVED lines=26> */
[----:B------:R-:W-:Y:S02]  /*10990*/  MOV R21, 0x80000020 ;  /* 0x8000002000157802 */ /* 0x000fe40000000f00 */
[----:B------:R-:W-:Y:S02]  /*109a0*/  R2UR UR34, R20 ;  /* 0x00000000142272ca */ /* 0x000fe400000e0000 */
[----:B------:R-:W-:Y:S02]  /*109b0*/  R2UR UR35, R21 ;  /* 0x00000000152372ca */ /* 0x000fe400000e0000 */
[----:B------:R-:W-:Y:S02]  /*109c0*/  R2UR UR32, R6 ;  /* 0x00000000062072ca */ /* 0x000fe400000e0000 */
[----:B------:R-:W-:Y:S01]  /*109d0*/  R2UR UR33, R7 ;  /* 0x00000000072172ca */ /* 0x000fe200000e0000 */
[----:B------:R-:W-:-:S02]  /*109e0*/  WARPGROUP.DEPBAR.LE gsb0, 0x0 ;  /* 0x00008000000079c5 */ /* 0x000fc40000010000 */
[----:B------:R-:W-:-:S10]  /*109f0*/  WARPGROUP.ARRIVE ;  /* 0x00000000000079c5 */ /* 0x000fd40000000000 */
[----:B------:R-:W-:Y:S01]  /*10a00*/  HGMMA.64x16x16.F32 R104, gdesc[UR32], R104, gsb0 ;  /* 0x00200000206879f0 */ /* 0x000fe20008000868 */
[----:B------:R-:W-:Y:S02]  /*10a10*/  VIADD R20, R150, 0x5c0 ;  /* 0x000005c096147836 */ /* 0x000fe40000000000 */
[----:B------:R-:W-:Y:S01]  /*10a20*/  IMAD.MOV.U32 R21, RZ, RZ, -0x7fffffe0 ;  /* 0x80000020ff157424 */ /* 0x000fe200078e00ff */
        /* <DEDUP_REMOVED lines=70> */
[----:B------:R-:W-:Y:S01]  /*10e90*/  IMAD.MOV.U32 R21, RZ, RZ, -0x7fffffe0 ;  /* 0x80000020ff157424 */ /* 0x000fe200078e00ff */
[----:B------:R-:W-:Y:S02]  /*10ea0*/  IADD3 R20, R150, 0x582, RZ ;  /* 0x0000058296147810 */ /* 0x000fe40007ffe0ff */
[----:B------:R-:W-:Y:S02]  /*10eb0*/  R2UR UR16, R4 ;  /* 0x00000000041072ca */ /* 0x000fe400000e0000 */
[----:B------:R-:W-:Y:S02]  /*10ec0*/  R2UR UR18, R20 ;  /* 0x00000000141272ca */ /* 0x000fe400000e0000 */
[----:B------:R-:W-:Y:S02]  /*10ed0*/  R2UR UR19, R21 ;  /* 0x00000000151372ca */ /* 0x000fe400000e0000 */
[----:B------:R-:W-:-:S02]  /*10ee0*/  R2UR UR17, R5 ;  /* 0x00000000051172ca */ /* 0x000fc400000e0000 */
[----:B------:R-:W-:Y:S02]  /*10ef0*/  R2UR UR61, R18 ;  /* 0x00000000123d72ca */ /* 0x000fe400000e0000 */
[----:B------:R0:W5:Y:S01]  /*10f00*/  LDL.LU R18, [R1+0xa8] ;  /* 0x0000a80001127983 */ /* 0x0001620000300800 */
[----:B------:R-:W-:-:S03]  /*10f10*/  R2UR UR60, R17 ;  /* 0x00000000113c72ca */ /* 0x000fc600000e0000 */
[----:B------:R0:W5:Y:S04]  /*10f20*/  LDL.LU R17, [R1+0xa4] ;  /* 0x0000a40001117983 */ /* 0x0001680000300800 */
[----:B------:R0:W5:Y:S04]  /*10f30*/  LDL.LU R16, [R1+0xa0] ;  /* 0x0000a00001107983 */ /* 0x0001680000300800 */
[----:B------:R0:W5:Y:S01]  /*10f40*/  LDL.LU R15, [R1+0x9c] ;  /* 0x00009c00010f7983 */ /* 0x0001620000300800 */
[----:B------:R-:W-:Y:S02]  /*10f50*/  WARPGROUP.DEPBAR.LE gsb0, 0x0 ;  /* 0x00008000000079c5 */ /* 0x000fe40000010000 */
[----:B------:R-:W-:-:S06]  /*10f60*/  WARPGROUP.ARRIVE ;  /* 0x00000000000079c5 */ /* 0x000fcc0000000000 */
        /* <DEDUP_REMOVED lines=36> */
[----:B------:R-:W-:Y:S03]  /*111b0*/  HGMMA.64x16x16.F32 R72, gdesc[UR32], R72, gsb0 ;  /* 0x00200000204879f0 */ /* 0x000fe60008000848 */
[----:B------:R-:W-:Y:S02]  /*111c0*/  WARPGROUP.DEPBAR.LE gsb0, 0x0 ;  /* 0x00008000000079c5 */ /* 0x000fe40000010000 */
[----:B0-----:R-:W-:Y:S05]  /*111d0*/  @P2 BRA `(.L_x_426) ;  /* 0x0000000000302947 */ /* 0x001fea0003800000 */
[----:B------:R-:W-:Y:S05]  /*111e0*/  @!P0 BRA `(.L_x_427) ;  /* 0x0000000000048947 */ /* 0x000fea0003800000 */
[----:B------:R-:W-:Y:S01]  /*111f0*/  BPT.TRAP 0x1 ;  /* 0x000000040000795c */ /* 0x000fe20000300000 */
.L_x_427:
[----:B------:R-:W-:Y:S01]  /*11200*/  SHF.L.U32 R0, R156, 0x1f, RZ ;  /* 0x0000001f9c007819 */ /* 0x000fe200000006ff */
[----:B-----5:R-:W-:-:S04]  /*11210*/  IMAD R14, R15, 0x8, R18 ;  /* 0x000000080f0e7824 */ /* 0x020fc800078e0212 */
[----:B------:R0:W1:Y:S01]  /*11220*/  SYNCS.PHASECHK.TRANS64.TRYWAIT P2, [R14+URZ+0x31c50], R0 ;  /* 0x031c50000e0075a7 */ /* 0x000062000804017f */
[----:B------:R-:W-:Y:S05]  /*11230*/  @!P0 BRA `(.L_x_428) ;  /* 0x0000000000048947 */ /* 0x000fea0003800000 */
[----:B------:R-:W-:Y:S01]  /*11240*/  BPT.TRAP 0x1 ;  /* 0x000000040000795c */ /* 0x000fe20000300000 */
.L_x_428:
[----:B------:R-:W-:Y:S04]  /*11250*/  BSSY B0, `(.L_x_426) ;  /* 0x0000004000007945 */ /* 0x000fe80003800000 */
[----:B-1----:R-:W-:Y:S05]  /*11260*/  @P2 BRA `(.L_x_429) ;  /* 0x0000000000082947 */ /* 0x002fea0003800000 */
[----:B------:R-:W1:Y:S02]  /*11270*/  SYNCS.PHASECHK.TRANS64.TRYWAIT P2, [R14+URZ+0x31c50], R0 ;  /* 0x031c50000e0075a7 */ /* 0x000e64000804017f */
[----:B-1----:R-:W-:Y:S05]  /*11280*/  @!P2 BRA `(.L_x_430) ;  /* 0x000000a000dca947 */ /* 0x002fea0003800000 */
.L_x_429:
[----:B------:R-:W-:Y:S05]  /*11290*/  BSYNC B0 ;  /* 0x0000000000007941 */ /* 0x000fea0003800000 */
.L_x_426:
[----:B------:R-:W2:Y:S01]  /*112a0*/  LDL.LU R22, [R1+0x20] ;  /* 0x0000200001167983 */ /* 0x000ea20000300800 */
[----:B01----:R-:W-:Y:S01]  /*112b0*/  FMNMX.FTZ R0, R136, R154, !PT ;  /* 0x0000009a88007209 */ /* 0x003fe20007810000 */
[----:B------:R-:W-:Y:S05]  /*112c0*/  WARPSYNC.ALL ;  /* 0x0000000000007948 */ /* 0x000fea0003800000 */
[----:B------:R-:W-:Y:S01]  /*112d0*/  FMNMX.FTZ R0, R137, R0, !PT ;  /* 0x0000000089007209 */ /* 0x000fe20007810000 */
[----:B------:R-:W-:-:S03]  /*112e0*/  ULDC UR4, c[0x0][0x988] ;  /* 0x0002620000047ab9 */ /* 0x000fc60000000800 */
        /* <DEDUP_REMOVED lines=33> */
[----:B------:R-:W-:-:S05]  /*11500*/  FMNMX.FTZ R0, R77, R0, !PT ;  /* 0x000000004d007209 */ /* 0x000fca0007810000 */
[----:B------:R-:W0:Y:S02]  /*11510*/  SHFL.BFLY PT, R14, R0, 0x2, 0x1f ;  /* 0x0c401f00000e7f89 */ /* 0x000e2400000e0000 */
[----:B0-----:R-:W-:-:S05]  /*11520*/  FMNMX.FTZ R0, R0, R14, !PT ;  /* 0x0000000e00007209 */ /* 0x001fca0007810000 */
[----:B------:R-:W0:Y:S02]  /*11530*/  SHFL.BFLY PT, R14, R0, 0x1, 0x1f ;  /* 0x0c201f00000e7f89 */ /* 0x000e2400000e0000 */
[----:B0-----:R-:W-:Y:S01]  /*11540*/  FMNMX.FTZ R0, R0, R14, !PT ;  /* 0x0000000e00007209 */ /* 0x001fe20007810000 */
[----:B------:R-:W-:-:S04]  /*11550*/  IMAD.U32 R14, RZ, RZ, UR4 ;  /* 0x00000004ff0e7e24 */ /* 0x000fc8000f8e00ff */
[C---:B------:R-:W-:Y:S01]  /*11560*/  FMUL.FTZ R21, R0.reuse, R14 ;  /* 0x0000000e00157220 */ /* 0x040fe20000410000 */
[----:B------:R-:W-:-:S03]  /*11570*/  FADD.FTZ R20, -R0, R154 ;  /* 0x0000009a00147221 */ /* 0x000fc60000010100 */
[-CC-:B------:R-:W-:Y:S01]  /*11580*/  FFMA.FTZ R151, R121, R14.reuse, -R21.reuse ;  /* 0x0000000e79977223 */ /* 0x180fe20000010815 */
[-C--:B------:R-:W-:Y:S01]  /*11590*/  FMUL.FTZ R20, R20, R14.reuse ;  /* 0x0000000e14147220 */ /* 0x080fe20000410000 */
[----:B------:R-:W3:Y:S01]  /*115a0*/  LDL R121, [R1+0x50] ;  /* 0x0000500001797983 */ /* 0x000ee20000100800 */
        /* <DEDUP_REMOVED lines=14> */
[----:B------:R0:W2:Y:S01]  /*11690*/  MUFU.EX2 R20, R136 ;  /* 0x0000008800147308 */ /* 0x0000a20000000800 */
[-CC-:B------:R-:W-:Y:S01]  /*116a0*/  FFMA.FTZ R156, R129, R14.reuse, -R21.reuse ;  /* 0x0000000e819c7223 */ /* 0x180fe20000010815 */
        /* <DEDUP_REMOVED lines=21> */
[----:B------:R-:W-:Y:S01]  /*11800*/  FFMA.FTZ R84, R77, R14, -R21 ;  /* 0x0000000e4d547223 */ /* 0x000fe20000010815 */
[----:B------:R-:W-:Y:S01]  /*11810*/  MUFU.EX2 R141, R141 ;  /* 0x0000008d008d7308 */ /* 0x000fe20000000800 */
[----:B-----5:R-:W-:Y:S01]  /*11820*/  WARPGROUP.ARRIVE ;  /* 0x00000000000079c5 */ /* 0x020fe20000000000 */
[----:B0-----:R-:W4:Y:S01]  /*11830*/  LDL.LU R136, [R1+0x24] ;  /* 0x0000240001887983 */ /* 0x001f220000300800 */
[----:B--2---:R-:W-:-:S05]  /*11840*/  FFMA.FTZ R21, R80, R22, R20 ;  /* 0x0000001650157223 */ /* 0x004fca0000010014 */
[----:B------:R-:W0:Y:S01]  /*11850*/  MUFU.EX2 R22, R140 ;  /* 0x0000008c00167308 */ /* 0x000e220000000800 */
[C---:B-1----:R-:W-:Y:S01]  /*11860*/  FADD.FTZ R21, R137.reuse, R21 ;  /* 0x0000001589157221 */ /* 0x042fe20000010000 */
[----:B------:R-:W-:-:S03]  /*11870*/  F2FP.F16.F32.PACK_AB R20, R137, R20 ;  /* 0x000000148914723e */ /* 0x000fc600000000ff */
[----:B0-----:R-:W-:-:S04]  /*11880*/  FADD.FTZ R21, R22, R21 ;  /* 0x0000001516157221 */ /* 0x001fc80000010000 */
[----:B------:R-:W-:Y:S01]  /*11890*/  FADD.FTZ R137, R141, R21 ;  /* 0x000000158d897221 */ /* 0x000fe20000010000 */
        /* <DEDUP_REMOVED lines=38> */
[----:B------:R-:W0:Y:S01]  /*11b00*/  SHFL.BFLY PT, R72, R23, 0x1, 0x1f ;  /* 0x0c201f0017487f89 */ /* 0x000e2200000e0000 */
[----:B------:R-:W-:-:S05]  /*11b10*/  VIADD R21, R18, 0x200 ;  /* 0x0000020012157836 */ /* 0x000fca0000000000 */
[----:B------:R-:W-:-:S04]  /*11b20*/  SHF.R.U32.HI R21, RZ, 0x4, R21 ;  /* 0x00000004ff157819 */ /* 0x000fc80000011615 */
[----:B------:R-:W-:-:S04]  /*11b30*/  LOP3.LUT R21, R21, 0x3fff, RZ, 0xc0, !PT ;  /* 0x00003fff15157812 */ /* 0x000fc800078ec0ff */
[----:B------:R-:W-:Y:S02]  /*11b40*/  LOP3.LUT R21, R21, 0x2400000, RZ, 0xfc, !PT ;  /* 0x0240000015157812 */ /* 0x000fe400078efcff */
[----:B0-----:R-:W-:-:S03]  /*11b50*/  FMNMX.FTZ R72, R23, R72, !PT ;  /* 0x0000004817487209 */ /* 0x001fc60007810000 */
[----:B------:R-:W-:Y:S02]  /*11b60*/  IMAD R76, R15, 0x6c0, R21 ;  /* 0x000006c00f4c7824 */ /* 0x000fe400078e0215 */
[----:B------:R-:W-:-:S04]  /*11b70*/  FMUL.FTZ R81, R72, R14 ;  /* 0x0000000e48517220 */ /* 0x000fc80000410000 */
[----:B------:R-:W-:Y:S01]  /*11b80*/  FFMA.FTZ R73, R78, R14, -R81 ;  /* 0x0000000e4e497223 */ /* 0x000fe20000010851 */
[----:B------:R-:W-:-:S05]  /*11b90*/  VIADD R78, R76, 0x40 ;  /* 0x000000404c4e7836 */ /* 0x000fca0000000000 */
[----:B------:R-:W-:Y:S01]  /*11ba0*/  R2UR UR10, R78 ;  /* 0x000000004e0a72ca */ /* 0x000fe200000e0000 */
[----:B------:R-:W-:-:S05]  /*11bb0*/  VIADD R78, R76, 0x80 ;  /* 0x000000804c4e7836 */ /* 0x000fca0000000000 */
[----:B------:R-:W-:Y:S02]  /*11bc0*/  R2UR UR14, R78 ;  /* 0x000000004e0e72ca */ /* 0x000fe400000e0000 */
[----:B------:R-:W-:-:S04]  /*11bd0*/  IADD3 R78, R76, 0xc0, RZ ;  /* 0x000000c04c4e7810 */ /* 0x000fc80007ffe0ff */
[----:B------:R-:W-:Y:S01]  /*11be0*/  R2UR UR18, R78 ;  /* 0x000000004e1272ca */ /* 0x000fe200000e0000 */
[----:B------:R-:W-:-:S05]  /*11bf0*/  VIADD R78, R76, 0x100 ;  /* 0x000001004c4e7836 */ /* 0x000fca0000000000 */
[----:B------:R-:W-:Y:S01]  /*11c00*/  R2UR UR22, R78 ;  /* 0x000000004e1672ca */ /* 0x000fe200000e0000 */
[----:B------:R-:W-:-:S05]  /*11c10*/  VIADD R78, R76, 0x140 ;  /* 0x000001404c4e7836 */ /* 0x000fca0000000000 */
[----:B------:R-:W-:Y:S01]  /*11c20*/  R2UR UR26, R78 ;  /* 0x000000004e1a72ca */ /* 0x000fe200000e0000 */
[C---:B------:R-:W-:Y:S01]  /*11c30*/  VIADD R78, R76.reuse, 0x180 ;  /* 0x000001804c4e7836 */ /* 0x040fe20000000000 */
[----:B------:R-:W-:Y:S01]  /*11c40*/  R2UR UR6, R76 ;  /* 0x000000004c0672ca */ /* 0x000fe200000e0000 */
[----:B------:R-:W-:-:S03]  /*11c50*/  IMAD.MOV.U32 R77, RZ, RZ, -0x7fffffe0 ;  /* 0x80000020ff4d7424 */ /* 0x000fc600078e00ff */
[----:B------:R-:W-:Y:S01]  /*11c60*/  R2UR UR30, R78 ;  /* 0x000000004e1e72ca */ /* 0x000fe200000e0000 */
[C---:B------:R-:W-:Y:S02]  /*11c70*/  VIADD R78, R76.reuse, 0x1c0 ;  /* 0x000001c04c4e7836 */ /* 0x040fe40000000000 */
[----:B------:R-:W-:Y:S01]  /*11c80*/  VIADD R76, R76, 0x200 ;  /* 0x000002004c4c7836 */ /* 0x000fe20000000000 */
[C---:B------:R-:W-:Y:S02]  /*11c90*/  R2UR UR7, R77.reuse ;  /* 0x000000004d0772ca */ /* 0x040fe400000e0000 */
[----:B------:R-:W-:Y:S01]  /*11ca0*/  R2UR UR39, R77 ;  /* 0x000000004d2772ca */ /* 0x000fe200000e0000 */
[----:B------:R-:W-:Y:S01]  /*11cb0*/  IMAD.MOV.U32 R77, RZ, RZ, -0x3ffffff0 ;  /* 0xc0000010ff4d7424 */ /* 0x000fe200078e00ff */
[----:B------:R-:W-:Y:S02]  /*11cc0*/  R2UR UR38, R76 ;  /* 0x000000004c2672ca */ /* 0x000fe400000e0000 */
[----:B---3--:R-:W-:-:S02]  /*11cd0*/  LOP3.LUT R76, R121, 0x10000, RZ, 0xfc, !PT ;  /* 0x00010000794c7812 */ /* 0x008fc400078efcff */
[----:B------:R-:W-:Y:S02]  /*11ce0*/  R2UR UR5, R77 ;  /* 0x000000004d0572ca */ /* 0x000fe400000e0000 */
[----:B------:R-:W-:-:S13]  /*11cf0*/  R2UR UR4, R76 ;  /* 0x000000004c0472ca */ /* 0x000fda00000e0000 */
[----:B------:R-:W-:Y:S01]  /*11d00*/  HGMMA.64x96x16.F32 R24, gdesc[UR4].tnspB, R24, gsb0 ;  /* 0x41600000041879f0 */ /* 0x000fe20008000818 */
        /* <DEDUP_REMOVED lines=35> */
[----:B------:R-:W-:Y:S01]  /*11f40*/  IMAD.MOV.U32 R79, RZ, RZ, -0x7fffffe0 ;  /* 0x80000020ff4f7424 */ /* 0x000fe200078e00ff */
[----:B------:R-:W-:Y:S01]  /*11f50*/  R2UR UR34, R78 ;  /* 0x000000004e2272ca */ /* 0x000fe200000e0000 */
[----:B------:R-:W-:-:S03]  /*11f60*/  VIADD R78, R76, 0x180 ;  /* 0x000001804c4e7836 */ /* 0x000fc60000000000 */
[C---:B------:R-:W-:Y:S02]  /*11f70*/  R2UR UR11, R79.reuse ;  /* 0x000000004f0b72ca */ /* 0x040fe400000e0000 */
[C---:B------:R-:W-:Y:S02]  /*11f80*/  R2UR UR15, R79.reuse ;  /* 0x000000004f0f72ca */ /* 0x040fe400000e0000 */
[C---:B------:R-:W-:Y:S02]  /*11f90*/  R2UR UR19, R79.reuse ;  /* 0x000000004f1372ca */ /* 0x040fe400000e0000 */
[C---:B------:R-:W-:Y:S02]  /*11fa0*/  R2UR UR23, R79.reuse ;  /* 0x000000004f1772ca */ /* 0x040fe400000e0000 */
[C---:B------:R-:W-:Y:S02]  /*11fb0*/  R2UR UR27, R79.reuse ;  /* 0x000000004f1b72ca */ /* 0x040fe400000e0000 */
[----:B------:R-:W-:-:S02]  /*11fc0*/  R2UR UR31, R79 ;  /* 0x000000004f1f72ca */ /* 0x000fc400000e0000 */
[----:B------:R-:W-:Y:S01]  /*11fd0*/  R2UR UR35, R79 ;  /* 0x000000004f2372ca */ /* 0x000fe200000e0000 */
[----:B------:R-:W-:Y:S01]  /*11fe0*/  IMAD.MOV.U32 R79, RZ, RZ, -0x3ffffff0 ;  /* 0xc0000010ff4f7424 */ /* 0x000fe200078e00ff */
[----:B------:R-:W-:-:S04]  /*11ff0*/  R2UR UR8, R78 ;  /* 0x000000004e0872ca */ /* 0x000fc800000e0000 */
[----:B------:R-:W-:Y:S01]  /*12000*/  R2UR UR9, R79 ;  /* 0x000000004f0972ca */ /* 0x000fe200000e0000 */
[----:B------:R-:W-:Y:S02]  /*12010*/  WARPGROUP.DEPBAR.LE gsb0, 0x0 ;  /* 0x00008000000079c5 */ /* 0x000fe40000010000 */
[----:B------:R-:W-:-:S10]  /*12020*/  WARPGROUP.ARRIVE ;  /* 0x00000000000079c5 */ /* 0x000fd40000000000 */
[----:B------:R-:W-:Y:S01]  /*12030*/  HGMMA.64x96x16.F32 R24, gdesc[UR8].tnspB, R24, gsb0 ;  /* 0x41600000081879f0 */ /* 0x000fe20008000818 */
[----:B------:R-:W-:Y:S02]  /*12040*/  VIADD R78, R76, 0x300 ;  /* 0x000003004c4e7836 */ /* 0x000fe40000000000 */
[----:B------:R-:W-:-:S03]  /*12050*/  IMAD.MOV.U32 R79, RZ, RZ, -0x3ffffff0 ;  /* 0xc0000010ff4f7424 */ /* 0x000fc600078e00ff */
[----:B------:R-:W-:Y:S02]  /*12060*/  R2UR UR12, R78 ;  /* 0x000000004e0c72ca */ /* 0x000fe400000e0000 */
[----:B------:R-:W-:Y:S01]  /*12070*/  R2UR UR13, R79 ;  /* 0x000000004f0d72ca */ /* 0x000fe200000e0000 */
[----:B------:R-:W-:Y:S02]  /*12080*/  VIADD R78, R76, 0x480 ;  /* 0x000004804c4e7836 */ /* 0x000fe40000000000 */
[----:B------:R-:W-:Y:S01]  /*12090*/  IMAD.MOV.U32 R79, RZ, RZ, -0x3ffffff0 ;  /* 0xc0000010ff4f7424 */ /* 0x000fe200078e00ff */
[----:B------:R-:W-:Y:S02]  /*120a0*/  WARPGROUP.DEPBAR.LE gsb0, 0x0 ;  /* 0x00008000000079c5 */ /* 0x000fe40000010000 */
[----:B------:R-:W-:-:S07]  /*120b0*/  WARPGROUP.ARRIVE ;  /* 0x00000000000079c5 */ /* 0x000fce0000000000 */
[----:B------:R-:W-:Y:S01]  /*120c0*/  HGMMA.64x96x16.F32 R24, gdesc[UR12].tnspB, R24, gsb0 ;  /* 0x416000000c1879f0 */ /* 0x000fe20008000818 */
[----:B------:R-:W-:Y:S02]  /*120d0*/  R2UR UR16, R78 ;  /* 0x000000004e1072ca */ /* 0x000fe400000e0000 */
[----:B------:R-:W-:Y:S01]  /*120e0*/  R2UR UR17, R79 ;  /* 0x000000004f1172ca */ /* 0x000fe200000e0000 */
[----:B------:R-:W-:Y:S02]  /*120f0*/  VIADD R78, R76, 0x600 ;  /* 0x000006004c4e7836 */ /* 0x000fe40000000000 */
[----:B------:R-:W-:-:S03]  /*12100*/  IMAD.MOV.U32 R79, RZ, RZ, -0x3ffffff0 ;  /* 0xc0000010ff4f7424 */ /* 0x000fc600078e00ff */
[----:B------:R-:W-:Y:S01]  /*12110*/  R2UR UR20, R78 ;  /* 0x000000004e1472ca */ /* 0x000fe200000e0000 */
[----:B------:R-:W-:Y:S02]  /*12120*/  WARPGROUP.DEPBAR.LE gsb0, 0x0 ;  /* 0x00008000000079c5 */ /* 0x000fe40000010000 */
[----:B------:R-:W-:-:S06]  /*12130*/  WARPGROUP.ARRIVE ;  /* 0x00000000000079c5 */ /* 0x000fcc0000000000 */
[----:B------:R-:W-:Y:S01]  /*12140*/  HGMMA.64x96x16.F32 R24, gdesc[UR16].tnspB, R24, gsb0 ;  /* 0x41600000101879f0 */ /* 0x000fe20008000818 */
[----:B------:R-:W-:Y:S01]  /*12150*/  R2UR UR21, R79 ;  /* 0x000000004f1572ca */ /* 0x000fe200000e0000 */
[----:B------:R-:W-:Y:S02]  /*12160*/  VIADD R78, R76, 0x780 ;  /* 0x000007804c4e7836 */ /* 0x000fe40000000000 */
[----:B------:R-:W-:-:S03]  /*12170*/  IMAD.MOV.U32 R79, RZ, RZ, -0x3ffffff0 ;  /* 0xc0000010ff4f7424 */ /* 0x000fc600078e00ff */
[----:B------:R-:W-:Y:S02]  /*12180*/  R2UR UR24, R78 ;  /* 0x000000004e1872ca */ /* 0x000fe400000e0000 */
[----:B------:R-:W-:Y:S01]  /*12190*/  R2UR UR25, R79 ;  /* 0x000000004f1972ca */ /* 0x000fe200000e0000 */
[----:B------:R-:W-:Y:S02]  /*121a0*/  WARPGROUP.DEPBAR.LE gsb0, 0x0 ;  /* 0x00008000000079c5 */ /* 0x000fe40000010000 */
[----:B------:R-:W-:-:S06]  /*121b0*/  WARPGROUP.ARRIVE ;  /* 0x00000000000079c5 */ /* 0x000fcc0000000000 */
[----:B------:R-:W-:Y:S01]  /*121c0*/  HGMMA.64x96x16.F32 R24, gdesc[UR20].tnspB, R24, gsb0 ;  /* 0x41600000141879f0 */ /* 0x000fe20008000818 */
[----:B------:R-:W-:Y:S01]  /*121d0*/  IMAD.MOV.U32 R79, RZ, RZ, -0x3ffffff0 ;  /* 0xc0000010ff4f7424 */ /* 0x000fe200078e00ff */
[----:B------:R-:W-:-:S04]  /*121e0*/  IADD3 R78, R76, 0x900, RZ ;  /* 0x000009004c4e7810 */ /* 0x000fc80007ffe0ff */
[----:B------:R-:W-:Y:S02]  /*121f0*/  R2UR UR28, R78 ;  /* 0x000000004e1c72ca */ /* 0x000fe400000e0000 */
[----:B------:R-:W-:Y:S01]  /*12200*/  R2UR UR29, R79 ;  /* 0x000000004f1d72ca */ /* 0x000fe200000e0000 */
[----:B------:R-:W-:Y:S02]  /*12210*/  WARPGROUP.DEPBAR.LE gsb0, 0x0 ;  /* 0x00008000000079c5 */ /* 0x000fe40000010000 */
[----:B------:R-:W-:-:S06]  /*12220*/  WARPGROUP.ARRIVE ;  /* 0x00000000000079c5 */ /* 0x000fcc0000000000 */
[----:B------:R-:W-:Y:S01]  /*12230*/  HGMMA.64x96x16.F32 R24, gdesc[UR24].tnspB, R24, gsb0 ;  /* 0x41600000181879f0 */ /* 0x000fe20008000818 */
[----:B------:R-:W-:Y:S02]  /*12240*/  VIADD R78, R76, 0xa80 ;  /* 0x00000a804c4e7836 */ /* 0x000fe40000000000 */
[----:B------:R-:W-:-:S03]  /*12250*/  IMAD.MOV.U32 R79, RZ, RZ, -0x3ffffff0 ;  /* 0xc0000010ff4f7424 */ /* 0x000fc600078e00ff */
        /* <DEDUP_REMOVED lines=12> */
[----:B------:R-:W-:Y:S02]  /*12320*/  F2FP.F16.F32.PACK_AB R22, R141, R22 ;  /* 0x000000168d16723e */ /* 0x000fe400000000ff */
[----:B------:R-:W0:Y:S01]  /*12330*/  S2R R141, SR_TID.X ;  /* 0x00000000008d7919 */ /* 0x000e220000002100 */
[----:B------:R-:W-:-:S04]  /*12340*/  FADD.FTZ R21, -R72, R155 ;  /* 0x0000009b48157221 */ /* 0x000fc80000010100 */
[----:B------:R-:W-:-:S04]  /*12350*/  FMUL.FTZ R21, R21, R14 ;  /* 0x0000000e15157220 */ /* 0x000fc80000410000 */
[----:B------:R-:W-:Y:S01]  /*12360*/  MUFU.EX2 R121, R21 ;  /* 0x0000001500797308 */ /* 0x000fe20000000800 */
[----:B------:R-:W-:Y:S02]  /*12370*/  WARPGROUP.DEPBAR.LE gsb0, 0x0 ;  /* 0x00008000000079c5 */ /* 0x000fe40000010000 */
[----:B------:R-:W-:-:S06]  /*12380*/  WARPGROUP.ARRIVE ;  /* 0x00000000000079c5 */ /* 0x000fcc0000000000 */
[----:B------:R-:W-:Y:S01]  /*12390*/  HGMMA.64x96x16.F32 R24, gdesc[UR36].tnspB, R24, gsb0 ;  /* 0x41600000241879f0 */ /* 0x000fe20008000818 */
[----:B------:R-:W4:Y:S01]  /*123a0*/  MUFU.EX2 R21, R138 ;  /* 0x0000008a00157308 */ /* 0x000f220000000800 */
[----:B0-----:R-:W-:Y:S02]  /*123b0*/  SHF.R.U32.HI R140, RZ, 0x7, R141 ;  /* 0x00000007ff8c7819 */ /* 0x001fe4000001168d */
[----:B------:R-:W-:-:S03]  /*123c0*/  ISETP.GE.U32.AND P2, PT, R141, 0x180, PT ;  /* 0x000001808d00780c */ /* 0x000fc60003f46070 */
[----:B------:R-:W-:Y:S02]  /*123d0*/  VIADD R76, R140, 0x9 ;  /* 0x000000098c4c7836 */ /* 0x000fe40000000000 */
[----:B------:R-:W0:Y:S03]  /*123e0*/  MUFU.EX2 R139, R139 ;  /* 0x0000008b008b7308 */ /* 0x000e260000000800 */
[----:B------:R-:W-:-:S05]  /*123f0*/  SEL R76, R76, 0x9, !P2 ;  /* 0x000000094c4c7807 */ /* 0x000fca0005000000 */
[----:B------:R-:W1:Y:S08]  /*12400*/  MUFU.EX2 R23, R142 ;  /* 0x0000008e00177308 */ /* 0x000e700000000800 */
[----:B------:R-:W2:Y:S01]  /*12410*/  MUFU.EX2 R143, R143 ;  /* 0x0000008f008f7308 */ /* 0x000ea20000000800 */
[----:B----4-:R-:W-:Y:S01]  /*12420*/  FFMA.FTZ R77, R121, R136, R21 ;  /* 0x00000088794d7223 */ /* 0x010fe20000010015 */
[----:B------:R-:W-:-:S03]  /*12430*/  @!P1 IMAD R15, R15, 0x8, R18 ;  /* 0x000000080f0f9824 */ /* 0x000fc600078e0212 */
[----:B0-----:R-:W-:Y:S01]  /*12440*/  FADD.FTZ R77, R139, R77 ;  /* 0x0000004d8b4d7221 */ /* 0x001fe20000010000 */
[----:B------:R-:W-:Y:S01]  /*12450*/  @!P1 VIADD R15, R15, 0x31c60 ;  /* 0x00031c600f0f9836 */ /* 0x000fe20000000000 */
[----:B------:R-:W-:Y:S02]  /*12460*/  F2FP.F16.F32.PACK_AB R21, R139, R21 ;  /* 0x000000158b15723e */ /* 0x000fe400000000ff */
[----:B-1----:R-:W-:Y:S02]  /*12470*/  FADD.FTZ R77, R23, R77 ;  /* 0x0000004d174d7221 */ /* 0x002fe40000010000 */
[----:B------:R-:W-:Y:S01]  /*12480*/  @!P1 PRMT R15, RZ, 0x654, R15 ;  /* 0x00000654ff0f9816 */ /* 0x000fe2000000000f */
[----:B------:R-:W0:Y:S01]  /*12490*/  MUFU.EX2 R157, R157 ;  /* 0x0000009d009d7308 */ /* 0x000e220000000800 */
[----:B--2---:R-:W-:-:S07]  /*124a0*/  F2FP.F16.F32.PACK_AB R23, R143, R23 ;  /* 0x000000178f17723e */ /* 0x004fce00000000ff */
[----:B------:R-:W-:Y:S08]  /*124b0*/  MUFU.EX2 R154, R154 ;  /* 0x0000009a009a7308 */ /* 0x000ff00000000800 */
[----:B------:R-:W-:Y:S01]  /*124c0*/  MUFU.EX2 R131, R131 ;  /* 0x0000008300837308 */ /* 0x000fe20000000800 */
[----:B0-----:R-:W-:Y:S01]  /*124d0*/  FADD.FTZ R137, R157, R137 ;  /* 0x000000899d897221 */ /* 0x001fe20000010000 */
[----:B------:R-:W-:-:S06]  /*124e0*/  FADD.FTZ R77, R143, R77 ;  /* 0x0000004d8f4d7221 */ /* 0x000fcc0000010000 */
[----:B------:R-:W-:Y:S08]  /*124f0*/  MUFU.EX2 R152, R152 ;  /* 0x0000009800987308 */ /* 0x000ff00000000800 */
[----:B------:R-:W-:Y:S01]  /*12500*/  MUFU.EX2 R135, R135 ;  /* 0x0000008700877308 */ /* 0x000fe20000000800 */
[----:B------:R-:W-:Y:S02]  /*12510*/  WARPGROUP.DEPBAR.LE gsb0, 0x0 ;  /* 0x00008000000079c5 */ /* 0x000fe40000010000 */
[----:B------:R0:W-:Y:S06]  /*12520*/  BAR.ARV R76, 0x100 ;  /* 0x0004004c0000751d */ /* 0x0001ec0000002000 */
[----:B0-----:R-:W-:-:S04]  /*12530*/  @!P1 IMAD R76, R148, 0x8, R18 ;  /* 0x00000008944c9824 */ /* 0x001fc800078e0212 */
[----:B------:R-:W-:-:S05]  /*12540*/  @!P1 VIADD R76, R76, 0x31c40 ;  /* 0x00031c404c4c9836 */ /* 0x000fca0000000000 */
[----:B------:R-:W-:-:S04]  /*12550*/  @!P1 PRMT R76, RZ, 0x654, R76 ;  /* 0x00000654ff4c9816 */ /* 0x000fc8000000004c */
[----:B------:R0:W-:Y:S01]  /*12560*/  @!P1 SYNCS.ARRIVE.TRANS64.RED.A1T0 RZ, [R76+URZ], RZ ;  /* 0x000000ff4cff99a7 */ /* 0x0001e2000810043f */
[----:B------:R1:W-:Y:S01]  /*12570*/  @!P1 SYNCS.ARRIVE.TRANS64.RED.A1T0 RZ, [R15+URZ], RZ ;  /* 0x000000ff0fff99a7 */ /* 0x0003e2000810043f */
[----:B------:R2:W-:Y:S02]  /*12580*/  STSM.16.M88.4 [R144+0x24300], R20 ;  /* 0x0243001490007844 */ /* 0x0005e40000000200 */
[----:B--2---:R-:W2:Y:S08]  /*12590*/  MUFU.EX2 R20, R156 ;  /* 0x0000009c00147308 */ /* 0x004eb00000000800 */
[----:B------:R-:W3:Y:S08]  /*125a0*/  MUFU.EX2 R21, R130 ;  /* 0x0000008200157308 */ /* 0x000ef00000000800 */
[----:B------:R-:W4:Y:S01]  /*125b0*/  MUFU.EX2 R22, R153 ;  /* 0x0000009900167308 */ /* 0x000f220000000800 */
[----:B--2---:R-:W-:-:S07]  /*125c0*/  FADD.FTZ R137, R20, R137 ;  /* 0x0000008914897221 */ /* 0x004fce0000010000 */
[----:B------:R-:W2:Y:S01]  /*125d0*/  MUFU.EX2 R23, R134 ;  /* 0x0000008600177308 */ /* 0x000ea20000000800 */
[----:B---3--:R-:W-:Y:S01]  /*125e0*/  FADD.FTZ R77, R21, R77 ;  /* 0x0000004d154d7221 */ /* 0x008fe20000010000 */
[----:B------:R-:W-:-:S06]  /*125f0*/  FADD.FTZ R137, R154, R137 ;  /* 0x000000899a897221 */ /* 0x000fcc0000010000 */
[----:B0-----:R-:W0:Y:S01]  /*12600*/  MUFU.EX2 R76, R151 ;  /* 0x00000097004c7308 */ /* 0x001e220000000800 */
[----:B------:R-:W-:-:S07]  /*12610*/  FADD.FTZ R77, R131, R77 ;  /* 0x0000004d834d7221 */ /* 0x000fce0000010000 */
[----:B------:R-:W3:Y:S01]  /*12620*/  MUFU.EX2 R122, R122 ;  /* 0x0000007a007a7308 */ /* 0x000ee20000000800 */
[----:B----4-:R-:W-:-:S07]  /*12630*/  FADD.FTZ R137, R22, R137 ;  /* 0x0000008916897221 */ /* 0x010fce0000010000 */
[----:B------:R-:W-:Y:S01]  /*12640*/  MUFU.EX2 R150, R150 ;  /* 0x0000009600967308 */ /* 0x000fe20000000800 */
[----:B--2---:R-:W-:-:S07]  /*12650*/  FADD.FTZ R77, R23, R77 ;  /* 0x0000004d174d7221 */ /* 0x004fce0000010000 */
[----:B------:R-:W2:Y:S01]  /*12660*/  MUFU.EX2 R123, R123 ;  /* 0x0000007b007b7308 */ /* 0x000ea20000000800 */
[----:B------:R-:W-:-:S07]  /*12670*/  FADD.FTZ R137, R152, R137 ;  /* 0x0000008998897221 */ /* 0x000fce0000010000 */
[----:B------:R-:W-:Y:S01]  /*12680*/  MUFU.EX2 R78, R133 ;  /* 0x00000085004e7308 */ /* 0x000fe20000000800 */
[----:B------:R-:W-:-:S07]  /*12690*/  FADD.FTZ R77, R135, R77 ;  /* 0x0000004d874d7221 */ /* 0x000fce0000010000 */
[----:B------:R-:W4:Y:S01]  /*126a0*/  MUFU.EX2 R79, R126 ;  /* 0x0000007e004f7308 */ /* 0x000f220000000800 */
[----:B0-----:R-:W-:-:S07]  /*126b0*/  FADD.FTZ R137, R76, R137 ;  /* 0x000000894c897221 */ /* 0x001fce0000010000 */
[----:B------:R-:W0:Y:S01]  /*126c0*/  MUFU.EX2 R136, R132 ;  /* 0x0000008400887308 */ /* 0x000e220000000800 */
[----:B---3--:R-:W-:-:S07]  /*126d0*/  FADD.FTZ R77, R122, R77 ;  /* 0x0000004d7a4d7221 */ /* 0x008fce0000010000 */
[----:B------:R-:W3:Y:S08]  /*126e0*/  MUFU.EX2 R127, R127 ;  /* 0x0000007f007f7308 */ /* 0x000ef00000000800 */
[----:B------:R-:W-:Y:S01]  /*126f0*/  MUFU.EX2 R133, R128 ;  /* 0x0000008000857308 */ /* 0x000fe20000000800 */
[----:B--2---:R-:W-:-:S07]  /*12700*/  FADD.FTZ R77, R123, R77 ;  /* 0x0000004d7b4d7221 */ /* 0x004fce0000010000 */
[----:B------:R-:W2:Y:S08]  /*12710*/  MUFU.EX2 R129, R129 ;  /* 0x0000008100817308 */ /* 0x000eb00000000800 */
[----:B------:R-:W-:Y:S08]  /*12720*/  MUFU.EX2 R128, R117 ;  /* 0x0000007500807308 */ /* 0x000ff00000000800 */
[----:B------:R-:W-:Y:S08]  /*12730*/  MUFU.EX2 R117, R109 ;  /* 0x0000006d00757308 */ /* 0x000ff00000000800 */
[----:B-1----:R-:W-:Y:S08]  /*12740*/  MUFU.EX2 R15, R89 ;  /* 0x00000059000f7308 */ /* 0x002ff00000000800 */
[----:B------:R-:W-:Y:S08]  /*12750*/  MUFU.EX2 R109, R104 ;  /* 0x00000068006d7308 */ /* 0x000ff00000000800 */
[----:B------:R-:W1:Y:S08]  /*12760*/  MUFU.EX2 R89, R114 ;  /* 0x0000007200597308 */ /* 0x000e700000000800 */
[----:B------:R-:W-:Y:S01]  /*12770*/  MUFU.EX2 R104, R92 ;  /* 0x0000005c00687308 */ /* 0x000fe20000000800 */
[----:B----4-:R-:W-:-:S07]  /*12780*/  FADD.FTZ R77, R79, R77 ;  /* 0x0000004d4f4d7221 */ /* 0x010fce0000010000 */
[----:B------:R4:W-:Y:S08]  /*12790*/  MUFU.EX2 R92, R88 ;  /* 0x00000058005c7308 */ /* 0x0009f00000000800 */
[----:B------:R-:W1:Y:S01]  /*127a0*/  MUFU.EX2 R115, R115 ;  /* 0x0000007300737308 */ /* 0x000e620000000800 */
[----:B----4-:R-:W-:-:S04]  /*127b0*/  FADD.FTZ R88, R150, R137 ;  /* 0x0000008996587221 */ /* 0x010fc80000010000 */
[----:B------:R-:W-:-:S03]  /*127c0*/  FADD.FTZ R88, R78, R88 ;  /* 0x000000584e587221 */ /* 0x000fc60000010000 */
[----:B------:R-:W4:Y:S01]  /*127d0*/  MUFU.EX2 R125, R125 ;  /* 0x0000007d007d7308 */ /* 0x000f220000000800 */
[----:B0-----:R-:W-:Y:S01]  /*127e0*/  FADD.FTZ R88, R136, R88 ;  /* 0x0000005888587221 */ /* 0x001fe20000010000 */
[----:B---3--:R-:W-:-:S06]  /*127f0*/  FADD.FTZ R77, R127, R77 ;  /* 0x0000004d7f4d7221 */ /* 0x008fcc0000010000 */
[----:B------:R-:W0:Y:S01]  /*12800*/  MUFU.EX2 R118, R118 ;  /* 0x0000007600767308 */ /* 0x000e220000000800 */
[----:B--2---:R-:W-:-:S07]  /*12810*/  FADD.FTZ R88, R129, R88 ;  /* 0x0000005881587221 */ /* 0x004fce0000010000 */
[----:B------:R-:W2:Y:S01]  /*12820*/  MUFU.EX2 R132, R124 ;  /* 0x0000007c00847308 */ /* 0x000ea20000000800 */
[----:B-1----:R-:W-:-:S07]  /*12830*/  FADD.FTZ R77, R89, R77 ;  /* 0x0000004d594d7221 */ /* 0x002fce0000010000 */
[----:B------:R-:W1:Y:S01]  /*12840*/  MUFU.EX2 R119, R119 ;  /* 0x0000007700777308 */ /* 0x000e620000000800 */
[----:B------:R-:W-:-:S07]  /*12850*/  FADD.FTZ R88, R133, R88 ;  /* 0x0000005885587221 */ /* 0x000fce0000010000 */
[----:B------:R-:W3:Y:S01]  /*12860*/  MUFU.EX2 R120, R120 ;  /* 0x0000007800787308 */ /* 0x000ee20000000800 */
[----:B------:R-:W-:-:S07]  /*12870*/  FADD.FTZ R77, R115, R77 ;  /* 0x0000004d734d7221 */ /* 0x000fce0000010000 */
[----:B------:R-:W3:Y:S01]  /*12880*/  MUFU.EX2 R106, R106 ;  /* 0x0000006a006a7308 */ /* 0x000ee20000000800 */
[----:B----4-:R-:W-:Y:S01]  /*12890*/  FADD.FTZ R88, R125, R88 ;  /* 0x000000587d587221 */ /* 0x010fe20000010000 */
[----:B0-----:R-:W-:-:S06]  /*128a0*/  FADD.FTZ R77, R118, R77 ;  /* 0x0000004d764d7221 */ /* 0x001fcc0000010000 */
[----:B------:R-:W0:Y:S08]  /*128b0*/  MUFU.EX2 R107, R107 ;  /* 0x0000006b006b7308 */ /* 0x000e300000000800 */
[----:B------:R-:W4:Y:S08]  /*128c0*/  MUFU.EX2 R116, R116 ;  /* 0x0000007400747308 */ /* 0x000f300000000800 */
[----:B------:R-:W4:Y:S08]  /*128d0*/  MUFU.EX2 R124, R113 ;  /* 0x00000071007c7308 */ /* 0x000f300000000800 */
[----:B------:R-:W4:Y:S08]  /*128e0*/  MUFU.EX2 R110, R110 ;  /* 0x0000006e006e7308 */ /* 0x000f300000000800 */
[----:B------:R-:W-:Y:S08]  /*128f0*/  MUFU.EX2 R113, R84 ;  /* 0x0000005400717308 */ /* 0x000ff00000000800 */
[----:B------:R2:W-:Y:S01]  /*12900*/  MUFU.EX2 R84, R90 ;  /* 0x0000005a00547308 */ /* 0x0005e20000000800 */
[----:B------:R-:W-:-:S07]  /*12910*/  F2FP.F16.F32.PACK_AB R20, R20, R157 ;  /* 0x0000009d1414723e */ /* 0x000fce00000000ff */
[----:B------:R-:W-:Y:S01]  /*12920*/  MUFU.EX2 R111, R111 ;  /* 0x0000006f006f7308 */ /* 0x000fe20000000800 */
[----:B--2---:R-:W-:Y:S01]  /*12930*/  FADD.FTZ R90, R132, R88 ;  /* 0x00000058845a7221 */ /* 0x004fe20000010000 */
[----:B-1----:R-:W-:-:S03]  /*12940*/  FADD.FTZ R88, R119, R77 ;  /* 0x0000004d77587221 */ /* 0x002fc60000010000 */
[----:B---3--:R-:W-:-:S03]  /*12950*/  FADD.FTZ R90, R120, R90 ;  /* 0x0000005a785a7221 */ /* 0x008fc60000010000 */
[----:B------:R-:W1:Y:S01]  /*12960*/  MUFU.EX2 R112, R112 ;  /* 0x0000007000707308 */ /* 0x000e620000000800 */
[----:B------:R-:W-:Y:S01]  /*12970*/  FADD.FTZ R88, R106, R88 ;  /* 0x000000586a587221 */ /* 0x000fe20000010000 */
[----:B------:R-:W-:Y:S01]  /*12980*/  F2FP.F16.F32.PACK_AB R21, R131, R21 ;  /* 0x000000158315723e */ /* 0x000fe200000000ff */
[----:B------:R-:W-:Y:S01]  /*12990*/  FADD.FTZ R90, R128, R90 ;  /* 0x0000005a805a7221 */ /* 0x000fe20000010000 */
[----:B------:R-:W-:-:S04]  /*129a0*/  F2FP.F16.F32.PACK_AB R22, R22, R154 ;  /* 0x0000009a1616723e */ /* 0x000fc800000000ff */
[----:B------:R-:W2:Y:S01]  /*129b0*/  MUFU.EX2 R98, R98 ;  /* 0x0000006200627308 */ /* 0x000ea20000000800 */
[----:B------:R-:W-:Y:S01]  /*129c0*/  F2FP.F16.F32.PACK_AB R23, R135, R23 ;  /* 0x000000178717723e */ /* 0x000fe200000000ff */
[----:B0-----:R-:W-:Y:S01]  /*129d0*/  FADD.FTZ R88, R107, R88 ;  /* 0x000000586b587221 */ /* 0x001fe20000010000 */
[----:B----4-:R-:W-:-:S05]  /*129e0*/  FADD.FTZ R90, R116, R90 ;  /* 0x0000005a745a7221 */ /* 0x010fca0000010000 */
[----:B------:R-:W0:Y:S01]  /*129f0*/  MUFU.EX2 R99, R99 ;  /* 0x0000006300637308 */ /* 0x000e220000000800 */
[----:B------:R3:W-:Y:S01]  /*12a00*/  STSM.16.M88.4 [R144+0x25b00], R20 ;  /* 0x025b001490007844 */ /* 0x0007e20000000200 */
[----:B------:R-:W-:-:S06]  /*12a10*/  FADD.FTZ R90, R124, R90 ;  /* 0x0000005a7c5a7221 */ /* 0x000fcc0000010000 */
[----:B------:R-:W4:Y:S08]  /*12a20*/  MUFU.EX2 R108, R108 ;  /* 0x0000006c006c7308 */ /* 0x000f300000000800 */
[----:B------:R-:W4:Y:S01]  /*12a30*/  MUFU.EX2 R102, R102 ;  /* 0x0000006600667308 */ /* 0x000f220000000800 */
[----:B---3--:R-:W-:Y:S01]  /*12a40*/  FADD.FTZ R20, R110, R88 ;  /* 0x000000586e147221 */ /* 0x008fe20000010000 */
[----:B-1----:R-:W-:-:S03]  /*12a50*/  FADD.FTZ R21, R112, R90 ;  /* 0x0000005a70157221 */ /* 0x002fc60000010000 */
[----:B------:R-:W-:-:S03]  /*12a60*/  FADD.FTZ R20, R111, R20 ;  /* 0x000000146f147221 */ /* 0x000fc60000010000 */
[----:B------:R-:W1:Y:S01]  /*12a70*/  MUFU.EX2 R105, R105 ;  /* 0x0000006900697308 */ /* 0x000e620000000800 */
[----:B--2---:R-:W-:-:S07]  /*12a80*/  FADD.FTZ R20, R98, R20 ;  /* 0x0000001462147221 */ /* 0x004fce0000010000 */
[----:B------:R-:W2:Y:S01]  /*12a90*/  MUFU.EX2 R103, R103 ;  /* 0x0000006700677308 */ /* 0x000ea20000000800 */
[----:B------:R-:W-:Y:S01]  /*12aa0*/  F2FP.F16.F32.PACK_AB R76, R76, R152 ;  /* 0x000000984c4c723e */ /* 0x000fe200000000ff */
[----:B------:R-:W-:Y:S01]  /*12ab0*/  FADD.FTZ R21, R117, R21 ;  /* 0x0000001575157221 */ /* 0x000fe20000010000 */
[----:B------:R-:W-:Y:S02]  /*12ac0*/  F2FP.F16.F32.PACK_AB R77, R123, R122 ;  /* 0x0000007a7b4d723e */ /* 0x000fe400000000ff */
[----:B------:R-:W-:Y:S02]  /*12ad0*/  F2FP.F16.F32.PACK_AB R78, R78, R150 ;  /* 0x000000964e4e723e */ /* 0x000fe400000000ff */
[----:B------:R-:W-:Y:S01]  /*12ae0*/  F2FP.F16.F32.PACK_AB R79, R127, R79 ;  /* 0x0000004f7f4f723e */ /* 0x000fe200000000ff */
[----:B------:R-:W3:Y:S01]  /*12af0*/  MUFU.EX2 R101, R101 ;  /* 0x0000006500657308 */ /* 0x000ee20000000800 */
[----:B0-----:R-:W-:Y:S01]  /*12b00*/  FADD.FTZ R22, R99, R20 ;  /* 0x0000001463167221 */ /* 0x001fe20000010000 */
[----:B----4-:R-:W-:-:S06]  /*12b10*/  FADD.FTZ R23, R108, R21 ;  /* 0x000000156c177221 */ /* 0x010fcc0000010000 */
[----:B------:R-:W-:Y:S01]  /*12b20*/  MUFU.EX2 R138, R85 ;  /* 0x00000055008a7308 */ /* 0x000fe20000000800 */
[----:B------:R0:W-:Y:S07]  /*12b30*/  STSM.16.M88.4 [R144+0x27300], R76 ;  /* 0x0273004c90007844 */ /* 0x0001ee0000000200 */
[----:B------:R-:W4:Y:S08]  /*12b40*/  MUFU.EX2 R85, R91 ;  /* 0x0000005b00557308 */ /* 0x000f300000000800 */
[----:B------:R-:W4:Y:S01]  /*12b50*/  MUFU.EX2 R100, R100 ;  /* 0x0000006400647308 */ /* 0x000f220000000800 */
[----:B0-----:R-:W-:Y:S01]  /*12b60*/  FADD.FTZ R76, R102, R22 ;  /* 0x00000016664c7221 */ /* 0x001fe20000010000 */
[----:B-1----:R-:W-:-:S06]  /*12b70*/  FADD.FTZ R78, R105, R23 ;  /* 0x00000017694e7221 */ /* 0x002fcc0000010000 */
[----:B------:R-:W0:Y:S01]  /*12b80*/  MUFU.EX2 R94, R94 ;  /* 0x0000005e005e7308 */ /* 0x000e220000000800 */
[----:B--2---:R-:W-:Y:S01]  /*12b90*/  FADD.FTZ R77, R103, R76 ;  /* 0x0000004c674d7221 */ /* 0x004fe20000010000 */
[----:B------:R-:W-:-:S06]  /*12ba0*/  FADD.FTZ R78, R109, R78 ;  /* 0x0000004e6d4e7221 */ /* 0x000fcc0000010000 */
[----:B------:R-:W1:Y:S01]  /*12bb0*/  MUFU.EX2 R97, R97 ;  /* 0x0000006100617308 */ /* 0x000e620000000800 */
[----:B------:R-:W-:Y:S01]  /*12bc0*/  FADD.FTZ R76, R84, R77 ;  /* 0x0000004d544c7221 */ /* 0x000fe20000010000 */
[----:B---3--:R-:W-:-:S06]  /*12bd0*/  FADD.FTZ R79, R101, R78 ;  /* 0x0000004e654f7221 */ /* 0x008fcc0000010000 */
[----:B------:R-:W2:Y:S01]  /*12be0*/  MUFU.EX2 R95, R95 ;  /* 0x0000005f005f7308 */ /* 0x000ea20000000800 */
[----:B----4-:R-:W-:-:S07]  /*12bf0*/  FADD.FTZ R77, R85, R76 ;  /* 0x0000004c554d7221 */ /* 0x010fce0000010000 */
[----:B------:R-:W3:Y:S01]  /*12c00*/  MUFU.EX2 R96, R96 ;  /* 0x0000006000607308 */ /* 0x000ee20000000800 */
[----:B------:R-:W-:-:S07]  /*12c10*/  FADD.FTZ R78, R100, R79 ;  /* 0x0000004f644e7221 */ /* 0x000fce0000010000 */
[----:B------:R-:W4:Y:S01]  /*12c20*/  MUFU.EX2 R82, R82 ;  /* 0x0000005200527308 */ /* 0x000f220000000800 */
[----:B------:R-:W-:-:S07]  /*12c30*/  F2FP.F16.F32.PACK_AB R88, R129, R136 ;  /* 0x000000888158723e */ /* 0x000fce00000000ff */
[----:B------:R-:W4:Y:S01]  /*12c40*/  MUFU.EX2 R93, R93 ;  /* 0x0000005d005d7308 */ /* 0x000f220000000800 */
[----:B------:R-:W-:Y:S02]  /*12c50*/  F2FP.F16.F32.PACK_AB R89, R115, R89 ;  /* 0x000000597359723e */ /* 0x000fe400000000ff */
[----:B------:R-:W-:Y:S02]  /*12c60*/  F2FP.F16.F32.PACK_AB R90, R125, R133 ;  /* 0x000000857d5a723e */ /* 0x000fe400000000ff */
[----:B------:R-:W-:-:S03]  /*12c70*/  F2FP.F16.F32.PACK_AB R91, R119, R118 ;  /* 0x00000076775b723e */ /* 0x000fc600000000ff */
[----:B------:R0:W-:Y:S01]  /*12c80*/  MUFU.EX2 R114, R86 ;  /* 0x0000005600727308 */ /* 0x0001e20000000800 */
[----:B------:R-:W-:Y:S01]  /*12c90*/  F2FP.F16.F32.PACK_AB R20, R120, R132 ;  /* 0x000000847814723e */ /* 0x000fe200000000ff */
[----:B------:R2:W-:Y:S01]  /*12ca0*/  STSM.16.M88.4 [R144+0x28b00], R88 ;  /* 0x028b005890007844 */ /* 0x0005e20000000200 */
[----:B------:R-:W-:Y:S02]  /*12cb0*/  F2FP.F16.F32.PACK_AB R21, R107, R106 ;  /* 0x0000006a6b15723e */ /* 0x000fe400000000ff */
[----:B------:R-:W-:Y:S01]  /*12cc0*/  F2FP.F16.F32.PACK_AB R22, R116, R128 ;  /* 0x000000807416723e */ /* 0x000fe200000000ff */
[----:B0-----:R-:W-:Y:S01]  /*12cd0*/  FADD.FTZ R86, R94, R77 ;  /* 0x0000004d5e567221 */ /* 0x001fe20000010000 */
[----:B------:R-:W-:Y:S01]  /*12ce0*/  F2FP.F16.F32.PACK_AB R77, R99, R98 ;  /* 0x00000062634d723e */ /* 0x000fe200000000ff */
[----:B-1----:R-:W-:Y:S01]  /*12cf0*/  FADD.FTZ R99, R97, R78 ;  /* 0x0000004e61637221 */ /* 0x002fe20000010000 */
[----:B------:R-:W-:Y:S01]  /*12d00*/  F2FP.F16.F32.PACK_AB R23, R111, R110 ;  /* 0x0000006e6f17723e */ /* 0x000fe200000000ff */
[----:B--2---:R-:W-:-:S02]  /*12d10*/  FADD.FTZ R89, R95, R86 ;  /* 0x000000565f597221 */ /* 0x004fc40000010000 */
[----:B---3--:R-:W-:Y:S02]  /*12d20*/  FADD.FTZ R86, R96, R99 ;  /* 0x0000006360567221 */ /* 0x008fe40000010000 */
[----:B------:R4:W-:Y:S02]  /*12d30*/  STSM.16.M88.4 [R144+0x2a300], R20 ;  /* 0x02a3001490007844 */ /* 0x0009e40000000200 */
[----:B----4-:R-:W-:Y:S01]  /*12d40*/  FADD.FTZ R22, R82, R89 ;  /* 0x0000005952167221 */ /* 0x010fe20000010000 */
[----:B------:R-:W-:Y:S01]  /*12d50*/  FADD.FTZ R89, R93, R86 ;  /* 0x000000565d597221 */ /* 0x000fe20000010000 */
[----:B------:R-:W-:-:S03]  /*12d60*/  F2FP.F16.F32.PACK_AB R21, R85, R84 ;  /* 0x000000545515723e */ /* 0x000fc600000000ff */
[----:B------:R-:W-:-:S04]  /*12d70*/  FADD.FTZ R84, R104, R89 ;  /* 0x0000005968547221 */ /* 0x000fc80000010000 */
[----:B------:R-:W-:-:S04]  /*12d80*/  FADD.FTZ R91, R15, R84 ;  /* 0x000000540f5b7221 */ /* 0x000fc80000010000 */
[C---:B------:R-:W-:Y:S01]  /*12d90*/  FADD.FTZ R91, R92.reuse, R91 ;  /* 0x0000005b5c5b7221 */ /* 0x040fe20000010000 */
[----:B------:R-:W-:Y:S02]  /*12da0*/  F2FP.F16.F32.PACK_AB R92, R92, R15 ;  /* 0x0000000f5c5c723e */ /* 0x000fe400000000ff */
[----:B------:R-:W2:Y:S01]  /*12db0*/  LDL.LU R15, [R1+0x1c] ;  /* 0x00001c00010f7983 */ /* 0x000ea20000300800 */
[----:B------:R-:W0:Y:S08]  /*12dc0*/  MUFU.EX2 R83, R83 ;  /* 0x0000005300537308 */ /* 0x000e300000000800 */
[----:B------:R-:W1:Y:S08]  /*12dd0*/  MUFU.EX2 R87, R87 ;  /* 0x0000005700577308 */ /* 0x000e700000000800 */
[----:B------:R-:W-:Y:S01]  /*12de0*/  MUFU.EX2 R74, R74 ;  /* 0x0000004a004a7308 */ /* 0x000fe20000000800 */
[----:B0-----:R-:W-:-:S07]  /*12df0*/  FADD.FTZ R23, R83, R22 ;  /* 0x0000001653177221 */ /* 0x001fce0000010000 */
[----:B------:R-:W0:Y:S08]  /*12e00*/  MUFU.EX2 R75, R75 ;  /* 0x0000004b004b7308 */ /* 0x000e300000000800 */
[----:B------:R-:W-:Y:S08]  /*12e10*/  MUFU.EX2 R73, R73 ;  /* 0x0000004900497308 */ /* 0x000ff00000000800 */
[----:B------:R-:W3:Y:S01]  /*12e20*/  MUFU.EX2 R81, R81 ;  /* 0x0000005100517308 */ /* 0x000ee20000000800 */
[----:B------:R-:W-:Y:S01]  /*12e30*/  FADD.FTZ R86, R114, R23 ;  /* 0x0000001772567221 */ /* 0x000fe20000010000 */
[----:B------:R-:W-:-:S02]  /*12e40*/  F2FP.F16.F32.PACK_AB R76, R112, R124 ;  /* 0x0000007c704c723e */ /* 0x000fc400000000ff */
[----:B------:R-:W-:Y:S01]  /*12e50*/  F2FP.F16.F32.PACK_AB R78, R108, R117 ;  /* 0x000000756c4e723e */ /* 0x000fe200000000ff */
[----:B-1----:R-:W-:Y:S01]  /*12e60*/  FADD.FTZ R89, R87, R86 ;  /* 0x0000005657597221 */ /* 0x002fe20000010000 */
        /* <DEDUP_REMOVED lines=8> */
[----:B0-----:R-:W-:Y:S02]  /*12ef0*/  F2FP.F16.F32.PACK_AB R93, R75, R74 ;  /* 0x0000004a4b5d723e */ /* 0x001fe400000000ff */
[----:B------:R-:W-:Y:S02]  /*12f00*/  F2FP.F16.F32.PACK_AB R94, R113, R138 ;  /* 0x0000008a715e723e */ /* 0x000fe400000000ff */
[----:B---3--:R-:W-:Y:S01]  /*12f10*/  F2FP.F16.F32.PACK_AB R95, R81, R73 ;  /* 0x00000049515f723e */ /* 0x008fe200000000ff */
[----:B------:R-:W-:Y:S04]  /*12f20*/  STSM.16.M88.4 [R144+0x2bb00], R76 ;  /* 0x02bb004c90007844 */ /* 0x000fe80000000200 */
[----:B------:R0:W-:Y:S04]  /*12f30*/  STSM.16.M88.4 [R144+0x2d300], R20 ;  /* 0x02d3001490007844 */ /* 0x0001e80000000200 */
[----:B------:R-:W-:Y:S04]  /*12f40*/  STSM.16.M88.4 [R144+0x2eb00], R84 ;  /* 0x02eb005490007844 */ /* 0x000fe80000000200 */
[----:B------:R-:W-:Y:S01]  /*12f50*/  STSM.16.M88.4 [R144+0x30300], R92 ;  /* 0x0303005c90007844 */ /* 0x000fe20000000200 */
[----:B------:R-:W-:Y:S01]  /*12f60*/  @!PT LDS RZ, [RZ] ;  /* 0x00000000fffff984 */ /* 0x000fe20000000800 */
[----:B------:R-:W-:Y:S01]  /*12f70*/  @!PT LDS RZ, [RZ] ;  /* 0x00000000fffff984 */ /* 0x000fe20000000800 */
[----:B------:R-:W-:Y:S01]  /*12f80*/  @!PT LDS RZ, [RZ] ;  /* 0x00000000fffff984 */ /* 0x000fe20000000800 */
[----:B------:R-:W-:Y:S01]  /*12f90*/  @!PT LDS RZ, [RZ] ;  /* 0x00000000fffff984 */ /* 0x000fe20000000800 */
[----:B------:R1:W-:Y:S06]  /*12fa0*/  MEMBAR.ALL.CTA ;  /* 0x0000000000007992 */ /* 0x0003ec0000008000 */
[----:B-1----:R-:W1:Y:S01]  /*12fb0*/  FENCE.VIEW.ASYNC.S ;  /* 0x00000000000073c6 */ /* 0x002e620000000000 */
[----:B------:R-:W-:Y:S01]  /*12fc0*/  FADD.FTZ R82, R74, R89 ;  /* 0x000000594a527221 */ /* 0x000fe20000010000 */
[----:B------:R-:W-:-:S03]  /*12fd0*/  FADD.FTZ R88, R138, R91 ;  /* 0x0000005b8a587221 */ /* 0x000fc60000010000 */
[----:B------:R-:W-:Y:S01]  /*12fe0*/  FADD.FTZ R82, R75, R82 ;  /* 0x000000524b527221 */ /* 0x000fe20000010000 */
[----:B------:R-:W-:-:S03]  /*12ff0*/  FADD.FTZ R74, R113, R88 ;  /* 0x00000058714a7221 */ /* 0x000fc60000010000 */
[----:B------:R-:W-:-:S04]  /*13000*/  FADD.FTZ R82, R73, R82 ;  /* 0x0000005249527221 */ /* 0x000fc80000010000 */
[----:B0-----:R-:W-:Y:S01]  /*13010*/  FADD.FTZ R20, R81, R82 ;  /* 0x0000005251147221 */ /* 0x001fe20000010000 */
[----:B------:R-:W-:Y:S01]  /*13020*/  STL [R1+0x20], R74 ;  /* 0x0000204a01007387 */ /* 0x000fe20000100800 */
[----:B------:R-:W-:-:S03]  /*13030*/  FMUL.FTZ R24, R24, R80 ;  /* 0x0000005018187220 */ /* 0x000fc60000410000 */
[----:B------:R-:W-:Y:S01]  /*13040*/  STL [R1+0x24], R20 ;  /* 0x0000241401007387 */ /* 0x000fe20000100800 */
[-C--:B------:R-:W-:Y:S01]  /*13050*/  FMUL.FTZ R25, R25, R80.reuse ;  /* 0x0000005019197220 */ /* 0x080fe20000410000 */
[-C--:B------:R-:W-:Y:S02]  /*13060*/  FMUL.FTZ R28, R28, R80.reuse ;  /* 0x000000501c1c7220 */ /* 0x080fe40000410000 */
[----:B------:R3:W5:Y:S01]  /*13070*/  LDL R156, [R1+0x3c] ;  /* 0x00003c00019c7983 */ /* 0x0007620000100800 */
        /* <DEDUP_REMOVED lines=45> */
[----:B------:R-:W-:-:S02]  /*13350*/  IMAD.MOV.U32 R155, RZ, RZ, R72 ;  /* 0x000000ffff9b7224 */ /* 0x000fc400078e0048 */
[----:B------:R-:W-:Y:S01]  /*13360*/  IMAD.MOV.U32 R154, RZ, RZ, R0 ;  /* 0x000000ffff9a7224 */ /* 0x000fe200078e0000 */
[C---:B--2---:R-:W-:Y:S01]  /*13370*/  ISETP.GT.AND P2, PT, R15.reuse, RZ, PT ;  /* 0x000000ff0f00720c */ /* 0x044fe20003f44270 */
[----:B------:R-:W-:-:S05]  /*13380*/  VIADD R15, R15, 0xffffffff ;  /* 0xffffffff0f0f7836 */ /* 0x000fca0000000000 */
[----:B------:R0:W-:Y:S02]  /*13390*/  STL [R1+0x1c], R15 ;  /* 0x00001c0f01007387 */ /* 0x0001e40000100800 */
[----:B0-----:R-:W-:Y:S01]  /*133a0*/  IMAD.MOV.U32 R15, RZ, RZ, R148 ;  /* 0x000000ffff0f7224 */ /* 0x001fe200078e0094 */
[----:B-1----:R-:W-:-:S04]  /*133b0*/  NOP ;  /* 0x0000000000007918 */ /* 0x002fc80000000000 */
[----:B---3--:R-:W-:Y:S05]  /*133c0*/  @P2 BRA `(.L_x_431) ;  /* 0xffffffb800242947 */ /* 0x008fea000383ffff */
.L_x_420:
[----:B------:R-:W-:Y:S05]  /*133d0*/  WARPSYNC.ALL ;  /* 0x0000000000007948 */ /* 0x000fea0003800000 */
[----:B------:R-:W-:Y:S06]  /*133e0*/  BAR.ARV 0x8, 0x1a0 ;  /* 0x0206800000007b1d */ /* 0x000fec0000002000 */
[----:B------:R-:W-:Y:S05]  /*133f0*/  @!P0 BRA `(.L_x_432) ;  /* 0x0000000000048947 */ /* 0x000fea0003800000 */
[----:B------:R-:W-:Y:S01]  /*13400*/  BPT.TRAP 0x1 ;  /* 0x000000040000795c */ /* 0x000fe20000300000 */
.L_x_432:
[----:B------:R-:W2:Y:S01]  /*13410*/  LDL R2, [R1+0x3c] ;  /* 0x00003c0001027983 */ /* 0x000ea20000100800 */
[----:B------:R-:W-:Y:S01]  /*13420*/  IMAD R7, R148, 0x8, R18 ;  /* 0x0000000894077824 */ /* 0x000fe200078e0212 */
[----:B--2---:R-:W-:-:S04]  /*13430*/  SHF.L.U32 R4, R2, 0x1f, RZ ;  /* 0x0000001f02047819 */ /* 0x004fc800000006ff */
[----:B------:R1:W2:Y:S01]  /*13440*/  SYNCS.PHASECHK.TRANS64.TRYWAIT P2, [R7+URZ+0x31c50], R4 ;  /* 0x031c5004070075a7 */ /* 0x0002a2000804017f */
[----:B------:R-:W-:Y:S05]  /*13450*/  @!P0 BRA `(.L_x_433) ;  /* 0x0000000000048947 */ /* 0x000fea0003800000 */
[----:B------:R-:W-:Y:S01]  /*13460*/  BPT.TRAP 0x1 ;  /* 0x000000040000795c */ /* 0x000fe20000300000 */
.L_x_433:
[----:B------:R-:W3:Y:S01]  /*13470*/  LDL.LU R2, [R1+0x50] ;  /* 0x0000500001027983 */ /* 0x000ee20000300800 */
[----:B------:R-:W-:Y:S01]  /*13480*/  VIADD R18, R18, 0x200 ;  /* 0x0000020012127836 */ /* 0x000fe20000000000 */
[----:B------:R-:W-:-:S04]  /*13490*/  MOV R3, 0xc0000010 ;  /* 0xc000001000037802 */ /* 0x000fc80000000f00 */
[----:B------:R-:W-:-:S04]  /*134a0*/  SHF.R.U32.HI R18, RZ, 0x4, R18 ;  /* 0x00000004ff127819 */ /* 0x000fc80000011612 */
[----:B------:R-:W-:-:S04]  /*134b0*/  LOP3.LUT R18, R18, 0x3fff, RZ, 0xc0, !PT ;  /* 0x00003fff12127812 */ /* 0x000fc800078ec0ff */
[----:B------:R-:W-:Y:S02]  /*134c0*/  LOP3.LUT R5, R18, 0x2400000, RZ, 0xfc, !PT ;  /* 0x0240000012057812 */ /* 0x000fe400078efcff */
[----:B---3--:R-:W-:Y:S01]  /*134d0*/  LOP3.LUT R2, R2, 0x10000, RZ, 0xfc, !PT ;  /* 0x0001000002027812 */ /* 0x008fe200078efcff */
[----:B--2---:R-:W-:Y:S06]  /*134e0*/  @P2 BRA `(.L_x_434) ;  /* 0x0000000000082947 */ /* 0x004fec0003800000 */
[----:B------:R-:W2:Y:S02]  /*134f0*/  SYNCS.PHASECHK.TRANS64.TRYWAIT P0, [R7+URZ+0x31c50], R4 ;  /* 0x031c5004070075a7 */ /* 0x000ea4000800017f */
[----:B--2---:R-:W-:Y:S05]  /*13500*/  @!P0 BRA `(.L_x_435) ;  /* 0x0000008000508947 */ /* 0x004fea0003800000 */
.L_x_434:
[----:B-12---:R-:W-:Y:S01]  /*13510*/  IMAD R4, R148, 0x6c0, R5 ;  /* 0x000006c094047824 */ /* 0x006fe200078e0205 */
[----:B------:R-:W2:Y:S01]  /*13520*/  LDL.LU R12, [R1+0x20] ;  /* 0x00002000010c7983 */ /* 0x000ea20000300800 */
[----:B------:R-:W-:Y:S01]  /*13530*/  IMAD.MOV.U32 R5, RZ, RZ, -0x7fffffe0 ;  /* 0x80000020ff057424 */ /* 0x000fe200078e00ff */
[----:B------:R-:W-:Y:S05]  /*13540*/  WARPSYNC.ALL ;  /* 0x0000000000007948 */ /* 0x000fea0003800000 */
[C---:B------:R-:W-:Y:S01]  /*13550*/  R2UR UR4, R2.reuse ;  /* 0x00000000020472ca */ /* 0x040fe200000e0000 */
[----:B------:R-:W-:Y:S01]  /*13560*/  VIADD R10, R2, 0x180 ;  /* 0x00000180020a7836 */ /* 0x000fe20000000000 */
[----:B------:R-:W-:Y:S01]  /*13570*/  R2UR UR5, R3 ;  /* 0x00000000030572ca */ /* 0x000fe200000e0000 */
[C---:B------:R-:W-:Y:S01]  /*13580*/  VIADD R8, R4.reuse, 0x40 ;  /* 0x0000004004087836 */ /* 0x040fe20000000000 */
[----:B------:R-:W-:Y:S01]  /*13590*/  R2UR UR6, R4 ;  /* 0x00000000040672ca */ /* 0x000fe200000e0000 */
[----:B------:R-:W-:Y:S01]  /*135a0*/  IMAD.MOV.U32 R11, RZ, RZ, -0x3ffffff0 ;  /* 0xc0000010ff0b7424 */ /* 0x000fe200078e00ff */
[----:B------:R-:W-:Y:S01]  /*135b0*/  R2UR UR7, R5 ;  /* 0x00000000050772ca */ /* 0x000fe200000e0000 */
[----:B------:R-:W-:Y:S01]  /*135c0*/  WARPGROUP.ARRIVE ;  /* 0x00000000000079c5 */ /* 0x000fe20000000000 */
[----:B------:R-:W-:Y:S01]  /*135d0*/  IMAD.MOV.U32 R9, RZ, RZ, -0x7fffffe0 ;  /* 0x80000020ff097424 */ /* 0x000fe200078e00ff */
[----:B------:R-:W3:Y:S01]  /*135e0*/  LDL.LU R6, [R1+0x24] ;  /* 0x0000240001067983 */ /* 0x000ee20000300800 */
[----:B------:R-:W-:-:S02]  /*135f0*/  IMAD.MOV.U32 R3, RZ, RZ, -0x3ffffff0 ;  /* 0xc0000010ff037424 */ /* 0x000fc400078e00ff */
[----:B------:R-:W-:Y:S01]  /*13600*/  IMAD.MOV.U32 R5, RZ, RZ, -0x7fffffe0 ;  /* 0x80000020ff057424 */ /* 0x000fe200078e00ff */
[----:B------:R-:W4:Y:S01]  /*13610*/  LDL.LU R13, [R1+0x3c] ;  /* 0x00003c00010d7983 */ /* 0x000f220000300800 */
[----:B------:R-:W-:-:S04]  /*13620*/  IADD3 R148, R148, 0x1, RZ ;  /* 0x0000000194947810 */ /* 0x000fc80007ffe0ff */
[----:B------:R-:W-:Y:S01]  /*13630*/  ISETP.NE.AND P0, PT, R148, 0x2, PT ;  /* 0x000000029400780c */ /* 0x000fe20003f05270 */
[----:B------:R-:W-:Y:S01]  /*13640*/  HGMMA.64x96x16.F32 R24, gdesc[UR4].tnspB, R24, gsb0 ;  /* 0x41600000041879f0 */ /* 0x000fe20008000818 */
[----:B------:R-:W-:Y:S01]  /*13650*/  R2UR UR4, R10 ;  /* 0x000000000a0472ca */ /* 0x000fe200000e0000 */
[----:B------:R-:W-:Y:S01]  /*13660*/  VIADD R10, R2, 0x300 ;  /* 0x00000300020a7836 */ /* 0x000fe20000000000 */
[----:B------:R-:W-:Y:S01]  /*13670*/  R2UR UR5, R11 ;  /* 0x000000000b0572ca */ /* 0x000fe200000e0000 */
[----:B------:R-:W-:Y:S01]  /*13680*/  IMAD.MOV.U32 R11, RZ, RZ, -0x3ffffff0 ;  /* 0xc0000010ff0b7424 */ /* 0x000fe200078e00ff */
[----:B------:R-:W-:Y:S01]  /*13690*/  R2UR UR6, R8 ;  /* 0x00000000080672ca */ /* 0x000fe200000e0000 */
[----:B------:R-:W-:Y:S01]  /*136a0*/  VIADD R8, R4, 0x80 ;  /* 0x0000008004087836 */ /* 0x000fe20000000000 */
[----:B------:R-:W-:Y:S01]  /*136b0*/  R2UR UR7, R9 ;  /* 0x00000000090772ca */ /* 0x000fe200000e0000 */
[----:B------:R-:W-:Y:S01]  /*136c0*/  IMAD.MOV.U32 R9, RZ, RZ, -0x7fffffe0 ;  /* 0x80000020ff097424 */ /* 0x000fe200078e00ff */
[----:B------:R-:W-:-:S02]  /*136d0*/  WARPGROUP.DEPBAR.LE gsb0, 0x0 ;  /* 0x00008000000079c5 */ /* 0x000fc40000010000 */
[----:B------:R-:W-:-:S09]  /*136e0*/  WARPGROUP.ARRIVE ;  /* 0x00000000000079c5 */ /* 0x000fd20000000000 */
        /* <DEDUP_REMOVED lines=9> */
[----:B------:R-:W-:Y:S02]  /*13780*/  WARPGROUP.DEPBAR.LE gsb0, 0x0 ;  /* 0x00008000000079c5 */ /* 0x000fe40000010000 */
        /* <DEDUP_REMOVED lines=8> */
[----:B------:R-:W-:Y:S02]  /*13810*/  R2UR UR7, R9 ;  /* 0x00000000090772ca */ /* 0x000fe400000e0000 */
[----:B------:R-:W-:Y:S01]  /*13820*/  MOV R9, 0x80000020 ;  /* 0x8000002000097802 */ /* 0x000fe20000000f00 */
[----:B------:R-:W-:-:S02]  /*13830*/  WARPGROUP.DEPBAR.LE gsb0, 0x0 ;  /* 0x00008000000079c5 */ /* 0x000fc40000010000 */
[----:B------:R-:W-:-:S08]  /*13840*/  WARPGROUP.ARRIVE ;  /* 0x00000000000079c5 */ /* 0x000fd00000000000 */
        /* <DEDUP_REMOVED lines=30> */
[----:B------:R-:W-:Y:S02]  /*13a30*/  IMAD.MOV.U32 R9, RZ, RZ, -0x7fffffe0 ;  /* 0x80000020ff097424 */ /* 0x000fe400078e00ff */
[----:B------:R-:W-:-:S02]  /*13a40*/  VIADD R2, R2, 0xc00 ;  /* 0x00000c0002027836 */ /* 0x000fc40000000000 */
[----:B------:R-:W-:Y:S01]  /*13a50*/  VIADD R4, R4, 0x200 ;  /* 0x0000020004047836 */ /* 0x000fe20000000000 */
[----:B------:R-:W-:Y:S02]  /*13a60*/  WARPGROUP.DEPBAR.LE gsb0, 0x0 ;  /* 0x00008000000079c5 */ /* 0x000fe40000010000 */
[----:B------:R-:W-:-:S06]  /*13a70*/  WARPGROUP.ARRIVE ;  /* 0x00000000000079c5 */ /* 0x000fcc0000000000 */
[----:B------:R-:W-:Y:S01]  /*13a80*/  HGMMA.64x96x16.F32 R24, gdesc[UR4].tnspB, R24, gsb0 ;  /* 0x41600000041879f0 */ /* 0x000fe20008000818 */
[----:B------:R-:W-:Y:S02]  /*13a90*/  R2UR UR4, R10 ;  /* 0x000000000a0472ca */ /* 0x000fe400000e0000 */
[----:B------:R-:W-:Y:S02]  /*13aa0*/  R2UR UR5, R11 ;  /* 0x000000000b0572ca */ /* 0x000fe400000e0000 */
[----:B------:R-:W-:Y:S02]  /*13ab0*/  R2UR UR6, R8 ;  /* 0x00000000080672ca */ /* 0x000fe400000e0000 */
[----:B------:R-:W-:Y:S01]  /*13ac0*/  R2UR UR7, R9 ;  /* 0x00000000090772ca */ /* 0x000fe200000e0000 */
[----:B------:R-:W-:Y:S02]  /*13ad0*/  WARPGROUP.DEPBAR.LE gsb0, 0x0 ;  /* 0x00008000000079c5 */ /* 0x000fe40000010000 */
[----:B------:R-:W-:-:S10]  /*13ae0*/  WARPGROUP.ARRIVE ;  /* 0x00000000000079c5 */ /* 0x000fd40000000000 */
[----:B------:R-:W-:Y:S01]  /*13af0*/  HGMMA.64x96x16.F32 R24, gdesc[UR4].tnspB, R24, gsb0 ;  /* 0x41600000041879f0 */ /* 0x000fe20008000818 */
[----:B------:R-:W-:Y:S02]  /*13b00*/  R2UR UR4, R2 ;  /* 0x00000000020472ca */ /* 0x000fe400000e0000 */
[----:B--2---:R-:W1:Y:S01]  /*13b10*/  SHFL.BFLY PT, R2, R12, 0x2, 0x1f ;  /* 0x0c401f000c027f89 */ /* 0x004e6200000e0000 */
[----:B------:R-:W-:Y:S02]  /*13b20*/  R2UR UR5, R3 ;  /* 0x00000000030572ca */ /* 0x000fe400000e0000 */
[----:B------:R-:W-:Y:S01]  /*13b30*/  R2UR UR6, R4 ;  /* 0x00000000040672ca */ /* 0x000fe200000e0000 */
[----:B---3--:R-:W2:Y:S01]  /*13b40*/  SHFL.BFLY PT, R3, R6, 0x2, 0x1f ;  /* 0x0c401f0006037f89 */ /* 0x008ea200000e0000 */
[----:B------:R-:W-:Y:S01]  /*13b50*/  R2UR UR7, R5 ;  /* 0x00000000050772ca */ /* 0x000fe200000e0000 */
[----:B-1----:R-:W-:Y:S01]  /*13b60*/  FADD.FTZ R2, R2, R12 ;  /* 0x0000000c02027221 */ /* 0x002fe20000010000 */
[----:B--2---:R-:W-:-:S04]  /*13b70*/  FADD.FTZ R4, R3, R6 ;  /* 0x0000000603047221 */ /* 0x004fc80000010000 */
[----:B------:R-:W1:Y:S04]  /*13b80*/  SHFL.BFLY PT, R3, R2, 0x1, 0x1f ;  /* 0x0c201f0002037f89 */ /* 0x000e6800000e0000 */
[----:B------:R-:W2:Y:S01]  /*13b90*/  SHFL.BFLY PT, R5, R4, 0x1, 0x1f ;  /* 0x0c201f0004057f89 */ /* 0x000ea200000e0000 */
[----:B-1----:R-:W-:Y:S01]  /*13ba0*/  FADD.FTZ R11, R2, R3 ;  /* 0x00000003020b7221 */ /* 0x002fe20000010000 */
[----:B------:R-:W-:Y:S01]  /*13bb0*/  SEL R2, RZ, 0x1, P0 ;  /* 0x00000001ff027807 */ /* 0x000fe20000000000 */
[----:B--2---:R-:W-:-:S03]  /*13bc0*/  FADD.FTZ R12, R4, R5 ;  /* 0x00000005040c7221 */ /* 0x004fc60000010000 */
[----:B------:R-:W-:Y:S02]  /*13bd0*/  FSETP.NE.FTZ.AND P2, PT, R11, RZ, PT ;  /* 0x000000ff0b00720b */ /* 0x000fe40003f55000 */
[----:B------:R-:W-:Y:S02]  /*13be0*/  CS2R R4, SRZ ;  /* 0x0000000000047805 */ /* 0x000fe4000001ff00 */
[----:B----4-:R-:W-:Y:S02]  /*13bf0*/  LOP3.LUT R13, R13, R2, RZ, 0x3c, !PT ;  /* 0x000000020d0d7212 */ /* 0x010fe400078e3cff */
[----:B------:R-:W-:-:S07]  /*13c00*/  FSETP.NE.FTZ.AND P3, PT, R12, RZ, PT ;  /* 0x000000ff0c00720b */ /* 0x000fce0003f75000 */
[----:B------:R-:W1:Y:S08]  /*13c10*/  @P2 MUFU.LG2 R6, R11 ;  /* 0x0000000b00062308 */ /* 0x000e700000000c00 */
[----:B------:R2:W-:Y:S08]  /*13c20*/  @P2 MUFU.RCP R5, R11 ;  /* 0x0000000b00052308 */ /* 0x0005f00000001000 */
[----:B------:R-:W3:Y:S01]  /*13c30*/  @P3 MUFU.LG2 R8, R12 ;  /* 0x0000000c00083308 */ /* 0x000ee20000000c00 */
[----:B--2---:R-:W2:Y:S01]  /*13c40*/  LDL.LU R11, [R1+0x70] ;  /* 0x00007000010b7983 */ /* 0x004ea20000300800 */
[----:B------:R-:W-:-:S02]  /*13c50*/  WARPGROUP.DEPBAR.LE gsb0, 0x0 ;  /* 0x00008000000079c5 */ /* 0x000fc40000010000 */
[----:B------:R-:W-:-:S06]  /*13c60*/  WARPGROUP.ARRIVE ;  /* 0x00000000000079c5 */ /* 0x000fcc0000000000 */
[----:B------:R-:W-:Y:S01]  /*13c70*/  HGMMA.64x96x16.F32 R24, gdesc[UR4].tnspB, R24, gsb0 ;  /* 0x41600000041879f0 */ /* 0x000fe20008000818 */
[----:B------:R4:W-:Y:S01]  /*13c80*/  STL [R1+0x3c], R13 ;  /* 0x00003c0d01007387 */ /* 0x0009e20000100800 */
[----:B------:R-:W0:Y:S01]  /*13c90*/  @P3 MUFU.RCP R4, R12 ;  /* 0x0000000c00043308 */ /* 0x000e220000001000 */
[----:B------:R-:W-:Y:S02]  /*13ca0*/  @!P1 VIADD R10, R7, 0x31c60 ;  /* 0x00031c60070a9836 */ /* 0x000fe40000000000 */
[----:B------:R-:W-:Y:S01]  /*13cb0*/  @P2 FMUL.FTZ R7, R14, 0.69314718246459960938 ;  /* 0x3f3172180e072820 */ /* 0x000fe20000410000 */
[----:B-1----:R-:W-:Y:S01]  /*13cc0*/  @P2 FMUL.FTZ R6, R6, 0.69314718246459960938 ;  /* 0x3f31721806062820 */ /* 0x002fe20000410000 */
[----:B------:R-:W-:Y:S01]  /*13cd0*/  @P3 FMUL.FTZ R14, R14, 0.69314718246459960938 ;  /* 0x3f3172180e0e3820 */ /* 0x000fe20000410000 */
[----:B---3--:R-:W-:Y:S01]  /*13ce0*/  @P3 FMUL.FTZ R9, R8, 0.69314718246459960938 ;  /* 0x3f31721808093820 */ /* 0x008fe20000410000 */
[----:B------:R-:W-:Y:S01]  /*13cf0*/  IMAD.MOV.U32 R2, RZ, RZ, -0x800000 ;  /* 0xff800000ff027424 */ /* 0x000fe200078e00ff */
[----:B------:R-:W-:Y:S01]  /*13d00*/  @!P1 PRMT R10, RZ, 0x654, R10 ;  /* 0x00000654ff0a9816 */ /* 0x000fe2000000000a */
[----:B------:R-:W-:-:S02]  /*13d10*/  IMAD.MOV.U32 R3, RZ, RZ, -0x800000 ;  /* 0xff800000ff037424 */ /* 0x000fc400078e00ff */
[----:B------:R-:W-:Y:S01]  /*13d20*/  @P2 FFMA.FTZ R2, R7, R0, R6 ;  /* 0x0000000007022223 */ /* 0x000fe20000010006 */
[----:B------:R-:W-:Y:S01]  /*13d30*/  @P3 FFMA.FTZ R3, R14, R72, R9 ;  /* 0x000000480e033223 */ /* 0x000fe20000010009 */
[----:B------:R-:W-:Y:S01]  /*13d40*/  SEL R148, R148, RZ, P0 ;  /* 0x000000ff94947207 */ /* 0x000fe20000000000 */
[----:B------:R-:W-:Y:S02]  /*13d50*/  WARPGROUP.DEPBAR.LE gsb0, 0x0 ;  /* 0x00008000000079c5 */ /* 0x000fe40000010000 */
        /* <DEDUP_REMOVED lines=21> */
[-C--:B0-----:R-:W-:Y:S01]  /*13eb0*/  FMUL.FTZ R64, R43, R4.reuse ;  /* 0x000000042b407220 */ /* 0x081fe20000410000 */
[----:B------:R4:W-:Y:S01]  /*13ec0*/  @!P1 SYNCS.ARRIVE.TRANS64.RED.A1T0 RZ, [R10+URZ], RZ ;  /* 0x000000ff0aff99a7 */ /* 0x0009e2000810043f */
        /* <DEDUP_REMOVED lines=13> */
[----:B------:R-:W-:Y:S01]  /*13fa0*/  PLOP3.LUT P1, PT, PT, PT, PT, 0x8, 0x0 ;  /* 0x000000000000781c */ /* 0x000fe20003f2e170 */
        /* <DEDUP_REMOVED lines=13> */
[----:B--2---:R-:W-:-:S05]  /*14080*/  VIADD R11, R11, 0x1 ;  /* 0x000000010b0b7836 */ /* 0x004fca0000000000 */
[----:B------:R4:W-:Y:S02]  /*14090*/  STL [R1+0x70], R11 ;  /* 0x0000700b01007387 */ /* 0x0009e40000100800 */
.L_x_373:
[----:B------:R-:W2:Y:S01]  /*140a0*/  LDL R62, [R1+0x68] ;  /* 0x00006800013e7983 */ /* 0x000ea20000100800 */
[----:B------:R-:W-:Y:S05]  /*140b0*/  WARPSYNC.ALL ;  /* 0x0000000000007948 */ /* 0x000fea0003800000 */
[----:B------:R-:W0:Y:S01]  /*140c0*/  S2UR UR5, SR_CgaCtaId ;  /* 0x00000000000579c3 */ /* 0x000e220000008800 */
[----:B------:R-:W-:Y:S01]  /*140d0*/  UMOV UR4, 0x400 ;  /* 0x0000040000047882 */ /* 0x000fe20000000000 */
[----:B------:R-:W-:Y:S01]  /*140e0*/  BSSY B0, `(.L_x_436) ;  /* 0x0000180000007945 */ /* 0x000fe20003800000 */
[----:B0-----:R-:W-:-:S06]  /*140f0*/  ULEA UR4, UR5, UR4, 0x18 ;  /* 0x0000000405047291 */ /* 0x001fcc000f8ec03f */
[----:B------:R-:W-:Y:S01]  /*14100*/  IMAD.U32 R18, RZ, RZ, UR4 ;  /* 0x00000004ff127e24 */ /* 0x000fe2000f8e00ff */
[----:B------:R-:W-:Y:S06]  /*14110*/  BAR.SYNC.DEFER_BLOCKING 0x5, 0x1a0 ;  /* 0x0146800000007b1d */ /* 0x000fec0000010000 */
[----:B------:R0:W1:Y:S02]  /*14120*/  LDS.128 R104, [R18+0x31cd0] ;  /* 0x031cd00012687984 */ /* 0x0000640000000c00 */
[----:B------:R-:W-:Y:S06]  /*14130*/  BAR.ARV 0x4, 0x1a0 ;  /* 0x0106800000007b1d */ /* 0x000fec0000002000 */
[----:B--2---:R-:W-:Y:S01]  /*14140*/  SHF.R.S32.HI R26, RZ, 0x1f, R62 ;  /* 0x0000001fff1a7819 */ /* 0x004fe2000001143e */
[----:B------:R-:W-:-:S03]  /*14150*/  IMAD.SHL.U32 R46, R62, 0x4, RZ ;  /* 0x000000043e2e7824 */ /* 0x000fc600078e00ff */
[----:B------:R-:W-:Y:S01]  /*14160*/  SHF.L.U64.HI R27, R62, 0x2, R26 ;  /* 0x000000023e1b7819 */ /* 0x000fe2000001021a */
[----:B01----:R-:W-:Y:S06]  /*14170*/  @P1 BRA `(.L_x_437) ;  /* 0x0000000c00e41947 */ /* 0x003fec0003800000 */
[----:B------:R-:W2:Y:S01]  /*14180*/  LDL R4, [R1+0x90] ;  /* 0x0000900001047983 */ /* 0x000ea20000100800 */
[----:B------:R-:W0:Y:S01]  /*14190*/  S2R R5, SR_SWINHI ;  /* 0x0000000000057919 */ /* 0x000e220000002f00 */
[----:B------:R-:W-:Y:S05]  /*141a0*/  WARPSYNC.ALL ;  /* 0x0000000000007948 */ /* 0x000fea0003800000 */
[----:B------:R-:W-:Y:S01]  /*141b0*/  F2FP.F16.F32.PACK_AB R6, R79, R6 ;  /* 0x000000064f06723e */ /* 0x000fe200000000ff */
[----:B------:R-:W-:Y:S01]  /*141c0*/  ULDC.64 UR4, c[0x0][0xbd8] ;  /* 0x0002f60000047ab9 */ /* 0x000fe20000000a00 */
[----:B------:R-:W3:Y:S01]  /*141d0*/  LDL R66, [R1+0x6c] ;  /* 0x00006c0001427983 */ /* 0x000ee20000100800 */
[----:B------:R-:W-:-:S02]  /*141e0*/  MOV R24, R18 ;  /* 0x0000001200187202 */ /* 0x000fc40000000f00 */
[----:B0-----:R-:W-:Y:S01]  /*141f0*/  MOV R25, R5 ;  /* 0x0000000500197202 */ /* 0x001fe20000000f00 */
[----:B------:R-:W-:Y:S02]  /*14200*/  BAR.SYNC.DEFER_BLOCKING 0x1, 0x180 ;  /* 0x0046000000007b1d */ /* 0x000fe40000010000 */
[----:B--2---:R-:W-:-:S03]  /*14210*/  IMAD.WIDE R4, R4, 0x2, R24 ;  /* 0x0000000204047825 */ /* 0x004fc600078e0218 */
[----:B------:R-:W-:-:S04]  /*14220*/  IADD3 R55, P4, R4, 0x20, RZ ;  /* 0x0000002004377810 */ /* 0x000fc80007f9e0ff */
[----:B------:R-:W-:Y:S02]  /*14230*/  LOP3.LUT R8, R55, 0x180, RZ, 0xc0, !PT ;  /* 0x0000018037087812 */ /* 0x000fe400078ec0ff */
[----:B------:R-:W-:Y:S02]  /*14240*/  IADD3 R63, P2, R4, 0x3020, RZ ;  /* 0x00003020043f7810 */ /* 0x000fe40007f5e0ff */
[----:B------:R-:W-:Y:S02]  /*14250*/  SHF.R.U64 R8, R8, 0x3, RZ ;  /* 0x0000000308087819 */ /* 0x000fe400000012ff */
[C---:B------:R-:W-:Y:S02]  /*14260*/  IADD3 R59, P3, R4.reuse, 0x3000, RZ ;  /* 0x00003000043b7810 */ /* 0x040fe40007f7e0ff */
[C---:B------:R-:W-:Y:S02]  /*14270*/  LOP3.LUT R9, R4.reuse, 0x180, RZ, 0xc0, !PT ;  /* 0x0000018004097812 */ /* 0x040fe400078ec0ff */
[----:B------:R-:W-:-:S02]  /*14280*/  IADD3 R67, P1, R4, 0x6000, RZ ;  /* 0x0000600004437810 */ /* 0x000fc40007f3e0ff */
[----:B------:R-:W-:Y:S02]  /*14290*/  IADD3 R58, P0, R4, 0x6020, RZ ;  /* 0x00006020043a7810 */ /* 0x000fe40007f1e0ff */
[----:B------:R-:W-:Y:S02]  /*142a0*/  LOP3.LUT R12, R8, R55, RZ, 0x3c, !PT ;  /* 0x00000037080c7212 */ /* 0x000fe400078e3cff */
[----:B----4-:R-:W-:Y:S02]  /*142b0*/  LOP3.LUT R10, R63, 0x180, RZ, 0xc0, !PT ;  /* 0x000001803f0a7812 */ /* 0x010fe400078ec0ff */
[----:B------:R-:W-:Y:S02]  /*142c0*/  LOP3.LUT R8, R59, 0x180, RZ, 0xc0, !PT ;  /* 0x000001803b087812 */ /* 0x000fe400078ec0ff */
[----:B------:R-:W-:Y:S02]  /*142d0*/  SHF.R.U64 R9, R9, 0x3, RZ ;  /* 0x0000000309097819 */ /* 0x000fe400000012ff */
[----:B------:R-:W-:-:S02]  /*142e0*/  LOP3.LUT R54, R67, 0x180, RZ, 0xc0, !PT ;  /* 0x0000018043367812 */ /* 0x000fc400078ec0ff */
[----:B------:R-:W-:Y:S02]  /*142f0*/  LOP3.LUT R55, R58, 0x180, RZ, 0xc0, !PT ;  /* 0x000001803a377812 */ /* 0x000fe400078ec0ff */
[----:B------:R-:W-:Y:S02]  /*14300*/  SHF.R.U64 R10, R10, 0x3, RZ ;  /* 0x000000030a0a7819 */ /* 0x000fe400000012ff */
[----:B------:R-:W-:Y:S01]  /*14310*/  SHF.R.U64 R8, R8, 0x3, RZ ;  /* 0x0000000308087819 */ /* 0x000fe200000012ff */
[--C-:B------:R-:W-:Y:S01]  /*14320*/  IMAD.X R21, RZ, RZ, R5.reuse, P2 ;  /* 0x000000ffff157224 */ /* 0x100fe200010e0605 */
[----:B------:R-:W-:Y:S01]  /*14330*/  LOP3.LUT R4, R9, R4, RZ, 0x3c, !PT ;  /* 0x0000000409047212 */ /* 0x000fe200078e3cff */
[--C-:B------:R-:W-:Y:S01]  /*14340*/  IMAD.X R13, RZ, RZ, R5.reuse, P4 ;  /* 0x000000ffff0d7224 */ /* 0x100fe200020e0605 */
[----:B------:R-:W-:Y:S01]  /*14350*/  SHF.R.U64 R54, R54, 0x3, RZ ;  /* 0x0000000336367819 */ /* 0x000fe200000012ff */
[----:B------:R-:W-:Y:S01]  /*14360*/  IMAD.X R15, RZ, RZ, R5, P3 ;  /* 0x000000ffff0f7224 */ /* 0x000fe200018e0605 */
[----:B------:R-:W-:-:S02]  /*14370*/  SHF.R.U64 R55, R55, 0x3, RZ ;  /* 0x0000000337377819 */ /* 0x000fc400000012ff */
[----:B------:R-:W-:Y:S02]  /*14380*/  LOP3.LUT R20, R10, R63, RZ, 0x3c, !PT ;  /* 0x0000003f0a147212 */ /* 0x000fe400078e3cff */
[----:B------:R-:W-:Y:S01]  /*14390*/  LOP3.LUT R14, R8, R59, RZ, 0x3c, !PT ;  /* 0x0000003b080e7212 */ /* 0x000fe200078e3cff */
[--C-:B------:R-:W-:Y:S01]  /*143a0*/  IMAD.X R9, RZ, RZ, R5.reuse, P1 ;  /* 0x000000ffff097224 */ /* 0x100fe200008e0605 */
[----:B------:R-:W-:Y:S01]  /*143b0*/  MOV R59, R4 ;  /* 0x00000004003b7202 */ /* 0x000fe20000000f00 */
[----:B------:R-:W-:Y:S01]  /*143c0*/  IMAD.X R11, RZ, RZ, R5, P0 ;  /* 0x000000ffff0b7224 */ /* 0x000fe200000e0605 */
[----:B------:R-:W-:Y:S02]  /*143d0*/  LOP3.LUT R8, R54, R67, RZ, 0x3c, !PT ;  /* 0x0000004336087212 */ /* 0x000fe400078e3cff */
[----:B------:R-:W-:Y:S02]  /*143e0*/  F2FP.F16.F32.PACK_AB R4, R74, R7 ;  /* 0x000000074a04723e */ /* 0x000fe400000000ff */
[----:B------:R-:W-:-:S02]  /*143f0*/  LOP3.LUT R10, R55, R58, RZ, 0x3c, !PT ;  /* 0x0000003a370a7212 */ /* 0x000fc400078e3cff */
[----:B------:R-:W-:Y:S02]  /*14400*/  F2FP.F16.F32.PACK_AB R5, R81, R78 ;  /* 0x0000004e5105723e */ /* 0x000fe400000000ff */
[----:B------:R-:W-:Y:S02]  /*14410*/  F2FP.F16.F32.PACK_AB R7, R80, R69 ;  /* 0x000000455007723e */ /* 0x000fe400000000ff */
[----:B------:R-:W-:Y:S02]  /*14420*/  MOV R54, R20 ;  /* 0x0000001400367202 */ /* 0x000fe40000000f00 */
[----:B------:R-:W-:Y:S02]  /*14430*/  MOV R58, R12 ;  /* 0x0000000c003a7202 */ /* 0x000fe40000000f00 */
[----:B------:R-:W-:Y:S02]  /*14440*/  MOV R55, R14 ;  /* 0x0000000e00377202 */ /* 0x000fe40000000f00 */
        /* <DEDUP_REMOVED lines=8> */
[----:B------:R0:W-:Y:S01]  /*144d0*/  STSM.16.M88.4 [R59], R4 ;  /* 0x000000043b007844 */ /* 0x0001e20000000200 */
[----:B------:R-:W-:Y:S02]  /*144e0*/  MOV R53, R8 ;  /* 0x0000000800357202 */ /* 0x000fe40000000f00 */
[----:B------:R-:W-:Y:S01]  /*144f0*/  MOV R40, R10 ;  /* 0x0000000a00287202 */ /* 0x000fe20000000f00 */
[----:B------:R1:W-:Y:S01]  /*14500*/  STSM.16.M88.4 [R58], R12 ;  /* 0x0000000c3a007844 */ /* 0x0003e20000000200 */
[----:B------:R-:W-:Y:S02]  /*14510*/  F2FP.F16.F32.PACK_AB R8, R45, R32 ;  /* 0x000000202d08723e */ /* 0x000fe400000000ff */
[----:B------:R-:W-:Y:S01]  /*14520*/  F2FP.F16.F32.PACK_AB R9, R50, R39 ;  /* 0x000000273209723e */ /* 0x000fe200000000ff */
[----:B------:R2:W-:Y:S01]  /*14530*/  STSM.16.M88.4 [R55], R20 ;  /* 0x0000001437007844 */ /* 0x0005e20000000200 */
[----:B------:R-:W-:-:S02]  /*14540*/  F2FP.F16.F32.PACK_AB R10, R48, R33 ;  /* 0x00000021300a723e */ /* 0x000fc400000000ff */
[----:B------:R-:W-:Y:S02]  /*14550*/  F2FP.F16.F32.PACK_AB R11, R47, R38 ;  /* 0x000000262f0b723e */ /* 0x000fe400000000ff */
[----:B------:R-:W-:Y:S02]  /*14560*/  ISETP.NE.U32.AND P0, PT, RZ, UR4, PT ;  /* 0x00000004ff007c0c */ /* 0x000fe4000bf05070 */
[----:B0-----:R-:W-:Y:S02]  /*14570*/  F2FP.F16.F32.PACK_AB R4, R41, R28 ;  /* 0x0000001c2904723e */ /* 0x001fe400000000ff */
[----:B------:R-:W-:Y:S02]  /*14580*/  F2FP.F16.F32.PACK_AB R5, R56, R43 ;  /* 0x0000002b3805723e */ /* 0x000fe400000000ff */
[----:B------:R-:W-:Y:S02]  /*14590*/  F2FP.F16.F32.PACK_AB R6, R44, R29 ;  /* 0x0000001d2c06723e */ /* 0x000fe400000000ff */
[----:B------:R-:W-:-:S02]  /*145a0*/  F2FP.F16.F32.PACK_AB R7, R51, R42 ;  /* 0x0000002a3307723e */ /* 0x000fc400000000ff */
[----:B-1----:R-:W-:Y:S02]  /*145b0*/  F2FP.F16.F32.PACK_AB R12, R49, R36 ;  /* 0x00000024310c723e */ /* 0x002fe400000000ff */
[----:B------:R-:W-:Y:S02]  /*145c0*/  F2FP.F16.F32.PACK_AB R13, R35, R30 ;  /* 0x0000001e230d723e */ /* 0x000fe400000000ff */
[----:B------:R-:W-:Y:S02]  /*145d0*/  F2FP.F16.F32.PACK_AB R14, R52, R37 ;  /* 0x00000025340e723e */ /* 0x000fe400000000ff */
[----:B------:R-:W-:Y:S02]  /*145e0*/  F2FP.F16.F32.PACK_AB R15, R34, R31 ;  /* 0x0000001f220f723e */ /* 0x000fe400000000ff */
[----:B--2---:R-:W-:Y:S01]  /*145f0*/  IADD3 R20, P1, R46, UR4, RZ ;  /* 0x000000042e147c10 */ /* 0x004fe2000ff3e0ff */
[----:B------:R0:W-:Y:S01]  /*14600*/  STSM.16.M88.4 [R54], R4 ;  /* 0x0000000436007844 */ /* 0x0001e20000000200 */
[----:B------:R-:W-:-:S02]  /*14610*/  ISETP.NE.AND.EX P0, PT, RZ, UR5, PT, P0 ;  /* 0x00000005ff007c0c */ /* 0x000fc4000bf05300 */
[----:B------:R-:W-:Y:S01]  /*14620*/  IADD3.X R21, R27, UR5, RZ, P1, !PT ;  /* 0x000000051b157c10 */ /* 0x000fe20008ffe4ff */
[----:B------:R0:W-:Y:S01]  /*14630*/  STSM.16.M88.4 [R53], R8 ;  /* 0x0000000835007844 */ /* 0x0001e20000000200 */
[----:B------:R-:W-:-:S03]  /*14640*/  ULDC.64 UR4, c[0x0][0xbe0] ;  /* 0x0002f80000047ab9 */ /* 0x000fc60000000a00 */
[----:B------:R0:W-:Y:S01]  /*14650*/  STSM.16.M88.4 [R40], R12 ;  /* 0x0000000c28007844 */ /* 0x0001e20000000200 */
[----:B------:R-:W-:Y:S01]  /*14660*/  BAR.SYNC.DEFER_BLOCKING 0x1, 0x180 ;  /* 0x0046000000007b1d */ /* 0x000fe20000010000 */
[----:B------:R-:W-:-:S04]  /*14670*/  ISETP.NE.U32.AND P1, PT, RZ, UR4, PT ;  /* 0x00000004ff007c0c */ /* 0x000fc8000bf25070 */
[----:B------:R-:W-:Y:S01]  /*14680*/  ISETP.NE.AND.EX P1, PT, RZ, UR5, PT, P1 ;  /* 0x00000005ff007c0c */ /* 0x000fe2000bf25310 */
[----:B------:R-:W-:-:S12]  /*14690*/  IMAD.MOV.U32 R37, RZ, RZ, RZ ;  /* 0x000000ffff257224 */ /* 0x000fd800078e00ff */
[----:B------:R-:W-:Y:S01]  /*146a0*/  @P1 IADD3 R46, P2, R46, UR4, RZ ;  /* 0x000000042e2e1c10 */ /* 0x000fe2000ff5e0ff */
[----:B------:R-:W-:Y:S02]  /*146b0*/  ULDC UR4, c[0x0][0xa88] ;  /* 0x0002a20000047ab9 */ /* 0x000fe40000000800 */
[----:B------:R-:W-:Y:S01]  /*146c0*/  IMAD.U32 R0, RZ, RZ, UR4 ;  /* 0x00000004ff007e24 */ /* 0x000fe2000f8e00ff */
[----:B------:R-:W-:Y:S01]  /*146d0*/  @P1 IADD3.X R47, R27, UR5, RZ, P2, !PT ;  /* 0x000000051b2f1c10 */ /* 0x000fe200097fe4ff */
[----:B------:R-:W2:Y:S04]  /*146e0*/  @P0 LDG.E R37, desc[UR60][R20.64] ;  /* 0x0000003c14250981 */ /* 0x000ea8000c1e1900 */
[----:B------:R0:W5:Y:S01]  /*146f0*/  @P1 LDG.E R0, desc[UR60][R46.64] ;  /* 0x0000003c2e001981 */ /* 0x000162000c1e1900 */
[----:B---3--:R-:W-:-:S02]  /*14700*/  SHF.R.S32.HI R38, RZ, 0x1f, R66 ;  /* 0x0000001fff267819 */ /* 0x008fc40000011442 */
[----:B--2---:R-:W-:Y:S01]  /*14710*/  SHF.R.S32.HI R36, RZ, 0x1f, R37 ;  /* 0x0000001fff247819 */ /* 0x004fe20000011425 */
[----:B0-----:R-:W-:Y:S06]  /*14720*/  @P1 BRA `(.L_x_438) ;  /* 0x0000000000101947 */ /* 0x001fec0003800000 */
[----:B------:R-:W-:Y:S05]  /*14730*/  @!P0 BRA `(.L_x_438) ;  /* 0x00000000000c8947 */ /* 0x000fea0003800000 */
[----:B------:R-:W2:Y:S04]  /*14740*/  LDG.E R5, desc[UR60][R20.64] ;  /* 0x0000003c14057981 */ /* 0x000ea8000c1e1900 */
[----:B-----5:R-:W2:Y:S02]  /*14750*/  LDG.E R0, desc[UR60][R20.64+0x4] ;  /* 0x0000043c14007981 */ /* 0x020ea4000c1e1900 */
[----:B--2---:R-:W-:-:S07]  /*14760*/  IMAD.IADD R0, R0, 0x1, -R5 ;  /* 0x0000000100007824 */ /* 0x004fce00078e0a05 */
.L_x_438:
[----:B------:R-:W2:Y:S01]  /*14770*/  LDL.64 R4, [R1+0x60] ;  /* 0x0000600001047983 */ /* 0x000ea20000100a00 */
[----:B------:R-:W-:-:S03]  /*14780*/  ULDC.64 UR4, c[0x0][0xb70] ;  /* 0x0002dc0000047ab9 */ /* 0x000fc60000000a00 */
[----:B------:R0:W3:Y:S04]  /*14790*/  LDL.64 R44, [R1+0x60] ;  /* 0x00006000012c7983 */ /* 0x0000e80000100a00 */
[----:B------:R-:W4:Y:S04]  /*147a0*/  LDL R8, [R1+0x8c] ;  /* 0x00008c0001087983 */ /* 0x000f280000100800 */
[----:B------:R-:W4:Y:S04]  /*147b0*/  LDL.LU R42, [R1+0x74] ;  /* 0x00007400012a7983 */ /* 0x000f280000300800 */
[----:B------:R-:W4:Y:S01]  /*147c0*/  LDL R41, [R1+0x54] ;  /* 0x0000540001297983 */ /* 0x000f220000100800 */
[----:B------:R-:W1:Y:S01]  /*147d0*/  S2R R10, SR_TID.X ;  /* 0x00000000000a7919 */ /* 0x000e620000002100 */
[----:B------:R-:W-:Y:S01]  /*147e0*/  IMAD R6, R38, UR4, RZ ;  /* 0x0000000426067c24 */ /* 0x000fe2000f8e02ff */
[----:B------:R-:W-:-:S03]  /*147f0*/  SEL R40, R26, RZ, !P0 ;  /* 0x000000ff1a287207 */ /* 0x000fc60004000000 */
[----:B------:R-:W-:Y:S01]  /*14800*/  IMAD R9, R66, UR5, R6 ;  /* 0x0000000542097c24 */ /* 0x000fe2000f8e0206 */
[----:B------:R-:W-:Y:S01]  /*14810*/  SEL R39, R62, RZ, !P0 ;  /* 0x000000ff3e277207 */ /* 0x000fe20004000000 */
[----:B-1----:R-:W-:-:S05]  /*14820*/  VIADD R14, R10, 0xffffff80 ;  /* 0xffffff800a0e7836 */ /* 0x002fca0000000000 */
[----:B------:R-:W-:-:S04]  /*14830*/  SHF.R.S32.HI R10, RZ, 0x1f, R14 ;  /* 0x0000001fff0a7819 */ /* 0x000fc8000001140e */
[----:B------:R-:W-:-:S04]  /*14840*/  LEA.HI R10, R10, R14, RZ, 0x7 ;  /* 0x0000000e0a0a7211 */ /* 0x000fc800078f38ff */
[----:B------:R-:W-:-:S05]  /*14850*/  LOP3.LUT R10, R10, 0xffffff80, RZ, 0xc0, !PT ;  /* 0xffffff800a0a7812 */ /* 0x000fca00078ec0ff */
[----:B------:R-:W-:Y:S01]  /*14860*/  IMAD.IADD R10, R14, 0x1, -R10 ;  /* 0x000000010e0a7824 */ /* 0x000fe200078e0a0a */
[----:B------:R-:W-:Y:S01]  /*14870*/  BSSY B1, `(.L_x_439) ;  /* 0x0000071000017945 */ /* 0x000fe20003800000 */
[----:B--2---:R-:W-:Y:S02]  /*14880*/  IMAD.MOV.U32 R5, RZ, RZ, R36 ;  /* 0x000000ffff057224 */ /* 0x004fe400078e0024 */
[----:B---3--:R-:W-:Y:S01]  /*14890*/  IMAD.MOV.U32 R44, RZ, RZ, R4 ;  /* 0x000000ffff2c7224 */ /* 0x008fe200078e0004 */
[----:B------:R-:W-:-:S05]  /*148a0*/  MOV R4, R37 ;  /* 0x0000002500047202 */ /* 0x000fca0000000f00 */
[----:B------:R-:W-:Y:S01]  /*148b0*/  IMAD.WIDE.U32 R4, R66, UR4, R4 ;  /* 0x0000000442047c25 */ /* 0x000fe2000f8e0004 */
[----:B------:R-:W-:-:S03]  /*148c0*/  ULDC.64 UR4, c[0x0][0xb78] ;  /* 0x0002de0000047ab9 */ /* 0x000fc60000000a00 */
[----:B----4-:R-:W-:Y:S02]  /*148d0*/  IMAD R7, R44, 0x20, R41 ;  /* 0x000000202c077824 */ /* 0x010fe400078e0229 */
[----:B------:R-:W-:Y:S02]  /*148e0*/  IMAD.IADD R5, R5, 0x1, R9 ;  /* 0x0000000105057824 */ /* 0x000fe400078e0209 */
[----:B------:R-:W-:-:S04]  /*148f0*/  IMAD.WIDE R24, R7, 0x2, R24 ;  /* 0x0000000207187825 */ /* 0x000fc800078e0218 */
[----:B------:R-:W-:Y:S01]  /*14900*/  IMAD R6, R40, UR4, RZ ;  /* 0x0000000428067c24 */ /* 0x000fe2000f8e02ff */
[----:B------:R-:W-:Y:S01]  /*14910*/  IADD3 R9, P2, R24, 0x1800, RZ ;  /* 0x0000180018097810 */ /* 0x000fe20007f5e0ff */
[----:B------:R-:W-:Y:S02]  /*14920*/  IMAD R11, R42, 0xc0, R8 ;  /* 0x000000c02a0b7824 */ /* 0x000fe400078e0208 */
[----:B------:R-:W-:Y:S01]  /*14930*/  IMAD.WIDE.U32 R4, R39, UR4, R4 ;  /* 0x0000000427047c25 */ /* 0x000fe2000f8e0004 */
[----:B------:R-:W-:Y:S02]  /*14940*/  LOP3.LUT R8, R9, 0x180, RZ, 0xc0, !PT ;  /* 0x0000018009087812 */ /* 0x000fe400078ec0ff */
[----:B------:R-:W-:Y:S01]  /*14950*/  SHF.R.S32.HI R7, RZ, 0x1f, R11 ;  /* 0x0000001fff077819 */ /* 0x000fe2000001140b */
[----:B------:R-:W-:Y:S01]  /*14960*/  IMAD R6, R39, UR5, R6 ;  /* 0x0000000527067c24 */ /* 0x000fe2000f8e0206 */
[----:B------:R-:W-:Y:S01]  /*14970*/  IADD3 R4, P0, R11, R4, RZ ;  /* 0x000000040b047210 */ /* 0x000fe20007f1e0ff */
[----:B------:R-:W-:Y:S01]  /*14980*/  ULDC.64 UR4, c[0x0][0xb40] ;  /* 0x0002d00000047ab9 */ /* 0x000fe20000000a00 */
[----:B------:R-:W-:-:S02]  /*14990*/  SHF.R.U64 R8, R8, 0x3, RZ ;  /* 0x0000000308087819 */ /* 0x000fc400000012ff */
[----:B------:R-:W-:Y:S02]  /*149a0*/  IADD3.X R7, R7, R5, R6, P0, !PT ;  /* 0x0000000507077210 */ /* 0x000fe400007fe406 */
[----:B------:R-:W-:Y:S01]  /*149b0*/  LEA R34, P1, R4, UR4, 0x2 ;  /* 0x0000000404227c11 */ /* 0x000fe2000f8210ff */
[----:B------:R-:W-:Y:S01]  /*149c0*/  VIADD R5, R11, 0x8 ;  /* 0x000000080b057836 */ /* 0x000fe20000000000 */
[----:B------:R-:W-:Y:S01]  /*149d0*/  LOP3.LUT R8, R8, R9, RZ, 0x3c, !PT ;  /* 0x0000000908087212 */ /* 0x000fe200078e3cff */
[----:B------:R-:W-:Y:S01]  /*149e0*/  IMAD.X R9, RZ, RZ, R25, P2 ;  /* 0x000000ffff097224 */ /* 0x000fe200010e0619 */
[C---:B------:R-:W-:Y:S02]  /*149f0*/  IADD3 R13, P5, R24.reuse, 0x3000, RZ ;  /* 0x00003000180d7810 */ /* 0x040fe40007fbe0ff */
[C---:B------:R-:W-:Y:S02]  /*14a00*/  IADD3 R21, P4, R24.reuse, 0x4800, RZ ;  /* 0x0000480018157810 */ /* 0x040fe40007f9e0ff */
[----:B------:R-:W-:-:S02]  /*14a10*/  IADD3 R27, P3, R24, 0x6000, RZ ;  /* 0x00006000181b7810 */ /* 0x000fc40007f7e0ff */
[----:B------:R-:W-:Y:S02]  /*14a20*/  LOP3.LUT P0, RZ, R10, 0x3, RZ, 0xc0, !PT ;  /* 0x000000030aff7812 */ /* 0x000fe4000780c0ff */
[----:B------:R-:W-:Y:S01]  /*14a30*/  LEA.HI.X R35, R4, UR5, R7, 0x2, P1 ;  /* 0x0000000504237c11 */ /* 0x000fe200088f1407 */
[----:B------:R-:W-:Y:S01]  /*14a40*/  ULDC.64 UR4, c[0x0][0xaa0] ;  /* 0x0002a80000047ab9 */ /* 0x000fe20000000a00 */
[----:B------:R-:W-:Y:S02]  /*14a50*/  IADD3 R7, P2, R24, 0x7800, RZ ;  /* 0x0000780018077810 */ /* 0x000fe40007f5e0ff */
[----:B------:R-:W-:Y:S02]  /*14a60*/  LOP3.LUT R12, R13, 0x180, RZ, 0xc0, !PT ;  /* 0x000001800d0c7812 */ /* 0x000fe400078ec0ff */
[----:B------:R-:W-:Y:S02]  /*14a70*/  LOP3.LUT R20, R21, 0x180, RZ, 0xc0, !PT ;  /* 0x0000018015147812 */ /* 0x000fe400078ec0ff */
[----:B------:R-:W-:-:S02]  /*14a80*/  LOP3.LUT R26, R27, 0x180, RZ, 0xc0, !PT ;  /* 0x000001801b1a7812 */ /* 0x000fc400078ec0ff */
[-C--:B-----5:R-:W-:Y:S02]  /*14a90*/  ISETP.GE.OR P1, PT, R11, R0.reuse, P0 ;  /* 0x000000000b00720c */ /* 0x0a0fe40000726670 */
[----:B------:R-:W-:Y:S02]  /*14aa0*/  LOP3.LUT R4, R24, 0x180, RZ, 0xc0, !PT ;  /* 0x0000018018047812 */ /* 0x000fe400078ec0ff */
[----:B------:R-:W-:Y:S02]  /*14ab0*/  ISETP.GE.OR P0, PT, R5, R0, P0 ;  /* 0x000000000500720c */ /* 0x000fe40000706670 */
[----:B------:R-:W-:Y:S02]  /*14ac0*/  LOP3.LUT R6, R7, 0x180, RZ, 0xc0, !PT ;  /* 0x0000018007067812 */ /* 0x000fe400078ec0ff */
[----:B------:R-:W-:Y:S02]  /*14ad0*/  SHF.R.U64 R12, R12, 0x3, RZ ;  /* 0x000000030c0c7819 */ /* 0x000fe400000012ff */
[----:B------:R-:W-:-:S02]  /*14ae0*/  SHF.R.U64 R20, R20, 0x3, RZ ;  /* 0x0000000314147819 */ /* 0x000fc400000012ff */
[----:B------:R-:W-:Y:S02]  /*14af0*/  SHF.R.U64 R26, R26, 0x3, RZ ;  /* 0x000000031a1a7819 */ /* 0x000fe400000012ff */
[----:B------:R-:W-:Y:S02]  /*14b00*/  SHF.R.U64 R5, R4, 0x3, RZ ;  /* 0x0000000304057819 */ /* 0x000fe400000012ff */
[----:B------:R-:W-:Y:S01]  /*14b10*/  SHF.R.U64 R6, R6, 0x3, RZ ;  /* 0x0000000306067819 */ /* 0x000fe200000012ff */
[--C-:B------:R-:W-:Y:S01]  /*14b20*/  IMAD.X R29, RZ, RZ, R25.reuse, P2 ;  /* 0x000000ffff1d7224 */ /* 0x100fe200010e0619 */
[----:B------:R-:W-:Y:S01]  /*14b30*/  LOP3.LUT R12, R12, R13, RZ, 0x3c, !PT ;  /* 0x0000000d0c0c7212 */ /* 0x000fe200078e3cff */
[--C-:B------:R-:W-:Y:S01]  /*14b40*/  IMAD.X R13, RZ, RZ, R25.reuse, P5 ;  /* 0x000000ffff0d7224 */ /* 0x100fe200028e0619 */
[----:B------:R-:W-:Y:S01]  /*14b50*/  LOP3.LUT R20, R20, R21, RZ, 0x3c, !PT ;  /* 0x0000001514147212 */ /* 0x000fe200078e3cff */
[--C-:B------:R-:W-:Y:S01]  /*14b60*/  IMAD.X R21, RZ, RZ, R25.reuse, P4 ;  /* 0x000000ffff157224 */ /* 0x100fe200020e0619 */
[----:B------:R-:W-:Y:S01]  /*14b70*/  LOP3.LUT R26, R26, R27, RZ, 0x3c, !PT ;  /* 0x0000001b1a1a7212 */ /* 0x000fe200078e3cff */
[--C-:B------:R-:W-:Y:S01]  /*14b80*/  IMAD.X R27, RZ, RZ, R25.reuse, P3 ;  /* 0x000000ffff1b7224 */ /* 0x100fe200018e0619 */
[----:B------:R-:W-:Y:S01]  /*14b90*/  LOP3.LUT R4, R5, R24, RZ, 0x3c, !PT ;  /* 0x0000001805047212 */ /* 0x000fe200078e3cff */
[----:B------:R-:W-:Y:S01]  /*14ba0*/  IMAD.MOV.U32 R5, RZ, RZ, R25 ;  /* 0x000000ffff057224 */ /* 0x000fe200078e0019 */
[----:B------:R-:W-:Y:S01]  /*14bb0*/  LOP3.LUT R28, R6, R7, RZ, 0x3c, !PT ;  /* 0x00000007061c7212 */ /* 0x000fe200078e3cff */
[----:B------:R-:W-:Y:S01]  /*14bc0*/  @!P1 STG.E desc[UR60][R34.64], R2 ;  /* 0x0000000222009986 */ /* 0x000fe2000c10193c */
[----:B------:R-:W-:-:S03]  /*14bd0*/  SHF.R.S32.HI R33, RZ, 0x1f, R41 ;  /* 0x0000001fff217819 */ /* 0x000fc60000011429 */
[----:B------:R1:W-:Y:S01]  /*14be0*/  @!P0 STG.E desc[UR60][R34.64+0x20], R3 ;  /* 0x0000200322008986 */ /* 0x0003e2000c10193c */
[----:B------:R-:W-:-:S03]  /*14bf0*/  IMAD.MOV.U32 R32, RZ, RZ, R41 ;  /* 0x000000ffff207224 */ /* 0x000fc600078e0029 */
[----:B------:R-:W5:Y:S01]  /*14c00*/  LD.E.128 R4, desc[UR60][R4.64] ;  /* 0x0000003c04047980 */ /* 0x000f62000c101d00 */
[----:B------:R-:W-:-:S03]  /*14c10*/  IMAD R36, R36, UR4, RZ ;  /* 0x0000000424247c24 */ /* 0x000fc6000f8e02ff */
[----:B------:R-:W5:Y:S01]  /*14c20*/  LD.E.128 R8, desc[UR60][R8.64] ;  /* 0x0000003c08087980 */ /* 0x000f62000c101d00 */
[----:B------:R-:W-:-:S03]  /*14c30*/  SHF.R.S32.HI R45, RZ, 0x1f, R44 ;  /* 0x0000001fff2d7819 */ /* 0x000fc6000001142c */
[----:B------:R-:W5:Y:S04]  /*14c40*/  LD.E.128 R12, desc[UR60][R12.64] ;  /* 0x0000003c0c0c7980 */ /* 0x000f68000c101d00 */
[----:B------:R-:W5:Y:S04]  /*14c50*/  LD.E.128 R20, desc[UR60][R20.64] ;  /* 0x0000003c14147980 */ /* 0x000f68000c101d00 */
        /* <DEDUP_REMOVED lines=8> */
[----:B-1----:R-:W-:-:S03]  /*14ce0*/  IMAD.WIDE.U32 R2, R37, UR4, R32 ;  /* 0x0000000425027c25 */ /* 0x002fc6000f8e0020 */
[----:B------:R0:W-:Y:S01]  /*14cf0*/  STL [R1+0x64], R45 ;  /* 0x0000642d01007387 */ /* 0x0001e20000100800 */
[----:B------:R-:W-:Y:S01]  /*14d00*/  IMAD R37, R37, UR5, R36 ;  /* 0x0000000525257c24 */ /* 0x000fe2000f8e0224 */
[----:B------:R-:W-:Y:S01]  /*14d10*/  ULDC.64 UR4, c[0x0][0xae0] ;  /* 0x0002b80000047ab9 */ /* 0x000fe20000000a00 */
[----:B------:R-:W-:Y:S02]  /*14d20*/  IMAD R35, R42, -0xc0, R0 ;  /* 0xffffff402a237824 */ /* 0x000fe400078e0200 */
[----:B------:R-:W-:Y:S02]  /*14d30*/  IMAD.IADD R3, R3, 0x1, R37 ;  /* 0x0000000103037824 */ /* 0x000fe400078e0225 */
[----:B------:R-:W-:Y:S01]  /*14d40*/  IMAD R33, R38, UR4, RZ ;  /* 0x0000000426217c24 */ /* 0x000fe2000f8e02ff */
[C---:B------:R-:W-:Y:S01]  /*14d50*/  ISETP.GE.AND P0, PT, R44.reuse, R35, PT ;  /* 0x000000232c00720c */ /* 0x040fe20003f06270 */
[----:B------:R-:W-:Y:S02]  /*14d60*/  VIADD R0, R44, 0x60 ;  /* 0x000000602c007836 */ /* 0x000fe40000000000 */
[----:B------:R-:W-:-:S02]  /*14d70*/  IMAD R33, R66, UR5, R33 ;  /* 0x0000000542217c24 */ /* 0x000fc4000f8e0221 */
[----:B------:R-:W-:Y:S01]  /*14d80*/  IMAD.WIDE.U32 R2, R66, UR4, R2 ;  /* 0x0000000442027c25 */ /* 0x000fe2000f8e0002 */
[----:B------:R-:W-:Y:S01]  /*14d90*/  ULDC.64 UR4, c[0x0][0xae8] ;  /* 0x0002ba0000047ab9 */ /* 0x000fe20000000a00 */
[----:B------:R-:W-:Y:S02]  /*14da0*/  ISETP.GE.AND P3, PT, R0, R35, PT ;  /* 0x000000230000720c */ /* 0x000fe40003f66270 */
[----:B------:R-:W-:Y:S02]  /*14db0*/  VIADD R32, R18, 0x31c20 ;  /* 0x00031c2012207836 */ /* 0x000fe40000000000 */
[----:B------:R-:W-:Y:S02]  /*14dc0*/  IMAD.IADD R3, R3, 0x1, R33 ;  /* 0x0000000103037824 */ /* 0x000fe400078e0221 */
[----:B------:R-:W-:Y:S01]  /*14dd0*/  IMAD R0, R40, UR4, RZ ;  /* 0x0000000428007c24 */ /* 0x000fe2000f8e02ff */
[----:B------:R-:W-:Y:S01]  /*14de0*/  PRMT R32, RZ, 0x654, R32 ;  /* 0x00000654ff207816 */ /* 0x000fe20000000020 */
[----:B------:R-:W-:-:S03]  /*14df0*/  IMAD.WIDE.U32 R34, R39, UR4, R2 ;  /* 0x0000000427227c25 */ /* 0x000fc6000f8e0002 */
[----:B--2---:R1:W-:Y:S01]  /*14e00*/  SYNCS.ARRIVE.TRANS64.RED.A1T0 RZ, [R32+URZ], RZ ;  /* 0x000000ff20ff79a7 */ /* 0x0043e2000810043f */
[----:B------:R-:W-:-:S05]  /*14e10*/  IMAD R37, R39, UR5, R0 ;  /* 0x0000000527257c24 */ /* 0x000fca000f8e0200 */
[----:B------:R-:W-:Y:S01]  /*14e20*/  IADD3 R39, R35, R37, RZ ;  /* 0x0000002523277210 */ /* 0x000fe20007ffe0ff */
[----:B-1----:R-:W-:Y:S01]  /*14e30*/  IMAD.WIDE R32, R42, 0xc0, R44 ;  /* 0x000000c02a207825 */ /* 0x002fe200078e022c */
[----:B0-----:R-:W-:Y:S06]  /*14e40*/  @P0 BRA `(.L_x_440) ;  /* 0x00000000004c0947 */ /* 0x001fec0003800000 */
        /* <DEDUP_REMOVED lines=19> */
.L_x_440:
[----:B------:R-:W-:Y:S05]  /*14f80*/  BSYNC B1 ;  /* 0x0000000000017941 */ /* 0x000fea0003800000 */
.L_x_439:
[----:B------:R-:W-:Y:S05]  /*14f90*/  @P3 BRA `(.L_x_441) ;  /* 0x0000000800503947 */ /* 0x000fea0003800000 */
[----:B0----5:R-:W-:Y:S01]  /*14fa0*/  IADD3 R5, P0, R32, 0x60, RZ ;  /* 0x0000006020057810 */ /* 0x021fe20007f1e0ff */
[----:B------:R-:W-:Y:S01]  /*14fb0*/  ULDC.64 UR4, c[0x0][0xad8] ;  /* 0x0002b60000047ab9 */ /* 0x000fe20000000a00 */
[----:B------:R-:W-:Y:S01]  /*14fc0*/  IMAD.MOV.U32 R2, RZ, RZ, R34 ;  /* 0x000000ffff027224 */ /* 0x000fe200078e0022 */
        /* <DEDUP_REMOVED lines=20> */
.L_x_437:
[----:B------:R-:W0:Y:S01]  /*15110*/  S2R R0, SR_TID.X ;  /* 0x0000000000007919 */ /* 0x000e220000002100 */
[----:B------:R-:W-:Y:S01]  /*15120*/  ULDC.64 UR4, c[0x0][0xbd8] ;  /* 0x0002f60000047ab9 */ /* 0x000fe20000000a00 */
[----:B------:R-:W-:Y:S01]  /*15130*/  IMAD.MOV.U32 R7, RZ, RZ, RZ ;  /* 0x000000ffff077224 */ /* 0x000fe200078e00ff */
[----:B------:R-:W-:Y:S02]  /*15140*/  ISETP.NE.U32.AND P0, PT, RZ, UR4, PT ;  /* 0x00000004ff007c0c */ /* 0x000fe4000bf05070 */
[----:B------:R-:W-:Y:S02]  /*15150*/  IADD3 R2, P1, R46, UR4, RZ ;  /* 0x000000042e027c10 */ /* 0x000fe4000ff3e0ff */
[----:B------:R-:W-:Y:S02]  /*15160*/  ISETP.NE.AND.EX P0, PT, RZ, UR5, PT, P0 ;  /* 0x00000005ff007c0c */ /* 0x000fe4000bf05300 */
[----:B------:R-:W-:Y:S01]  /*15170*/  IADD3.X R3, R27, UR5, RZ, P1, !PT ;  /* 0x000000051b037c10 */ /* 0x000fe20008ffe4ff */
[----:B------:R-:W-:-:S02]  /*15180*/  ULDC.64 UR4, c[0x0][0xbe0] ;  /* 0x0002f80000047ab9 */ /* 0x000fc40000000a00 */
[----:B------:R-:W-:-:S04]  /*15190*/  ISETP.NE.U32.AND P1, PT, RZ, UR4, PT ;  /* 0x00000004ff007c0c */ /* 0x000fc8000bf25070 */
[----:B------:R-:W-:-:S04]  /*151a0*/  ISETP.NE.AND.EX P1, PT, RZ, UR5, PT, P1 ;  /* 0x00000005ff007c0c */ /* 0x000fc8000bf25310 */
[----:B------:R1:W5:Y:S09]  /*151b0*/  @P0 LDG.E R7, desc[UR60][R2.64] ;  /* 0x0000003c02070981 */ /* 0x000372000c1e1900 */
[----:B------:R-:W-:Y:S01]  /*151c0*/  @P1 IADD3 R46, P2, R46, UR4, RZ ;  /* 0x000000042e2e1c10 */ /* 0x000fe2000ff5e0ff */
[----:B------:R-:W-:Y:S01]  /*151d0*/  ULDC UR4, c[0x0][0xa88] ;  /* 0x0002a20000047ab9 */ /* 0x000fe20000000800 */
[----:B0-----:R-:W-:-:S02]  /*151e0*/  VIADD R4, R0, 0xffffff80 ;  /* 0xffffff8000047836 */ /* 0x001fc40000000000 */
[----:B------:R-:W-:Y:S01]  /*151f0*/  @P1 IADD3.X R47, R27, UR5, RZ, P2, !PT ;  /* 0x000000051b2f1c10 */ /* 0x000fe200097fe4ff */
[----:B------:R-:W-:-:S06]  /*15200*/  IMAD.U32 R0, RZ, RZ, UR4 ;  /* 0x00000004ff007e24 */ /* 0x000fcc000f8e00ff */
[----:B------:R1:W5:Y:S01]  /*15210*/  @P1 LDG.E R0, desc[UR60][R46.64] ;  /* 0x0000003c2e001981 */ /* 0x000362000c1e1900 */
[----:B------:R-:W-:Y:S01]  /*15220*/  ISETP.GT.AND P2, PT, R4, 0xbf, PT ;  /* 0x000000bf0400780c */ /* 0x000fe20003f44270 */
[----:B------:R-:W-:-:S12]  /*15230*/  @P1 BRA `(.L_x_442) ;  /* 0x0000000000101947 */ /* 0x000fd80003800000 */
[----:B------:R-:W-:Y:S05]  /*15240*/  @!P0 BRA `(.L_x_442) ;  /* 0x00000000000c8947 */ /* 0x000fea0003800000 */
[----:B------:R-:W2:Y:S04]  /*15250*/  LDG.E R5, desc[UR60][R2.64] ;  /* 0x0000003c02057981 */ /* 0x000ea8000c1e1900 */
[----:B-----5:R-:W2:Y:S02]  /*15260*/  LDG.E R0, desc[UR60][R2.64+0x4] ;  /* 0x0000043c02007981 */ /* 0x020ea4000c1e1900 */
[----:B--2---:R-:W-:-:S07]  /*15270*/  IMAD.IADD R0, R0, 0x1, -R5 ;  /* 0x0000000100007824 */ /* 0x004fce00078e0a05 */
.L_x_442:
[----:B----4-:R-:W2:Y:S04]  /*15280*/  LDL R13, [R1+0x6c] ;  /* 0x00006c00010d7983 */ /* 0x010ea80000100800 */
[----:B------:R-:W3:Y:S04]  /*15290*/  LDL R10, [R1+0x54] ;  /* 0x00005400010a7983 */ /* 0x000ee80000100800 */
[----:B------:R0:W5:Y:S01]  /*152a0*/  LDL R12, [R1+0x74] ;  /* 0x00007400010c7983 */ /* 0x0001620000100800 */
[----:B------:R-:W-:Y:S01]  /*152b0*/  BSSY B1, `(.L_x_443) ;  /* 0x000001d000017945 */ /* 0x000fe20003800000 */
[----:B------:R-:W-:-:S02]  /*152c0*/  SEL R11, R62, RZ, !P0 ;  /* 0x000000ff3e0b7207 */ /* 0x000fc40004000000 */
[----:B------:R-:W-:Y:S02]  /*152d0*/  SEL R26, R26, RZ, !P0 ;  /* 0x000000ff1a1a7207 */ /* 0x000fe40004000000 */
[----:B-----5:R-:W-:Y:S02]  /*152e0*/  SHF.R.S32.HI R6, RZ, 0x1f, R7 ;  /* 0x0000001fff067819 */ /* 0x020fe40000011407 */
[----:B--2---:R-:W-:Y:S02]  /*152f0*/  SHF.R.S32.HI R8, RZ, 0x1f, R13 ;  /* 0x0000001fff087819 */ /* 0x004fe4000001140d */
[----:B---3--:R-:W-:Y:S01]  /*15300*/  SHF.R.S32.HI R9, RZ, 0x1f, R10 ;  /* 0x0000001fff097819 */ /* 0x008fe2000001140a */
[----:B0-----:R-:W-:Y:S06]  /*15310*/  @P2 BRA `(.L_x_444) ;  /* 0x0000000000582947 */ /* 0x001fec0003800000 */
[----:B-1----:R-:W0:Y:S02]  /*15320*/  S2R R2, SR_TID.X ;  /* 0x0000000000027919 */ /* 0x002e240000002100 */
[----:B0-----:R-:W-:-:S04]  /*15330*/  IMAD R2, R12, 0xc0, R2 ;  /* 0x000000c00c027824 */ /* 0x001fc800078e0202 */
[----:B------:R-:W-:-:S05]  /*15340*/  VIADD R3, R2, 0xffffff80 ;  /* 0xffffff8002037836 */ /* 0x000fca0000000000 */
[----:B------:R-:W-:-:S13]  /*15350*/  ISETP.GE.AND P0, PT, R3, R0, PT ;  /* 0x000000000300720c */ /* 0x000fda0003f06270 */
[----:B------:R-:W-:Y:S05]  /*15360*/  @P0 BRA `(.L_x_444) ;  /* 0x0000000000440947 */ /* 0x000fea0003800000 */
[C---:B------:R-:W-:Y:S01]  /*15370*/  IADD3 R2, P0, R3.reuse, R7, RZ ;  /* 0x0000000703027210 */ /* 0x040fe20007f1e0ff */
[----:B------:R-:W-:Y:S02]  /*15380*/  ULDC.64 UR4, c[0x0][0xb70] ;  /* 0x0002dc0000047ab9 */ /* 0x000fe40000000a00 */
[----:B------:R-:W-:Y:S01]  /*15390*/  IMAD R4, R8, UR4, RZ ;  /* 0x0000000408047c24 */ /* 0x000fe2000f8e02ff */
[----:B------:R-:W-:-:S03]  /*153a0*/  LEA.HI.X.SX32 R3, R3, R6, 0x1, P0 ;  /* 0x0000000603037211 */ /* 0x000fc600000f0eff */
[C---:B------:R-:W-:Y:S02]  /*153b0*/  IMAD R5, R13.reuse, UR5, R4 ;  /* 0x000000050d057c24 */ /* 0x040fe4000f8e0204 */
[----:B------:R-:W-:Y:S01]  /*153c0*/  IMAD.WIDE.U32 R2, R13, UR4, R2 ;  /* 0x000000040d027c25 */ /* 0x000fe2000f8e0002 */
[----:B------:R-:W-:-:S03]  /*153d0*/  ULDC.64 UR4, c[0x0][0xb78] ;  /* 0x0002de0000047ab9 */ /* 0x000fc60000000a00 */
[----:B------:R-:W-:Y:S01]  /*153e0*/  IMAD R4, R26, UR4, RZ ;  /* 0x000000041a047c24 */ /* 0x000fe2000f8e02ff */
[----:B------:R-:W-:-:S03]  /*153f0*/  IADD3 R3, R3, R5, RZ ;  /* 0x0000000503037210 */ /* 0x000fc60007ffe0ff */
        /* <DEDUP_REMOVED lines=8> */
.L_x_444:
[----:B------:R-:W-:Y:S05]  /*15480*/  BSYNC B1 ;  /* 0x0000000000017941 */ /* 0x000fea0003800000 */
.L_x_443:
[----:B------:R-:W2:Y:S01]  /*15490*/  LDL.64 R14, [R1+0x60] ;  /* 0x00006000010e7983 */ /* 0x000ea20000100a00 */
[----:B------:R-:W-:Y:S01]  /*154a0*/  ULDC.64 UR4, c[0x0][0xaa0] ;  /* 0x0002a80000047ab9 */ /* 0x000fe20000000a00 */
[----:B-1----:R-:W-:Y:S01]  /*154b0*/  IMAD.MOV.U32 R2, RZ, RZ, R10 ;  /* 0x000000ffff027224 */ /* 0x002fe200078e000a */
[----:B------:R-:W-:Y:S01]  /*154c0*/  BSSY B1, `(.L_x_445) ;  /* 0x000002b000017945 */ /* 0x000fe20003800000 */
[----:B0-----:R-:W-:Y:S02]  /*154d0*/  IMAD.MOV.U32 R3, RZ, RZ, R9 ;  /* 0x000000ffff037224 */ /* 0x001fe400078e0009 */
[----:B------:R-:W-:Y:S02]  /*154e0*/  IMAD R4, R6, UR4, RZ ;  /* 0x0000000406047c24 */ /* 0x000fe4000f8e02ff */
[----:B------:R-:W-:-:S04]  /*154f0*/  IMAD.WIDE.U32 R2, R7, UR4, R2 ;  /* 0x0000000407027c25 */ /* 0x000fc8000f8e0002 */
[----:B------:R-:W-:Y:S01]  /*15500*/  IMAD R7, R7, UR5, R4 ;  /* 0x0000000507077c24 */ /* 0x000fe2000f8e0204 */
[----:B------:R-:W-:Y:S02]  /*15510*/  ULDC.64 UR4, c[0x0][0xae0] ;  /* 0x0002b80000047ab9 */ /* 0x000fe40000000a00 */
[----:B------:R-:W-:Y:S02]  /*15520*/  IMAD R4, R8, UR4, RZ ;  /* 0x0000000408047c24 */ /* 0x000fe4000f8e02ff */
[----:B------:R-:W-:Y:S02]  /*15530*/  IMAD.IADD R3, R3, 0x1, R7 ;  /* 0x0000000103037824 */ /* 0x000fe400078e0207 */
[C---:B------:R-:W-:Y:S02]  /*15540*/  IMAD R5, R13.reuse, UR5, R4 ;  /* 0x000000050d057c24 */ /* 0x040fe4000f8e0204 */
[----:B------:R-:W-:Y:S02]  /*15550*/  IMAD R4, R12, -0xc0, R0 ;  /* 0xffffff400c047824 */ /* 0x000fe400078e0200 */
[----:B------:R-:W-:Y:S01]  /*15560*/  IMAD.WIDE.U32 R2, R13, UR4, R2 ;  /* 0x000000040d027c25 */ /* 0x000fe2000f8e0002 */
[----:B------:R-:W-:-:S03]  /*15570*/  ULDC.64 UR4, c[0x0][0xae8] ;  /* 0x0002ba0000047ab9 */ /* 0x000fc60000000a00 */
[----:B------:R-:W-:Y:S02]  /*15580*/  IMAD.IADD R3, R3, 0x1, R5 ;  /* 0x0000000103037824 */ /* 0x000fe400078e0205 */
[----:B------:R-:W-:-:S04]  /*15590*/  IMAD R0, R26, UR4, RZ ;  /* 0x000000041a007c24 */ /* 0x000fc8000f8e02ff */
[----:B------:R-:W-:Y:S01]  /*155a0*/  IMAD R9, R11, UR5, R0 ;  /* 0x000000050b097c24 */ /* 0x000fe2000f8e0200 */
[C---:B--2---:R-:W-:Y:S01]  /*155b0*/  ISETP.GE.AND P0, PT, R14.reuse, R4, PT ;  /* 0x000000040e00720c */ /* 0x044fe20003f06270 */
[----:B------:R-:W-:Y:S02]  /*155c0*/  VIADD R7, R14, 0x60 ;  /* 0x000000600e077836 */ /* 0x000fe40000000000 */
[----:B------:R-:W-:-:S03]  /*155d0*/  IMAD.MOV.U32 R6, RZ, RZ, R14 ;  /* 0x000000ffff067224 */ /* 0x000fc600078e000e */
[----:B------:R-:W-:Y:S01]  /*155e0*/  ISETP.GE.AND P1, PT, R7, R4, PT ;  /* 0x000000040700720c */ /* 0x000fe20003f26270 */
[----:B------:R-:W-:Y:S01]  /*155f0*/  IMAD.WIDE.U32 R4, R11, UR4, R2 ;  /* 0x000000040b047c25 */ /* 0x000fe2000f8e0002 */
[----:B------:R-:W-:-:S03]  /*15600*/  SHF.R.S32.HI R7, RZ, 0x1f, R14 ;  /* 0x0000001fff077819 */ /* 0x000fc6000001140e */
[----:B------:R-:W-:Y:S02]  /*15610*/  IMAD.IADD R11, R5, 0x1, R9 ;  /* 0x00000001050b7824 */ /* 0x000fe400078e0209 */
[----:B------:R-:W-:Y:S01]  /*15620*/  IMAD.WIDE R6, R12, 0xc0, R6 ;  /* 0x000000c00c067825 */ /* 0x000fe200078e0206 */
        /* <DEDUP_REMOVED lines=20> */
.L_x_446:
[----:B------:R-:W-:Y:S05]  /*15770*/  BSYNC B1 ;  /* 0x0000000000017941 */ /* 0x000fea0003800000 */
.L_x_445:
[----:B------:R-:W-:Y:S05]  /*15780*/  @P1 BRA `(.L_x_441) ;  /* 0x0000000000541947 */ /* 0x000fea0003800000 */
[----:B------:R-:W-:Y:S01]  /*15790*/  IADD3 R5, P0, R6, 0x60, RZ ;  /* 0x0000006006057810 */ /* 0x000fe20007f1e0ff */
[----:B------:R-:W-:Y:S01]  /*157a0*/  VIADD R0, R10, 0x20 ;  /* 0x000000200a007836 */ /* 0x000fe20000000000 */
[----:B------:R-:W-:Y:S01]  /*157b0*/  ULDC UR4, c[0x0][0xa8c] ;  /* 0x0002a30000047ab9 */ /* 0x000fe20000000800 */
[----:B------:R-:W-:Y:S01]  /*157c0*/  MOV R3, R11 ;  /* 0x0000000b00037202 */ /* 0x000fe20000000f00 */
[----:B------:R-:W-:Y:S01]  /*157d0*/  ULDC.64 UR6, c[0x0][0xad8] ;  /* 0x0002b60000067ab9 */ /* 0x000fe20000000a00 */
[----:B------:R-:W-:Y:S01]  /*157e0*/  IMAD.X R6, RZ, RZ, R7, P0 ;  /* 0x000000ffff067224 */ /* 0x000fe200000e0607 */
[----:B------:R-:W-:Y:S01]  /*157f0*/  ISETP.GE.AND P2, PT, R0, UR4, PT ;  /* 0x0000000400007c0c */ /* 0x000fe2000bf46270 */
[----:B------:R-:W-:Y:S01]  /*15800*/  IMAD.MOV.U32 R2, RZ, RZ, R4 ;  /* 0x000000ffff027224 */ /* 0x000fe200078e0004 */
[----:B------:R-:W-:Y:S01]  /*15810*/  ISETP.GE.AND P1, PT, R10, UR4, PT ;  /* 0x000000040a007c0c */ /* 0x000fe2000bf26270 */
[----:B------:R-:W-:Y:S02]  /*15820*/  IMAD R6, R6, UR6, RZ ;  /* 0x0000000606067c24 */ /* 0x000fe4000f8e02ff */
[----:B------:R-:W-:-:S02]  /*15830*/  VIADD R0, R10, 0x40 ;  /* 0x000000400a007836 */ /* 0x000fc40000000000 */
        /* <DEDUP_REMOVED lines=10> */
.L_x_441:
[----:B------:R-:W-:Y:S05]  /*158e0*/  BSYNC B0 ;  /* 0x0000000000007941 */ /* 0x000fea0003800000 */
.L_x_436:
[----:B------:R-:W-:Y:S02]  /*158f0*/  ULDC UR4, c[0x0][0xc14] ;  /* 0x0003050000047ab9 */ /* 0x000fe40000000800 */
[----:B------:R-:W-:-:S13]  /*15900*/  ISETP.GE.AND P0, PT, R107, UR4, PT ;  /* 0x000000046b007c0c */ /* 0x000fda000bf06270 */
[----:B------:R-:W-:Y:S05]  /*15910*/  @!P0 BRA `(.L_x_447) ;  /* 0xfffffeb800b48947 */ /* 0x000fea000383ffff */
[----:B------:R-:W-:Y:S05]  /*15920*/  BRA `(.L_x_307) ;  /* 0x00000054000c7947 */ /* 0x000fea0003800000 */
.L_x_305:
[----:B------:R-:W-:-:S08]  /*15930*/  NOP ;  /* 0x0000000000007918 */ /* 0x000fd00000000000 */
[----:B0-----:R-:W0:-:S00]  /*15940*/  USETMAXREG.DEALLOC.CTAPOOL 0x20 ;  /* 0x00000020000079c8 */ /* 0x001e0000080e0500 */
[----:B0-----:R-:W-:-:S06]  /*15950*/  LOP3.LUT R0, R0, 0x3, RZ, 0xc0, !PT ;  /* 0x0000000300007812 */ /* 0x001fcc00078ec0ff */
[----:B------:R-:W0:Y:S02]  /*15960*/  SHFL.IDX PT, R0, R0, RZ, 0x1f ;  /* 0x00001fff00007589 */ /* 0x000e2400000e0000 */
[----:B0-----:R-:W-:-:S13]  /*15970*/  ISETP.NE.AND P0, PT, R0, RZ, PT ;  /* 0x000000ff0000720c */ /* 0x001fda0003f05270 */
[----:B------:R-:W-:Y:S05]  /*15980*/  @P0 BRA `(.L_x_307) ;  /* 0x0000005000f40947 */ /* 0x000fea0003800000 */
[----:B------:R-:W2:Y:S01]  /*15990*/  LDL.LU R7, [R1+0x44] ;  /* 0x0000440001077983 */ /* 0x000ea20000300800 */
[----:B------:R-:W-:Y:S01]  /*159a0*/  ULDC UR5, c[0x0][0xc14] ;  /* 0x0003050000057ab9 */ /* 0x000fe20000000800 */
[----:B------:R-:W0:Y:S01]  /*159b0*/  S2R R2, SR_TID.X ;  /* 0x0000000000027919 */ /* 0x000e220000002100 */
[----:B------:R-:W-:Y:S01]  /*159c0*/  IMAD.MOV.U32 R0, RZ, RZ, RZ ;  /* 0x000000ffff007224 */ /* 0x000fe200078e00ff */
[----:B------:R-:W1:Y:S01]  /*159d0*/  S2UR UR6, SR_CTAID.X ;  /* 0x00000000000679c3 */ /* 0x000e620000002500 */
[----:B------:R-:W-:Y:S01]  /*159e0*/  ULDC UR4, c[0x0][0xc10] ;  /* 0x0003040000047ab9 */ /* 0x000fe20000000800 */
[----:B0-----:R-:W-:-:S04]  /*159f0*/  LOP3.LUT R29, R2, 0x1f, RZ, 0xc0, !PT ;  /* 0x0000001f021d7812 */ /* 0x001fc800078ec0ff */
[----:B------:R-:W-:Y:S02]  /*15a00*/  ISETP.NE.AND P0, PT, R29, 0x1f, PT ;  /* 0x0000001f1d00780c */ /* 0x000fe40003f05270 */
[----:B--2---:R-:W-:-:S11]  /*15a10*/  LOP3.LUT R7, R7, 0xffffffdf, RZ, 0xc0, !PT ;  /* 0xffffffdf07077812 */ /* 0x004fd600078ec0ff */
[----:B------:R-:W-:Y:S02]  /*15a20*/  @P0 LOP3.LUT R7, R7, 0x20, RZ, 0xfc, !PT ;  /* 0x0000002007070812 */ /* 0x000fe400078efcff */
[----:B------:R-:W-:-:S13]  /*15a30*/  ISETP.GE.OR P0, PT, R29, UR5, !P0 ;  /* 0x000000051d007c0c */ /* 0x000fda000c706670 */
[----:B------:R-:W0:Y:S02]  /*15a40*/  @!P0 LDC.64 R2, c[0x0][0xc58] ;  /* 0x00031600ff028b82 */ /* 0x000e240000000a00 */
[----:B0-----:R-:W-:-:S05]  /*15a50*/  @!P0 IMAD.WIDE.U32 R2, R29, 0x4, R2 ;  /* 0x000000041d028825 */ /* 0x001fca00078e0002 */
[----:B------:R-:W2:Y:S01]  /*15a60*/  @!P0 LDG.E R0, desc[UR60][R2.64] ;  /* 0x0000003c02008981 */ /* 0x000ea2000c1e1900 */
[C---:B------:R-:W-:Y:S02]  /*15a70*/  ISETP.NE.AND P1, PT, R29.reuse, RZ, PT ;  /* 0x000000ff1d00720c */ /* 0x040fe40003f25270 */
[----:B------:R-:W-:Y:S02]  /*15a80*/  ISETP.GE.U32.AND P0, PT, R29, 0x2, PT ;  /* 0x000000021d00780c */ /* 0x000fe40003f06070 */
[----:B------:R-:W-:-:S09]  /*15a90*/  LOP3.LUT R7, R7, 0xfffffffe, RZ, 0xc0, !PT ;  /* 0xfffffffe07077812 */ /* 0x000fd200078ec0ff */
[----:B------:R-:W-:-:S04]  /*15aa0*/  @P1 LOP3.LUT R7, R7, 0x1, RZ, 0xfc, !PT ;  /* 0x0000000107071812 */ /* 0x000fc800078efcff */
[----:B------:R-:W-:-:S04]  /*15ab0*/  LOP3.LUT R7, R7, 0xffffffef, RZ, 0xc0, !PT ;  /* 0xffffffef07077812 */ /* 0x000fc800078ec0ff */
[----:B------:R-:W-:-:S04]  /*15ac0*/  @P0 LOP3.LUT R7, R7, 0x10, RZ, 0xfc, !PT ;  /* 0x0000001007070812 */ /* 0x000fc800078efcff */
[----:B------:R-:W-:Y:S01]  /*15ad0*/  LOP3.LUT R7, R7, 0xfffffff7, RZ, 0xc0, !PT ;  /* 0xfffffff707077812 */ /* 0x000fe200078ec0ff */
[----:B------:R-:W-:Y:S01]  /*15ae0*/  IMAD.MOV.U32 R16, RZ, RZ, RZ ;  /* 0x000000ffff107224 */ /* 0x000fe200078e00ff */
[----:B--2---:R-:W0:Y:S02]  /*15af0*/  SHFL.UP PT, R4, R0, 0x1, RZ ;  /* 0x0420000000047989 */ /* 0x004e2400000e00ff */
[----:B0-----:R-:W-:-:S05]  /*15b00*/  SEL R5, R4, RZ, P1 ;  /* 0x000000ff04057207 */ /* 0x001fca0000800000 */
[----:B------:R-:W-:-:S05]  /*15b10*/  IMAD.IADD R5, R0, 0x1, R5 ;  /* 0x0000000100057824 */ /* 0x000fca00078e0205 */
[----:B------:R-:W0:Y:S02]  /*15b20*/  SHFL.UP PT, R4, R5, 0x2, RZ ;  /* 0x0440000005047989 */ /* 0x000e2400000e00ff */
[----:B0-----:R-:W-:-:S05]  /*15b30*/  SEL R4, R4, RZ, P0 ;  /* 0x000000ff04047207 */ /* 0x001fca0000000000 */
[----:B------:R-:W-:-:S05]  /*15b40*/  IMAD.IADD R4, R5, 0x1, R4 ;  /* 0x0000000105047824 */ /* 0x000fca00078e0204 */
[----:B------:R-:W0:Y:S01]  /*15b50*/  SHFL.UP PT, R6, R4, 0x4, RZ ;  /* 0x0480000004067989 */ /* 0x000e2200000e00ff */
[----:B------:R-:W-:-:S04]  /*15b60*/  ISETP.GE.U32.AND P0, PT, R29, 0x4, PT ;  /* 0x000000041d00780c */ /* 0x000fc80003f06070 */
[----:B0-----:R-:W-:-:S05]  /*15b70*/  SEL R3, R6, RZ, P0 ;  /* 0x000000ff06037207 */ /* 0x001fca0000000000 */
[----:B------:R-:W-:-:S05]  /*15b80*/  IMAD.IADD R3, R4, 0x1, R3 ;  /* 0x0000000104037824 */ /* 0x000fca00078e0203 */
[----:B------:R-:W0:Y:S01]  /*15b90*/  SHFL.UP PT, R2, R3, 0x8, RZ ;  /* 0x0500000003027989 */ /* 0x000e2200000e00ff */
[----:B------:R-:W-:Y:S02]  /*15ba0*/  @P0 LOP3.LUT R7, R7, 0x8, RZ, 0xfc, !PT ;  /* 0x0000000807070812 */ /* 0x000fe400078efcff */
[----:B------:R-:W-:-:S04]  /*15bb0*/  ISETP.GE.U32.AND P0, PT, R29, 0x8, PT ;  /* 0x000000081d00780c */ /* 0x000fc80003f06070 */
[----:B0-----:R-:W-:-:S05]  /*15bc0*/  SEL R2, R2, RZ, P0 ;  /* 0x000000ff02027207 */ /* 0x001fca0000000000 */
[----:B------:R-:W-:-:S05]  /*15bd0*/  IMAD.IADD R2, R3, 0x1, R2 ;  /* 0x0000000103027824 */ /* 0x000fca00078e0202 */
[----:B------:R-:W0:Y:S01]  /*15be0*/  SHFL.UP PT, R5, R2, 0x10, RZ ;  /* 0x0600000002057989 */ /* 0x000e2200000e00ff */
[----:B------:R-:W-:-:S04]  /*15bf0*/  LOP3.LUT R7, R7, 0xfffffffb, RZ, 0xc0, !PT ;  /* 0xfffffffb07077812 */ /* 0x000fc800078ec0ff */
[----:B------:R-:W-:Y:S02]  /*15c00*/  @P0 LOP3.LUT R7, R7, 0x4, RZ, 0xfc, !PT ;  /* 0x0000000407070812 */ /* 0x000fe400078efcff */
[----:B------:R-:W-:-:S04]  /*15c10*/  ISETP.GE.U32.AND P0, PT, R29, 0x10, PT ;  /* 0x000000101d00780c */ /* 0x000fc80003f06070 */
[----:B0-----:R-:W-:-:S05]  /*15c20*/  SEL R5, R5, RZ, P0 ;  /* 0x000000ff05057207 */ /* 0x001fca0000000000 */
[----:B------:R-:W-:-:S05]  /*15c30*/  IMAD.IADD R6, R2, 0x1, R5 ;  /* 0x0000000102067824 */ /* 0x000fca00078e0205 */
[----:B------:R-:W0:Y:S01]  /*15c40*/  SHFL.IDX PT, R5, R6, 0x1f, 0x1f ;  /* 0x03e01f0006057f89 */ /* 0x000e2200000e0000 */
[----:B------:R-:W-:-:S04]  /*15c50*/  LOP3.LUT R7, R7, 0xfffffffd, RZ, 0xc0, !PT ;  /* 0xfffffffd07077812 */ /* 0x000fc800078ec0ff */
[----:B------:R-:W-:-:S05]  /*15c60*/  @P0 LOP3.LUT R7, R7, 0x2, RZ, 0xfc, !PT ;  /* 0x0000000207070812 */ /* 0x000fca00078efcff */
[----:B------:R2:W-:Y:S01]  /*15c70*/  STL [R1+0x44], R7 ;  /* 0x0000440701007387 */ /* 0x0005e20000100800 */
[----:B0-----:R-:W-:-:S05]  /*15c80*/  IMAD R5, R5, UR4, RZ ;  /* 0x0000000405057c24 */ /* 0x001fca000f8e02ff */
[----:B-1----:R-:W-:Y:S01]  /*15c90*/  ISETP.GT.AND P0, PT, R5, UR6, PT ;  /* 0x0000000605007c0c */ /* 0x002fe2000bf04270 */
[----:B------:R-:W-:Y:S02]  /*15ca0*/  IMAD.MOV.U32 R4, RZ, RZ, RZ ;  /* 0x000000ffff047224 */ /* 0x000fe400078e00ff */
[----:B------:R-:W-:-:S10]  /*15cb0*/  IMAD.MOV.U32 R2, RZ, RZ, R5 ;  /* 0x000000ffff027224 */ /* 0x000fd400078e0005 */
[----:B--2---:R-:W-:Y:S05]  /*15cc0*/  @P0 BRA `(.L_x_448) ;  /* 0x0000000000b00947 */ /* 0x004fea0003800000 */
[----:B------:R-:W-:Y:S01]  /*15cd0*/  IMAD.MOV.U32 R5, RZ, RZ, R2 ;  /* 0x000000ffff057224 */ /* 0x000fe200078e0002 */
[----:B------:R-:W-:Y:S01]  /*15ce0*/  ULDC UR5, c[0x0][0xc14] ;  /* 0x0003050000057ab9 */ /* 0x000fe20000000800 */
[----:B------:R-:W-:Y:S01]  /*15cf0*/  IMAD.MOV.U32 R4, RZ, RZ, RZ ;  /* 0x000000ffff047224 */ /* 0x000fe200078e00ff */
[----:B------:R-:W-:Y:S01]  /*15d00*/  ULDC UR7, c[0x0][0xc14] ;  /* 0x0003050000077ab9 */ /* 0x000fe20000000800 */
[----:B------:R-:W-:-:S05]  /*15d10*/  ULDC UR4, c[0x0][0xc10] ;  /* 0x0003040000047ab9 */ /* 0x000fca0000000800 */
.L_x_452:
[----:B------:R-:W-:Y:S02]  /*15d20*/  VIADD R4, R4, 0x1f ;  /* 0x0000001f04047836 */ /* 0x000fe40000000000 */
[----:B------:R-:W-:-:S03]  /*15d30*/  IMAD.U32 R19, RZ, RZ, UR7 ;  /* 0x00000007ff137e24 */ /* 0x000fc6000f8e00ff */
[----:B------:R-:W-:-:S13]  /*15d40*/  ISETP.GE.AND P0, PT, R4, UR5, PT ;  /* 0x0000000504007c0c */ /* 0x000fda000bf06270 */
[----:B------:R-:W-:Y:S05]  /*15d50*/  @P0 BRA `(.L_x_449) ;  /* 0x0000000400380947 */ /* 0x000fea0003800000 */
[C---:B------:R-:W-:Y:S01]  /*15d60*/  ISETP.NE.AND P1, PT, R29.reuse, 0x1f, PT ;  /* 0x0000001f1d00780c */ /* 0x040fe20003f25270 */
[----:B------:R-:W-:Y:S01]  /*15d70*/  BSSY B0, `(.L_x_450) ;  /* 0x0000008000007945 */ /* 0x000fe20003800000 */
[----:B------:R-:W-:Y:S01]  /*15d80*/  IADD3 R7, R29, R4, RZ ;  /* 0x000000041d077210 */ /* 0x000fe20007ffe0ff */
[----:B------:R-:W-:-:S03]  /*15d90*/  IMAD.MOV.U32 R0, RZ, RZ, RZ ;  /* 0x000000ffff007224 */ /* 0x000fc600078e00ff */
[----:B------:R-:W-:-:S13]  /*15da0*/  ISETP.GE.OR P0, PT, R7, UR5, !P1 ;  /* 0x0000000507007c0c */ /* 0x000fda000cf06670 */
[----:B------:R-:W-:Y:S05]  /*15db0*/  @P0 BRA `(.L_x_451) ;  /* 0x00000000000c0947 */ /* 0x000fea0003800000 */
[----:B------:R-:W0:Y:S02]  /*15dc0*/  LDC.64 R2, c[0x0][0xc58] ;  /* 0x00031600ff027b82 */ /* 0x000e240000000a00 */
[----:B0-----:R-:W-:-:S05]  /*15dd0*/  IMAD.WIDE R2, R7, 0x4, R2 ;  /* 0x0000000407027825 */ /* 0x001fca00078e0202 */
[----:B------:R0:W5:Y:S02]  /*15de0*/  LDG.E R0, desc[UR60][R2.64] ;  /* 0x0000003c02007981 */ /* 0x000164000c1e1900 */
.L_x_451:
[----:B------:R-:W-:Y:S05]  /*15df0*/  BSYNC B0 ;  /* 0x0000000000007941 */ /* 0x000fea0003800000 */
.L_x_450:
        /* <DEDUP_REMOVED lines=25> */
.L_x_448:
        /* <DEDUP_REMOVED lines=15> */
.L_x_453:
        /* <DEDUP_REMOVED lines=16> */
[----:B------:R-:W-:Y:S01]  /*16180*/  @!P0 IADD3 R6, R6, -R5, RZ ;  /* 0x8000000506068210 */ /* 0x000fe20007ffe0ff */
        /* <DEDUP_REMOVED lines=11> */
.L_x_449:
[----:B------:R-:W-:Y:S02]  /*16240*/  IMAD.MOV.U32 R17, RZ, RZ, RZ ;  /* 0x000000ffff117224 */ /* 0x000fe400078e00ff */
[----:B------:R-:W-:Y:S02]  /*16250*/  IMAD.U32 R16, RZ, RZ, UR6 ;  /* 0x00000006ff107e24 */ /* 0x000fe4000f8e00ff */
[----:B------:R-:W-:-:S07]  /*16260*/  IMAD.MOV.U32 R18, RZ, RZ, RZ ;  /* 0x000000ffff127224 */ /* 0x000fce00078e00ff */
.L_x_454:
        /* <DEDUP_REMOVED lines=13> */
[----:B------:R-:W-:Y:S01]  /*16340*/  ULDC.64 UR36, c[0x0][0x198] ;  /* 0x0000660000247ab9 */ /* 0x000fe20000000a00 */
[----:B------:R-:W-:Y:S01]  /*16350*/  IMAD.MOV.U32 R22, RZ, RZ, RZ ;  /* 0x000000ffff167224 */ /* 0x000fe200078e00ff */
[----:B------:R-:W-:Y:S01]  /*16360*/  ULDC UR38, c[0x0][0xc] ;  /* 0x0000030000267ab9 */ /* 0x000fe20000000800 */
[----:B------:R-:W-:Y:S02]  /*16370*/  IMAD.MOV.U32 R27, RZ, RZ, 0x1 ;  /* 0x00000001ff1b7424 */ /* 0x000fe400078e00ff */
[----:B------:R-:W-:-:S07]  /*16380*/  IMAD.MOV.U32 R26, RZ, RZ, RZ ;  /* 0x000000ffff1a7224 */ /* 0x000fce00078e00ff */
.L_x_539:
[----:B--2---:R-:W2:Y:S02]  /*16390*/  LDC.64 R2, c[0x0][0xc60] ;  /* 0x00031800ff027b82 */ /* 0x004ea40000000a00 */
[----:B--2---:R-:W-:-:S05]  /*163a0*/  IMAD.WIDE R2, R19, 0x4, R2 ;  /* 0x0000000413027825 */ /* 0x004fca00078e0202 */
[----:B------:R-:W0:Y:S01]  /*163b0*/  LDG.E R9, desc[UR60][R2.64] ;  /* 0x0000003c02097981 */ /* 0x000e22000c1e1900 */
[----:B------:R-:W-:Y:S05]  /*163c0*/  YIELD ;  /* 0x0000000000007946 */ /* 0x000fea0003800000 */
[----:B------:R-:W-:Y:S01]  /*163d0*/  ULDC.64 UR4, c[0x0][0xa28] ;  /* 0x00028a0000047ab9 */ /* 0x000fe20000000a00 */
[----:B------:R-:W-:Y:S01]  /*163e0*/  IMAD.MOV.U32 R6, RZ, RZ, RZ ;  /* 0x000000ffff067224 */ /* 0x000fe200078e00ff */
[----:B------:R-:W-:Y:S01]  /*163f0*/  ISETP.NE.U32.AND P1, PT, RZ, UR4, PT ;  /* 0x00000004ff007c0c */ /* 0x000fe2000bf25070 */
[----:B------:R-:W-:Y:S01]  /*16400*/  IMAD.MOV.U32 R23, RZ, RZ, RZ ;  /* 0x000000ffff177224 */ /* 0x000fe200078e00ff */
[----:B------:R-:W-:-:S02]  /*16410*/  ULDC.64 UR6, c[0x0][0xa10] ;  /* 0x0002840000067ab9 */ /* 0x000fc40000000a00 */
[----:B------:R-:W-:Y:S02]  /*16420*/  ISETP.NE.AND.EX P1, PT, RZ, UR5, PT, P1 ;  /* 0x00000005ff007c0c */ /* 0x000fe4000bf25310 */
[----:B0-----:R-:W-:Y:S01]  /*16430*/  SHF.R.S32.HI R0, RZ, 0x1f, R9 ;  /* 0x0000001fff007819 */ /* 0x001fe20000011409 */
[----:B------:R-:W-:Y:S10]  /*16440*/  STL [R1], R9 ;  /* 0x0000000901007387 */ /* 0x000ff40000100800 */
[----:B------:R-:W-:-:S04]  /*16450*/  @P1 LEA R4, P0, R9, UR4, 0x2 ;  /* 0x0000000409041c11 */ /* 0x000fc8000f8010ff */
[----:B------:R-:W-:Y:S01]  /*16460*/  @P1 LEA.HI.X R5, R9, UR5, R0, 0x2, P0 ;  /* 0x0000000509051c11 */ /* 0x000fe200080f1400 */
[----:B------:R-:W-:Y:S02]  /*16470*/  ULDC.64 UR4, c[0x0][0xa00] ;  /* 0x0002800000047ab9 */ /* 0x000fe40000000a00 */
[----:B------:R-:W-:Y:S02]  /*16480*/  ISETP.NE.U32.AND P0, PT, RZ, UR4, PT ;  /* 0x00000004ff007c0c */ /* 0x000fe4000bf05070 */
[----:B------:R0:W5:Y:S02]  /*16490*/  @P1 LDG.E R23, desc[UR60][R4.64] ;  /* 0x0000003c04171981 */ /* 0x000164000c1e1900 */
[----:B------:R-:W-:-:S13]  /*164a0*/  ISETP.NE.AND.EX P0, PT, RZ, UR5, PT, P0 ;  /* 0x00000005ff007c0c */ /* 0x000fda000bf05300 */
[----:B------:R-:W-:-:S04]  /*164b0*/  @P0 LEA R2, P2, R9, UR4, 0x2 ;  /* 0x0000000409020c11 */ /* 0x000fc8000f8410ff */
[----:B------:R-:W-:Y:S01]  /*164c0*/  @P0 LEA.HI.X R3, R9, UR5, R0, 0x2, P2 ;  /* 0x0000000509030c11 */ /* 0x000fe200090f1400 */
[----:B------:R-:W-:-:S04]  /*164d0*/  ULDC.64 UR4, c[0x0][0xa20] ;  /* 0x0002880000047ab9 */ /* 0x000fc80000000a00 */
[----:B------:R-:W2:Y:S01]  /*164e0*/  @P0 LDG.E R6, desc[UR60][R2.64] ;  /* 0x0000003c02060981 */ /* 0x000ea2000c1e1900 */
[----:B------:R-:W-:-:S04]  /*164f0*/  ISETP.NE.U32.AND P1, PT, RZ, UR4, PT ;  /* 0x00000004ff007c0c */ /* 0x000fc8000bf25070 */
[----:B------:R-:W-:Y:S02]  /*16500*/  ISETP.NE.AND.EX P1, PT, RZ, UR5, PT, P1 ;  /* 0x00000005ff007c0c */ /* 0x000fe4000bf25310 */
[C---:B0-----:R-:W-:Y:S02]  /*16510*/  SHF.L.U32 R4, R9.reuse, 0x2, RZ ;  /* 0x0000000209047819 */ /* 0x041fe400000006ff */
[----:B------:R-:W-:-:S03]  /*16520*/  SHF.L.U64.HI R0, R9, 0x2, R0 ;  /* 0x0000000209007819 */ /* 0x000fc60000010200 */
[----:B------:R-:W-:Y:S01]  /*16530*/  STL [R1+0x8], R4 ;  /* 0x0000080401007387 */ /* 0x000fe20000100800 */
[----:B------:R-:W-:-:S03]  /*16540*/  IMAD.MOV.U32 R8, RZ, RZ, RZ ;  /* 0x000000ffff087224 */ /* 0x000fc600078e00ff */
[----:B--2---:R0:W-:Y:S02]  /*16550*/  STL [R1+0x18], R6 ;  /* 0x0000180601007387 */ /* 0x0041e40000100800 */
[----:B0-----:R-:W-:-:S04]  /*16560*/  @P1 IADD3 R6, P0, R4, UR4, RZ ;  /* 0x0000000404061c10 */ /* 0x001fc8000ff1e0ff */
[----:B------:R-:W-:Y:S01]  /*16570*/  @P1 IADD3.X R7, R0, UR5, RZ, P0, !PT ;  /* 0x0000000500071c10 */ /* 0x000fe200087fe4ff */
[----:B------:R-:W-:Y:S02]  /*16580*/  ULDC.64 UR4, c[0x0][0xa08] ;  /* 0x0002820000047ab9 */ /* 0x000fe40000000a00 */
[----:B------:R-:W-:Y:S02]  /*16590*/  IADD3 R2, P0, R4, UR4, RZ ;  /* 0x0000000404027c10 */ /* 0x000fe4000ff1e0ff */
[----:B------:R-:W-:Y:S02]  /*165a0*/  ISETP.NE.U32.AND P2, PT, RZ, UR4, PT ;  /* 0x00000004ff007c0c */ /* 0x000fe4000bf45070 */
[----:B------:R-:W-:Y:S02]  /*165b0*/  IADD3.X R3, R0, UR5, RZ, P0, !PT ;  /* 0x0000000500037c10 */ /* 0x000fe400087fe4ff */
[----:B------:R-:W-:Y:S01]  /*165c0*/  ISETP.NE.AND.EX P2, PT, RZ, UR5, PT, P2 ;  /* 0x00000005ff007c0c */ /* 0x000fe2000bf45320 */
[----:B------:R-:W-:-:S02]  /*165d0*/  ULDC.64 UR4, c[0x0][0x3f8] ;  /* 0x0000fe0000047ab9 */ /* 0x000fc40000000a00 */
[----:B------:R-:W-:-:S03]  /*165e0*/  UISETP.NE.U32.AND UP0, UPT, UR4, URZ, UPT ;  /* 0x0000003f0400728c */ /* 0x000fc6000bf05070 */
[----:B------:R-:W-:Y:S01]  /*165f0*/  ULDC UR4, c[0x0][0x404] ;  /* 0x0001010000047ab9 */ /* 0x000fe20000000800 */
[----:B------:R-:W-:-:S03]  /*16600*/  UISETP.NE.AND.EX UP0, UPT, UR5, URZ, UPT, UP0 ;  /* 0x0000003f0500728c */ /* 0x000fc6000bf05300 */
[----:B------:R-:W-:Y:S01]  /*16610*/  ULDC UR5, c[0x0][0x2e0] ;  /* 0x0000b80000057ab9 */ /* 0x000fe20000000800 */
[----:B------:R-:W-:Y:S02]  /*16620*/  USEL UR4, UR4, 0x1, UP0 ;  /* 0x0000000104047887 */ /* 0x000fe40008000000 */
[----:B------:R0:W5:Y:S02]  /*16630*/  @P2 LDG.E R8, desc[UR60][R2.64] ;  /* 0x0000003c02082981 */ /* 0x000164000c1e1900 */
[----:B------:R-:W-:-:S06]  /*16640*/  UIMAD UR4, UR4, UR5, URZ ;  /* 0x00000005040472a4 */ /* 0x000fcc000f8e023f */
[----:B------:R-:W-:-:S06]  /*16650*/  IMAD.U32 R10, RZ, RZ, UR4 ;  /* 0x00000004ff0a7e24 */ /* 0x000fcc000f8e00ff */
[----:B------:R0:W5:Y:S01]  /*16660*/  @P1 LDG.E R10, desc[UR60][R6.64] ;  /* 0x0000003c060a1981 */ /* 0x000162000c1e1900 */
[----:B------:R-:W-:Y:S01]  /*16670*/  IADD3 R4, P0, R4, UR6, RZ ;  /* 0x0000000604047c10 */ /* 0x000fe2000ff1e0ff */
[----:B------:R-:W-:-:S03]  /*16680*/  ULDC UR4, c[0x0][0x338] ;  /* 0x0000ce0000047ab9 */ /* 0x000fc60000000800 */
[----:B------:R-:W-:Y:S02]  /*16690*/  IADD3.X R5, R0, UR7, RZ, P0, !PT ;  /* 0x0000000700057c10 */ /* 0x000fe400087fe4ff */
[----:B------:R-:W-:Y:S01]  /*166a0*/  ISETP.NE.U32.AND P0, PT, RZ, UR6, PT ;  /* 0x00000006ff007c0c */ /* 0x000fe2000bf05070 */
[----:B------:R2:W-:Y:S03]  /*166b0*/  STL [R1+0xc], R0 ;  /* 0x00000c0001007387 */ /* 0x0005e60000100800 */
[----:B------:R-:W-:Y:S01]  /*166c0*/  ISETP.NE.AND.EX P0, PT, RZ, UR7, PT, P0 ;  /* 0x00000007ff007c0c */ /* 0x000fe2000bf05300 */
[----:B--2---:R-:W-:Y:S01]  /*166d0*/  IMAD.U32 R0, RZ, RZ, UR4 ;  /* 0x00000004ff007e24 */ /* 0x004fe2000f8e00ff */
[----:B0-----:R-:W-:Y:S11]  /*166e0*/  @P1 BRA `(.L_x_456) ;  /* 0x0000000000101947 */ /* 0x001ff60003800000 */
[----:B------:R-:W-:Y:S05]  /*166f0*/  @!P2 BRA `(.L_x_456) ;  /* 0x00000000000ca947 */ /* 0x000fea0003800000 */
[----:B------:R-:W2:Y:S04]  /*16700*/  LDG.E R7, desc[UR60][R2.64] ;  /* 0x0000003c02077981 */ /* 0x000ea8000c1e1900 */
[----:B-----5:R-:W2:Y:S02]  /*16710*/  LDG.E R10, desc[UR60][R2.64+0x4] ;  /* 0x0000043c020a7981 */ /* 0x020ea4000c1e1900 */
[----:B--2---:R-:W-:-:S07]  /*16720*/  IMAD.IADD R10, R10, 0x1, -R7 ;  /* 0x000000010a0a7824 */ /* 0x004fce00078e0a07 */
.L_x_456:
[----:B------:R-:W2:Y:S04]  /*16730*/  @P0 LDG.E R3, desc[UR60][R4.64] ;  /* 0x0000003c04030981 */ /* 0x000ea8000c1e1900 */
[----:B------:R-:W2:Y:S02]  /*16740*/  @P0 LDG.E R2, desc[UR60][R4.64+0x4] ;  /* 0x0000043c04020981 */ /* 0x000ea4000c1e1900 */
[----:B--2---:R-:W-:Y:S02]  /*16750*/  @P0 IMAD.IADD R0, R2, 0x1, -R3 ;  /* 0x0000000102000824 */ /* 0x004fe400078e0a03 */
[----:B-----5:R-:W-:-:S04]  /*16760*/  IMAD.IADD R3, R10, 0x1, -R23 ;  /* 0x000000010a037824 */ /* 0x020fc800078e0a17 */
[----:B------:R-:W-:-:S04]  /*16770*/  IMAD.IADD R6, R3, 0x1, R0 ;  /* 0x0000000103067824 */ /* 0x000fc800078e0200 */
[----:B------:R-:W-:Y:S01]  /*16780*/  VIADD R2, R6, 0x8f ;  /* 0x0000008f06027836 */ /* 0x000fe20000000000 */
[----:B------:R0:W-:Y:S03]  /*16790*/  STL [R1+0x14], R6 ;  /* 0x0000140601007387 */ /* 0x0001e60000100800 */
[----:B------:R-:W-:-:S05]  /*167a0*/  IMAD.HI R2, R2, 0x38e38e39, RZ ;  /* 0x38e38e3902027827 */ /* 0x000fca00078e02ff */
[----:B------:R-:W-:-:S04]  /*167b0*/  SHF.R.U32.HI R7, RZ, 0x1f, R2 ;  /* 0x0000001fff077819 */ /* 0x000fc80000011602 */
[----:B0-----:R-:W-:Y:S01]  /*167c0*/  LEA.HI.SX32 R6, R2, R7, 0x1b ;  /* 0x0000000702067211 */ /* 0x001fe200078fdaff */
[----:B------:R-:W-:-:S04]  /*167d0*/  IMAD.MOV R2, RZ, RZ, -R3 ;  /* 0x000000ffff027224 */ /* 0x000fc800078e0a03 */
[----:B------:R-:W-:Y:S01]  /*167e0*/  IMAD R7, R6, 0x90, -R3 ;  /* 0x0000009006077824 */ /* 0x000fe200078e0a03 */
[----:B------:R-:W-:Y:S01]  /*167f0*/  VIMNMX R2, RZ, R2, !PT ;  /* 0x00000002ff027248 */ /* 0x000fe20007fe0100 */
[----:B------:R0:W-:Y:S03]  /*16800*/  STL [R1+0x4], R6 ;  /* 0x0000040601007387 */ /* 0x0001e60000100800 */
[----:B------:R-:W-:-:S04]  /*16810*/  VIMNMX R7, R7, R0, PT ;  /* 0x0000000007077248 */ /* 0x000fc80003fe0100 */
[----:B------:R-:W-:Y:S01]  /*16820*/  ISETP.GT.AND P1, PT, R7, R2, PT ;  /* 0x000000020700720c */ /* 0x000fe20003f24270 */
[----:B------:R-:W-:-:S05]  /*16830*/  IMAD.WIDE.U32 R2, R2, 0x38e38e39, RZ ;  /* 0x38e38e3902027825 */ /* 0x000fca00078e00ff */
[----:B------:R-:W-:-:S05]  /*16840*/  SHF.R.U32.HI R0, RZ, 0x5, R3 ;  /* 0x00000005ff007819 */ /* 0x000fca0000011603 */
[----:B------:R-:W-:Y:S02]  /*16850*/  IMAD.MOV.U32 R2, RZ, RZ, R0 ;  /* 0x000000ffff027224 */ /* 0x000fe400078e0000 */
[----:B0-----:R-:W-:-:S04]  /*16860*/  @P1 VIADD R6, R7, 0x8f ;  /* 0x0000008f07061836 */ /* 0x001fc80000000000 */
[----:B------:R-:W-:-:S05]  /*16870*/  @P1 IMAD.HI R6, R6, 0x38e38e39, RZ ;  /* 0x38e38e3906061827 */ /* 0x000fca00078e02ff */
[----:B------:R-:W-:-:S04]  /*16880*/  @P1 SHF.R.U32.HI R3, RZ, 0x1f, R6 ;  /* 0x0000001fff031819 */ /* 0x000fc80000011606 */
[----:B------:R-:W-:Y:S01]  /*16890*/  @P1 LEA.HI.SX32 R2, R6, R3, 0x1b ;  /* 0x0000000306021211 */ /* 0x000fe200078fdaff */
[----:B------:R-:W-:-:S06]  /*168a0*/  IMAD.MOV.U32 R3, RZ, RZ, RZ ;  /* 0x000000ffff037224 */ /* 0x000fcc00078e00ff */
[----:B------:R0:W5:Y:S01]  /*168b0*/  @P0 LDG.E R3, desc[UR60][R4.64] ;  /* 0x0000003c04030981 */ /* 0x000162000c1e1900 */
[----:B------:R-:W-:Y:S01]  /*168c0*/  ISETP.GT.AND P1, PT, R2, R0, PT ;  /* 0x000000000200720c */ /* 0x000fe20003f24270 */
[----:B------:R-:W-:Y:S01]  /*168d0*/  BSSY B0, `(.L_x_457) ;  /* 0x00000c3000007945 */ /* 0x000fe20003800000 */
[----:B------:R-:W-:Y:S01]  /*168e0*/  IMAD.IADD R23, R8, 0x1, R23 ;  /* 0x0000000108177824 */ /* 0x000fe200078e0217 */
[----:B------:R-:W-:-:S10]  /*168f0*/  PLOP3.LUT P2, PT, PT, PT, PT, 0x80, 0x0 ;  /* 0x000000000000781c */ /* 0x000fd40003f4f070 */
[----:B0-----:R-:W-:Y:S05]  /*16900*/  @!P1 BRA `(.L_x_458) ;  /* 0x0000000800fc9947 */ /* 0x001fea0003800000 */
[----:B------:R-:W0:Y:S01]  /*16910*/  LDC R4, c[0x0][0x428] ;  /* 0x00010a00ff047b82 */ /* 0x000e220000000800 */
[----:B------:R-:W-:Y:S01]  /*16920*/  UMOV UR4, 0xffffffff ;  /* 0xffffffff00047882 */ /* 0x000fe20000000000 */
[----:B0-----:R-:W-:-:S13]  /*16930*/  ISETP.NE.AND P1, PT, R4, 0x1, PT ;  /* 0x000000010400780c */ /* 0x001fda0003f25270 */
[----:B------:R-:W0:Y:S08]  /*16940*/  @P1 LDC R5, c[0x0][0x42c] ;  /* 0x00010b00ff051b82 */ /* 0x000e300000000800 */
[----:B------:R-:W2:Y:S01]  /*16950*/  @P1 LDC R7, c[0x0][0x430] ;  /* 0x00010c00ff071b82 */ /* 0x000ea20000000800 */
[----:B0-----:R-:W-:-:S04]  /*16960*/  @P1 IMAD.HI.U32 R4, R18, R5, RZ ;  /* 0x0000000512041227 */ /* 0x001fc800078e00ff */
[----:B------:R-:W-:Y:S01]  /*16970*/  IMAD.MOV.U32 R5, RZ, RZ, R18 ;  /* 0x000000ffff057224 */ /* 0x000fe200078e0012 */
[----:B--2---:R-:W-:Y:S02]  /*16980*/  @P1 SHF.R.U32.HI R5, RZ, R7, R4 ;  /* 0x00000007ff051219 */ /* 0x004fe40000011604 */
[----:B------:R-:W-:Y:S01]  /*16990*/  SEL R4, R9, RZ, !P0 ;  /* 0x000000ff09047207 */ /* 0x000fe20004000000 */
[----:B------:R-:W-:Y:S06]  /*169a0*/  BRA.DIV UR4, `(.L_x_459) ;  /* 0x0000004e043c7947 */ /* 0x000fec000b800000 */
.L_x_585:
[----:B------:R-:W-:-:S03]  /*169b0*/  UMOV UR4, 0xffffffff ;  /* 0xffffffff00047882 */ /* 0x000fc60000000000 */
[----:B------:R-:W-:Y:S05]  /*169c0*/  BRA.DIV UR4, `(.L_x_460) ;  /* 0x0000004e04687947 */ /* 0x000fea000b800000 */
[----:B------:R-:W-:-:S13]  /*169d0*/  ELECT P6, URZ, PT ;  /* 0x00000000003f782f */ /* 0x000fda00038c0000 */
.L_x_588:
[----:B------:R-:W2:Y:S01]  /*169e0*/  LDL R6, [R1+0x10] ;  /* 0x0000100001067983 */ /* 0x000ea20000100800 */
[----:B------:R-:W-:Y:S01]  /*169f0*/  BSSY B1, `(.L_x_461) ;  /* 0x000000b000017945 */ /* 0x000fe20003800000 */
[----:B------:R-:W0:Y:S01]  /*16a00*/  S2R R9, SR_CgaCtaId ;  /* 0x0000000000097919 */ /* 0x000e220000008800 */
[----:B--2---:R-:W-:-:S05]  /*16a10*/  VIADD R7, R6, 0x1 ;  /* 0x0000000106077836 */ /* 0x004fca0000000000 */
[----:B------:R-:W-:-:S04]  /*16a20*/  LEA.HI R6, R7, R7, RZ, 0x1 ;  /* 0x0000000707067211 */ /* 0x000fc800078f08ff */
[----:B------:R-:W-:-:S05]  /*16a30*/  LOP3.LUT R6, R6, 0xfffffffe, RZ, 0xc0, !PT ;  /* 0xfffffffe06067812 */ /* 0x000fca00078ec0ff */
[----:B------:R-:W-:Y:S01]  /*16a40*/  IMAD.IADD R7, R7, 0x1, -R6 ;  /* 0x0000000107077824 */ /* 0x000fe200078e0a06 */
[----:B------:R-:W-:-:S04]  /*16a50*/  MOV R6, 0x400 ;  /* 0x0000040000067802 */ /* 0x000fc80000000f00 */
[----:B0-----:R-:W-:Y:S02]  /*16a60*/  LEA R6, R9, R6, 0x18 ;  /* 0x0000000609067211 */ /* 0x001fe400078ec0ff */
[----:B------:R-:W-:-:S04]  /*16a70*/  SHF.L.U32 R7, R7, 0x1f, RZ ;  /* 0x0000001f07077819 */ /* 0x000fc800000006ff */
[----:B------:R-:W0:Y:S02]  /*16a80*/  SYNCS.PHASECHK.TRANS64.TRYWAIT P0, [R6+URZ+0x31c20], R7 ;  /* 0x031c2007060075a7 */ /* 0x000e24000800017f */
[----:B0-----:R-:W-:Y:S05]  /*16a90*/  @!P0 BRA `(.L_x_462) ;  /* 0x0000004c00548947 */ /* 0x001fea0003800000 */
.L_x_589:
[----:B------:R-:W-:Y:S05]  /*16aa0*/  BSYNC B1 ;  /* 0x0000000000017941 */ /* 0x000fea0003800000 */
.L_x_461:
[----:B------:R-:W-:Y:S04]  /*16ab0*/  BSSY B1, `(.L_x_463) ;  /* 0x0000049000017945 */ /* 0x000fe80003800000 */
[----:B------:R-:W-:Y:S05]  /*16ac0*/  @!P6 BRA `(.L_x_464) ;  /* 0x00000004001ce947 */ /* 0x000fea0003800000 */
[----:B0-----:R-:W-:Y:S02]  /*16ad0*/  LEA R7, R26, R6, 0x3 ;  /* 0x000000061a077211 */ /* 0x001fe400078e18ff */
[----:B------:R-:W-:-:S04]  /*16ae0*/  SHF.L.U32 R8, R27, 0x1f, RZ ;  /* 0x0000001f1b087819 */ /* 0x000fc800000006ff */
[----:B------:R-:W0:Y:S02]  /*16af0*/  SYNCS.PHASECHK.TRANS64.TRYWAIT P0, [R7+URZ+0x31ca0], R8 ;  /* 0x031ca008070075a7 */ /* 0x000e24000800017f */
[----:B0-----:R-:W-:Y:S05]  /*16b00*/  @!P0 BRA `(.L_x_465) ;  /* 0x0000004c004c8947 */ /* 0x001fea0003800000 */
.L_x_590:
[----:B------:R-:W2:Y:S02]  /*16b10*/  S2R R9, SR_TID.X ;  /* 0x0000000000097919 */ /* 0x000ea40000002100 */
[----:B--2---:R-:W-:-:S04]  /*16b20*/  LOP3.LUT R9, R9, 0x7f, RZ, 0xc0, !PT ;  /* 0x0000007f09097812 */ /* 0x004fc800078ec0ff */
[----:B------:R-:W-:-:S13]  /*16b30*/  ISETP.NE.AND P1, PT, R9, RZ, PT ;  /* 0x000000ff0900720c */ /* 0x000fda0003f25270 */
[----:B------:R-:W-:Y:S05]  /*16b40*/  @P1 BRA `(.L_x_466) ;  /* 0x0000000000141947 */ /* 0x000fea0003800000 */
[----:B------:R-:W-:Y:S01]  /*16b50*/  ISETP.NE.AND P0, PT, R29, RZ, PT ;  /* 0x000000ff1d00720c */ /* 0x000fe20003f05270 */
[----:B------:R-:W-:-:S04]  /*16b60*/  IMAD.MOV.U32 R9, RZ, RZ, 0x6c00 ;  /* 0x00006c00ff097424 */ /* 0x000fc800078e00ff */
[----:B------:R2:W-:Y:S08]  /*16b70*/  SYNCS.ARRIVE.TRANS64 RZ, [R7+URZ+0x31c90], R9 ;  /* 0x031c900907ff79a7 */ /* 0x0005f0000800003f */
[----:B------:R-:W-:Y:S05]  /*16b80*/  @!P0 BRA `(.L_x_466) ;  /* 0x0000000000048947 */ /* 0x000fea0003800000 */
[----:B------:R-:W-:Y:S01]  /*16b90*/  BPT.TRAP 0x1 ;  /* 0x000000040000795c */ /* 0x000fe20000300000 */
.L_x_466:
[----:B--2---:R-:W-:Y:S01]  /*16ba0*/  IMAD R9, R26, 0x6c00, R6 ;  /* 0x00006c001a097824 */ /* 0x004fe200078e0206 */
[----:B------:R-:W-:Y:S01]  /*16bb0*/  R2UR UR9, R7 ;  /* 0x00000000070972ca */ /* 0x000fe200000e0000 */
[----:B-----5:R-:W-:Y:S01]  /*16bc0*/  IMAD R10, R2, 0x90, R3 ;  /* 0x00000090020a7824 */ /* 0x020fe200078e0203 */
[----:B------:R-:W-:Y:S01]  /*16bd0*/  UIADD3 UR4, UP0, UR36, 0x570, URZ ;  /* 0x0000057024047890 */ /* 0x000fe2000ff1e03f */
[----:B------:R-:W-:Y:S01]  /*16be0*/  R2UR UR12, R5 ;  /* 0x00000000050c72ca */ /* 0x000fe200000e0000 */
[----:B------:R-:W-:Y:S01]  /*16bf0*/  UMOV UR10, URZ ;  /* 0x0000003f000a7c82 */ /* 0x000fe20008000000 */
[----:B------:R-:W-:Y:S01]  /*16c00*/  R2UR UR15, R9 ;  /* 0x00000000090f72ca */ /* 0x000fe200000e0000 */
[----:B------:R-:W-:Y:S01]  /*16c10*/  VIADD R10, R10, 0xffffff70 ;  /* 0xffffff700a0a7836 */ /* 0x000fe20000000000 */
[----:B------:R-:W-:Y:S01]  /*16c20*/  R2UR UR13, R4 ;  /* 0x00000000040d72ca */ /* 0x000fe200000e0000 */
[----:B------:R-:W-:Y:S01]  /*16c30*/  UIADD3.X UR5, URZ, UR37, URZ, UP0, !UPT ;  /* 0x000000253f057290 */ /* 0x000fe200087fe43f */
[----:B------:R-:W-:-:S02]  /*16c40*/  UMOV UR6, 0x0 ;  /* 0x0000000000067882 */ /* 0x000fc40000000000 */
[----:B------:R-:W-:Y:S01]  /*16c50*/  R2UR UR11, R10 ;  /* 0x000000000a0b72ca */ /* 0x000fe200000e0000 */
[----:B------:R-:W-:Y:S01]  /*16c60*/  UMOV UR7, 0x12f00000 ;  /* 0x12f0000000077882 */ /* 0x000fe20000000000 */
[----:B------:R-:W-:Y:S01]  /*16c70*/  UIADD3 UR9, UR9, 0x31c90, URZ ;  /* 0x00031c9009097890 */ /* 0x000fe2000fffe03f */
[----:B------:R-:W-:-:S04]  /*16c80*/  UMOV UR16, 0x20 ;  /* 0x0000002000107882 */ /* 0x000fc80000000000 */
[----:B------:R-:W-:Y:S02]  /*16c90*/  UIADD3 UR8, UR15, 0x16a00, URZ ;  /* 0x00016a000f087890 */ /* 0x000fe4000fffe03f */
[----:B------:R-:W-:Y:S02]  /*16ca0*/  UIADD3 UR14, UR15, 0x18e00, URZ ;  /* 0x00018e000f0e7890 */ /* 0x000fe4000fffe03f */
[----:B------:R-:W-:-:S05]  /*16cb0*/  UIADD3 UR15, UR15, 0x1b200, URZ ;  /* 0x0001b2000f0f7890 */ /* 0x000fca000fffe03f */
[----:B------:R2:W-:Y:S02]  /*16cc0*/  UTMALDG.4D [UR8], [UR4], desc[UR6] ;  /* 0x00000608040075b4 */ /* 0x0005e40008019000 */
[----:B--2---:R-:W-:Y:S01]  /*16cd0*/  UMOV UR8, UR14 ;  /* 0x0000000e00087c82 */ /* 0x004fe20008000000 */
[----:B------:R-:W-:Y:S01]  /*16ce0*/  UMOV UR10, UR16 ;  /* 0x00000010000a7c82 */ /* 0x000fe20008000000 */
[----:B------:R-:W-:Y:S01]  /*16cf0*/  UMOV UR14, 0x40 ;  /* 0x00000040000e7882 */ /* 0x000fe20000000000 */
[----:B------:R2:W-:Y:S02]  /*16d00*/  UTMALDG.4D [UR8], [UR4], desc[UR6] ;  /* 0x00000608040075b4 */ /* 0x0005e40008019000 */
[----:B--2---:R-:W-:Y:S01]  /*16d10*/  UMOV UR8, UR15 ;  /* 0x0000000f00087c82 */ /* 0x004fe20008000000 */
[----:B------:R-:W-:Y:S02]  /*16d20*/  UMOV UR10, UR14 ;  /* 0x0000000e000a7c82 */ /* 0x000fe40008000000 */
[----:B------:R2:W-:Y:S01]  /*16d30*/  UTMALDG.4D [UR8], [UR4], desc[UR6] ;  /* 0x00000608040075b4 */ /* 0x0005e20008019000 */
[----:B------:R-:W3:Y:S02]  /*16d40*/  SYNCS.PHASECHK.TRANS64.TRYWAIT P0, [R7+URZ+0x31cc0], R8 ;  /* 0x031cc008070075a7 */ /* 0x000ee4000800017f */
[----:B--23--:R-:W-:Y:S05]  /*16d50*/  @!P0 BRA `(.L_x_467) ;  /* 0x0000004800cc8947 */ /* 0x00cfea0003800000 */
.L_x_591:
[----:B------:R-:W-:Y:S05]  /*16d60*/  @P1 BRA `(.L_x_468) ;  /* 0x0000000000141947 */ /* 0x000fea0003800000 */
[----:B------:R-:W-:Y:S01]  /*16d70*/  ISETP.NE.AND P0, PT, R29, RZ, PT ;  /* 0x000000ff1d00720c */ /* 0x000fe20003f05270 */
[----:B0-2---:R-:W-:-:S04]  /*16d80*/  IMAD.MOV.U32 R8, RZ, RZ, 0x6c00 ;  /* 0x00006c00ff087424 */ /* 0x005fc800078e00ff */
[----:B------:R3:W-:Y:S08]  /*16d90*/  SYNCS.ARRIVE.TRANS64 RZ, [R7+URZ+0x31cb0], R8 ;  /* 0x031cb00807ff79a7 */ /* 0x0007f0000800003f */
[----:B------:R-:W-:Y:S05]  /*16da0*/  @!P0 BRA `(.L_x_468) ;  /* 0x0000000000048947 */ /* 0x000fea0003800000 */
[----:B------:R-:W-:Y:S01]  /*16db0*/  BPT.TRAP 0x1 ;  /* 0x000000040000795c */ /* 0x000fe20000300000 */
.L_x_468:
        /* <DEDUP_REMOVED lines=11> */
[----:B------:R-:W-:Y:S02]  /*16e70*/  UIADD3 UR8, UR15, 0x200, URZ ;  /* 0x000002000f087890 */ /* 0x000fe4000fffe03f */
[----:B------:R-:W-:Y:S02]  /*16e80*/  UIADD3 UR9, UR9, 0x31cb0, URZ ;  /* 0x00031cb009097890 */ /* 0x000fe4000fffe03f */
[----:B------:R-:W-:Y:S02]  /*16e90*/  UIADD3 UR14, UR15, 0x2600, URZ ;  /* 0x000026000f0e7890 */ /* 0x000fe4000fffe03f */
[----:B------:R-:W-:-:S05]  /*16ea0*/  UIADD3 UR15, UR15, 0x4a00, URZ ;  /* 0x00004a000f0f7890 */ /* 0x000fca000fffe03f */
[----:B------:R4:W-:Y:S02]  /*16eb0*/  UTMALDG.4D [UR8], [UR4], desc[UR6] ;  /* 0x00000608040075b4 */ /* 0x0009e40008019000 */
[----:B----4-:R-:W-:Y:S01]  /*16ec0*/  UMOV UR8, UR14 ;  /* 0x0000000e00087c82 */ /* 0x010fe20008000000 */
[----:B------:R-:W-:Y:S01]  /*16ed0*/  UMOV UR10, UR16 ;  /* 0x00000010000a7c82 */ /* 0x000fe20008000000 */
[----:B------:R-:W-:Y:S01]  /*16ee0*/  UMOV UR14, 0x40 ;  /* 0x00000040000e7882 */ /* 0x000fe20000000000 */
[----:B------:R4:W-:Y:S02]  /*16ef0*/  UTMALDG.4D [UR8], [UR4], desc[UR6] ;  /* 0x00000608040075b4 */ /* 0x0009e40008019000 */
[----:B----4-:R-:W-:Y:S01]  /*16f00*/  UMOV UR8, UR15 ;  /* 0x0000000f00087c82 */ /* 0x010fe20008000000 */
[----:B------:R-:W-:Y:S02]  /*16f10*/  UMOV UR10, UR14 ;  /* 0x0000000e000a7c82 */ /* 0x000fe40008000000 */
[----:B------:R4:W-:Y:S02]  /*16f20*/  UTMALDG.4D [UR8], [UR4], desc[UR6] ;  /* 0x00000608040075b4 */ /* 0x0009e40008019000 */
[----:B----4-:R-:W-:Y:S01]  /*16f30*/  NOP ;  /* 0x0000000000007918 */ /* 0x010fe20000000000 */
.L_x_464:
[----:B------:R-:W-:Y:S05]  /*16f40*/  BSYNC B1 ;  /* 0x0000000000017941 */ /* 0x000fea0003800000 */
.L_x_463:
[----:B------:R-:W-:Y:S01]  /*16f50*/  VIADD R26, R26, 0x1 ;  /* 0x000000011a1a7836 */ /* 0x000fe20000000000 */
[----:B------:R-:W-:Y:S01]  /*16f60*/  PLOP3.LUT P2, PT, PT, PT, PT, 0x8, 0x0 ;  /* 0x000000000000781c */ /* 0x000fe20003f4e170 */
[----:B------:R-:W-:-:S03]  /*16f70*/  VIADD R2, R2, 0xfffffffe ;  /* 0xfffffffe02027836 */ /* 0x000fc60000000000 */
[----:B------:R-:W-:-:S04]  /*16f80*/  ISETP.NE.AND P0, PT, R26, 0x2, PT ;  /* 0x000000021a00780c */ /* 0x000fc80003f05270 */
[----:B------:R-:W-:Y:S02]  /*16f90*/  SEL R26, R26, RZ, P0 ;  /* 0x000000ff1a1a7207 */ /* 0x000fe40000000000 */
[----:B0-23--:R-:W-:Y:S02]  /*16fa0*/  SEL R8, RZ, 0x1, P0 ;  /* 0x00000001ff087807 */ /* 0x00dfe40000000000 */
[----:B------:R-:W-:Y:S02]  /*16fb0*/  ISETP.GE.AND P0, PT, R2, R0, PT ;  /* 0x000000000200720c */ /* 0x000fe40003f06270 */
[----:B------:R-:W-:-:S11]  /*16fc0*/  LOP3.LUT R27, R27, R8, RZ, 0x3c, !PT ;  /* 0x000000081b1b7212 */ /* 0x000fd600078e3cff */
[----:B------:R-:W-:Y:S05]  /*16fd0*/  @!P0 BRA `(.L_x_458) ;  /* 0x0000000400488947 */ /* 0x000fea0003800000 */
.L_x_475:
[----:B------:R-:W-:Y:S05]  /*16fe0*/  YIELD ;  /* 0x0000000000007946 */ /* 0x000fea0003800000 */
[----:B------:R-:W-:Y:S04]  /*16ff0*/  BSSY B1, `(.L_x_469) ;  /* 0x0000048000017945 */ /* 0x000fe80003800000 */
[----:B0-23--:R-:W-:Y:S05]  /*17000*/  @!P6 BRA `(.L_x_470) ;  /* 0x000000040018e947 */ /* 0x00dfea0003800000 */
[----:B------:R-:W-:Y:S01]  /*17010*/  IMAD R7, R26, 0x8, R6 ;  /* 0x000000081a077824 */ /* 0x000fe200078e0206 */
[----:B------:R-:W-:-:S04]  /*17020*/  SHF.L.U32 R10, R27, 0x1f, RZ ;  /* 0x0000001f1b0a7819 */ /* 0x000fc800000006ff */
[----:B------:R-:W0:Y:S02]  /*17030*/  SYNCS.PHASECHK.TRANS64.TRYWAIT P0, [R7+URZ+0x31ca0], R10 ;  /* 0x031ca00a070075a7 */ /* 0x000e24000800017f */
[----:B0-----:R-:W-:Y:S05]  /*17040*/  @!P0 BRA `(.L_x_471) ;  /* 0x0000004800248947 */ /* 0x001fea0003800000 */
.L_x_592:
        /* <DEDUP_REMOVED lines=9> */
.L_x_472:
[----:B--2---:R-:W-:Y:S01]  /*170e0*/  IMAD R8, R26, 0x6c00, R6 ;  /* 0x00006c001a087824 */ /* 0x004fe200078e0206 */
[----:B------:R-:W-:Y:S01]  /*170f0*/  R2UR UR9, R7 ;  /* 0x00000000070972ca */ /* 0x000fe200000e0000 */
[----:B-----5:R-:W-:Y:S01]  /*17100*/  IMAD R9, R2, 0x90, R3 ;  /* 0x0000009002097824 */ /* 0x020fe200078e0203 */
        /* <DEDUP_REMOVED lines=9> */
[----:B------:R-:W-:-:S02]  /*171a0*/  UMOV UR16, 0x20 ;  /* 0x0000002000107882 */ /* 0x000fc40000000000 */
[----:B------:R-:W-:-:S05]  /*171b0*/  UIADD3 UR9, UR9, 0x31c90, URZ ;  /* 0x00031c9009097890 */ /* 0x000fca000fffe03f */
        /* <DEDUP_REMOVED lines=13> */
.L_x_593:
[----:B------:R-:W-:Y:S05]  /*17290*/  @P0 BRA `(.L_x_474) ;  /* 0x0000000000140947 */ /* 0x000fea0003800000 */
[----:B------:R-:W-:Y:S01]  /*172a0*/  ISETP.NE.AND P1, PT, R29, RZ, PT ;  /* 0x000000ff1d00720c */ /* 0x000fe20003f25270 */
[----:B0-2---:R-:W-:-:S04]  /*172b0*/  IMAD.MOV.U32 R10, RZ, RZ, 0x6c00 ;  /* 0x00006c00ff0a7424 */ /* 0x005fc800078e00ff */
[----:B------:R3:W-:Y:S08]  /*172c0*/  SYNCS.ARRIVE.TRANS64 RZ, [R7+URZ+0x31cb0], R10 ;  /* 0x031cb00a07ff79a7 */ /* 0x0007f0000800003f */
[----:B------:R-:W-:Y:S05]  /*172d0*/  @!P1 BRA `(.L_x_474) ;  /* 0x0000000000049947 */ /* 0x000fea0003800000 */
[----:B------:R-:W-:Y:S01]  /*172e0*/  BPT.TRAP 0x1 ;  /* 0x000000040000795c */ /* 0x000fe20000300000 */
.L_x_474:
        /* <DEDUP_REMOVED lines=24> */
.L_x_470:
[----:B------:R-:W-:Y:S05]  /*17470*/  BSYNC B1 ;  /* 0x0000000000017941 */ /* 0x000fea0003800000 */
.L_x_469:
[----:B------:R-:W-:-:S05]  /*17480*/  VIADD R26, R26, 0x1 ;  /* 0x000000011a1a7836 */ /* 0x000fca0000000000 */
[----:B------:R-:W-:-:S04]  /*17490*/  ISETP.NE.AND P0, PT, R26, 0x2, PT ;  /* 0x000000021a00780c */ /* 0x000fc80003f05270 */
[----:B------:R-:W-:Y:S02]  /*174a0*/  SEL R8, RZ, 0x1, P0 ;  /* 0x00000001ff087807 */ /* 0x000fe40000000000 */
[----:B------:R-:W-:Y:S02]  /*174b0*/  SEL R26, R26, RZ, P0 ;  /* 0x000000ff1a1a7207 */ /* 0x000fe40000000000 */
[C---:B------:R-:W-:Y:S01]  /*174c0*/  ISETP.GT.AND P0, PT, R2.reuse, R0, PT ;  /* 0x000000000200720c */ /* 0x040fe20003f04270 */
[----:B------:R-:W-:Y:S01]  /*174d0*/  VIADD R2, R2, 0xffffffff ;  /* 0xffffffff02027836 */ /* 0x000fe20000000000 */
[----:B------:R-:W-:-:S11]  /*174e0*/  LOP3.LUT R27, R27, R8, RZ, 0x3c, !PT ;  /* 0x000000081b1b7212 */ /* 0x000fd600078e3cff */
[----:B------:R-:W-:Y:S05]  /*174f0*/  @P0 BRA `(.L_x_475) ;  /* 0xfffffff800b80947 */ /* 0x000fea000383ffff */
.L_x_458:
[----:B------:R-:W-:Y:S05]  /*17500*/  BSYNC B0 ;  /* 0x0000000000007941 */ /* 0x000fea0003800000 */
.L_x_457:
[----:B0-23--:R-:W2:Y:S01]  /*17510*/  LDL R7, [R1+0x14] ;  /* 0x0000140001077983 */ /* 0x00dea20000100800 */
[----:B------:R-:W-:Y:S05]  /*17520*/  @!P2 WARPSYNC.ALL ;  /* 0x000000000000a948 */ /* 0x000fea0003800000 */
[----:B------:R-:W-:Y:S01]  /*17530*/  BSSY B6, `(.L_x_476) ;  /* 0x00002b2000067945 */ /* 0x000fe20003800000 */
[----:B------:R-:W-:Y:S01]  /*17540*/  @!P2 BAR.SYNC.DEFER_BLOCKING 0xc, 0x1a0 ;  /* 0x030680000000ab1d */ /* 0x000fe20000010000 */
[----:B--2---:R-:W-:-:S13]  /*17550*/  ISETP.GT.AND P0, PT, R7, RZ, PT ;  /* 0x000000ff0700720c */ /* 0x004fda0003f04270 */
[----:B------:R-:W-:Y:S05]  /*17560*/  @P0 BRA `(.L_x_477) ;  /* 0x00000000003c0947 */ /* 0x000fea0003800000 */
[----:B------:R-:W-:-:S13]  /*17570*/  ISETP.NE.AND P1, PT, R29, RZ, PT ;  /* 0x000000ff1d00720c */ /* 0x000fda0003f25270 */
[----:B------:R-:W-:Y:S05]  /*17580*/  @P1 BRA `(.L_x_478) ;  /* 0x0000002800b01947 */ /* 0x000fea0003800000 */
[----:B------:R-:W0:Y:S01]  /*17590*/  S2R R7, SR_LANEID ;  /* 0x0000000000077919 */ /* 0x000e220000000000 */
[----:B------:R-:W-:Y:S01]  /*175a0*/  VOTEU.ANY UR4, UPT, PT ;  /* 0x0000000000047886 */ /* 0x000fe200038e0100 */
[----:B-----5:R-:W2:Y:S01]  /*175b0*/  LDC.64 R2, c[0x0][0xc38] ;  /* 0x00030e00ff027b82 */ /* 0x020ea20000000a00 */
        /* <DEDUP_REMOVED lines=10> */
.L_x_477:
[----:B-----5:R-:W0:Y:S01]  /*17660*/  S2R R3, SR_CgaCtaId ;  /* 0x0000000000037919 */ /* 0x020e220000008800 */
        /* <DEDUP_REMOVED lines=9> */
[----:B------:R-:W-:Y:S01]  /*17700*/  IMAD.U32 R4, RZ, RZ, UR6 ;  /* 0x00000006ff047e24 */ /* 0x000fe2000f8e00ff */
[----:B------:R-:W-:Y:S01]  /*17710*/  MOV R11, UR5 ;  /* 0x00000005000b7c02 */ /* 0x000fe20008000f00 */
[----:B------:R-:W0:Y:S01]  /*17720*/  LDC.64 R2, c[0x4][R2] ;  /* 0x0100000002027b82 */ /* 0x000e220000000a00 */
[----:B------:R-:W-:Y:S02]  /*17730*/  IMAD.U32 R5, RZ, RZ, UR7 ;  /* 0x00000007ff057e24 */ /* 0x000fe4000f8e00ff */
[----:B------:R-:W-:Y:S02]  /*17740*/  IMAD.U32 R6, RZ, RZ, UR8 ;  /* 0x00000008ff067e24 */ /* 0x000fe4000f8e00ff */
[----:B------:R-:W-:-:S02]  /*17750*/  IMAD.U32 R7, RZ, RZ, UR9 ;  /* 0x00000009ff077e24 */ /* 0x000fc4000f8e00ff */
[----:B------:R-:W-:Y:S02]  /*17760*/  IMAD.U32 R10, RZ, RZ, UR4 ;  /* 0x00000004ff0a7e24 */ /* 0x000fe4000f8e00ff */
[----:B------:R-:W-:Y:S02]  /*17770*/  IMAD.MOV.U32 R8, RZ, RZ, 0x70 ;  /* 0x00000070ff087424 */ /* 0x000fe400078e00ff */
[----:B------:R-:W-:Y:S02]  /*17780*/  IMAD.MOV.U32 R12, RZ, RZ, 0x1 ;  /* 0x00000001ff0c7424 */ /* 0x000fe400078e00ff */
[----:B------:R-:W-:-:S07]  /*17790*/  IMAD.MOV.U32 R13, RZ, RZ, RZ ;  /* 0x000000ffff0d7224 */ /* 0x000fce00078e00ff */
[----:B------:R-:W-:-:S07]  /*177a0*/  LEPC R20, `(.L_x_479) ;  /* 0x000000001014794e */ /* 0x000fce0000000000 */
[----:B01----:R-:W-:Y:S05]  /*177b0*/  CALL.ABS.NOINC R2 ;  /* 0x0000000002007343 */ /* 0x003fea0003c00000 */
.L_x_479:
        /* <DEDUP_REMOVED lines=19> */
.L_x_481:
        /* <DEDUP_REMOVED lines=15> */
[----:B0-----:R-:W-:Y:S05]  /*179e0*/  CALL.ABS.NOINC R2 ;  /* 0x0000000002007343 */ /* 0x001fea0003c00000 */
.L_x_480:
[----:B------:R-:W2:Y:S01]  /*179f0*/  LDL.LU R2, [R1+0x8] ;  /* 0x0000080001027983 */ /* 0x000ea20000300800 */
[----:B------:R-:W-:-:S03]  /*17a00*/  ULDC.64 UR4, c[0x0][0x9f8] ;  /* 0x00027e0000047ab9 */ /* 0x000fc60000000a00 */
[----:B------:R-:W3:Y:S04]  /*17a10*/  LDL.LU R0, [R1+0xc] ;  /* 0x00000c0001007983 */ /* 0x000ee80000300800 */
[----:B------:R-:W4:Y:S04]  /*17a20*/  LDL.LU R21, [R1] ;  /* 0x0000000001157983 */ /* 0x000f280000300800 */
[----:B------:R-:W4:Y:S01]  /*17a30*/  LDL.LU R20, [R1+0x18] ;  /* 0x0000180001147983 */ /* 0x000f220000300800 */
[----:B------:R-:W-:-:S04]  /*17a40*/  ISETP.NE.U32.AND P0, PT, RZ, UR4, PT ;  /* 0x00000004ff007c0c */ /* 0x000fc8000bf05070 */
        /* <DEDUP_REMOVED lines=8> */
[----:B------:R-:W-:Y:S01]  /*17ad0*/  ULDC.64 UR4, c[0x0][0xa00] ;  /* 0x0002800000047ab9 */ /* 0x000fe20000000a00 */
[----:B------:R-:W0:Y:S01]  /*17ae0*/  LDC R0, c[0x0][0x428] ;  /* 0x00010a00ff007b82 */ /* 0x000e220000000800 */
[----:B----4-:R-:W-:-:S06]  /*17af0*/  IMAD.MOV.U32 R6, RZ, RZ, R21 ;  /* 0x000000ffff067224 */ /* 0x010fcc00078e0015 */
[----:B------:R2:W5:Y:S01]  /*17b00*/  @P0 LDG.E R6, desc[UR60][R2.64] ;  /* 0x0000003c02060981 */ /* 0x000562000c1e1900 */
[----:B------:R-:W-:Y:S01]  /*17b10*/  IMAD R17, R17, 0xc0, R20 ;  /* 0x000000c011117824 */ /* 0x000fe200078e0214 */
[----:B------:R-:W-:Y:S02]  /*17b20*/  PLOP3.LUT P1, PT, P6, PT, PT, 0x8, 0x0 ;  /* 0x000000000000781c */ /* 0x000fe4000372e170 */
[----:B0-----:R-:W-:Y:S01]  /*17b30*/  ISETP.NE.AND P0, PT, R0, 0x1, PT ;  /* 0x000000010000780c */ /* 0x001fe20003f05270 */
[----:B------:R-:W-:-:S12]  /*17b40*/  IMAD.MOV.U32 R0, RZ, RZ, R18 ;  /* 0x000000ffff007224 */ /* 0x000fd800078e0012 */
[----:B------:R-:W0:Y:S08]  /*17b50*/  @P0 LDC R5, c[0x0][0x42c] ;  /* 0x00010b00ff050b82 */ /* 0x000e300000000800 */
[----:B------:R-:W3:Y:S01]  /*17b60*/  @P0 LDC R4, c[0x0][0x430] ;  /* 0x00010c00ff040b82 */ /* 0x000ee20000000800 */
[----:B0-----:R-:W-:-:S05]  /*17b70*/  @P0 IMAD.HI.U32 R5, R18, R5, RZ ;  /* 0x0000000512050227 */ /* 0x001fca00078e00ff */
[----:B---3--:R-:W-:Y:S02]  /*17b80*/  @P0 SHF.R.U32.HI R0, RZ, R4, R5 ;  /* 0x00000004ff000219 */ /* 0x008fe40000011605 */
[----:B------:R-:W-:-:S04]  /*17b90*/  ISETP.NE.U32.AND P0, PT, RZ, UR4, PT ;  /* 0x00000004ff007c0c */ /* 0x000fc8000bf05070 */
[----:B------:R-:W-:-:S04]  /*17ba0*/  ISETP.NE.AND.EX P0, PT, RZ, UR5, PT, P0 ;  /* 0x00000005ff007c0c */ /* 0x000fc8000bf05300 */
[----:B--2---:R-:W-:-:S09]  /*17bb0*/  SEL R8, R21, RZ, !P0 ;  /* 0x000000ff15087207 */ /* 0x004fd20004000000 */
.L_x_482:
        /* <DEDUP_REMOVED lines=14> */
.L_x_483:
        /* <DEDUP_REMOVED lines=13> */
.L_x_484:
        /* <DEDUP_REMOVED lines=16> */
.L_x_596:
[----:B------:R-:W2:Y:S01]  /*17e70*/  LDL R4, [R1+0x4] ;  /* 0x0000040001047983 */ /* 0x000ea20000100800 */
[----:B------:R-:W-:Y:S01]  /*17e80*/  UMOV UR4, 0xffffffff ;  /* 0xffffffff00047882 */ /* 0x000fe20000000000 */
[----:B------:R-:W-:Y:S01]  /*17e90*/  SHF.R.S32.HI R11, RZ, 0x1f, R6 ;  /* 0x0000001fff0b7819 */ /* 0x000fe20000011406 */
[----:B--2---:R-:W-:Y:S01]  /*17ea0*/  VIADD R9, R4, 0xffffffff ;  /* 0xffffffff04097836 */ /* 0x004fe20000000000 */
[----:B------:R-:W-:Y:S06]  /*17eb0*/  BRA.DIV UR4, `(.L_x_486) ;  /* 0x0000003a04e47947 */ /* 0x000fec000b800000 */
[----:B------:R-:W-:-:S13]  /*17ec0*/  ELECT P6, URZ, PT ;  /* 0x00000000003f782f */ /* 0x000fda00038c0000 */
.L_x_599:
[----:B------:R-:W-:Y:S05]  /*17ed0*/  @!P6 BRA `(.L_x_487) ;  /* 0x0000000000f8e947 */ /* 0x000fea0003800000 */
[----:B------:R-:W-:Y:S01]  /*17ee0*/  ISETP.NE.U32.AND P0, PT, R2, RZ, PT ;  /* 0x000000ff0200720c */ /* 0x000fe20003f05070 */
[----:B------:R-:W-:-:S03]  /*17ef0*/  IMAD.MOV.U32 R25, RZ, RZ, R9 ;  /* 0x000000ffff197224 */ /* 0x000fc600078e0009 */
[----:B------:R-:W-:-:S13]  /*17f00*/  ISETP.NE.AND.EX P0, PT, R3, RZ, PT, P0 ;  /* 0x000000ff0300720c */ /* 0x000fda0003f05300 */
[----:B------:R-:W-:Y:S05]  /*17f10*/  @!P0 BRA `(.L_x_488) ;  /* 0x0000000000448947 */ /* 0x000fea0003800000 */
[----:B------:R-:W0:Y:S01]  /*17f20*/  LDC R10, c[0x0][0x41c] ;  /* 0x00010700ff0a7b82 */ /* 0x000e220000000800 */
[----:B------:R-:W-:Y:S02]  /*17f30*/  ULDC.64 UR4, c[0x0][0x408] ;  /* 0x0001020000047ab9 */ /* 0x000fe40000000a00 */
[----:B------:R-:W-:-:S04]  /*17f40*/  IMAD R7, R11, UR4, RZ ;  /* 0x000000040b077c24 */ /* 0x000fc8000f8e02ff */
[----:B------:R-:W-:Y:S01]  /*17f50*/  IMAD R7, R6, UR5, R7 ;  /* 0x0000000506077c24 */ /* 0x000fe2000f8e0207 */
[----:B0-----:R-:W-:-:S13]  /*17f60*/  ISETP.NE.AND P0, PT, R10, 0x1, PT ;  /* 0x000000010a00780c */ /* 0x001fda0003f05270 */
[----:B------:R-:W0:Y:S02]  /*17f70*/  @P0 LDC.64 R4, c[0x0][0x420] ;  /* 0x00010800ff040b82 */ /* 0x000e240000000a00 */
[----:B0-----:R-:W-:-:S04]  /*17f80*/  @P0 IMAD.HI.U32 R12, R9, R4, RZ ;  /* 0x00000004090c0227 */ /* 0x001fc800078e00ff */
[----:B------:R-:W-:Y:S01]  /*17f90*/  IMAD.MOV.U32 R4, RZ, RZ, R9 ;  /* 0x000000ffff047224 */ /* 0x000fe200078e0009 */
[----:B------:R-:W-:-:S04]  /*17fa0*/  @P0 SHF.R.U32.HI R4, RZ, R5, R12 ;  /* 0x00000005ff040219 */ /* 0x000fc8000001160c */
[--C-:B------:R-:W-:Y:S01]  /*17fb0*/  SHF.R.S32.HI R5, RZ, 0x1f, R4.reuse ;  /* 0x0000001fff057819 */ /* 0x100fe20000011404 */
[--C-:B------:R-:W-:Y:S02]  /*17fc0*/  IMAD.MOV R25, RZ, RZ, -R4.reuse ;  /* 0x000000ffff197224 */ /* 0x100fe400078e0a04 */
[----:B------:R-:W-:-:S04]  /*17fd0*/  IMAD.WIDE.U32 R4, R6, UR4, R4 ;  /* 0x0000000406047c25 */ /* 0x000fc8000f8e0004 */
[----:B------:R-:W-:Y:S01]  /*17fe0*/  IMAD.IADD R7, R5, 0x1, R7 ;  /* 0x0000000105077824 */ /* 0x000fe200078e0207 */
[----:B------:R-:W-:Y:S01]  /*17ff0*/  LEA R12, P0, R4, R2, 0x2 ;  /* 0x00000002040c7211 */ /* 0x000fe200078010ff */
[----:B------:R-:W-:-:S03]  /*18000*/  IMAD R25, R10, R25, R9 ;  /* 0x000000190a197224 */ /* 0x000fc600078e0209 */
[----:B------:R-:W-:-:S05]  /*18010*/  LEA.HI.X R13, R4, R3, R7, 0x2, P0 ;  /* 0x00000003040d7211 */ /* 0x000fca00000f1407 */
[----:B------:R0:W5:Y:S04]  /*18020*/  LDG.E R7, desc[UR60][R12.64] ;  /* 0x0000003c0c077981 */ /* 0x000168000c1e1900 */
.L_x_488:
[----:B------:R-:W-:Y:S01]  /*18030*/  IMAD R5, R22, 0x8, R28 ;  /* 0x0000000816057824 */ /* 0x000fe200078e021c */
[----:B------:R-:W-:-:S04]  /*18040*/  SHF.L.U32 R4, R24, 0x1f, RZ ;  /* 0x0000001f18047819 */ /* 0x000fc800000006ff */
[----:B------:R-:W2:Y:S02]  /*18050*/  SYNCS.PHASECHK.TRANS64.TRYWAIT P0, [R5+URZ+0x31c40], R4 ;  /* 0x031c4004050075a7 */ /* 0x000ea4000800017f */
[----:B--2---:R-:W-:Y:S05]  /*18060*/  @!P0 BRA `(.L_x_489) ;  /* 0x0000003800988947 */ /* 0x004fea0003800000 */
.L_x_600:
        /* <DEDUP_REMOVED lines=9> */
.L_x_490:
        /* <DEDUP_REMOVED lines=28> */
.L_x_487:
[----:B------:R-:W2:Y:S01]  /*182c0*/  LDL.LU R10, [R1+0x10] ;  /* 0x00001000010a7983 */ /* 0x000ea20000300800 */
[----:B------:R-:W-:Y:S05]  /*182d0*/  WARPSYNC.ALL ;  /* 0x0000000000007948 */ /* 0x000fea0003800000 */
[----:B------:R-:W-:Y:S02]  /*182e0*/  R2UR UR24, R28 ;  /* 0x000000001c1872ca */ /* 0x000fe400000e0000 */
[----:B------:R-:W-:-:S13]  /*182f0*/  ELECT P0, URZ, PT ;  /* 0x00000000003f782f */ /* 0x000fda0003800000 */
[----:B------:R-:W-:Y:S01]  /*18300*/  @P0 R2UR UR13, R8 ;  /* 0x00000000080d02ca */ /* 0x000fe200000e0000 */
[----:B------:R-:W-:Y:S01]  /*18310*/  UIADD3 UR4, UP0, UR36, 0x270, URZ ;  /* 0x0000027024047890 */ /* 0x000fe2000ff1e03f */
[----:B------:R-:W-:Y:S01]  /*18320*/  @P0 R2UR UR12, R18 ;  /* 0x00000000120c02ca */ /* 0x000fe200000e0000 */
[----:B------:R-:W-:Y:S01]  /*18330*/  UMOV UR6, 0x0 ;  /* 0x0000000000067882 */ /* 0x000fe20000000000 */
[C---:B------:R-:W-:Y:S01]  /*18340*/  @P0 R2UR UR11, R17.reuse ;  /* 0x00000000110b02ca */ /* 0x040fe200000e0000 */
        /* <DEDUP_REMOVED lines=30> */
[----:B------:R-:W-:-:S04]  /*18530*/  LOP3.LUT R4, R4, 0xfffffffe, RZ, 0xc0, !PT ;  /* 0xfffffffe04047812 */ /* 0x000fc800078ec0ff */
[----:B------:R-:W-:-:S04]  /*18540*/  IADD3 R4, R10, -R4, RZ ;  /* 0x800000040a047210 */ /* 0x000fc80007ffe0ff */
[----:B---3--:R-:W-:-:S04]  /*18550*/  SHF.L.U32 R5, R4, 0x1f, RZ ;  /* 0x0000001f04057819 */ /* 0x008fc800000006ff */
[----:B------:R-:W2:Y:S02]  /*18560*/  SYNCS.PHASECHK.TRANS64.TRYWAIT P0, [R28+URZ+0x31c20], R5 ;  /* 0x031c20051c0075a7 */ /* 0x000ea4000800017f */
[----:B0-2---:R-:W-:Y:S05]  /*18570*/  @!P0 BRA `(.L_x_492) ;  /* 0x0000003400688947 */ /* 0x005fea0003800000 */
.L_x_601:
[----:B------:R-:W-:Y:S05]  /*18580*/  BSYNC B0 ;  /* 0x0000000000007941 */ /* 0x000fea0003800000 */
.L_x_491:
[----:B------:R-:W2:Y:S01]  /*18590*/  LDL.LU R4, [R1+0x14] ;  /* 0x0000140001047983 */ /* 0x000ea20000300800 */
[----:B------:R-:W-:Y:S01]  /*185a0*/  BSSY B0, `(.L_x_493) ;  /* 0x0000169000007945 */ /* 0x000fe20003800000 */
[----:B--2---:R-:W-:-:S13]  /*185b0*/  ISETP.GE.AND P0, PT, R4, 0x91, PT ;  /* 0x000000910400780c */ /* 0x004fda0003f06270 */
[----:B------:R-:W-:Y:S05]  /*185c0*/  @!P0 BRA `(.L_x_494) ;  /* 0x0000001400988947 */ /* 0x000fea0003800000 */
[----:B------:R-:W2:Y:S01]  /*185d0*/  LDL R8, [R1+0x4] ;  /* 0x0000040001087983 */ /* 0x000ea20000100800 */
[----:B------:R-:W-:Y:S01]  /*185e0*/  IMAD.MOV.U32 R4, RZ, RZ, 0x1 ;  /* 0x00000001ff047424 */ /* 0x000fe200078e00ff */
[----:B------:R-:W-:Y:S01]  /*185f0*/  BSSY B1, `(.L_x_495) ;  /* 0x000007b000017945 */ /* 0x000fe20003800000 */
[----:B--2---:R-:W-:-:S05]  /*18600*/  IMAD.MOV R13, RZ, RZ, -R8 ;  /* 0x000000ffff0d7224 */ /* 0x004fca00078e0a08 */
[----:B------:R-:W-:-:S05]  /*18610*/  VIADDMNMX R13, R13, R4, 0xffffffff, !PT ;  /* 0xffffffff0d0d7446 */ /* 0x000fca0007800104 */
[C---:B------:R-:W-:Y:S02]  /*18620*/  IMAD.IADD R4, R8.reuse, 0x1, R13 ;  /* 0x0000000108047824 */ /* 0x040fe400078e020d */
[----:B------:R-:W-:-:S03]  /*18630*/  VIADD R8, R8, 0xfffffffe ;  /* 0xfffffffe08087836 */ /* 0x000fc60000000000 */
[----:B------:R-:W-:-:S04]  /*18640*/  LOP3.LUT R4, R4, 0x1, RZ, 0xc0, !PT ;  /* 0x0000000104047812 */ /* 0x000fc800078ec0ff */
[----:B------:R-:W-:-:S13]  /*18650*/  ISETP.NE.U32.AND P0, PT, R4, 0x1, PT ;  /* 0x000000010400780c */ /* 0x000fda0003f05070 */
[----:B------:R-:W-:Y:S05]  /*18660*/  @P0 BRA `(.L_x_496) ;  /* 0x0000000400cc0947 */ /* 0x000fea0003800000 */
[----:B------:R-:W-:Y:S01]  /*18670*/  VIADD R10, R22, 0x1 ;  /* 0x00000001160a7836 */ /* 0x000fe20000000000 */
[----:B------:R-:W-:Y:S04]  /*18680*/  BSSY B2, `(.L_x_497) ;  /* 0x000006d000027945 */ /* 0x000fe80003800000 */
[----:B------:R-:W-:-:S04]  /*18690*/  ISETP.NE.AND P0, PT, R10, 0x2, PT ;  /* 0x000000020a00780c */ /* 0x000fc80003f05270 */
[----:B0-----:R-:W-:Y:S02]  /*186a0*/  SEL R5, RZ, 0x1, P0 ;  /* 0x00000001ff057807 */ /* 0x001fe40000000000 */
[----:B------:R-:W-:Y:S02]  /*186b0*/  SEL R10, R10, RZ, P0 ;  /* 0x000000ff0a0a7207 */ /* 0x000fe40000000000 */
[----:B------:R-:W-:Y:S01]  /*186c0*/  LOP3.LUT R14, R24, R5, RZ, 0x3c, !PT ;  /* 0x00000005180e7212 */ /* 0x000fe200078e3cff */
[----:B------:R-:W-:Y:S06]  /*186d0*/  @!P6 BRA `(.L_x_498) ;  /* 0x00000004009ce947 */ /* 0x000fec0003800000 */
        /* <DEDUP_REMOVED lines=22> */
.L_x_499:
[----:B0-----:R-:W-:Y:S01]  /*18840*/  IMAD R3, R10, 0x8, R28 ;  /* 0x000000080a037824 */ /* 0x001fe200078e021c */
[----:B------:R-:W-:-:S04]  /*18850*/  SHF.L.U32 R2, R14, 0x1f, RZ ;  /* 0x0000001f0e027819 */ /* 0x000fc800000006ff */
[----:B------:R-:W0:Y:S02]  /*18860*/  SYNCS.PHASECHK.TRANS64.TRYWAIT P0, [R3+URZ+0x31c40], R2 ;  /* 0x031c4002030075a7 */ /* 0x000e24000800017f */
[----:B0-----:R-:W-:Y:S05]  /*18870*/  @!P0 BRA `(.L_x_500) ;  /* 0x0000003000bc8947 */ /* 0x001fea0003800000 */
.L_x_602:
[----:B------:R-:W2:Y:S02]  /*18880*/  S2R R5, SR_TID.X ;  /* 0x0000000000057919 */ /* 0x000ea40000002100 */
[----:B--2---:R-:W-:-:S04]  /*18890*/  LOP3.LUT R5, R5, 0x7f, RZ, 0xc0, !PT ;  /* 0x0000007f05057812 */ /* 0x004fc800078ec0ff */
[----:B------:R-:W-:-:S13]  /*188a0*/  ISETP.NE.AND P1, PT, R5, RZ, PT ;  /* 0x000000ff0500720c */ /* 0x000fda0003f25270 */
[----:B------:R-:W-:Y:S05]  /*188b0*/  @P1 BRA `(.L_x_501) ;  /* 0x0000000000141947 */ /* 0x000fea0003800000 */
[----:B------:R-:W-:Y:S01]  /*188c0*/  ISETP.NE.AND P0, PT, R29, RZ, PT ;  /* 0x000000ff1d00720c */ /* 0x000fe20003f05270 */
[----:B0-----:R-:W-:-:S04]  /*188d0*/  IMAD.MOV.U32 R2, RZ, RZ, 0x6c00 ;  /* 0x00006c00ff027424 */ /* 0x001fc800078e00ff */
[----:B------:R2:W-:Y:S08]  /*188e0*/  SYNCS.ARRIVE.TRANS64 RZ, [R3+URZ+0x31c30], R2 ;  /* 0x031c300203ff79a7 */ /* 0x0005f0000800003f */
[----:B------:R-:W-:Y:S05]  /*188f0*/  @!P0 BRA `(.L_x_501) ;  /* 0x0000000000048947 */ /* 0x000fea0003800000 */
[----:B------:R-:W-:Y:S01]  /*18900*/  BPT.TRAP 0x1 ;  /* 0x000000040000795c */ /* 0x000fe20000300000 */
.L_x_501:
        /* <DEDUP_REMOVED lines=31> */
.L_x_603:
[----:B------:R-:W-:Y:S05]  /*18b00*/  @P1 BRA `(.L_x_503) ;  /* 0x0000000000181947 */ /* 0x000fea0003800000 */
[----:B------:R-:W-:Y:S01]  /*18b10*/  ISETP.NE.AND P0, PT, R29, RZ, PT ;  /* 0x000000ff1d00720c */ /* 0x000fe20003f05270 */
[----:B0-----:R-:W-:Y:S02]  /*18b20*/  IMAD R2, R22, 0x8, R28 ;  /* 0x0000000816027824 */ /* 0x001fe400078e021c */
[----:B------:R-:W-:-:S04]  /*18b30*/  IMAD.MOV.U32 R3, RZ, RZ, 0x6c00 ;  /* 0x00006c00ff037424 */ /* 0x000fc800078e00ff */
[----:B------:R2:W-:Y:S06]  /*18b40*/  SYNCS.ARRIVE.TRANS64 RZ, [R2+URZ+0x31c50], R3 ;  /* 0x031c500302ff79a7 */ /* 0x0005ec000800003f */
[----:B------:R-:W-:Y:S05]  /*18b50*/  @!P0 BRA `(.L_x_503) ;  /* 0x0000000000048947 */ /* 0x000fea0003800000 */
[----:B------:R-:W-:Y:S01]  /*18b60*/  BPT.TRAP 0x1 ;  /* 0x000000040000795c */ /* 0x000fe20000300000 */
.L_x_503:
[C---:B--2---:R-:W-:Y:S01]  /*18b70*/  IMAD R3, R22.reuse, 0x6c00, R28 ;  /* 0x00006c0016037824 */ /* 0x044fe200078e021c */
[----:B0-----:R-:W-:Y:S01]  /*18b80*/  LEA R2, R22, R28, 0x3 ;  /* 0x0000001c16027211 */ /* 0x001fe200078e18ff */
        /* <DEDUP_REMOVED lines=10> */
[----:B------:R-:W-:Y:S01]  /*18c30*/  IMAD.MOV.U32 R7, RZ, RZ, R4 ;  /* 0x000000ffff077224 */ /* 0x000fe200078e0004 */
[----:B------:R-:W-:Y:S01]  /*18c40*/  R2UR UR12, R0 ;  /* 0x00000000000c72ca */ /* 0x000fe200000e0000 */
[----:B------:R-:W-:-:S04]  /*18c50*/  IMAD.MOV.U32 R25, RZ, RZ, R8 ;  /* 0x000000ffff197224 */ /* 0x000fc800078e0008 */
        /* <DEDUP_REMOVED lines=14> */
[----:B0-----:R-:W-:Y:S01]  /*18d40*/  NOP ;  /* 0x0000000000007918 */ /* 0x001fe20000000000 */
.L_x_498:
[----:B------:R-:W-:Y:S05]  /*18d50*/  BSYNC B2 ;  /* 0x0000000000027941 */ /* 0x000fea0003800000 */
.L_x_497:
[----:B------:R-:W2:Y:S01]  /*18d60*/  LDL.LU R2, [R1+0x4] ;  /* 0x0000040001027983 */ /* 0x000ea20000300800 */
[----:B------:R-:W-:Y:S02]  /*18d70*/  IMAD.MOV.U32 R22, RZ, RZ, R10 ;  /* 0x000000ffff167224 */ /* 0x000fe400078e000a */
[----:B------:R-:W-:Y:S02]  /*18d80*/  IMAD.MOV.U32 R24, RZ, RZ, R14 ;  /* 0x000000ffff187224 */ /* 0x000fe400078e000e */
[----:B--2---:R-:W-:-:S07]  /*18d90*/  VIADD R8, R2, 0xfffffffd ;  /* 0xfffffffd02087836 */ /* 0x004fce0000000000 */
.L_x_496:
[----:B------:R-:W-:Y:S05]  /*18da0*/  BSYNC B1 ;  /* 0x0000000000017941 */ /* 0x000fea0003800000 */
.L_x_495:
[----:B------:R-:W-:-:S05]  /*18db0*/  IMAD.MOV R2, RZ, RZ, -R13 ;  /* 0x000000ffff027224 */ /* 0x000fca00078e0a0d */
[----:B------:R-:W-:-:S13]  /*18dc0*/  ISETP.NE.AND P0, PT, R9, R2, PT ;  /* 0x000000020900720c */ /* 0x000fda0003f05270 */
[----:B------:R-:W-:Y:S05]  /*18dd0*/  @!P0 BRA `(.L_x_494) ;  /* 0x0000000c00948947 */ /* 0x000fea0003800000 */
[----:B------:R-:W-:-:S07]  /*18de0*/  IMAD.MOV.U32 R4, RZ, RZ, R7 ;  /* 0x000000ffff047224 */ /* 0x000fce00078e0007 */
.L_x_518:
        /* <DEDUP_REMOVED lines=31> */
.L_x_506:
[----:B------:R-:W-:Y:S01]  /*18fe0*/  IMAD R3, R9, 0x8, R28 ;  /* 0x0000000809037824 */ /* 0x000fe200078e021c */
[----:B------:R-:W-:-:S04]  /*18ff0*/  SHF.L.U32 R2, R10, 0x1f, RZ ;  /* 0x0000001f0a027819 */ /* 0x000fc800000006ff */
[----:B------:R-:W3:Y:S02]  /*19000*/  SYNCS.PHASECHK.TRANS64.TRYWAIT P0, [R3+URZ+0x31c40], R2 ;  /* 0x031c4002030075a7 */ /* 0x000ee4000800017f */
[----:B---3--:R-:W-:Y:S05]  /*19010*/  @!P0 BRA `(.L_x_507) ;  /* 0x0000002800fc8947 */ /* 0x008fea0003800000 */
.L_x_604:
        /* <DEDUP_REMOVED lines=9> */
.L_x_508:
        /* <DEDUP_REMOVED lines=10> */
[----:B------:R-:W-:Y:S01]  /*19150*/  VIADD R3, R28, 0x31c00 ;  /* 0x00031c001c037836 */ /* 0x000fe20000000000 */
[----:B-----5:R-:W-:Y:S01]  /*19160*/  R2UR UR13, R4 ;  /* 0x00000000040d72ca */ /* 0x020fe200000e0000 */
[----:B------:R-:W-:Y:S01]  /*19170*/  UMOV UR16, 0x20 ;  /* 0x0000002000107882 */ /* 0x000fe20000000000 */
[----:B------:R-:W-:Y:S01]  /*19180*/  UMOV UR17, 0x40 ;  /* 0x0000004000117882 */ /* 0x000fe20000000000 */
[----:B------:R-:W-:-:S02]  /*19190*/  SHF.L.U32 R24, R24, 0x1f, RZ ;  /* 0x0000001f18187819 */ /* 0x000fc400000006ff */
[----:B------:R-:W-:Y:S01]  /*191a0*/  UIMAD UR11, UR11, 0x90, UR5 ;  /* 0x000000900b0b78a4 */ /* 0x000fe2000f8e0205 */
[----:B------:R-:W-:Y:S01]  /*191b0*/  LEA R3, R22, R3, 0x3 ;  /* 0x0000000316037211 */ /* 0x000fe200078e18ff */
        /* <DEDUP_REMOVED lines=14> */
.L_x_605:
[----:B------:R-:W-:Y:S05]  /*192a0*/  @P0 BRA `(.L_x_510) ;  /* 0x0000000000140947 */ /* 0x000fea0003800000 */
[----:B------:R-:W-:Y:S01]  /*192b0*/  ISETP.NE.AND P1, PT, R29, RZ, PT ;  /* 0x000000ff1d00720c */ /* 0x000fe20003f25270 */
[----:B------:R-:W-:-:S04]  /*192c0*/  IMAD.MOV.U32 R2, RZ, RZ, 0x6c00 ;  /* 0x00006c00ff027424 */ /* 0x000fc800078e00ff */
[----:B------:R2:W-:Y:S08]  /*192d0*/  SYNCS.ARRIVE.TRANS64 RZ, [R3+URZ+0x50], R2 ;  /* 0x0000500203ff79a7 */ /* 0x0005f0000800003f */
[----:B------:R-:W-:Y:S05]  /*192e0*/  @!P1 BRA `(.L_x_510) ;  /* 0x0000000000049947 */ /* 0x000fea0003800000 */
[----:B------:R-:W-:Y:S01]  /*192f0*/  BPT.TRAP 0x1 ;  /* 0x000000040000795c */ /* 0x000fe20000300000 */
.L_x_510:
        /* <DEDUP_REMOVED lines=30> */
.L_x_505:
[----:B------:R-:W-:Y:S05]  /*194e0*/  BSYNC B1 ;  /* 0x0000000000017941 */ /* 0x000fea0003800000 */
.L_x_504:
[----:B------:R-:W-:Y:S01]  /*194f0*/  VIADD R22, R9, 0x1 ;  /* 0x0000000109167836 */ /* 0x000fe20000000000 */
[----:B------:R-:W-:Y:S04]  /*19500*/  BSSY B1, `(.L_x_511) ;  /* 0x000006e000017945 */ /* 0x000fe80003800000 */
[----:B------:R-:W-:-:S04]  /*19510*/  ISETP.NE.AND P0, PT, R22, 0x2, PT ;  /* 0x000000021600780c */ /* 0x000fc80003f05270 */
[----:B0-2---:R-:W-:Y:S02]  /*19520*/  SEL R3, RZ, 0x1, P0 ;  /* 0x00000001ff037807 */ /* 0x005fe40000000000 */
        /* <DEDUP_REMOVED lines=22> */
[----:B------:R-:W-:Y:S01]  /*19690*/  LEA.HI.X R5, R2, UR5, R3, 0x2, P0 ;  /* 0x0000000502057c11 */ /* 0x000fe200080f1403 */
[----:B------:R-:W-:-:S04]  /*196a0*/  IMAD.MOV R2, RZ, RZ, -R14 ;  /* 0x000000ffff027224 */ /* 0x000fc800078e0a0e */
[----:B------:R0:W5:Y:S01]  /*196b0*/  LDG.E R4, desc[UR60][R4.64] ;  /* 0x0000003c04047981 */ /* 0x000162000c1e1900 */
[----:B------:R-:W-:-:S07]  /*196c0*/  IMAD R13, R12, R2, R13 ;  /* 0x000000020c0d7224 */ /* 0x000fce00078e020d */
.L_x_513:
[----:B------:R-:W-:Y:S01]  /*196d0*/  IMAD R2, R22, 0x8, R28 ;  /* 0x0000000816027824 */ /* 0x000fe200078e021c */
[----:B------:R-:W-:-:S04]  /*196e0*/  SHF.L.U32 R3, R24, 0x1f, RZ ;  /* 0x0000001f18037819 */ /* 0x000fc800000006ff */
[----:B------:R-:W2:Y:S02]  /*196f0*/  SYNCS.PHASECHK.TRANS64.TRYWAIT P0, [R2+URZ+0x31c40], R3 ;  /* 0x031c4003020075a7 */ /* 0x000ea4000800017f */
[----:B--2---:R-:W-:Y:S05]  /*19700*/  @!P0 BRA `(.L_x_514) ;  /* 0x0000002400688947 */ /* 0x004fea0003800000 */
.L_x_606:
        /* <DEDUP_REMOVED lines=9> */
.L_x_515:
[----:B0-2---:R-:W-:Y:S01]  /*197a0*/  IMAD R2, R22, 0x6c00, R28 ;  /* 0x00006c0016027824 */ /* 0x005fe200078e021c */
[----:B------:R-:W-:Y:S01]  /*197b0*/  R2UR UR11, R13 ;  /* 0x000000000d0b72ca */ /* 0x000fe200000e0000 */
[----:B------:R-:W-:Y:S01]  /*197c0*/  UIADD3 UR4, UP0, UR36, 0x370, URZ ;  /* 0x0000037024047890 */ /* 0x000fe2000ff1e03f */
[----:B------:R-:W-:Y:S01]  /*197d0*/  R2UR UR5, R23 ;  /* 0x00000000170572ca */ /* 0x000fe200000e0000 */
[----:B------:R-:W-:Y:S01]  /*197e0*/  UMOV UR10, URZ ;  /* 0x0000003f000a7c82 */ /* 0x000fe20008000000 */
[----:B------:R-:W-:Y:S01]  /*197f0*/  R2UR UR8, R2 ;  /* 0x00000000020872ca */ /* 0x000fe200000e0000 */
[----:B------:R-:W-:Y:S01]  /*19800*/  VIADD R2, R28, 0x31c00 ;  /* 0x00031c001c027836 */ /* 0x000fe20000000000 */
[----:B------:R-:W-:Y:S01]  /*19810*/  R2UR UR12, R0 ;  /* 0x00000000000c72ca */ /* 0x000fe200000e0000 */
[----:B------:R-:W-:Y:S01]  /*19820*/  UMOV UR6, 0x0 ;  /* 0x0000000000067882 */ /* 0x000fe20000000000 */
[----:B-----5:R-:W-:Y:S01]  /*19830*/  R2UR UR13, R4 ;  /* 0x00000000040d72ca */ /* 0x020fe200000e0000 */
[--C-:B------:R-:W-:Y:S01]  /*19840*/  IMAD R3, R22, 0x8, R2.reuse ;  /* 0x0000000816037824 */ /* 0x100fe200078e0202 */
[----:B------:R-:W-:Y:S01]  /*19850*/  UMOV UR7, 0x14f00000 ;  /* 0x14f0000000077882 */ /* 0x000fe20000000000 */
[----:B------:R-:W-:Y:S01]  /*19860*/  UMOV UR17, 0x20 ;  /* 0x0000002000117882 */ /* 0x000fe20000000000 */
[----:B------:R-:W-:Y:S01]  /*19870*/  UMOV UR18, 0x40 ;  /* 0x0000004000127882 */ /* 0x000fe20000000000 */
[----:B------:R-:W-:Y:S01]  /*19880*/  IMAD R2, R9, 0x8, R2 ;  /* 0x0000000809027824 */ /* 0x000fe200078e0202 */
[----:B------:R-:W-:Y:S01]  /*19890*/  R2UR UR9, R3 ;  /* 0x00000000030972ca */ /* 0x000fe200000e0000 */
[----:B------:R-:W-:Y:S01]  /*198a0*/  UIMAD UR11, UR11, 0x90, UR5 ;  /* 0x000000900b0b78a4 */ /* 0x000fe2000f8e0205 */
[----:B------:R-:W-:Y:S01]  /*198b0*/  SHF.L.U32 R3, R10, 0x1f, RZ ;  /* 0x0000001f0a037819 */ /* 0x000fe200000006ff */
[----:B------:R-:W-:-:S02]  /*198c0*/  UIADD3 UR14, UR8, 0x16a00, URZ ;  /* 0x00016a00080e7890 */ /* 0x000fc4000fffe03f */
[----:B------:R-:W-:Y:S02]  /*198d0*/  UIADD3.X UR5, URZ, UR37, URZ, UP0, !UPT ;  /* 0x000000253f057290 */ /* 0x000fe400087fe43f */
[----:B------:R-:W-:Y:S02]  /*198e0*/  UIADD3 UR15, UR8, 0x18e00, URZ ;  /* 0x00018e00080f7890 */ /* 0x000fe4000fffe03f */
[----:B------:R-:W-:-:S03]  /*198f0*/  UIADD3 UR16, UR8, 0x1b200, URZ ;  /* 0x0001b20008107890 */ /* 0x000fc6000fffe03f */
[----:B------:R-:W-:Y:S01]  /*19900*/  UMOV UR8, UR14 ;  /* 0x0000000e00087c82 */ /* 0x000fe20008000000 */
[----:B------:R-:W-:-:S09]  /*19910*/  UIADD3 UR9, UR9, 0x30, URZ ;  /* 0x0000003009097890 */ /* 0x000fd2000fffe03f */
        /* <DEDUP_REMOVED lines=9> */
.L_x_607:
[----:B------:R-:W-:Y:S05]  /*199b0*/  @P0 BRA `(.L_x_517) ;  /* 0x0000000000140947 */ /* 0x000fea0003800000 */
[----:B------:R-:W-:Y:S01]  /*199c0*/  ISETP.NE.AND P1, PT, R29, RZ, PT ;  /* 0x000000ff1d00720c */ /* 0x000fe20003f25270 */
[----:B0-----:R-:W-:-:S04]  /*199d0*/  IMAD.MOV.U32 R3, RZ, RZ, 0x6c00 ;  /* 0x00006c00ff037424 */ /* 0x001fc800078e00ff */
[----:B------:R2:W-:Y:S08]  /*199e0*/  SYNCS.ARRIVE.TRANS64 RZ, [R2+URZ+0x50], R3 ;  /* 0x0000500302ff79a7 */ /* 0x0005f0000800003f */
[----:B------:R-:W-:Y:S05]  /*199f0*/  @!P1 BRA `(.L_x_517) ;  /* 0x0000000000049947 */ /* 0x000fea0003800000 */
[----:B------:R-:W-:Y:S01]  /*19a00*/  BPT.TRAP 0x1 ;  /* 0x000000040000795c */ /* 0x000fe20000300000 */
.L_x_517:
        /* <DEDUP_REMOVED lines=13> */
[----:B------:R-:W-:-:S03]  /*19ae0*/  MOV R7, R4 ;  /* 0x0000000400077202 */ /* 0x000fc60000000f00 */
[----:B------:R-:W-:Y:S02]  /*19af0*/  UIMAD UR11, UR11, 0x90, UR5 ;  /* 0x000000900b0b78a4 */ /* 0x000fe4000f8e0205 */
[----:B------:R-:W-:Y:S02]  /*19b00*/  UIADD3 UR9, UR9, 0x50, URZ ;  /* 0x0000005009097890 */ /* 0x000fe4000fffe03f */
[----:B------:R-:W-:Y:S02]  /*19b10*/  UIADD3 UR8, UR15, 0x200, URZ ;  /* 0x000002000f087890 */ /* 0x000fe4000fffe03f */
[----:B------:R-:W-:Y:S02]  /*19b20*/  UIADD3.X UR5, URZ, UR37, URZ, UP0, !UPT ;  /* 0x000000253f057290 */ /* 0x000fe400087fe43f */
        /* <DEDUP_REMOVED lines=11> */
.L_x_512:
[----:B------:R-:W-:Y:S05]  /*19be0*/  BSYNC B1 ;  /* 0x0000000000017941 */ /* 0x000fea0003800000 */
.L_x_511:
[C---:B------:R-:W-:Y:S01]  /*19bf0*/  ISETP.GT.AND P0, PT, R8.reuse, 0x1, PT ;  /* 0x000000010800780c */ /* 0x040fe20003f04270 */
[----:B0-2---:R-:W-:-:S04]  /*19c00*/  VIADD R2, R8, 0xfffffffe ;  /* 0xfffffffe08027836 */ /* 0x005fc80000000000 */
[----:B------:R-:W-:-:S08]  /*19c10*/  IMAD.MOV.U32 R8, RZ, RZ, R2 ;  /* 0x000000ffff087224 */ /* 0x000fd000078e0002 */
[----:B------:R-:W-:Y:S05]  /*19c20*/  @P0 BRA `(.L_x_518) ;  /* 0xfffffff000700947 */ /* 0x000fea000383ffff */
.L_x_494:
[----:B------:R-:W-:Y:S05]  /*19c30*/  BSYNC B0 ;  /* 0x0000000000007941 */ /* 0x000fea0003800000 */
.L_x_493:
        /* <DEDUP_REMOVED lines=15> */
.L_x_520:
[----:B------:R-:W-:Y:S05]  /*19d30*/  BSYNC B0 ;  /* 0x0000000000007941 */ /* 0x000fea0003800000 */
.L_x_519:
[----:B------:R-:W-:Y:S04]  /*19d40*/  BSSY B0, `(.L_x_521) ;  /* 0x000002b000007945 */ /* 0x000fe80003800000 */
[----:B------:R-:W-:Y:S05]  /*19d50*/  @!P6 BRA `(.L_x_522) ;  /* 0x0000000000a4e947 */ /* 0x000fea0003800000 */
[----:B------:R-:W-:Y:S01]  /*19d60*/  IMAD R3, R22, 0x8, R28 ;  /* 0x0000000816037824 */ /* 0x000fe200078e021c */
[----:B------:R-:W-:-:S04]  /*19d70*/  SHF.L.U32 R2, R24, 0x1f, RZ ;  /* 0x0000001f18027819 */ /* 0x000fc800000006ff */
[----:B------:R-:W2:Y:S02]  /*19d80*/  SYNCS.PHASECHK.TRANS64.TRYWAIT P0, [R3+URZ+0x31c60], R2 ;  /* 0x031c6002030075a7 */ /* 0x000ea4000800017f */
[----:B--2---:R-:W-:Y:S05]  /*19d90*/  @!P0 BRA `(.L_x_523) ;  /* 0x0000001c00ec8947 */ /* 0x004fea0003800000 */
.L_x_608:
        /* <DEDUP_REMOVED lines=9> */
.L_x_524:
        /* <DEDUP_REMOVED lines=28> */
.L_x_522:
[----:B------:R-:W-:Y:S05]  /*19ff0*/  BSYNC B0 ;  /* 0x0000000000007941 */ /* 0x000fea0003800000 */
.L_x_521:
[----:B------:R-:W-:-:S05]  /*1a000*/  VIADD R22, R22, 0x1 ;  /* 0x0000000116167836 */ /* 0x000fca0000000000 */
[----:B------:R-:W-:-:S04]  /*1a010*/  ISETP.NE.AND P0, PT, R22, 0x2, PT ;  /* 0x000000021600780c */ /* 0x000fc80003f05270 */
[----:B--23--:R-:W-:Y:S02]  /*1a020*/  SEL R3, RZ, 0x1, P0 ;  /* 0x00000001ff037807 */ /* 0x00cfe40000000000 */
[----:B------:R-:W-:Y:S02]  /*1a030*/  SEL R22, R22, RZ, P0 ;  /* 0x000000ff16167207 */ /* 0x000fe40000000000 */
[----:B------:R-:W-:-:S07]  /*1a040*/  LOP3.LUT R24, R24, R3, RZ, 0x3c, !PT ;  /* 0x0000000318187212 */ /* 0x000fce00078e3cff */
.L_x_478:
[----:B------:R-:W-:Y:S05]  /*1a050*/  BSYNC B6 ;  /* 0x0000000000067941 */ /* 0x000fea0003800000 */
.L_x_476:
[----:B------:R-:W-:-:S03]  /*1a060*/  UMOV UR4, 0xffffffff ;  /* 0xffffffff00047882 */ /* 0x000fc60000000000 */
[----:B------:R-:W-:Y:S05]  /*1a070*/  BRA.DIV UR4, `(.L_x_525) ;  /* 0x0000001e04487947 */ /* 0x000fea000b800000 */
[----:B0-----:R0:W2:Y:S04]  /*1a080*/  SHFL.IDX PT, R5, R16, RZ, 0x1f ;  /* 0x00001fff10057589 */ /* 0x0010a800000e0000 */
[----:B------:R0:W3:Y:S02]  /*1a090*/  SHFL.IDX PT, R4, R16, 0x1, 0x1f ;  /* 0x00201f0010047f89 */ /* 0x0000e400000e0000 */
.L_x_612:
        /* <DEDUP_REMOVED lines=8> */
[----:B-----5:R-:W4:Y:S02]  /*1a120*/  LDC.64 R2, c[0x0][0xc58] ;  /* 0x00031600ff027b82 */ /* 0x020f240000000a00 */
[----:B----4-:R-:W-:-:S06]  /*1a130*/  IMAD.WIDE R2, R7, 0x4, R2 ;  /* 0x0000000407027825 */ /* 0x010fcc00078e0202 */
[----:B------:R4:W5:Y:S02]  /*1a140*/  LDG.E R2, desc[UR60][R2.64] ;  /* 0x0000003c02027981 */ /* 0x000964000c1e1900 */
.L_x_527:
[----:B------:R-:W-:Y:S05]  /*1a150*/  BSYNC B0 ;  /* 0x0000000000007941 */ /* 0x000fea0003800000 */
.L_x_526:
        /* <DEDUP_REMOVED lines=23> */
.L_x_620:
[----:B------:R-:W-:Y:S02]  /*1a2d0*/  ULDC UR4, c[0x0][0xc10] ;  /* 0x0003040000047ab9 */ /* 0x000fe40000000800 */
[----:B------:R-:W-:-:S04]  /*1a2e0*/  IMAD.U32 R16, RZ, RZ, UR4 ;  /* 0x00000004ff107e24 */ /* 0x000fc8000f8e00ff */
[----:B----4-:R-:W-:-:S04]  /*1a2f0*/  IMAD R7, R14, R16, RZ ;  /* 0x000000100e077224 */ /* 0x010fc800078e02ff */
[----:B---3--:R-:W-:-:S05]  /*1a300*/  IMAD.IADD R4, R4, 0x1, R7 ;  /* 0x0000000104047824 */ /* 0x008fca00078e0207 */
[----:B--2---:R-:W-:-:S13]  /*1a310*/  ISETP.GT.AND P0, PT, R4, R5, PT ;  /* 0x000000050400720c */ /* 0x004fda0003f04270 */
[----:B------:R-:W-:Y:S05]  /*1a320*/  @P0 BRA `(.L_x_529) ;  /* 0x0000000000ac0947 */ /* 0x000fea0003800000 */
[----:B------:R-:W2:Y:S02]  /*1a330*/  LDC R0, c[0x0][0xc14] ;  /* 0x00030500ff007b82 */ /* 0x000ea40000000800 */
.L_x_534:
[----:B------:R-:W-:-:S05]  /*1a340*/  VIADD R19, R19, 0x1f ;  /* 0x0000001f13137836 */ /* 0x000fca0000000000 */
[----:B--2---:R-:W-:-:S13]  /*1a350*/  ISETP.GE.AND P0, PT, R19, R0, PT ;  /* 0x000000001300720c */ /* 0x004fda0003f06270 */
[----:B------:R-:W-:Y:S05]  /*1a360*/  @P0 BRA `(.L_x_530) ;  /* 0x0000000400540947 */ /* 0x000fea0003800000 */
[C---:B------:R-:W-:Y:S01]  /*1a370*/  ISETP.NE.AND P1, PT, R29.reuse, 0x1f, PT ;  /* 0x0000001f1d00780c */ /* 0x040fe20003f25270 */
[----:B------:R-:W-:Y:S01]  /*1a380*/  BSSY B0, `(.L_x_531) ;  /* 0x0000008000007945 */ /* 0x000fe20003800000 */
[----:B------:R-:W-:Y:S01]  /*1a390*/  IADD3 R7, R29, R19, RZ ;  /* 0x000000131d077210 */ /* 0x000fe20007ffe0ff */
[----:B------:R-:W-:-:S03]  /*1a3a0*/  IMAD.MOV.U32 R2, RZ, RZ, RZ ;  /* 0x000000ffff027224 */ /* 0x000fc600078e00ff */
[----:B------:R-:W-:-:S13]  /*1a3b0*/  ISETP.GE.OR P0, PT, R7, R0, !P1 ;  /* 0x000000000700720c */ /* 0x000fda0004f06670 */
[----:B------:R-:W-:Y:S05]  /*1a3c0*/  @P0 BRA `(.L_x_532) ;  /* 0x00000000000c0947 */ /* 0x000fea0003800000 */
[----:B0-----:R-:W0:Y:S02]  /*1a3d0*/  LDC.64 R2, c[0x0][0xc58] ;  /* 0x00031600ff027b82 */ /* 0x001e240000000a00 */
[----:B0-----:R-:W-:-:S06]  /*1a3e0*/  IMAD.WIDE R2, R7, 0x4, R2 ;  /* 0x0000000407027825 */ /* 0x001fcc00078e0202 */
[----:B------:R2:W5:Y:S02]  /*1a3f0*/  LDG.E R2, desc[UR60][R2.64] ;  /* 0x0000003c02027981 */ /* 0x000564000c1e1900 */
.L_x_532:
[----:B------:R-:W-:Y:S05]  /*1a400*/  BSYNC B0 ;  /* 0x0000000000007941 */ /* 0x000fea0003800000 */
.L_x_531:
        /* <DEDUP_REMOVED lines=11> */
[----:B0-2---:R-:W-:-:S05]  /*1a4c0*/  IMAD.IADD R3, R13, 0x1, R14 ;  /* 0x000000010d037824 */ /* 0x005fca00078e020e */
        /* <DEDUP_REMOVED lines=10> */
[----:B------:R0:W2:Y:S02]  /*1a570*/  SHFL.IDX PT, R14, R3, 0x1f, 0x1f ;  /* 0x03e01f00030e7f89 */ /* 0x0000a400000e0000 */
.L_x_628:
[----:B------:R-:W-:Y:S02]  /*1a580*/  ULDC UR4, c[0x0][0xc10] ;  /* 0x0003040000047ab9 */ /* 0x000fe40000000800 */
[----:B------:R-:W-:-:S04]  /*1a590*/  IMAD.U32 R16, RZ, RZ, UR4 ;  /* 0x00000004ff107e24 */ /* 0x000fc8000f8e00ff */
[----:B--2---:R-:W-:-:S04]  /*1a5a0*/  IMAD R7, R14, R16, RZ ;  /* 0x000000100e077224 */ /* 0x004fc800078e02ff */
[----:B------:R-:W-:-:S05]  /*1a5b0*/  IMAD.IADD R4, R7, 0x1, R4 ;  /* 0x0000000107047824 */ /* 0x000fca00078e0204 */
[----:B------:R-:W-:-:S13]  /*1a5c0*/  ISETP.GT.AND P0, PT, R4, R5, PT ;  /* 0x000000050400720c */ /* 0x000fda0003f04270 */
[----:B------:R-:W-:Y:S05]  /*1a5d0*/  @!P0 BRA `(.L_x_534) ;  /* 0xfffffffc00588947 */ /* 0x000fea000383ffff */
.L_x_529:
        /* <DEDUP_REMOVED lines=8> */
.L_x_632:
[----:B------:R-:W-:Y:S01]  /*1a660*/  ISETP.NE.AND P0, PT, R6, RZ, PT ;  /* 0x000000ff0600720c */ /* 0x000fe20003f05270 */
[----:B------:R-:W-:-:S12]  /*1a670*/  IMAD.MOV.U32 R14, RZ, RZ, RZ ;  /* 0x000000ffff0e7224 */ /* 0x000fd800078e00ff */
[----:B------:R-:W-:Y:S05]  /*1a680*/  @!P0 BRA `(.L_x_536) ;  /* 0x0000000000108947 */ /* 0x000fea0003800000 */
[----:B------:R-:W-:Y:S01]  /*1a690*/  UMOV UR4, 0xffffffff ;  /* 0xffffffff00047882 */ /* 0x000fe20000000000 */
[----:B------:R-:W-:Y:S02]  /*1a6a0*/  VIADD R12, R4, 0xffffffff ;  /* 0xffffffff040c7836 */ /* 0x000fe40000000000 */
[----:B------:R-:W-:Y:S05]  /*1a6b0*/  BRA.DIV UR4, `(.L_x_537) ;  /* 0x0000001e04ec7947 */ /* 0x000fea000b800000 */
[----:B------:R4:W0:Y:S02]  /*1a6c0*/  SHFL.IDX PT, R14, R3, R12, 0x1f ;  /* 0x00001f0c030e7589 */ /* 0x00082400000e0000 */
.L_x_536:
[-C--:B---3--:R-:W-:Y:S01]  /*1a6d0*/  IABS R6, R17.reuse ;  /* 0x0000001100067213 */ /* 0x088fe20000000000 */
[----:B0-----:R-:W-:Y:S02]  /*1a6e0*/  IMAD R16, R14, R16, R7 ;  /* 0x000000100e107224 */ /* 0x001fe400078e0207 */
[----:B------:R-:W-:Y:S01]  /*1a6f0*/  IMAD.IADD R19, R4, 0x1, R19 ;  /* 0x0000000104137824 */ /* 0x000fe200078e0213 */
[----:B------:R-:W0:Y:S01]  /*1a700*/  I2F.RP R8, R6 ;  /* 0x0000000600087306 */ /* 0x000e220000209400 */
[----:B------:R-:W-:Y:S01]  /*1a710*/  IMAD.IADD R10, R5, 0x1, -R16 ;  /* 0x00000001050a7824 */ /* 0x000fe200078e0a10 */
[----:B------:R-:W-:-:S05]  /*1a720*/  IABS R5, R17 ;  /* 0x0000001100057213 */ /* 0x000fca0000000000 */
[----:B------:R-:W-:Y:S01]  /*1a730*/  IMAD.MOV R5, RZ, RZ, -R5 ;  /* 0x000000ffff057224 */ /* 0x000fe200078e0a05 */
[----:B0-----:R-:W2:Y:S02]  /*1a740*/  MUFU.RCP R8, R8 ;  /* 0x0000000800087308 */ /* 0x001ea40000001000 */
[----:B--2---:R-:W-:-:S06]  /*1a750*/  VIADD R2, R8, 0xffffffe ;  /* 0x0ffffffe08027836 */ /* 0x004fcc0000000000 */
[----:B----4-:R0:W2:Y:S02]  /*1a760*/  F2I.FTZ.U32.TRUNC.NTZ R3, R2 ;  /* 0x0000000200037305 */ /* 0x0100a4000021f000 */
        /* <DEDUP_REMOVED lines=21> */
.L_x_530:
[----:B------:R-:W-:Y:S01]  /*1a8c0*/  UMOV UR4, URZ ;  /* 0x0000003f00047c82 */ /* 0x000fe20008000000 */
[----:B------:R-:W-:Y:S01]  /*1a8d0*/  UMOV UR5, URZ ;  /* 0x0000003f00057c82 */ /* 0x000fe20008000000 */
[----:B------:R-:W-:Y:S01]  /*1a8e0*/  ULDC UR6, c[0x0][0xc14] ;  /* 0x0003050000067ab9 */ /* 0x000fe20000000800 */
[----:B------:R-:W-:Y:S02]  /*1a8f0*/  IMAD.MOV.U32 R16, RZ, RZ, R5 ;  /* 0x000000ffff107224 */ /* 0x000fe400078e0005 */
[----:B------:R-:W-:Y:S02]  /*1a900*/  IMAD.U32 R17, RZ, RZ, UR4 ;  /* 0x00000004ff117e24 */ /* 0x000fe4000f8e00ff */
[----:B------:R-:W-:Y:S02]  /*1a910*/  IMAD.U32 R18, RZ, RZ, UR5 ;  /* 0x00000005ff127e24 */ /* 0x000fe4000f8e00ff */
[----:B------:R-:W-:-:S07]  /*1a920*/  IMAD.U32 R19, RZ, RZ, UR6 ;  /* 0x00000006ff137e24 */ /* 0x000fce000f8e00ff */
.L_x_538:
[----:B------:R-:W-:Y:S01]  /*1a930*/  ISETP.NE.AND P0, PT, R29, RZ, PT ;  /* 0x000000ff1d00720c */ /* 0x000fe20003f05270 */
[----:B------:R-:W-:Y:S05]  /*1a940*/  WARPSYNC.ALL ;  /* 0x0000000000007948 */ /* 0x000fea0003800000 */
[----:B------:R-:W-:Y:S07]  /*1a950*/  BAR.SYNC.DEFER_BLOCKING 0x4, 0x1a0 ;  /* 0x0106800000007b1d */ /* 0x000fee0000010000 */
[----:B------:R-:W-:Y:S01]  /*1a960*/  @!P0 MOV R2, 0x400 ;  /* 0x0000040000028802 */ /* 0x000fe20000000f00 */
[----:B0-----:R-:W0:Y:S03]  /*1a970*/  @!P0 S2R R3, SR_CgaCtaId ;  /* 0x0000000000038919 */ /* 0x001e260000008800 */
[----:B0-----:R-:W-:-:S05]  /*1a980*/  @!P0 LEA R2, R3, R2, 0x18 ;  /* 0x0000000203028211 */ /* 0x001fca00078ec0ff */
[----:B------:R2:W-:Y:S01]  /*1a990*/  @!P0 STS.128 [R2+0x31cd0], R16 ;  /* 0x031cd01002008388 */ /* 0x0005e20000000c00 */
[----:B------:R-:W-:Y:S06]  /*1a9a0*/  BAR.ARV 0x5, 0x1a0 ;  /* 0x0146800000007b1d */ /* 0x000fec0000002000 */
[----:B------:R-:W-:-:S13]  /*1a9b0*/  ISETP.GE.AND P0, PT, R19, R0, PT ;  /* 0x000000001300720c */ /* 0x000fda0003f06270 */
[----:B------:R-:W-:Y:S05]  /*1a9c0*/  @!P0 BRA `(.L_x_539) ;  /* 0xffffffb800708947 */ /* 0x000fea000383ffff */
.L_x_455:
        /* <DEDUP_REMOVED lines=12> */
.L_x_635:
[----:B------:R-:W-:Y:S05]  /*1aa90*/  BSYNC B0 ;  /* 0x0000000000007941 */ /* 0x000fea0003800000 */
.L_x_540:
[----:B------:R-:W-:-:S03]  /*1aaa0*/  UMOV UR4, 0xffffffff ;  /* 0xffffffff00047882 */ /* 0x000fc60000000000 */
[----:B------:R-:W-:Y:S05]  /*1aab0*/  BRA.DIV UR4, `(.L_x_542) ;  /* 0x0000001e04247947 */ /* 0x000fea000b800000 */
[----:B0-----:R-:W0:Y:S02]  /*1aac0*/  S2R R0, SR_TID.X ;  /* 0x0000000000007919 */ /* 0x001e240000002100 */
[----:B0-----:R-:W-:-:S04]  /*1aad0*/  SHF.R.U32.HI R0, RZ, 0x5, R0 ;  /* 0x00000005ff007819 */ /* 0x001fc80000011600 */
[----:B------:R-:W-:-:S05]  /*1aae0*/  LOP3.LUT R0, R0, 0x3, RZ, 0xc0, !PT ;  /* 0x0000000300007812 */ /* 0x000fca00078ec0ff */
[----:B------:R0:W2:Y:S02]  /*1aaf0*/  SHFL.IDX PT, R14, R0, RZ, 0x1f ;  /* 0x00001fff000e7589 */ /* 0x0000a400000e0000 */
.L_x_638:
[----:B--2---:R-:W-:-:S13]  /*1ab00*/  ISETP.NE.AND P0, PT, R14, RZ, PT ;  /* 0x000000ff0e00720c */ /* 0x004fda0003f05270 */
[----:B------:R-:W-:Y:S05]  /*1ab10*/  @P0 BRA `(.L_x_307) ;  /* 0x0000000000900947 */ /* 0x000fea0003800000 */
[----:B------:R-:W-:-:S03]  /*1ab20*/  UMOV UR4, 0xffffffff ;  /* 0xffffffff00047882 */ /* 0x000fc60000000000 */
[----:B------:R-:W-:Y:S05]  /*1ab30*/  BRA.DIV UR4, `(.L_x_543) ;  /* 0x0000001e04387947 */ /* 0x000fea000b800000 */
[----:B------:R-:W-:-:S13]  /*1ab40*/  ELECT P6, URZ, PT ;  /* 0x00000000003f782f */ /* 0x000fda00038c0000 */
.L_x_641:
[----:B------:R-:W-:Y:S05]  /*1ab50*/  @!P6 BRA `(.L_x_307) ;  /* 0x000000000080e947 */ /* 0x000fea0003800000 */
[----:B0-----:R-:W2:Y:S02]  /*1ab60*/  LDL R0, [R1+0x98] ;  /* 0x0000980001007983 */ /* 0x001ea40000100800 */
[----:B--2---:R-:W-:-:S13]  /*1ab70*/  R2UR UR4, R0 ;  /* 0x00000000000472ca */ /* 0x004fda00000e0000 */
[----:B------:R-:W-:-:S06]  /*1ab80*/  ULOP3.LUT UR4, UR4, 0x2, URZ, 0xfc, !UPT ;  /* 0x0000000204047892 */ /* 0x000fcc000f8efc3f */
[----:B------:R-:W-:-:S05]  /*1ab90*/  IMAD.U32 R0, RZ, RZ, UR4 ;  /* 0x00000004ff007e24 */ /* 0x000fca000f8e00ff */
[----:B------:R-:W-:-:S13]  /*1aba0*/  ISETP.NE.AND P2, PT, R0, 0x3, PT ;  /* 0x000000030000780c */ /* 0x000fda0003f45270 */
[----:B------:R-:W-:Y:S05]  /*1abb0*/  @!P2 BRA `(.L_x_544) ;  /* 0x000000000004a947 */ /* 0x000fea0003800000 */
[----:B------:R-:W-:Y:S01]  /*1abc0*/  BPT.TRAP 0x1 ;  /* 0x000000040000795c */ /* 0x000fe20000300000 */
.L_x_544:
        /* <DEDUP_REMOVED lines=8> */
[----:B------:R-:W-:Y:S02]  /*1ac50*/  LOP3.LUT R0, R24, R5, RZ, 0x3c, !PT ;  /* 0x0000000518007212 */ /* 0x000fe400078e3cff */
[----:B------:R-:W-:-:S02]  /*1ac60*/  LEA R3, R4, R3, 0x3 ;  /* 0x0000000304037211 */ /* 0x000fc400078e18ff */
[----:B------:R-:W-:Y:S01]  /*1ac70*/  SHF.L.U32 R0, R0, 0x1f, RZ ;  /* 0x0000001f00007819 */ /* 0x000fe200000006ff */
[----:B0-----:R-:W-:Y:S06]  /*1ac80*/  @!P0 BRA `(.L_x_545) ;  /* 0x0000001c00048947 */ /* 0x001fec0003800000 */
.L_x_642:
[----:B------:R-:W2:Y:S02]  /*1ac90*/  SYNCS.PHASECHK.TRANS64.TRYWAIT P0, [R3+URZ], R0 ;  /* 0x00000000030075a7 */ /* 0x000ea4000800017f */
[----:B--2---:R-:W-:Y:S05]  /*1aca0*/  @!P0 BRA `(.L_x_546) ;  /* 0x0000001c00108947 */ /* 0x004fea0003800000 */
.L_x_643:
[----:B------:R-:W-:Y:S05]  /*1acb0*/  @!P2 BRA `(.L_x_547) ;  /* 0x000000000004a947 */ /* 0x000fea0003800000 */
[----:B------:R-:W-:Y:S01]  /*1acc0*/  BPT.TRAP 0x1 ;  /* 0x000000040000795c */ /* 0x000fe20000300000 */
.L_x_547:
[----:B--2---:R-:W-:-:S04]  /*1acd0*/  VIADD R3, R9, 0x31c60 ;  /* 0x00031c6009037836 */ /* 0x004fc80000000000 */
[----:B------:R-:W-:-:S04]  /*1ace0*/  IMAD R5, R22, 0x8, R3 ;  /* 0x0000000816057824 */ /* 0x000fc800078e0203 */
[----:B------:R-:W2:Y:S02]  /*1acf0*/  SYNCS.PHASECHK.TRANS64.TRYWAIT P0, [R5+URZ], R2 ;  /* 0x00000002050075a7 */ /* 0x000ea4000800017f */
[----:B--2---:R-:W-:Y:S05]  /*1ad00*/  @!P0 BRA `(.L_x_548) ;  /* 0x0000001c000c8947 */ /* 0x004fea0003800000 */
.L_x_644:
[----:B------:R-:W-:-:S07]  /*1ad10*/  IMAD R3, R4, 0x8, R3 ;  /* 0x0000000804037824 */ /* 0x000fce00078e0203 */
.L_x_549:
[----:B---3--:R3:W4:Y:S02]  /*1ad20*/  SYNCS.PHASECHK.TRANS64.TRYWAIT P0, [R3+URZ], R0 ;  /* 0x00000000030075a7 */ /* 0x008724000800017f */
[----:B----4-:R-:W-:Y:S05]  /*1ad30*/  @!P0 NANOSLEEP.SYNCS 0x989680 ;  /* 0x009896800000895d */ /* 0x010fea0003900000 */
[----:B------:R-:W4:Y:S02]  /*1ad40*/  @!P0 SYNCS.PHASECHK.TRANS64 P0, [R3+URZ], R0 ;  /* 0x00000000030085a7 */ /* 0x000f24000800007f */
[----:B----4-:R-:W-:Y:S05]  /*1ad50*/  @!P0 BRA `(.L_x_549) ;  /* 0xfffffffc00f08947 */ /* 0x010fea000383ffff */
.L_x_307:
[----:B------:R-:W-:Y:S05]  /*1ad60*/  BSYNC B7 ;  /* 0x0000000000077941 */ /* 0x000fea0003800000 */
.L_x_304:
[----:B------:R-:W-:Y:S05]  /*1ad70*/  EXIT ;  /* 0x000000000000794d */ /* 0x000fea0003800000 */
.L_x_323:
[----:B0-----:R0:W1:Y:S02]  /*1ad80*/  SYNCS.PHASECHK.TRANS64.TRYWAIT P5, [R20+URZ+0x31c90], R87 ;  /* 0x031c9057140075a7 */ /* 0x00106400080a017f */
[----:B-1----:R-:W-:Y:S05]  /*1ad90*/  @!P5 NANOSLEEP.SYNCS 0x989680 ;  /* 0x009896800000d95d */ /* 0x002fea0003900000 */
[----:B------:R-:W1:Y:S02]  /*1ada0*/  @!P5 SYNCS.PHASECHK.TRANS64 P5, [R20+URZ+0x31c90], R87 ;  /* 0x031c90571400d5a7 */ /* 0x000e6400080a007f */
[----:B-1----:R-:W-:Y:S05]  /*1adb0*/  @!P5 BRA `(.L_x_323) ;  /* 0xfffffffc00f0d947 */ /* 0x002fea000383ffff */
[----:B------:R-:W-:Y:S05]  /*1adc0*/  BRA `(.L_x_550) ;  /* 0xfffffe8000dc7947 */ /* 0x000fea000383ffff */
.L_x_351:
[----:B0-----:R0:W1:Y:S02]  /*1add0*/  SYNCS.PHASECHK.TRANS64.TRYWAIT P5, [R20+URZ+0x31c90], R87 ;  /* 0x031c9057140075a7 */ /* 0x00106400080a017f */
[----:B-1----:R-:W-:Y:S05]  /*1ade0*/  @!P5 NANOSLEEP.SYNCS 0x989680 ;  /* 0x009896800000d95d */ /* 0x002fea0003900000 */
[----:B------:R-:W1:Y:S02]  /*1adf0*/  @!P5 SYNCS.PHASECHK.TRANS64 P5, [R20+URZ+0x31c90], R87 ;  /* 0x031c90571400d5a7 */ /* 0x000e6400080a007f */
[----:B-1----:R-:W-:Y:S05]  /*1ae00*/  @!P5 BRA `(.L_x_351) ;  /* 0xfffffffc00f0d947 */ /* 0x002fea000383ffff */
[----:B------:R-:W-:Y:S05]  /*1ae10*/  BRA `(.L_x_551) ;  /* 0xfffffe9c00587947 */ /* 0x000fea000383ffff */
.L_x_364:
[----:B0-----:R0:W1:Y:S02]  /*1ae20*/  SYNCS.PHASECHK.TRANS64.TRYWAIT P4, [R20+URZ+0x31c90], R87 ;  /* 0x031c9057140075a7 */ /* 0x001064000808017f */
[----:B-1----:R-:W-:Y:S05]  /*1ae30*/  @!P4 NANOSLEEP.SYNCS 0x989680 ;  /* 0x009896800000c95d */ /* 0x002fea0003900000 */
[----:B------:R-:W1:Y:S02]  /*1ae40*/  @!P4 SYNCS.PHASECHK.TRANS64 P4, [R20+URZ+0x31c90], R87 ;  /* 0x031c90571400c5a7 */ /* 0x000e64000808007f */
[----:B-1----:R-:W-:Y:S05]  /*1ae50*/  @!P4 BRA `(.L_x_364) ;  /* 0xfffffffc00f0c947 */ /* 0x002fea000383ffff */
[----:B------:R-:W-:Y:S05]  /*1ae60*/  BRA `(.L_x_552) ;  /* 0xfffffeb400dc7947 */ /* 0x000fea000383ffff */
.L_x_368:
[----:B--2---:R2:W3:Y:S02]  /*1ae70*/  SYNCS.PHASECHK.TRANS64.TRYWAIT P3, [R20+URZ+0x31cb0], R87 ;  /* 0x031cb057140075a7 */ /* 0x0044e4000806017f */
[----:B---3--:R-:W-:Y:S05]  /*1ae80*/  @!P3 NANOSLEEP.SYNCS 0x989680 ;  /* 0x009896800000b95d */ /* 0x008fea0003900000 */
[----:B------:R-:W3:Y:S02]  /*1ae90*/  @!P3 SYNCS.PHASECHK.TRANS64 P3, [R20+URZ+0x31cb0], R87 ;  /* 0x031cb0571400b5a7 */ /* 0x000ee4000806007f */
[----:B---3--:R-:W-:Y:S05]  /*1aea0*/  @!P3 BRA `(.L_x_368) ;  /* 0xfffffffc00f0b947 */ /* 0x008fea000383ffff */
[----:B------:R-:W-:Y:S05]  /*1aeb0*/  BRA `(.L_x_553) ;  /* 0xfffffeb800747947 */ /* 0x000fea000383ffff */
.L_x_374:
[----:B------:R-:W0:Y:S01]  /*1aec0*/  S2R R4, SR_TID.X ;  /* 0x0000000000047919 */ /* 0x000e220000002100 */
[----:B------:R-:W-:Y:S01]  /*1aed0*/  BSSY B0, `(.L_x_554) ;  /* 0x000000c000007945 */ /* 0x000fe20003800000 */
[----:B------:R-:W-:Y:S02]  /*1aee0*/  IMAD.MOV.U32 R12, RZ, RZ, RZ ;  /* 0x000000ffff0c7224 */ /* 0x000fe400078e00ff */
[----:B------:R-:W-:Y:S02]  /*1aef0*/  IMAD.MOV.U32 R11, RZ, RZ, 0x1f ;  /* 0x0000001fff0b7424 */ /* 0x000fe400078e00ff */
[----:B------:R-:W-:Y:S02]  /*1af00*/  IMAD.MOV.U32 R15, RZ, RZ, -0x1 ;  /* 0xffffffffff0f7424 */ /* 0x000fe400078e00ff */
[----:B0-----:R-:W-:-:S05]  /*1af10*/  VIADD R5, R4, 0xffffff80 ;  /* 0xffffff8004057836 */ /* 0x001fca0000000000 */
[----:B------:R-:W-:-:S04]  /*1af20*/  SHF.R.S32.HI R4, RZ, 0x1f, R5 ;  /* 0x0000001fff047819 */ /* 0x000fc80000011405 */
[----:B------:R-:W-:-:S04]  /*1af30*/  LEA.HI R4, R4, R5, RZ, 0x7 ;  /* 0x0000000504047211 */ /* 0x000fc800078f38ff */
[----:B------:R-:W-:-:S05]  /*1af40*/  SHF.R.S32.HI R4, RZ, 0x7, R4 ;  /* 0x00000007ff047819 */ /* 0x000fca0000011404 */
[----:B------:R-:W-:-:S07]  /*1af50*/  IMAD.MOV.U32 R13, RZ, RZ, R4 ;  /* 0x000000ffff0d7224 */ /* 0x000fce00078e0004 */
[----:B-----5:R-:W-:Y:S05]  /*1af60*/  WARPSYNC.COLLECTIVE R15, `(.L_x_555) ;  /* 0x000000000f087348 */ /* 0x020fea0003c00000 */
[----:B------:R0:W1:Y:S02]  /*1af70*/  SHFL.IDX P6, R14, R13, R12, R11 ;  /* 0x0000000c0d0e7389 */ /* 0x00006400000c000b */
[----:B01---5:R-:W-:Y:S01]  /*1af80*/  ENDCOLLECTIVE ;  /* 0x000000000000791b */ /* 0x023fe20003800000 */
.L_x_555:
[----:B------:R-:W-:Y:S05]  /*1af90*/  BSYNC B0 ;  /* 0x0000000000007941 */ /* 0x000fea0003800000 */
.L_x_554:
[----:B------:R1:W-:Y:S01]  /*1afa0*/  STL [R1+0x48], R14 ;  /* 0x0000480e01007387 */ /* 0x0003e20000100800 */
[----:B------:R-:W-:Y:S05]  /*1afb0*/  BRA `(.L_x_556) ;  /* 0xfffffebc00cc7947 */ /* 0x000fea000383ffff */
.L_x_387:
[----:B------:R-:W-:Y:S01]  /*1afc0*/  BSSY B1, `(.L_x_557) ;  /* 0x0000008000017945 */ /* 0x000fe20003800000 */
[----:B------:R-:W-:Y:S02]  /*1afd0*/  IMAD.MOV.U32 R13, RZ, RZ, R46 ;  /* 0x000000ffff0d7224 */ /* 0x000fe400078e002e */
[----:B------:R-:W-:Y:S02]  /*1afe0*/  IMAD.MOV.U32 R12, RZ, RZ, RZ ;  /* 0x000000ffff0c7224 */ /* 0x000fe400078e00ff */
[----:B------:R-:W-:Y:S02]  /*1aff0*/  IMAD.MOV.U32 R11, RZ, RZ, 0x1e1f ;  /* 0x00001e1fff0b7424 */ /* 0x000fe400078e00ff */
[----:B------:R-:W-:-:S07]  /*1b000*/  IMAD.MOV.U32 R15, RZ, RZ, -0x1 ;  /* 0xffffffffff0f7424 */ /* 0x000fce00078e00ff */
[----:B-1----:R-:W-:Y:S05]  /*1b010*/  WARPSYNC.COLLECTIVE R15, `(.L_x_558) ;  /* 0x000000000f087348 */ /* 0x002fea0003c00000 */
[----:B-1----:R0:W1:Y:S02]  /*1b020*/  SHFL.IDX P6, R14, R13, R12, R11 ;  /* 0x0000000c0d0e7389 */ /* 0x00206400000c000b */
[----:B01----:R-:W-:Y:S01]  /*1b030*/  ENDCOLLECTIVE ;  /* 0x000000000000791b */ /* 0x003fe20003800000 */
.L_x_558:
[----:B------:R-:W-:Y:S05]  /*1b040*/  BSYNC B1 ;  /* 0x0000000000017941 */ /* 0x000fea0003800000 */
.L_x_557:
[----:B------:R-:W-:Y:S05]  /*1b050*/  BRA `(.L_x_559) ;  /* 0xfffffec800647947 */ /* 0x000fea000383ffff */
.L_x_388:
        /* <DEDUP_REMOVED lines=8> */
.L_x_561:
[----:B------:R-:W-:Y:S05]  /*1b0e0*/  BSYNC B1 ;  /* 0x0000000000017941 */ /* 0x000fea0003800000 */
.L_x_560:
[----:B------:R-:W-:Y:S05]  /*1b0f0*/  BRA `(.L_x_562) ;  /* 0xfffffec800487947 */ /* 0x000fea000383ffff */
.L_x_389:
[----:B------:R-:W-:Y:S01]  /*1b100*/  BSSY B1, `(.L_x_563) ;  /* 0x0000008000017945 */ /* 0x000fe20003800000 */
[----:B------:R-:W-:Y:S01]  /*1b110*/  MOV R13, R47 ;  /* 0x0000002f000d7202 */ /* 0x000fe20000000f00 */
[----:B------:R-:W-:Y:S02]  /*1b120*/  IMAD.MOV.U32 R12, RZ, RZ, RZ ;  /* 0x000000ffff0c7224 */ /* 0x000fe400078e00ff */
[----:B------:R-:W-:Y:S02]  /*1b130*/  IMAD.MOV.U32 R11, RZ, RZ, 0x1e1f ;  /* 0x00001e1fff0b7424 */ /* 0x000fe400078e00ff */
[----:B------:R-:W-:-:S07]  /*1b140*/  IMAD.MOV.U32 R15, RZ, RZ, -0x1 ;  /* 0xffffffffff0f7424 */ /* 0x000fce00078e00ff */
[----:B-1----:R-:W-:Y:S05]  /*1b150*/  WARPSYNC.COLLECTIVE R15, `(.L_x_564) ;  /* 0x000000000f087348 */ /* 0x002fea0003c00000 */
[----:B-1----:R0:W1:Y:S02]  /*1b160*/  SHFL.IDX P6, R14, R13, R12, R11 ;  /* 0x0000000c0d0e7389 */ /* 0x00206400000c000b */
[----:B01----:R-:W-:Y:S01]  /*1b170*/  ENDCOLLECTIVE ;  /* 0x000000000000791b */ /* 0x003fe20003800000 */
.L_x_564:
[----:B------:R-:W-:Y:S05]  /*1b180*/  BSYNC B1 ;  /* 0x0000000000017941 */ /* 0x000fea0003800000 */
.L_x_563:
[----:B------:R-:W-:Y:S05]  /*1b190*/  BRA `(.L_x_565) ;  /* 0xfffffec8002c7947 */ /* 0x000fea000383ffff */
.L_x_390:
        /* <DEDUP_REMOVED lines=8> */
.L_x_567:
[----:B------:R-:W-:Y:S05]  /*1b220*/  BSYNC B1 ;  /* 0x0000000000017941 */ /* 0x000fea0003800000 */
.L_x_566:
[----:B------:R-:W-:Y:S05]  /*1b230*/  BRA `(.L_x_568) ;  /* 0xfffffec800107947 */ /* 0x000fea000383ffff */
.L_x_392:
[----:B0-----:R0:W1:Y:S02]  /*1b240*/  SYNCS.PHASECHK.TRANS64.TRYWAIT P1, [R18+URZ+0x31c00], R3 ;  /* 0x031c0003120075a7 */ /* 0x001064000802017f */
[----:B-1----:R-:W-:Y:S05]  /*1b250*/  @!P1 NANOSLEEP.SYNCS 0x989680 ;  /* 0x009896800000995d */ /* 0x002fea0003900000 */
[----:B------:R-:W1:Y:S02]  /*1b260*/  @!P1 SYNCS.PHASECHK.TRANS64 P1, [R18+URZ+0x31c00], R3 ;  /* 0x031c0003120095a7 */ /* 0x000e64000802007f */
[----:B-1----:R-:W-:Y:S05]  /*1b270*/  @!P1 BRA `(.L_x_392) ;  /* 0xfffffffc00f09947 */ /* 0x002fea000383ffff */
[----:B------:R-:W-:Y:S05]  /*1b280*/  BRA `(.L_x_569) ;  /* 0xfffffec8007c7947 */ /* 0x000fea000383ffff */
.L_x_406:
        /* <DEDUP_REMOVED lines=8> */
.L_x_571:
[----:B------:R-:W-:Y:S05]  /*1b310*/  BSYNC B1 ;  /* 0x0000000000017941 */ /* 0x000fea0003800000 */
.L_x_570:
[----:B------:R-:W-:Y:S05]  /*1b320*/  BRA `(.L_x_572) ;  /* 0xfffffedc00b47947 */ /* 0x000fea000383ffff */
.L_x_407:
        /* <DEDUP_REMOVED lines=8> */
.L_x_574:
[----:B------:R-:W-:Y:S05]  /*1b3b0*/  BSYNC B1 ;  /* 0x0000000000017941 */ /* 0x000fea0003800000 */
.L_x_573:
[----:B------:R-:W-:Y:S05]  /*1b3c0*/  BRA `(.L_x_575) ;  /* 0xfffffedc00987947 */ /* 0x000fea000383ffff */
.L_x_408:
[----:B------:R-:W-:Y:S01]  /*1b3d0*/  BSSY B1, `(.L_x_576) ;  /* 0x0000008000017945 */ /* 0x000fe20003800000 */
[----:B------:R-:W-:Y:S01]  /*1b3e0*/  IMAD.MOV.U32 R13, RZ, RZ, R47 ;  /* 0x000000ffff0d7224 */ /* 0x000fe200078e002f */
[----:B------:R-:W-:Y:S01]  /*1b3f0*/  MOV R12, RZ ;  /* 0x000000ff000c7202 */ /* 0x000fe20000000f00 */
[----:B------:R-:W-:Y:S02]  /*1b400*/  IMAD.MOV.U32 R11, RZ, RZ, 0x1e1f ;  /* 0x00001e1fff0b7424 */ /* 0x000fe400078e00ff */
[----:B------:R-:W-:-:S07]  /*1b410*/  IMAD.MOV.U32 R15, RZ, RZ, -0x1 ;  /* 0xffffffffff0f7424 */ /* 0x000fce00078e00ff */
[----:B-1----:R-:W-:Y:S05]  /*1b420*/  WARPSYNC.COLLECTIVE R15, `(.L_x_577) ;  /* 0x000000000f087348 */ /* 0x002fea0003c00000 */
[----:B-1----:R0:W1:Y:S02]  /*1b430*/  SHFL.IDX P6, R14, R13, R12, R11 ;  /* 0x0000000c0d0e7389 */ /* 0x00206400000c000b */
[----:B01----:R-:W-:Y:S01]  /*1b440*/  ENDCOLLECTIVE ;  /* 0x000000000000791b */ /* 0x003fe20003800000 */
.L_x_577:
[----:B------:R-:W-:Y:S05]  /*1b450*/  BSYNC B1 ;  /* 0x0000000000017941 */ /* 0x000fea0003800000 */
.L_x_576:
[----:B------:R-:W-:Y:S05]  /*1b460*/  BRA `(.L_x_578) ;  /* 0xfffffedc007c7947 */ /* 0x000fea000383ffff */
.L_x_409:
        /* <DEDUP_REMOVED lines=8> */
.L_x_580:
[----:B------:R-:W-:Y:S05]  /*1b4f0*/  BSYNC B1 ;  /* 0x0000000000017941 */ /* 0x000fea0003800000 */
.L_x_579:
[----:B------:R-:W-:Y:S05]  /*1b500*/  BRA `(.L_x_581) ;  /* 0xfffffedc00607947 */ /* 0x000fea000383ffff */
.L_x_411:
[----:B0-----:R0:W2:Y:S02]  /*1b510*/  SYNCS.PHASECHK.TRANS64.TRYWAIT P1, [R18+URZ+0x31c00], R3 ;  /* 0x031c0003120075a7 */ /* 0x0010a4000802017f */
[----:B--2---:R-:W-:Y:S05]  /*1b520*/  @!P1 NANOSLEEP.SYNCS 0x989680 ;  /* 0x009896800000995d */ /* 0x004fea0003900000 */
[----:B------:R-:W2:Y:S02]  /*1b530*/  @!P1 SYNCS.PHASECHK.TRANS64 P1, [R18+URZ+0x31c00], R3 ;  /* 0x031c0003120095a7 */ /* 0x000ea4000802007f */
[----:B--2---:R-:W-:Y:S05]  /*1b540*/  @!P1 BRA `(.L_x_411) ;  /* 0xfffffffc00f09947 */ /* 0x004fea000383ffff */
[----:B------:R-:W-:Y:S05]  /*1b550*/  BRA `(.L_x_582) ;  /* 0xfffffedc00cc7947 */ /* 0x000fea000383ffff */
.L_x_419:
[----:B--2---:R2:W4:Y:S02]  /*1b560*/  SYNCS.PHASECHK.TRANS64.TRYWAIT P1, [R15+URZ+0x31c30], R4 ;  /* 0x031c30040f0075a7 */ /* 0x004524000802017f */
[----:B----4-:R-:W-:Y:S05]  /*1b570*/  @!P1 NANOSLEEP.SYNCS 0x989680 ;  /* 0x009896800000995d */ /* 0x010fea0003900000 */
[----:B------:R-:W4:Y:S02]  /*1b580*/  @!P1 SYNCS.PHASECHK.TRANS64 P1, [R15+URZ+0x31c30], R4 ;  /* 0x031c30040f0095a7 */ /* 0x000f24000802007f */
[----:B----4-:R-:W-:Y:S05]  /*1b590*/  @!P1 BRA `(.L_x_419) ;  /* 0xfffffffc00f09947 */ /* 0x010fea000383ffff */
[----:B------:R-:W-:Y:S05]  /*1b5a0*/  BRA `(.L_x_418) ;  /* 0xfffffef400287947 */ /* 0x000fea000383ffff */
.L_x_425:
[----:B-1----:R1:W2:Y:S02]  /*1b5b0*/  SYNCS.PHASECHK.TRANS64.TRYWAIT P3, [R0+URZ+0x31c30], R21 ;  /* 0x031c3015000075a7 */ /* 0x0022a4000806017f */
[----:B--2---:R-:W-:Y:S05]  /*1b5c0*/  @!P3 NANOSLEEP.SYNCS 0x989680 ;  /* 0x009896800000b95d */ /* 0x004fea0003900000 */
[----:B------:R-:W2:Y:S02]  /*1b5d0*/  @!P3 SYNCS.PHASECHK.TRANS64 P3, [R0+URZ+0x31c30], R21 ;  /* 0x031c30150000b5a7 */ /* 0x000ea4000806007f */
[----:B--2---:R-:W-:Y:S05]  /*1b5e0*/  @!P3 BRA `(.L_x_425) ;  /* 0xfffffffc00f0b947 */ /* 0x004fea000383ffff */
[----:B------:R-:W-:Y:S05]  /*1b5f0*/  BRA `(.L_x_424) ;  /* 0xffffff3400ec7947 */ /* 0x000fea000383ffff */
.L_x_430:
[----:B-1----:R1:W2:Y:S02]  /*1b600*/  SYNCS.PHASECHK.TRANS64.TRYWAIT P2, [R14+URZ+0x31c50], R0 ;  /* 0x031c50000e0075a7 */ /* 0x0022a4000804017f */
[----:B--2---:R-:W-:Y:S05]  /*1b610*/  @!P2 NANOSLEEP.SYNCS 0x989680 ;  /* 0x009896800000a95d */ /* 0x004fea0003900000 */
[----:B------:R-:W2:Y:S02]  /*1b620*/  @!P2 SYNCS.PHASECHK.TRANS64 P2, [R14+URZ+0x31c50], R0 ;  /* 0x031c50000e00a5a7 */ /* 0x000ea4000804007f */
[----:B--2---:R-:W-:Y:S05]  /*1b630*/  @!P2 BRA `(.L_x_430) ;  /* 0xfffffffc00f0a947 */ /* 0x004fea000383ffff */
[----:B------:R-:W-:Y:S05]  /*1b640*/  BRA `(.L_x_429) ;  /* 0xffffff5c00107947 */ /* 0x000fea000383ffff */
.L_x_435:
[----:B--2---:R2:W3:Y:S02]  /*1b650*/  SYNCS.PHASECHK.TRANS64.TRYWAIT P0, [R7+URZ+0x31c50], R4 ;  /* 0x031c5004070075a7 */ /* 0x0044e4000800017f */
[----:B---3--:R-:W-:Y:S05]  /*1b660*/  @!P0 NANOSLEEP.SYNCS 0x989680 ;  /* 0x009896800000895d */ /* 0x008fea0003900000 */
[----:B------:R-:W3:Y:S02]  /*1b670*/  @!P0 SYNCS.PHASECHK.TRANS64 P0, [R7+URZ+0x31c50], R4 ;  /* 0x031c5004070085a7 */ /* 0x000ee4000800007f */
[----:B---3--:R-:W-:Y:S05]  /*1b680*/  @!P0 BRA `(.L_x_435) ;  /* 0xfffffffc00f08947 */ /* 0x008fea000383ffff */
[----:B------:R-:W-:Y:S05]  /*1b690*/  BRA `(.L_x_434) ;  /* 0xffffff7c009c7947 */ /* 0x000fea000383ffff */
.L_x_459:
        /* <DEDUP_REMOVED lines=8> */
[----:B-1---5:R-:W-:Y:S05]  /*1b720*/  WARPSYNC.COLLECTIVE R15, `(.L_x_584) ;  /* 0x000000000f087348 */ /* 0x022fea0003c00000 */
[----:B------:R0:W2:Y:S02]  /*1b730*/  SHFL.IDX P6, R14, R13, R12, R11 ;  /* 0x0000000c0d0e7389 */ /* 0x0000a400000c000b */
[----:B012--5:R-:W-:Y:S01]  /*1b740*/  ENDCOLLECTIVE ;  /* 0x000000000000791b */ /* 0x027fe20003800000 */
.L_x_584:
[----:B------:R-:W-:Y:S05]  /*1b750*/  BSYNC B1 ;  /* 0x0000000000017941 */ /* 0x000fea0003800000 */
.L_x_583:
[----:B------:R-:W-:Y:S05]  /*1b760*/  BRA `(.L_x_585) ;  /* 0xffffffb000907947 */ /* 0x000fea000383ffff */
.L_x_460:
[----:B------:R-:W-:Y:S01]  /*1b770*/  BSSY B1, `(.L_x_586) ;  /* 0x0000006000017945 */ /* 0x000fe20003800000 */
[----:B------:R-:W-:-:S07]  /*1b780*/  IMAD.MOV.U32 R15, RZ, RZ, -0x1 ;  /* 0xffffffffff0f7424 */ /* 0x000fce00078e00ff */
[----:B-1---5:R-:W-:Y:S05]  /*1b790*/  WARPSYNC.COLLECTIVE R15, `(.L_x_587) ;  /* 0x000000000f0c7348 */ /* 0x022fea0003c00000 */
[----:B------:R-:W-:Y:S02]  /*1b7a0*/  ELECT P6, UR62, PT ;  /* 0x00000000003e782f */ /* 0x000fe400038c0000 */
[----:B------:R-:W-:Y:S01]  /*1b7b0*/  MOV R14, UR62 ;  /* 0x0000003e000e7c02 */ /* 0x000fe20008000f00 */
[----:B-1---5:R-:W-:Y:S10]  /*1b7c0*/  ENDCOLLECTIVE ;  /* 0x000000000000791b */ /* 0x022ff40003800000 */
.L_x_587:
[----:B------:R-:W-:Y:S05]  /*1b7d0*/  BSYNC B1 ;  /* 0x0000000000017941 */ /* 0x000fea0003800000 */
.L_x_586:
[----:B------:R-:W-:Y:S05]  /*1b7e0*/  BRA `(.L_x_588) ;  /* 0xffffffb0007c7947 */ /* 0x000fea000383ffff */
.L_x_462:
[----:B0-----:R0:W2:Y:S02]  /*1b7f0*/  SYNCS.PHASECHK.TRANS64.TRYWAIT P0, [R6+URZ+0x31c20], R7 ;  /* 0x031c2007060075a7 */ /* 0x0010a4000800017f */
[----:B--2---:R-:W-:Y:S05]  /*1b800*/  @!P0 NANOSLEEP.SYNCS 0x989680 ;  /* 0x009896800000895d */ /* 0x004fea0003900000 */
[----:B------:R-:W2:Y:S02]  /*1b810*/  @!P0 SYNCS.PHASECHK.TRANS64 P0, [R6+URZ+0x31c20], R7 ;  /* 0x031c2007060085a7 */ /* 0x000ea4000800007f */
[----:B--2---:R-:W-:Y:S05]  /*1b820*/  @!P0 BRA `(.L_x_462) ;  /* 0xfffffffc00f08947 */ /* 0x004fea000383ffff */
[----:B------:R-:W-:Y:S05]  /*1b830*/  BRA `(.L_x_589) ;  /* 0xffffffb000987947 */ /* 0x000fea000383ffff */
.L_x_465:
[----:B0-----:R0:W2:Y:S02]  /*1b840*/  SYNCS.PHASECHK.TRANS64.TRYWAIT P0, [R7+URZ+0x31ca0], R8 ;  /* 0x031ca008070075a7 */ /* 0x0010a4000800017f */
[----:B--2---:R-:W-:Y:S05]  /*1b850*/  @!P0 NANOSLEEP.SYNCS 0x989680 ;  /* 0x009896800000895d */ /* 0x004fea0003900000 */
[----:B------:R-:W2:Y:S02]  /*1b860*/  @!P0 SYNCS.PHASECHK.TRANS64 P0, [R7+URZ+0x31ca0], R8 ;  /* 0x031ca008070085a7 */ /* 0x000ea4000800007f */
[----:B--2---:R-:W-:Y:S05]  /*1b870*/  @!P0 BRA `(.L_x_465) ;  /* 0xfffffffc00f08947 */ /* 0x004fea000383ffff */
[----:B------:R-:W-:Y:S05]  /*1b880*/  BRA `(.L_x_590) ;  /* 0xffffffb000a07947 */ /* 0x000fea000383ffff */
.L_x_467:
[----:B--2---:R2:W3:Y:S02]  /*1b890*/  SYNCS.PHASECHK.TRANS64.TRYWAIT P0, [R7+URZ+0x31cc0], R8 ;  /* 0x031cc008070075a7 */ /* 0x0044e4000800017f */
[----:B---3--:R-:W-:Y:S05]  /*1b8a0*/  @!P0 NANOSLEEP.SYNCS 0x989680 ;  /* 0x009896800000895d */ /* 0x008fea0003900000 */
[----:B------:R-:W3:Y:S02]  /*1b8b0*/  @!P0 SYNCS.PHASECHK.TRANS64 P0, [R7+URZ+0x31cc0], R8 ;  /* 0x031cc008070085a7 */ /* 0x000ee4000800007f */
[----:B---3--:R-:W-:Y:S05]  /*1b8c0*/  @!P0 BRA `(.L_x_467) ;  /* 0xfffffffc00f08947 */ /* 0x008fea000383ffff */
[----:B------:R-:W-:Y:S05]  /*1b8d0*/  BRA `(.L_x_591) ;  /* 0xffffffb400207947 */ /* 0x000fea000383ffff */
.L_x_471:
[----:B0-----:R0:W2:Y:S02]  /*1b8e0*/  SYNCS.PHASECHK.TRANS64.TRYWAIT P0, [R7+URZ+0x31ca0], R10 ;  /* 0x031ca00a070075a7 */ /* 0x0010a4000800017f */
[----:B--2---:R-:W-:Y:S05]  /*1b8f0*/  @!P0 NANOSLEEP.SYNCS 0x989680 ;  /* 0x009896800000895d */ /* 0x004fea0003900000 */
[----:B------:R-:W2:Y:S02]  /*1b900*/  @!P0 SYNCS.PHASECHK.TRANS64 P0, [R7+URZ+0x31ca0], R10 ;  /* 0x031ca00a070085a7 */ /* 0x000ea4000800007f */
[----:B--2---:R-:W-:Y:S05]  /*1b910*/  @!P0 BRA `(.L_x_471) ;  /* 0xfffffffc00f08947 */ /* 0x004fea000383ffff */
[----:B------:R-:W-:Y:S05]  /*1b920*/  BRA `(.L_x_592) ;  /* 0xffffffb400c87947 */ /* 0x000fea000383ffff */
.L_x_473:
[----:B--2---:R2:W3:Y:S02]  /*1b930*/  SYNCS.PHASECHK.TRANS64.TRYWAIT P1, [R7+URZ+0x31cc0], R10 ;  /* 0x031cc00a070075a7 */ /* 0x0044e4000802017f */
[----:B---3--:R-:W-:Y:S05]  /*1b940*/  @!P1 NANOSLEEP.SYNCS 0x989680 ;  /* 0x009896800000995d */ /* 0x008fea0003900000 */
[----:B------:R-:W3:Y:S02]  /*1b950*/  @!P1 SYNCS.PHASECHK.TRANS64 P1, [R7+URZ+0x31cc0], R10 ;  /* 0x031cc00a070095a7 */ /* 0x000ee4000802007f */
[----:B---3--:R-:W-:Y:S05]  /*1b960*/  @!P1 BRA `(.L_x_473) ;  /* 0xfffffffc00f09947 */ /* 0x008fea000383ffff */
[----:B------:R-:W-:Y:S05]  /*1b970*/  BRA `(.L_x_593) ;  /* 0xffffffb800447947 */ /* 0x000fea000383ffff */
.L_x_485:
        /* <DEDUP_REMOVED lines=11> */
.L_x_595:
[----:B------:R-:W-:Y:S05]  /*1ba30*/  BSYNC B0 ;  /* 0x0000000000007941 */ /* 0x000fea0003800000 */
.L_x_594:
[----:B------:R-:W-:Y:S05]  /*1ba40*/  BRA `(.L_x_596) ;  /* 0xffffffc400087947 */ /* 0x000fea000383ffff */
.L_x_486:
[----:B------:R-:W-:Y:S01]  /*1ba50*/  BSSY B0, `(.L_x_597) ;  /* 0x0000006000007945 */ /* 0x000fe20003800000 */
[----:B------:R-:W-:-:S07]  /*1ba60*/  IMAD.MOV.U32 R15, RZ, RZ, -0x1 ;  /* 0xffffffffff0f7424 */ /* 0x000fce00078e00ff */
[----:B-1----:R-:W-:Y:S05]  /*1ba70*/  WARPSYNC.COLLECTIVE R15, `(.L_x_598) ;  /* 0x000000000f0c7348 */ /* 0x002fea0003c00000 */
[----:B------:R-:W-:Y:S02]  /*1ba80*/  ELECT P6, UR62, PT ;  /* 0x00000000003e782f */ /* 0x000fe400038c0000 */
[----:B------:R-:W-:Y:S01]  /*1ba90*/  MOV R14, UR62 ;  /* 0x0000003e000e7c02 */ /* 0x000fe20008000f00 */
[----:B-1----:R-:W-:Y:S10]  /*1baa0*/  ENDCOLLECTIVE ;  /* 0x000000000000791b */ /* 0x002ff40003800000 */
.L_x_598:
[----:B------:R-:W-:Y:S05]  /*1bab0*/  BSYNC B0 ;  /* 0x0000000000007941 */ /* 0x000fea0003800000 */
.L_x_597:
[----:B------:R-:W-:Y:S05]  /*1bac0*/  BRA `(.L_x_599) ;  /* 0xffffffc400007947 */ /* 0x000fea000383ffff */
.L_x_489:
[----:B--2---:R2:W3:Y:S02]  /*1bad0*/  SYNCS.PHASECHK.TRANS64.TRYWAIT P0, [R5+URZ+0x31c40], R4 ;  /* 0x031c4004050075a7 */ /* 0x0044e4000800017f */
[----:B---3--:R-:W-:Y:S05]  /*1bae0*/  @!P0 NANOSLEEP.SYNCS 0x989680 ;  /* 0x009896800000895d */ /* 0x008fea0003900000 */
[----:B------:R-:W3:Y:S02]  /*1baf0*/  @!P0 SYNCS.PHASECHK.TRANS64 P0, [R5+URZ+0x31c40], R4 ;  /* 0x031c4004050085a7 */ /* 0x000ee4000800007f */
[----:B---3--:R-:W-:Y:S05]  /*1bb00*/  @!P0 BRA `(.L_x_489) ;  /* 0xfffffffc00f08947 */ /* 0x008fea000383ffff */
[----:B------:R-:W-:Y:S05]  /*1bb10*/  BRA `(.L_x_600) ;  /* 0xffffffc400547947 */ /* 0x000fea000383ffff */
.L_x_492:
[----:B0-----:R0:W2:Y:S02]  /*1bb20*/  SYNCS.PHASECHK.TRANS64.TRYWAIT P0, [R28+URZ+0x31c20], R5 ;  /* 0x031c20051c0075a7 */ /* 0x0010a4000800017f */
[----:B--2---:R-:W-:Y:S05]  /*1bb30*/  @!P0 NANOSLEEP.SYNCS 0x989680 ;  /* 0x009896800000895d */ /* 0x004fea0003900000 */
[----:B------:R-:W2:Y:S02]  /*1bb40*/  @!P0 SYNCS.PHASECHK.TRANS64 P0, [R28+URZ+0x31c20], R5 ;  /* 0x031c20051c0085a7 */ /* 0x000ea4000800007f */
[----:B--2---:R-:W-:Y:S05]  /*1bb50*/  @!P0 BRA `(.L_x_492) ;  /* 0xfffffffc00f08947 */ /* 0x004fea000383ffff */
[----:B------:R-:W-:Y:S05]  /*1bb60*/  BRA `(.L_x_601) ;  /* 0xffffffc800847947 */ /* 0x000fea000383ffff */
.L_x_500:
[----:B0-----:R0:W2:Y:S02]  /*1bb70*/  SYNCS.PHASECHK.TRANS64.TRYWAIT P0, [R3+URZ+0x31c40], R2 ;  /* 0x031c4002030075a7 */ /* 0x0010a4000800017f */
[----:B--2---:R-:W-:Y:S05]  /*1bb80*/  @!P0 NANOSLEEP.SYNCS 0x989680 ;  /* 0x009896800000895d */ /* 0x004fea0003900000 */
[----:B------:R-:W2:Y:S02]  /*1bb90*/  @!P0 SYNCS.PHASECHK.TRANS64 P0, [R3+URZ+0x31c40], R2 ;  /* 0x031c4002030085a7 */ /* 0x000ea4000800007f */
[----:B--2---:R-:W-:Y:S05]  /*1bba0*/  @!P0 BRA `(.L_x_500) ;  /* 0xfffffffc00f08947 */ /* 0x004fea000383ffff */
[----:B------:R-:W-:Y:S05]  /*1bbb0*/  BRA `(.L_x_602) ;  /* 0xffffffcc00307947 */ /* 0x000fea000383ffff */
.L_x_502:
[----:B0-----:R0:W2:Y:S02]  /*1bbc0*/  SYNCS.PHASECHK.TRANS64.TRYWAIT P0, [R2+URZ+0x60], R5 ;  /* 0x00006005020075a7 */ /* 0x0010a4000800017f */
[----:B--2---:R-:W-:Y:S05]  /*1bbd0*/  @!P0 NANOSLEEP.SYNCS 0x989680 ;  /* 0x009896800000895d */ /* 0x004fea0003900000 */
[----:B------:R-:W2:Y:S02]  /*1bbe0*/  @!P0 SYNCS.PHASECHK.TRANS64 P0, [R2+URZ+0x60], R5 ;  /* 0x00006005020085a7 */ /* 0x000ea4000800007f */
[----:B--2---:R-:W-:Y:S05]  /*1bbf0*/  @!P0 BRA `(.L_x_502) ;  /* 0xfffffffc00f08947 */ /* 0x004fea000383ffff */
[----:B------:R-:W-:Y:S05]  /*1bc00*/  BRA `(.L_x_603) ;  /* 0xffffffcc00bc7947 */ /* 0x000fea000383ffff */
.L_x_507:
[----:B---3--:R3:W4:Y:S02]  /*1bc10*/  SYNCS.PHASECHK.TRANS64.TRYWAIT P0, [R3+URZ+0x31c40], R2 ;  /* 0x031c4002030075a7 */ /* 0x008724000800017f */
[----:B----4-:R-:W-:Y:S05]  /*1bc20*/  @!P0 NANOSLEEP.SYNCS 0x989680 ;  /* 0x009896800000895d */ /* 0x010fea0003900000 */
[----:B------:R-:W4:Y:S02]  /*1bc30*/  @!P0 SYNCS.PHASECHK.TRANS64 P0, [R3+URZ+0x31c40], R2 ;  /* 0x031c4002030085a7 */ /* 0x000f24000800007f */
[----:B----4-:R-:W-:Y:S05]  /*1bc40*/  @!P0 BRA `(.L_x_507) ;  /* 0xfffffffc00f08947 */ /* 0x010fea000383ffff */
[----:B------:R-:W-:Y:S05]  /*1bc50*/  BRA `(.L_x_604) ;  /* 0xffffffd000f07947 */ /* 0x000fea000383ffff */
.L_x_509:
[----:B0-----:R0:W2:Y:S02]  /*1bc60*/  SYNCS.PHASECHK.TRANS64.TRYWAIT P1, [R3+URZ+0x60], R24 ;  /* 0x00006018030075a7 */ /* 0x0010a4000802017f */
[----:B--2---:R-:W-:Y:S05]  /*1bc70*/  @!P1 NANOSLEEP.SYNCS 0x989680 ;  /* 0x009896800000995d */ /* 0x004fea0003900000 */
[----:B------:R-:W2:Y:S02]  /*1bc80*/  @!P1 SYNCS.PHASECHK.TRANS64 P1, [R3+URZ+0x60], R24 ;  /* 0x00006018030095a7 */ /* 0x000ea4000802007f */
[----:B--2---:R-:W-:Y:S05]  /*1bc90*/  @!P1 BRA `(.L_x_509) ;  /* 0xfffffffc00f09947 */ /* 0x004fea000383ffff */
[----:B------:R-:W-:Y:S05]  /*1bca0*/  BRA `(.L_x_605) ;  /* 0xffffffd4007c7947 */ /* 0x000fea000383ffff */
.L_x_514:
[----:B--2---:R2:W3:Y:S02]  /*1bcb0*/  SYNCS.PHASECHK.TRANS64.TRYWAIT P0, [R2+URZ+0x31c40], R3 ;  /* 0x031c4003020075a7 */ /* 0x0044e4000800017f */
[----:B---3--:R-:W-:Y:S05]  /*1bcc0*/  @!P0 NANOSLEEP.SYNCS 0x989680 ;  /* 0x009896800000895d */ /* 0x008fea0003900000 */
[----:B------:R-:W3:Y:S02]  /*1bcd0*/  @!P0 SYNCS.PHASECHK.TRANS64 P0, [R2+URZ+0x31c40], R3 ;  /* 0x031c4003020085a7 */ /* 0x000ee4000800007f */
[----:B---3--:R-:W-:Y:S05]  /*1bce0*/  @!P0 BRA `(.L_x_514) ;  /* 0xfffffffc00f08947 */ /* 0x008fea000383ffff */
[----:B------:R-:W-:Y:S05]  /*1bcf0*/  BRA `(.L_x_606) ;  /* 0xffffffd800847947 */ /* 0x000fea000383ffff */
.L_x_516:
[----:B0-----:R0:W2:Y:S02]  /*1bd00*/  SYNCS.PHASECHK.TRANS64.TRYWAIT P1, [R2+URZ+0x60], R3 ;  /* 0x00006003020075a7 */ /* 0x0010a4000802017f */
[----:B--2---:R-:W-:Y:S05]  /*1bd10*/  @!P1 NANOSLEEP.SYNCS 0x989680 ;  /* 0x009896800000995d */ /* 0x004fea0003900000 */
[----:B------:R-:W2:Y:S02]  /*1bd20*/  @!P1 SYNCS.PHASECHK.TRANS64 P1, [R2+URZ+0x60], R3 ;  /* 0x00006003020095a7 */ /* 0x000ea4000802007f */
[----:B--2---:R-:W-:Y:S05]  /*1bd30*/  @!P1 BRA `(.L_x_516) ;  /* 0xfffffffc00f09947 */ /* 0x004fea000383ffff */
[----:B------:R-:W-:Y:S05]  /*1bd40*/  BRA `(.L_x_607) ;  /* 0xffffffdc00187947 */ /* 0x000fea000383ffff */
.L_x_523:
[----:B--2---:R2:W3:Y:S02]  /*1bd50*/  SYNCS.PHASECHK.TRANS64.TRYWAIT P0, [R3+URZ+0x31c60], R2 ;  /* 0x031c6002030075a7 */ /* 0x0044e4000800017f */
[----:B---3--:R-:W-:Y:S05]  /*1bd60*/  @!P0 NANOSLEEP.SYNCS 0x989680 ;  /* 0x009896800000895d */ /* 0x008fea0003900000 */
[----:B------:R-:W3:Y:S02]  /*1bd70*/  @!P0 SYNCS.PHASECHK.TRANS64 P0, [R3+URZ+0x31c60], R2 ;  /* 0x031c6002030085a7 */ /* 0x000ee4000800007f */
[----:B---3--:R-:W-:Y:S05]  /*1bd80*/  @!P0 BRA `(.L_x_523) ;  /* 0xfffffffc00f08947 */ /* 0x008fea000383ffff */
[----:B------:R-:W-:Y:S05]  /*1bd90*/  BRA `(.L_x_608) ;  /* 0xffffffe000007947 */ /* 0x000fea000383ffff */
.L_x_525:
[----:B------:R-:W-:Y:S01]  /*1bda0*/  BSSY B0, `(.L_x_609) ;  /* 0x0000008000007945 */ /* 0x000fe20003800000 */
[----:B------:R-:W-:Y:S01]  /*1bdb0*/  MOV R13, R16 ;  /* 0x00000010000d7202 */ /* 0x000fe20000000f00 */
[----:B------:R-:W-:Y:S02]  /*1bdc0*/  IMAD.MOV.U32 R12, RZ, RZ, RZ ;  /* 0x000000ffff0c7224 */ /* 0x000fe400078e00ff */
[----:B------:R-:W-:Y:S02]  /*1bdd0*/  IMAD.MOV.U32 R11, RZ, RZ, 0x1f ;  /* 0x0000001fff0b7424 */ /* 0x000fe400078e00ff */
[----:B------:R-:W-:-:S07]  /*1bde0*/  IMAD.MOV.U32 R15, RZ, RZ, -0x1 ;  /* 0xffffffffff0f7424 */ /* 0x000fce00078e00ff */
[----:B01---5:R-:W-:Y:S05]  /*1bdf0*/  WARPSYNC.COLLECTIVE R15, `(.L_x_610) ;  /* 0x000000000f087348 */ /* 0x023fea0003c00000 */
[----:B------:R2:W3:Y:S02]  /*1be00*/  SHFL.IDX P6, R14, R13, R12, R11 ;  /* 0x0000000c0d0e7389 */ /* 0x0004e400000c000b */
[----:B0123-5:R-:W-:Y:S01]  /*1be10*/  ENDCOLLECTIVE ;  /* 0x000000000000791b */ /* 0x02ffe20003800000 */
.L_x_610:
[----:B------:R-:W-:Y:S05]  /*1be20*/  BSYNC B0 ;  /* 0x0000000000007941 */ /* 0x000fea0003800000 */
.L_x_609:
        /* <DEDUP_REMOVED lines=8> */
.L_x_611:
[----:B------:R-:W-:Y:S01]  /*1beb0*/  IMAD.MOV.U32 R4, RZ, RZ, R14 ;  /* 0x000000ffff047224 */ /* 0x000fe200078e000e */
[----:B------:R-:W-:Y:S06]  /*1bec0*/  BRA `(.L_x_612) ;  /* 0xffffffe000747947 */ /* 0x000fec000383ffff */
.L_x_528:
        /* <DEDUP_REMOVED lines=8> */
.L_x_614:
[----:B------:R-:W-:Y:S05]  /*1bf50*/  BSYNC B0 ;  /* 0x0000000000007941 */ /* 0x000fea0003800000 */
.L_x_613:
[C---:B------:R-:W-:Y:S01]  /*1bf60*/  ISETP.NE.AND P0, PT, R29.reuse, RZ, PT ;  /* 0x000000ff1d00720c */ /* 0x040fe20003f05270 */
[----:B------:R-:W-:Y:S01]  /*1bf70*/  IMAD.MOV.U32 R12, RZ, RZ, 0x2 ;  /* 0x00000002ff0c7424 */ /* 0x000fe200078e00ff */
[----:B------:R-:W-:Y:S01]  /*1bf80*/  MOV R15, 0xffffffff ;  /* 0xffffffff000f7802 */ /* 0x000fe20000000f00 */
[----:B------:R-:W-:Y:S01]  /*1bf90*/  IMAD.MOV.U32 R11, RZ, RZ, RZ ;  /* 0x000000ffff0b7224 */ /* 0x000fe200078e00ff */
[----:B------:R-:W-:Y:S02]  /*1bfa0*/  SEL R13, R14, RZ, P0 ;  /* 0x000000ff0e0d7207 */ /* 0x000fe40000000000 */
[----:B------:R-:W-:-:S03]  /*1bfb0*/  ISETP.GE.U32.AND P0, PT, R29, 0x2, PT ;  /* 0x000000021d00780c */ /* 0x000fc60003f06070 */
[----:B------:R-:W-:-:S10]  /*1bfc0*/  IMAD.IADD R13, R2, 0x1, R13 ;  /* 0x00000001020d7824 */ /* 0x000fd400078e020d */
[----:B------:R-:W-:Y:S05]  /*1bfd0*/  WARPSYNC.COLLECTIVE R15, `(.L_x_615) ;  /* 0x000000000f087348 */ /* 0x000fea0003c00000 */
[----:B------:R0:W1:Y:S02]  /*1bfe0*/  SHFL.UP P6, R14, R13, R12, R11 ;  /* 0x0400000c0d0e7389 */ /* 0x00006400000c000b */
[----:B01----:R-:W-:Y:S01]  /*1bff0*/  ENDCOLLECTIVE ;  /* 0x000000000000791b */ /* 0x003fe20003800000 */
.L_x_615:
        /* <DEDUP_REMOVED lines=8> */
.L_x_616:
        /* <DEDUP_REMOVED lines=8> */
.L_x_617:
        /* <DEDUP_REMOVED lines=8> */
.L_x_618:
        /* <DEDUP_REMOVED lines=8> */
.L_x_619:
[----:B------:R-:W-:Y:S05]  /*1c200*/  BRA `(.L_x_620) ;  /* 0xffffffe000307947 */ /* 0x000fea000383ffff */
.L_x_533:
[----:B------:R-:W-:Y:S01]  /*1c210*/  BSSY B0, `(.L_x_621) ;  /* 0x0000008000007945 */ /* 0x000fe20003800000 */
[----:B-----5:R-:W-:Y:S01]  /*1c220*/  IMAD.MOV.U32 R13, RZ, RZ, R2 ;  /* 0x000000ffff0d7224 */ /* 0x020fe200078e0002 */
[----:B------:R-:W-:Y:S01]  /*1c230*/  MOV R15, 0xffffffff ;  /* 0xffffffff000f7802 */ /* 0x000fe20000000f00 */
[----:B------:R-:W-:Y:S02]  /*1c240*/  IMAD.MOV.U32 R12, RZ, RZ, 0x1 ;  /* 0x00000001ff0c7424 */ /* 0x000fe400078e00ff */
[----:B------:R-:W-:-:S07]  /*1c250*/  IMAD.MOV.U32 R11, RZ, RZ, RZ ;  /* 0x000000ffff0b7224 */ /* 0x000fce00078e00ff */
[----:B012---:R-:W-:Y:S05]  /*1c260*/  WARPSYNC.COLLECTIVE R15, `(.L_x_622) ;  /* 0x000000000f087348 */ /* 0x007fea0003c00000 */
[----:B------:R3:W4:Y:S02]  /*1c270*/  SHFL.UP P6, R14, R13, R12, R11 ;  /* 0x0400000c0d0e7389 */ /* 0x00072400000c000b */
[----:B01234-:R-:W-:Y:S01]  /*1c280*/  ENDCOLLECTIVE ;  /* 0x000000000000791b */ /* 0x01ffe20003800000 */
.L_x_622:
[----:B------:R-:W-:Y:S05]  /*1c290*/  BSYNC B0 ;  /* 0x0000000000007941 */ /* 0x000fea0003800000 */
.L_x_621:
        /* <DEDUP_REMOVED lines=10> */
.L_x_623:
        /* <DEDUP_REMOVED lines=8> */
.L_x_624:
        /* <DEDUP_REMOVED lines=8> */
.L_x_625:
        /* <DEDUP_REMOVED lines=8> */
.L_x_626:
[----:B------:R-:W-:Y:S01]  /*1c4c0*/  IMAD.MOV.U32 R12, RZ, RZ, 0x1f ;  /* 0x0000001fff0c7424 */ /* 0x000fe200078e00ff */
[----:B------:R-:W-:Y:S02]  /*1c4d0*/  MOV R11, 0x1f ;  /* 0x0000001f000b7802 */ /* 0x000fe40000000f00 */
[----:B------:R-:W-:-:S05]  /*1c4e0*/  SEL R14, R14, RZ, P0 ;  /* 0x000000ff0e0e7207 */ /* 0x000fca0000000000 */
[----:B------:R-:W-:-:S04]  /*1c4f0*/  IMAD.IADD R3, R7, 0x1, R14 ;  /* 0x0000000107037824 */ /* 0x000fc800078e020e */
[----:B------:R-:W-:-:S07]  /*1c500*/  IMAD.MOV.U32 R13, RZ, RZ, R3 ;  /* 0x000000ffff0d7224 */ /* 0x000fce00078e0003 */
[----:B------:R-:W-:Y:S05]  /*1c510*/  WARPSYNC.COLLECTIVE R15, `(.L_x_627) ;  /* 0x000000000f087348 */ /* 0x000fea0003c00000 */
[----:B------:R0:W1:Y:S02]  /*1c520*/  SHFL.IDX P6, R14, R13, R12, R11 ;  /* 0x0000000c0d0e7389 */ /* 0x00006400000c000b */
[----:B01----:R-:W-:Y:S01]  /*1c530*/  ENDCOLLECTIVE ;  /* 0x000000000000791b */ /* 0x003fe20003800000 */
.L_x_627:
[----:B------:R-:W-:Y:S05]  /*1c540*/  BRA `(.L_x_628) ;  /* 0xffffffe0000c7947 */ /* 0x000fea000383ffff */
.L_x_535:
[----:B------:R-:W-:Y:S01]  /*1c550*/  BSSY B0, `(.L_x_629) ;  /* 0x0000006000007945 */ /* 0x000fe20003800000 */
[----:B------:R-:W-:Y:S01]  /*1c560*/  PLOP3.LUT P6, PT, P6, PT, PT, 0x8, 0x0 ;  /* 0x000000000000781c */ /* 0x000fe200037ce170 */
[----:B------:R-:W-:-:S12]  /*1c570*/  IMAD.MOV.U32 R15, RZ, RZ, -0x1 ;  /* 0xffffffffff0f7424 */ /* 0x000fd800078e00ff */
[----:B01----:R-:W-:Y:S05]  /*1c580*/  WARPSYNC.COLLECTIVE R15, `(.L_x_630) ;  /* 0x000000000f087348 */ /* 0x003fea0003c00000 */
[----:B------:R-:W-:Y:S01]  /*1c590*/  VOTE.ANY R14, PT, P6 ;  /* 0x00000000000e7806 */ /* 0x000fe200030e0100 */
[----:B01----:R-:W-:Y:S06]  /*1c5a0*/  ENDCOLLECTIVE ;  /* 0x000000000000791b */ /* 0x003fec0003800000 */
.L_x_630:
[----:B------:R-:W-:Y:S05]  /*1c5b0*/  BSYNC B0 ;  /* 0x0000000000007941 */ /* 0x000fea0003800000 */
.L_x_629:
        /* <DEDUP_REMOVED lines=9> */
.L_x_631:
[----:B------:R-:W-:Y:S01]  /*1c650*/  IMAD.MOV.U32 R17, RZ, RZ, R14 ;  /* 0x000000ffff117224 */ /* 0x000fe200078e000e */
[----:B------:R-:W-:Y:S06]  /*1c660*/  BRA `(.L_x_632) ;  /* 0xffffffdc00fc7947 */ /* 0x000fec000383ffff */
.L_x_537:
[----:B------:R-:W-:Y:S01]  /*1c670*/  BSSY B0, `(.L_x_633) ;  /* 0x0000007000007945 */ /* 0x000fe20003800000 */
[----:B------:R-:W-:Y:S02]  /*1c680*/  IMAD.MOV.U32 R13, RZ, RZ, R3 ;  /* 0x000000ffff0d7224 */ /* 0x000fe400078e0003 */
[----:B------:R-:W-:Y:S02]  /*1c690*/  IMAD.MOV.U32 R11, RZ, RZ, 0x1f ;  /* 0x0000001fff0b7424 */ /* 0x000fe400078e00ff */
[----:B------:R-:W-:-:S07]  /*1c6a0*/  IMAD.MOV.U32 R15, RZ, RZ, -0x1 ;  /* 0xffffffffff0f7424 */ /* 0x000fce00078e00ff */
[----:B0123--:R-:W-:Y:S05]  /*1c6b0*/  WARPSYNC.COLLECTIVE R15, `(.L_x_634) ;  /* 0x000000000f087348 */ /* 0x00ffea0003c00000 */
[----:B------:R4:W0:Y:S02]  /*1c6c0*/  SHFL.IDX P6, R14, R13, R12, R11 ;  /* 0x0000000c0d0e7389 */ /* 0x00082400000c000b */
[----:B01234-:R-:W-:Y:S01]  /*1c6d0*/  ENDCOLLECTIVE ;  /* 0x000000000000791b */ /* 0x01ffe20003800000 */
.L_x_634:
[----:B------:R-:W-:Y:S05]  /*1c6e0*/  BSYNC B0 ;  /* 0x0000000000007941 */ /* 0x000fea0003800000 */
.L_x_633:
[----:B------:R-:W-:Y:S05]  /*1c6f0*/  BRA `(.L_x_536) ;  /* 0xffffffdc00f47947 */ /* 0x000fea000383ffff */
.L_x_541:
[----:B0-----:R0:W2:Y:S02]  /*1c700*/  SYNCS.PHASECHK.TRANS64.TRYWAIT P0, [R9+URZ+0x31c20], R0 ;  /* 0x031c2000090075a7 */ /* 0x0010a4000800017f */
[----:B--2---:R-:W-:Y:S05]  /*1c710*/  @!P0 NANOSLEEP.SYNCS 0x989680 ;  /* 0x009896800000895d */ /* 0x004fea0003900000 */
[----:B------:R-:W2:Y:S02]  /*1c720*/  @!P0 SYNCS.PHASECHK.TRANS64 P0, [R9+URZ+0x31c20], R0 ;  /* 0x031c2000090085a7 */ /* 0x000ea4000800007f */
[----:B--2---:R-:W-:Y:S05]  /*1c730*/  @!P0 BRA `(.L_x_541) ;  /* 0xfffffffc00f08947 */ /* 0x004fea000383ffff */
[----:B------:R-:W-:Y:S05]  /*1c740*/  BRA `(.L_x_635) ;  /* 0xffffffe000d07947 */ /* 0x000fea000383ffff */
.L_x_542:
        /* <DEDUP_REMOVED lines=11> */
.L_x_637:
[----:B------:R-:W-:Y:S05]  /*1c800*/  BSYNC B0 ;  /* 0x0000000000007941 */ /* 0x000fea0003800000 */
.L_x_636:
[----:B------:R-:W-:Y:S05]  /*1c810*/  BRA `(.L_x_638) ;  /* 0xffffffe000b87947 */ /* 0x000fea000383ffff */
.L_x_543:
[----:B------:R-:W-:Y:S01]  /*1c820*/  BSSY B0, `(.L_x_639) ;  /* 0x0000006000007945 */ /* 0x000fe20003800000 */
[----:B------:R-:W-:-:S07]  /*1c830*/  IMAD.MOV.U32 R15, RZ, RZ, -0x1 ;  /* 0xffffffffff0f7424 */ /* 0x000fce00078e00ff */
[----:B01----:R-:W-:Y:S05]  /*1c840*/  WARPSYNC.COLLECTIVE R15, `(.L_x_640) ;  /* 0x000000000f0c7348 */ /* 0x003fea0003c00000 */
[----:B------:R-:W-:Y:S02]  /*1c850*/  ELECT P6, UR62, PT ;  /* 0x00000000003e782f */ /* 0x000fe400038c0000 */
[----:B------:R-:W-:Y:S01]  /*1c860*/  MOV R14, UR62 ;  /* 0x0000003e000e7c02 */ /* 0x000fe20008000f00 */
[----:B01----:R-:W-:Y:S10]  /*1c870*/  ENDCOLLECTIVE ;  /* 0x000000000000791b */ /* 0x003ff40003800000 */
.L_x_640:
[----:B------:R-:W-:Y:S05]  /*1c880*/  BSYNC B0 ;  /* 0x0000000000007941 */ /* 0x000fea0003800000 */
.L_x_639:
[----:B------:R-:W-:Y:S05]  /*1c890*/  BRA `(.L_x_641) ;  /* 0xffffffe000ac7947 */ /* 0x000fea000383ffff */
.L_x_545:
[----:B0-----:R0:W2:Y:S02]  /*1c8a0*/  SYNCS.PHASECHK.TRANS64.TRYWAIT P0, [R7+URZ], R2 ;  /* 0x00000002070075a7 */ /* 0x0010a4000800017f */
[----:B--2---:R-:W-:Y:S05]  /*1c8b0*/  @!P0 NANOSLEEP.SYNCS 0x989680 ;  /* 0x009896800000895d */ /* 0x004fea0003900000 */
[----:B------:R-:W2:Y:S02]  /*1c8c0*/  @!P0 SYNCS.PHASECHK.TRANS64 P0, [R7+URZ], R2 ;  /* 0x00000002070085a7 */ /* 0x000ea4000800007f */
[----:B--2---:R-:W-:Y:S05]  /*1c8d0*/  @!P0 BRA `(.L_x_545) ;  /* 0xfffffffc00f08947 */ /* 0x004fea000383ffff */
[----:B------:R-:W-:Y:S05]  /*1c8e0*/  BRA `(.L_x_642) ;  /* 0xffffffe000e87947 */ /* 0x000fea000383ffff */
.L_x_546:
[----:B--2---:R2:W3:Y:S02]  /*1c8f0*/  SYNCS.PHASECHK.TRANS64.TRYWAIT P0, [R3+URZ], R0 ;  /* 0x00000000030075a7 */ /* 0x0044e4000800017f */
[----:B---3--:R-:W-:Y:S05]  /*1c900*/  @!P0 NANOSLEEP.SYNCS 0x989680 ;  /* 0x009896800000895d */ /* 0x008fea0003900000 */
[----:B------:R-:W3:Y:S02]  /*1c910*/  @!P0 SYNCS.PHASECHK.TRANS64 P0, [R3+URZ], R0 ;  /* 0x00000000030085a7 */ /* 0x000ee4000800007f */
[----:B---3--:R-:W-:Y:S05]  /*1c920*/  @!P0 BRA `(.L_x_546) ;  /* 0xfffffffc00f08947 */ /* 0x008fea000383ffff */
[----:B------:R-:W-:Y:S05]  /*1c930*/  BRA `(.L_x_643) ;  /* 0xffffffe000dc7947 */ /* 0x000fea000383ffff */
.L_x_548:
[----:B--2---:R2:W3:Y:S02]  /*1c940*/  SYNCS.PHASECHK.TRANS64.TRYWAIT P0, [R5+URZ], R2 ;  /* 0x00000002050075a7 */ /* 0x0044e4000800017f */
[----:B---3--:R-:W-:Y:S05]  /*1c950*/  @!P0 NANOSLEEP.SYNCS 0x989680 ;  /* 0x009896800000895d */ /* 0x008fea0003900000 */
[----:B------:R-:W3:Y:S02]  /*1c960*/  @!P0 SYNCS.PHASECHK.TRANS64 P0, [R5+URZ], R2 ;  /* 0x00000002050085a7 */ /* 0x000ee4000800007f */
[----:B---3--:R-:W-:Y:S05]  /*1c970*/  @!P0 BRA `(.L_x_548) ;  /* 0xfffffffc00f08947 */ /* 0x008fea000383ffff */
[----:B------:R-:W-:Y:S05]  /*1c980*/  BRA `(.L_x_644) ;  /* 0xffffffe000e07947 */ /* 0x000fea000383ffff */
.L_x_645:
        /* <DEDUP_REMOVED lines=15> */
.L_x_2209:


//--------------------- .text._ZN7cutlass13device_kernelIN5flash11enable_sm90INS1_16FlashAttnFwdSm90INS1_25CollectiveMainloopFwdSm90ILi2EN4cute5tupleIJNS5_1CILi1EEES8_S8_EEENS6_IJNS7_ILi192EEENS7_ILi128EEENS7_ILi96EEEEEELi96ENS_6half_tEfNS_4arch4Sm90ELb0ELb1ELb0ELb0ELb0ELb0ELb0ELb0ELb1ELb0ELb0ELb0EEENS1_21CollectiveEpilogueFwdINS6_IJSA_SC_SB_EEES9_SE_SG_Li384ELb0ELb0ELb0ELb0EEENS1_30DynamicPersistentTileSchedulerILi384ELi32ELb0ELb0ELb1EEEEEEEEEvNT_6ParamsE --------------------------
	.section	.text._ZN7cutlass13device_kernelIN5flash11enable_sm90INS1_16FlashAttnFwdSm90INS1_25CollectiveMainloopFwdSm90ILi2EN4cute5tupleIJNS5_1CILi1EEES8_S8_EEENS6_IJNS7_ILi192EEENS7_ILi128EEENS7_ILi96EEEEEELi96ENS_6half_tEfNS_4arch4Sm90ELb0ELb1ELb0ELb0ELb0ELb0ELb0ELb0ELb1ELb0ELb0ELb0EEENS1_21CollectiveEpilogueFwdINS6_IJSA_SC_SB_EEES9_SE_SG_Li384ELb0ELb0ELb0ELb0EEENS1_30DynamicPersistentTileSchedulerILi384ELi32ELb0ELb0ELb1EEEEEEEEEvNT_6ParamsE,"ax",@progbits
	.align	128
.text._ZN7cutlass13device_kernelIN5flash11enable_sm90INS1_16FlashAttnFwdSm90INS1_25CollectiveMainloopFwdSm90ILi2EN4cute5tupleIJNS5_1CILi1EEES8_S8_EEENS6_IJNS7_ILi192EEENS7_ILi128EEENS7_ILi96EEEEEELi96ENS_6half_tEfNS_4arch4Sm90ELb0ELb1ELb0ELb0ELb0ELb0ELb0ELb0ELb1ELb0ELb0ELb0EEENS1_21CollectiveEpilogueFwdINS6_IJSA_SC_SB_EEES9_SE_SG_Li384ELb0ELb0ELb0ELb0EEENS1_30DynamicPersistentTileSchedulerILi384ELi32ELb0ELb0ELb1EEEEEEEEEvNT_6ParamsE:
        .type           _ZN7cutlass13device_kernelIN5flash11enable_sm90INS1_16FlashAttnFwdSm90INS1_25CollectiveMainloopFwdSm90ILi2EN4cute5tupleIJNS5_1CILi1EEES8_S8_EEENS6_IJNS7_ILi192EEENS7_ILi128EEENS7_ILi96EEEEEELi96ENS_6half_tEfNS_4arch4Sm90ELb0ELb1ELb0ELb0ELb0ELb0ELb0ELb0ELb1ELb0ELb0ELb0EEENS1_21CollectiveEpilogueFwdINS6_IJSA_SC_SB_EEES9_SE_SG_Li384ELb0ELb0ELb0ELb0EEENS1_30DynamicPersistentTileSchedulerILi384ELi32ELb0ELb0ELb1EEEEEEEEEvNT_6ParamsE,@function
        .size           _ZN7cutlass13device_kernelIN5flash11enable_sm90INS1_16FlashAttnFwdSm90INS1_25CollectiveMainloopFwdSm90ILi2EN4cute5tupleIJNS5_1CILi1EEES8_S8_EEENS6_IJNS7_ILi192EEENS7_ILi128EEENS7_ILi96EEEEEELi96ENS_6half_tEfNS_4arch4Sm90ELb0ELb1ELb0ELb0ELb0ELb0ELb0ELb0ELb1ELb0ELb0ELb0EEENS1_21CollectiveEpilogueFwdINS6_IJSA_SC_SB_EEES9_SE_SG_Li384ELb0ELb0ELb0ELb0EEENS1_30DynamicPersistentTileSchedulerILi384ELi32ELb0ELb0ELb1EEEEEEEEEvNT_6ParamsE,(.L_x_2210 - _ZN7cutlass13device_kernelIN5flash11enable_sm90INS1_16FlashAttnFwdSm90INS1_25CollectiveMainloopFwdSm90ILi2EN4cute5tupleIJNS5_1CILi1EEES8_S8_EEENS6_IJNS7_ILi192EEENS7_ILi128EEENS7_ILi96EEEEEELi96ENS_6half_tEfNS_4arch4Sm90ELb0ELb1ELb0ELb0ELb0ELb0ELb0ELb0ELb1ELb0ELb0ELb0EEENS1_21CollectiveEpilogueFwdINS6_IJSA_SC_SB_EEES9_SE_SG_Li384ELb0ELb0ELb0ELb0EEENS1_30DynamicPersistentTileSchedulerILi384ELi32ELb0ELb0ELb1EEEEEEEEEvNT_6ParamsE)
        .other          _ZN7cutlass13device_kernelIN5flash11enable_sm90INS1_16FlashAttnFwdSm90INS1_25CollectiveMainloopFwdSm90ILi2EN4cute5tupleIJNS5_1CILi1EEES8_S8_EEENS6_IJNS7_ILi192EEENS7_ILi128EEENS7_ILi96EEEEEELi96ENS_6half_tEfNS_4arch4Sm90ELb0ELb1ELb0ELb0ELb0ELb0ELb0ELb0ELb1ELb0ELb0ELb0EEENS1_21CollectiveEpilogueFwdINS6_IJSA_SC_SB_EEES9_SE_SG_Li384ELb0ELb0ELb0ELb0EEENS1_30DynamicPersistentTileSchedulerILi384ELi32ELb0ELb0ELb1EEEEEEEEEvNT_6ParamsE,@"STO_CUDA_ENTRY STV_DEFAULT"
_ZN7cutlass13device_kernelIN5flash11enable_sm90INS1_16FlashAttnFwdSm90INS1_25CollectiveMainloopFwdSm90ILi2EN4cute5tupleIJNS5_1CILi1EEES8_S8_EEENS6_IJNS7_ILi192EEENS7_ILi128EEENS7_ILi96EEEEEELi96ENS_6half_tEfNS_4arch4Sm90ELb0ELb1ELb0ELb0ELb0ELb0ELb0ELb0ELb1ELb0ELb0ELb0EEENS1_21CollectiveEpilogueFwdINS6_IJSA_SC_SB_EEES9_SE_SG_Li384ELb0ELb0ELb0ELb0EEENS1_30DynamicPersistentTileSchedulerILi384ELi32ELb0ELb0ELb1EEEEEEEEEvNT_6ParamsE:
[----:B------:R-:W1:Y:S01]  /*0000*/  LDC R1, c[0x0][0x28] ;  /* 0x00000a00ff017b82 */ /* 0x000e620000000800 */
[----:B------:R-:W2:Y:S01]  /*0010*/  S2R R2, SR_TID.X ;  /* 0x0000000000027919 */ /* 0x000ea20000002100 */
[----:B------:R-:W-:Y:S01]  /*0020*/  ELECT P0, URZ, PT ;  /* 0x00000000003f782f */ /* 0x000fe20003800000 */
[----:B------:R-:W-:Y:S01]  /*0030*/  BSSY B0, `(.L_x_646) ;  /* 0x0000014000007945 */ /* 0x000fe20003800000 */
[--C-:B--2---:R-:W-:Y:S02]  /*0040*/  SHF.R.U32.HI R0, RZ, 0x5, R2.reuse ;  /* 0x00000005ff007819 */ /* 0x104fe40000011602 */
[----:B------:R-:W-:-:S03]  /*0050*/  SHF.R.U32.HI R16, RZ, 0x7, R2 ;  /* 0x00000007ff107819 */ /* 0x000fc60000011602 */
[----:B------:R-:W2:Y:S02]  /*0060*/  SHFL.IDX PT, R3, R0, RZ, 0x1f ;  /* 0x00001fff00037589 */ /* 0x000ea400000e0000 */
[----:B--2---:R-:W-:-:S13]  /*0070*/  ISETP.EQ.AND P0, PT, R3, RZ, P0 ;  /* 0x000000ff0300720c */ /* 0x004fda0000702270 */
[----:B-1----:R-:W-:Y:S05]  /*0080*/  @!P0 BRA `(.L_x_647) ;  /* 0x0000000000388947 */ /* 0x002fea0003800000 */
        /* <DEDUP_REMOVED lines=14> */
.L_x_647:
[----:B------:R-:W-:Y:S05]  /*0170*/  BSYNC B0 ;  /* 0x0000000000007941 */ /* 0x000fea0003800000 */
.L_x_646:
[----:B------:R-:W-:Y:S01]  /*0180*/  VOTEU.ANY UP0, P0 ;  /* 0x00000000003f7886 */ /* 0x000fe20000000100 */
[----:B------:R-:W1:Y:S01]  /*0190*/  SHFL.IDX PT, R4, R16, RZ, 0x1f ;  /* 0x00001fff10047589 */ /* 0x000e6200000e0000 */
[----:B------:R-:W-:Y:S01]  /*01a0*/  UMOV UR4, 0x1 ;  /* 0x0000000100047882 */ /* 0x000fe20000000000 */
[----:B------:R-:W-:Y:S01]  /*01b0*/  VOTEU.ANY UP1, P0 ;  /* 0x00000000003f7886 */ /* 0x000fe20000020100 */
[----:B------:R-:W-:Y:S01]  /*01c0*/  VOTEU.ANY UP2, P0 ;  /* 0x00000000003f7886 */ /* 0x000fe20000040100 */
[----:B------:R-:W2:Y:S01]  /*01d0*/  @UP0 S2UR UR7, SR_CgaCtaId ;  /* 0x00000000000709c3 */ /* 0x000ea20000008800 */
[----:B------:R-:W3:Y:S01]  /*01e0*/  SHFL.IDX PT, R3, R0, RZ, 0x1f ;  /* 0x00001fff00037589 */ /* 0x000ee200000e0000 */
[----:B------:R-:W-:Y:S01]  /*01f0*/  @UP0 UMOV UR6, 0x400 ;  /* 0x0000040000060882 */ /* 0x000fe20000000000 */
[----:B------:R-:W-:-:S04]  /*0200*/  @UP0 UIADD3 UR4, -UR4, 0x100000, URZ ;  /* 0x0010000004040890 */ /* 0x000fc8000fffe13f */
[----:B------:R-:W-:Y:S02]  /*0210*/  @UP0 USHF.L.U32 UR5, UR4, 0xb, URZ ;  /* 0x0000000b04050899 */ /* 0x000fe4000800063f */
[----:B------:R-:W-:Y:S01]  /*0220*/  @UP0 USHF.L.U32 UR4, UR4, 0x1, URZ ;  /* 0x0000000104040899 */ /* 0x000fe2000800063f */
[----:B-1----:R-:W-:Y:S01]  /*0230*/  R2UR UR8, R4 ;  /* 0x00000000040872ca */ /* 0x002fe200000e0000 */
[----:B--2---:R-:W-:Y:S01]  /*0240*/  @UP0 ULEA UR6, UR7, UR6, 0x18 ;  /* 0x0000000607060291 */ /* 0x004fe2000f8ec03f */
[----:B---3--:R-:W-:-:S11]  /*0250*/  ISETP.NE.AND P1, PT, R3, RZ, PT ;  /* 0x000000ff0300720c */ /* 0x008fd60003f25270 */
[----:B------:R-:W-:Y:S01]  /*0260*/  UISETP.NE.AND UP0, UPT, UR8, URZ, UPT ;  /* 0x0000003f0800728c */ /* 0x000fe2000bf05270 */
[----:B------:R-:W1:Y:S02]  /*0270*/  FENCE.VIEW.ASYNC.S ;  /* 0x00000000000073c6 */ /* 0x000e640000000000 */
[----:B-1----:R1:W2:Y:S01]  /*0280*/  @UP1 SYNCS.EXCH.64 URZ, [UR6+0x2d800], UR4 ;  /* 0x02d80004063f15b2 */ /* 0x0022a20008000100 */
[----:B------:R1:W3:Y:S01]  /*0290*/  @UP2 SYNCS.EXCH.64 URZ, [UR6+0x2d820], UR4 ;  /* 0x02d82004063f25b2 */ /* 0x0002e20008000100 */
[----:B------:R-:W-:Y:S06]  /*02a0*/  @P1 BRA `(.L_x_648) ;  /* 0x0000000000481947 */ /* 0x000fec0003800000 */
[----:B-1----:R-:W1:Y:S01]  /*02b0*/  S2UR UR5, SR_CgaCtaId ;  /* 0x00000000000579c3 */ /* 0x002e620000008800 */
        /* <DEDUP_REMOVED lines=15> */
[----:B------:R4:W1:Y:S02]  /*03b0*/  SYNCS.EXCH.64 URZ, [UR8+0x2d848], UR4 ;  /* 0x02d84804083f75b2 */ /* 0x0008640008000100 */
[----:B----4-:R-:W-:Y:S01]  /*03c0*/  NOP ;  /* 0x0000000000007918 */ /* 0x010fe20000000000 */
.L_x_648:
[----:B------:R-:W4:Y:S01]  /*03d0*/  SHFL.IDX PT, R3, R0, RZ, 0x1f ;  /* 0x00001fff00037589 */ /* 0x000f2200000e0000 */
[----:B------:R-:W-:Y:S01]  /*03e0*/  NOP ;  /* 0x0000000000007918 */ /* 0x000fe20000000000 */
[----:B----4-:R-:W-:-:S13]  /*03f0*/  ISETP.NE.AND P0, PT, R3, RZ, PT ;  /* 0x000000ff0300720c */ /* 0x010fda0003f05270 */
        /* <DEDUP_REMOVED lines=19> */
.L_x_649:
[----:B------:R-:W4:Y:S01]  /*0530*/  SHFL.IDX PT, R3, R0, RZ, 0x1f ;  /* 0x00001fff00037589 */ /* 0x000f2200000e0000 */
[----:B------:R-:W-:Y:S01]  /*0540*/  NOP ;  /* 0x0000000000007918 */ /* 0x000fe20000000000 */
[----:B----4-:R-:W-:-:S13]  /*0550*/  ISETP.NE.AND P0, PT, R3, RZ, PT ;  /* 0x000000ff0300720c */ /* 0x010fda0003f05270 */
        /* <DEDUP_REMOVED lines=13> */
[----:B------:R4:W1:Y:S02]  /*0630*/  SYNCS.EXCH.64 URZ, [UR6+0x2d888], UR4 ;  /* 0x02d88804063f75b2 */ /* 0x0008640008000100 */
[----:B----4-:R-:W-:Y:S01]  /*0640*/  NOP ;  /* 0x0000000000007918 */ /* 0x010fe20000000000 */
.L_x_650:
        /* <DEDUP_REMOVED lines=22> */
.L_x_651:
        /* <DEDUP_REMOVED lines=22> */
.L_x_652:
[----:B------:R-:W-:Y:S01]  /*0910*/  PLOP3.LUT P0, PT, PT, PT, UP0, 0x80, 0x0 ;  /* 0x000000000000781c */ /* 0x000fe20003f0f008 */
[----:B------:R-:W-:Y:S01]  /*0920*/  UMOV UR46, 0x1 ;  /* 0x00000001002e7882 */ /* 0x000fe20000000000 */
[----:B------:R-:W-:Y:S01]  /*0930*/  NOP ;  /* 0x0000000000007918 */ /* 0x000fe20000000000 */
[----:B------:R-:W-:Y:S01]  /*0940*/  USEL UR46, UR46, 0x2, !UP0 ;  /* 0x000000022e2e7887 */ /* 0x000fe2000c000000 */
[----:B------:R-:W-:Y:S01]  /*0950*/  LOP3.LUT R17, R2, 0x7f, RZ, 0xc0, !PT ;  /* 0x0000007f02117812 */ /* 0x000fe200078ec0ff */
[----:B------:R-:W-:Y:S01]  /*0960*/  ULDC.64 UR50, c[0x0][0x208] ;  /* 0x0000820000327ab9 */ /* 0x000fe20000000a00 */
[----:B-123--:R-:W-:Y:S07]  /*0970*/  BAR.SYNC.DEFER_BLOCKING 0x0 ;  /* 0x0000000000007b1d */ /* 0x00efee0000010000 */
[----:B------:R-:W-:Y:S05]  /*0980*/  @!P0 BRA `(.L_x_653) ;  /* 0x000000e000488947 */ /* 0x000fea0003800000 */
.L_x_654:
[----:B------:R-:W-:-:S08]  /*0990*/  NOP ;  /* 0x0000000000007918 */ /* 0x000fd00000000000 */
[----:B------:R-:W1:Y:S02]  /*09a0*/  USETMAXREG.TRY_ALLOC.CTAPOOL UP0, 0xa0 ;  /* 0x000000a0000079c8 */ /* 0x000e640008000600 */
[----:B-1----:R-:W-:-:S13]  /*09b0*/  PLOP3.LUT P0, PT, PT, PT, UP0, 0x80, 0x0 ;  /* 0x000000000000781c */ /* 0x002fda0003f0f008 */
[----:B------:R-:W-:Y:S05]  /*09c0*/  @!P0 BRA `(.L_x_654) ;  /* 0xfffffffc00f08947 */ /* 0x000fea000383ffff */
[----:B------:R-:W-:Y:S01]  /*09d0*/  LOP3.LUT R0, R2, 0xffffff80, RZ, 0xc0, !PT ;  /* 0xffffff8002007812 */ /* 0x000fe200078ec0ff */
[----:B------:R-:W1:Y:S08]  /*09e0*/  S2UR UR7, SR_CTAID.X ;  /* 0x00000000000779c3 */ /* 0x000e700000002500 */
[----:B------:R-:W-:Y:S08]  /*09f0*/  BAR.ARV 0x4, 0x1a0 ;  /* 0x0106800000007b1d */ /* 0x000ff00000002000 */
[----:B------:R-:W-:Y:S06]  /*0a00*/  BAR.ARV 0x8, 0x1a0 ;  /* 0x0206800000007b1d */ /* 0x000fec0000002000 */
[----:B------:R-:W-:-:S02]  /*0a10*/  ISETP.NE.AND P0, PT, R0, 0x80, PT ;  /* 0x000000800000780c */ /* 0x000fc40003f05270 */
[----:B------:R-:W1:Y:S11]  /*0a20*/  LDC R0, c[0x0][0xda8] ;  /* 0x00036a00ff007b82 */ /* 0x000e760000000800 */
[----:B------:R-:W-:Y:S06]  /*0a30*/  @!P0 BAR.ARV 0x9, 0x100 ;  /* 0x0244000000008b1d */ /* 0x000fec0000002000 */
[----:B-1----:R-:W-:-:S13]  /*0a40*/  ISETP.LE.AND P0, PT, R0, UR7, PT ;  /* 0x0000000700007c0c */ /* 0x002fda000bf03270 */
[----:B------:R-:W-:Y:S05]  /*0a50*/  @P0 EXIT ;  /* 0x000000000000094d */ /* 0x000fea0003800000 */
[----:B------:R-:W-:Y:S01]  /*0a60*/  VIADD R0, R2, 0xffffff80 ;  /* 0xffffff8002007836 */ /* 0x000fe20000000000 */
[----:B------:R-:W1:Y:S01]  /*0a70*/  S2UR UR4, SR_CgaCtaId ;  /* 0x00000000000479c3 */ /* 0x000e620000008800 */
[----:B------:R-:W-:Y:S01]  /*0a80*/  UMOV UR39, 0x400 ;  /* 0x0000040000277882 */ /* 0x000fe20000000000 */
[----:B------:R-:W-:Y:S01]  /*0a90*/  IMAD.MOV.U32 R18, RZ, RZ, 0x40 ;  /* 0x00000040ff127424 */ /* 0x000fe200078e00ff */
[----:B------:R-:W-:Y:S01]  /*0aa0*/  ULOP3.LUT UR38, UR46, 0x1, URZ, 0xfc, !UPT ;  /* 0x000000012e267892 */ /* 0x000fe2000f8efc3f */
[----:B------:R-:W-:Y:S01]  /*0ab0*/  SHF.R.S32.HI R3, RZ, 0x1f, R0 ;  /* 0x0000001fff037819 */ /* 0x000fe20000011400 */
[----:B------:R-:W-:Y:S01]  /*0ac0*/  UMOV UR37, URZ ;  /* 0x0000003f00257c82 */ /* 0x000fe20008000000 */
[----:B------:R-:W-:Y:S01]  /*0ad0*/  UMOV UR49, URZ ;  /* 0x0000003f00317c82 */ /* 0x000fe20008000000 */
[----:B------:R-:W-:Y:S01]  /*0ae0*/  UMOV UR36, URZ ;  /* 0x0000003f00247c82 */ /* 0x000fe20008000000 */
[CC--:B------:R-:W-:Y:S01]  /*0af0*/  LEA.HI R6, R3.reuse, R0.reuse, RZ, 0x4 ;  /* 0x0000000003067211 */ /* 0x0c0fe200078f20ff */
[----:B------:R-:W2:Y:S01]  /*0b00*/  S2UR UR6, SR_SWINHI ;  /* 0x00000000000679c3 */ /* 0x000ea20000002f00 */
[----:B------:R-:W-:-:S02]  /*0b10*/  LEA.HI R4, R3, R0, RZ, 0x7 ;  /* 0x0000000003047211 */ /* 0x000fc400078f38ff */
[----:B------:R-:W-:Y:S02]  /*0b20*/  LOP3.LUT R5, R6, 0xfffffff0, RZ, 0xc0, !PT ;  /* 0xfffffff006057812 */ /* 0x000fe400078ec0ff */
[----:B------:R-:W-:Y:S02]  /*0b30*/  LOP3.LUT R11, R4, 0xffffff80, RZ, 0xc0, !PT ;  /* 0xffffff80040b7812 */ /* 0x000fe400078ec0ff */
[----:B------:R-:W-:Y:S01]  /*0b40*/  SHF.R.S32.HI R9, RZ, 0x4, R6 ;  /* 0x00000004ff097819 */ /* 0x000fe20000011406 */
[C---:B------:R-:W-:Y:S01]  /*0b50*/  IMAD.IADD R7, R0.reuse, 0x1, -R5 ;  /* 0x0000000100077824 */ /* 0x040fe200078e0a05 */
[----:B------:R-:W-:Y:S01]  /*0b60*/  SHF.R.S32.HI R5, RZ, 0x7, R4 ;  /* 0x00000007ff057819 */ /* 0x000fe20000011404 */
[----:B------:R-:W-:Y:S01]  /*0b70*/  IMAD.IADD R11, R0, 0x1, -R11 ;  /* 0x00000001000b7824 */ /* 0x000fe200078e0a0b */
[----:B------:R-:W-:Y:S02]  /*0b80*/  LEA.HI R3, R3, R0, RZ, 0x5 ;  /* 0x0000000003037211 */ /* 0x000fe400078f28ff */
[----:B------:R-:W-:Y:S01]  /*0b90*/  SHF.R.S32.HI R4, RZ, 0x1f, R7 ;  /* 0x0000001fff047819 */ /* 0x000fe20000011407 */
[----:B------:R-:W-:Y:S01]  /*0ba0*/  IMAD.HI R8, R5, 0x55555556, RZ ;  /* 0x5555555605087827 */ /* 0x000fe200078e02ff */
[----:B------:R-:W-:Y:S01]  /*0bb0*/  LEA.HI R6, R6, R9, RZ, 0x1 ;  /* 0x0000000906067211 */ /* 0x000fe200078f08ff */
[----:B-1----:R-:W-:Y:S01]  /*0bc0*/  ULEA UR39, UR4, UR39, 0x18 ;  /* 0x0000002704277291 */ /* 0x002fe2000f8ec03f */
[----:B------:R-:W-:-:S02]  /*0bd0*/  LEA.HI R4, R4, R7, RZ, 0x3 ;  /* 0x0000000704047211 */ /* 0x000fc400078f18ff */
[----:B------:R-:W-:Y:S02]  /*0be0*/  LEA.HI R8, R8, R8, RZ, 0x1 ;  /* 0x0000000808087211 */ /* 0x000fe400078f08ff */
[C---:B------:R-:W-:Y:S01]  /*0bf0*/  LOP3.LUT R0, R4.reuse, 0xfffffff8, RZ, 0xc0, !PT ;  /* 0xfffffff804007812 */ /* 0x040fe200078ec0ff */
[----:B------:R-:W-:Y:S01]  /*0c00*/  IMAD.SHL.U32 R4, R4, 0x40, RZ ;  /* 0x0000004004047824 */ /* 0x000fe200078e00ff */
[----:B------:R-:W-:Y:S01]  /*0c10*/  LOP3.LUT R6, R6, 0x1ffffffe, RZ, 0xc0, !PT ;  /* 0x1ffffffe06067812 */ /* 0x000fe200078ec0ff */
[----:B------:R-:W-:Y:S01]  /*0c20*/  IMAD R137, R8, -0x3, R5 ;  /* 0xfffffffd08897824 */ /* 0x000fe200078e0205 */
[----:B------:R-:W-:Y:S01]  /*0c30*/  SHF.R.S32.HI R8, RZ, 0x5, R3 ;  /* 0x00000005ff087819 */ /* 0x000fe20000011403 */
[----:B------:R-:W-:Y:S01]  /*0c40*/  IMAD.IADD R0, R7, 0x1, -R0 ;  /* 0x0000000107007824 */ /* 0x000fe200078e0a00 */
[----:B------:R-:W-:Y:S01]  /*0c50*/  SHF.R.S32.HI R10, RZ, 0x1f, R11 ;  /* 0x0000001fff0a7819 */ /* 0x000fe2000001140b */
[----:B------:R-:W-:Y:S01]  /*0c60*/  IMAD.IADD R6, R9, 0x1, -R6 ;  /* 0x0000000109067824 */ /* 0x000fe200078e0a06 */
[----:B------:R-:W-:Y:S01]  /*0c70*/  LOP3.LUT R5, R4, 0x7ffffe00, RZ, 0xc0, !PT ;  /* 0x7ffffe0004057812 */ /* 0x000fe200078ec0ff */
[C---:B------:R-:W-:Y:S01]  /*0c80*/  IMAD.SHL.U32 R3, R0.reuse, 0x40, RZ ;  /* 0x0000004000037824 */ /* 0x040fe200078e00ff */
[----:B------:R-:W-:Y:S01]  /*0c90*/  R2P PR, R0, 0x6 ;  /* 0x0000000600007804 */ /* 0x000fe20000000000 */
[----:B------:R-:W-:Y:S01]  /*0ca0*/  IMAD.SHL.U32 R6, R6, 0x8, RZ ;  /* 0x0000000806067824 */ /* 0x000fe200078e00ff */
[----:B------:R-:W-:Y:S01]  /*0cb0*/  UMOV UR4, UR39 ;  /* 0x0000002700047c82 */ /* 0x000fe20008000000 */
[----:B--2---:R-:W-:Y:S01]  /*0cc0*/  UMOV UR5, UR6 ;  /* 0x0000000600057c82 */ /* 0x004fe20008000000 */
[C---:B------:R-:W-:Y:S01]  /*0cd0*/  IMAD R13, R8.reuse, 0x10, R7 ;  /* 0x00000010080d7824 */ /* 0x040fe200078e0207 */
[----:B------:R-:W-:Y:S01]  /*0ce0*/  LOP3.LUT R3, R3, 0x1c0, RZ, 0xc0, !PT ;  /* 0x000001c003037812 */ /* 0x000fe200078ec0ff */
[----:B------:R-:W-:Y:S01]  /*0cf0*/  IMAD R5, R8, 0x400, R5 ;  /* 0x0000040008057824 */ /* 0x000fe200078e0205 */
[----:B------:R-:W-:Y:S01]  /*0d00*/  LEA.HI R7, R10, R11, RZ, 0x2 ;  /* 0x0000000b0a077211 */ /* 0x000fe200078f10ff */
[----:B------:R-:W-:Y:S01]  /*0d10*/  IMAD.U32 R140, RZ, RZ, UR4 ;  /* 0x00000004ff8c7e24 */ /* 0x000fe2000f8e00ff */
[----:B------:R-:W-:Y:S01]  /*0d20*/  LOP3.LUT R4, R3, 0x8, R6, 0xf8, !PT ;  /* 0x0000000803047812 */ /* 0x000fe200078ef806 */
[----:B------:R-:W-:Y:S01]  /*0d30*/  IMAD.U32 R141, RZ, RZ, UR5 ;  /* 0x00000005ff8d7e24 */ /* 0x000fe2000f8e00ff */
[----:B------:R-:W-:Y:S01]  /*0d40*/  SHF.R.U32.HI R3, RZ, 0x3, R3 ;  /* 0x00000003ff037819 */ /* 0x000fe20000011603 */
[----:B------:R-:W-:Y:S01]  /*0d50*/  UMOV UR4, UR7 ;  /* 0x0000000700047c82 */ /* 0x000fe20008000000 */
[----:B------:R-:W-:-:S02]  /*0d60*/  SHF.R.S32.HI R9, RZ, 0x2, R7 ;  /* 0x00000002ff097819 */ /* 0x000fc40000011407 */
[----:B------:R-:W-:Y:S01]  /*0d70*/  LOP3.LUT R4, R4, R3, RZ, 0x3c, !PT ;  /* 0x0000000304047212 */ /* 0x000fe200078e3cff */
[----:B------:R-:W-:Y:S01]  /*0d80*/  IMAD.U32 R3, R13, 0x20, R6 ;  /* 0x000000200d037824 */ /* 0x000fe200078e0006 */
[----:B------:R-:W-:Y:S02]  /*0d90*/  SHF.R.S32.HI R12, RZ, 0x1f, R7 ;  /* 0x0000001fff0c7819 */ /* 0x000fe40000011407 */
[----:B------:R-:W-:Y:S01]  /*0da0*/  LEA.HI R10, R10, R11, RZ, 0x5 ;  /* 0x0000000b0a0a7211 */ /* 0x000fe200078f28ff */
[----:B------:R-:W-:Y:S01]  /*0db0*/  IMAD.IADD R4, R5, 0x1, R4 ;  /* 0x0000000105047824 */ /* 0x000fe200078e0204 */
[----:B------:R-:W-:Y:S01]  /*0dc0*/  LEA.HI R12, R12, R9, RZ, 0x3 ;  /* 0x000000090c0c7211 */ /* 0x000fe200078f18ff */
[----:B------:R-:W-:Y:S01]  /*0dd0*/  IMAD.WIDE R140, R3, 0x2, R140 ;  /* 0x00000002038c7825 */ /* 0x000fe200078e028c */
[----:B------:R-:W-:Y:S02]  /*0de0*/  SHF.R.S32.HI R10, RZ, 0x5, R10 ;  /* 0x00000005ff0a7819 */ /* 0x000fe4000001140a */
[----:B------:R-:W-:-:S02]  /*0df0*/  LOP3.LUT R12, R12, 0xfffffff8, RZ, 0xc0, !PT ;  /* 0xfffffff80c0c7812 */ /* 0x000fc400078ec0ff */
[----:B------:R-:W-:Y:S02]  /*0e00*/  LEA R136, R4, UR39, 0x1 ;  /* 0x0000002704887c11 */ /* 0x000fe4000f8e08ff */
[----:B------:R-:W-:Y:S01]  /*0e10*/  SEL R18, R18, 0xffffffc0, !P2 ;  /* 0xffffffc012127807 */ /* 0x000fe20005000000 */
[----:B------:R-:W-:Y:S01]  /*0e20*/  IMAD.IADD R9, R9, 0x1, -R12 ;  /* 0x0000000109097824 */ /* 0x000fe200078e0a0c */
[----:B------:R-:W-:Y:S01]  /*0e30*/  LOP3.LUT R0, R7, 0x7ffffffc, RZ, 0xc0, !PT ;  /* 0x7ffffffc07007812 */ /* 0x000fe200078ec0ff */
[C---:B------:R-:W-:Y:S02]  /*0e40*/  VIADD R22, R136.reuse, 0x21800 ;  /* 0x0002180088167836 */ /* 0x040fe40000000000 */
[----:B------:R-:W-:Y:S02]  /*0e50*/  VIADD R23, R136, 0x21820 ;  /* 0x0002182088177836 */ /* 0x000fe40000000000 */
[----:B------:R-:W-:Y:S02]  /*0e60*/  IMAD R10, R10, 0x10, R9 ;  /* 0x000000100a0a7824 */ /* 0x000fe400078e0209 */
[----:B------:R-:W-:-:S02]  /*0e70*/  @P1 VIADD R23, R22, 0xffffffe0 ;  /* 0xffffffe016171836 */ /* 0x000fc40000000000 */
[----:B------:R-:W-:Y:S02]  /*0e80*/  IMAD.IADD R22, R22, 0x1, R18 ;  /* 0x0000000116167824 */ /* 0x000fe400078e0212 */
[----:B------:R-:W-:Y:S02]  /*0e90*/  IMAD.IADD R19, R11, 0x1, -R0 ;  /* 0x000000010b137824 */ /* 0x000fe400078e0a00 */
[----:B------:R-:W-:Y:S02]  /*0ea0*/  IMAD R137, R137, 0x40, R10 ;  /* 0x0000004089897824 */ /* 0x000fe400078e020a */
[----:B------:R-:W-:Y:S02]  /*0eb0*/  IMAD.IADD R18, R18, 0x1, R23 ;  /* 0x0000000112127824 */ /* 0x000fe400078e0217 */
[----:B------:R-:W-:-:S07]  /*0ec0*/  VIADD R17, R23, 0x6000 ;  /* 0x0000600017117836 */ /* 0x000fce0000000000 */
.L_x_743:
[----:B------:R-:W-:Y:S01]  /*0ed0*/  ULDC UR5, c[0x0][0xdd0] ;  /* 0x0003740000057ab9 */ /* 0x000fe20000000800 */
[----:B-1----:R-:W1:Y:S01]  /*0ee0*/  LDC R0, c[0x0][0xde8] ;  /* 0x00037a00ff007b82 */ /* 0x002e620000000800 */
[----:B------:R-:W-:Y:S01]  /*0ef0*/  UISETP.NE.AND UP0, UPT, UR5, 0x1, UPT ;  /* 0x000000010500788c */ /* 0x000fe2000bf05270 */
[----:B------:R-:W-:-:S10]  /*0f00*/  UMOV UR8, UR4 ;  /* 0x0000000400087c82 */ /* 0x000fd40008000000 */
[----:B------:R-:W-:Y:S01]  /*0f10*/  @UP0 ULDC UR6, c[0x0][0xdd4] ;  /* 0x0003750000060ab9 */ /* 0x000fe20000000800 */
[----:B------:R-:W-:Y:S01]  /*0f20*/  @UP0 ULDC UR9, c[0x0][0xdd8] ;  /* 0x0003760000090ab9 */ /* 0x000fe20000000800 */
[----:B------:R-:W-:-:S04]  /*0f30*/  UIMAD.WIDE.U32 UR6, UR4, UR6, URZ ;  /* 0x00000006040672a5 */ /* 0x000fc8000f8e003f */
[----:B------:R-:W-:-:S04]  /*0f40*/  @UP0 USHF.R.U32.HI UR8, URZ, UR9, UR7 ;  /* 0x000000093f080299 */ /* 0x000fc80008011607 */
[----:B------:R-:W-:Y:S02]  /*0f50*/  UIADD3 UR6, -UR8, URZ, URZ ;  /* 0x0000003f08067290 */ /* 0x000fe4000fffe13f */
[----:B-1----:R-:W-:Y:S02]  /*0f60*/  ISETP.LE.AND P0, PT, R0, UR8, PT ;  /* 0x0000000800007c0c */ /* 0x002fe4000bf03270 */
[----:B------:R-:W-:-:S11]  /*0f70*/  UIMAD UR7, UR5, UR6, UR4 ;  /* 0x00000006050772a4 */ /* 0x000fd6000f8e0204 */
[----:B--234-:R-:W-:Y:S05]  /*0f80*/  @!P0 BRA `(.L_x_655) ;  /* 0x0000000000208947 */ /* 0x01cfea0003800000 */
[----:B------:R-:W-:Y:S01]  /*0f90*/  ULDC UR6, c[0x0][0xddc] ;  /* 0x0003770000067ab9 */ /* 0x000fe20000000800 */
[----:B------:R-:W-:Y:S01]  /*0fa0*/  UMOV UR48, UR7 ;  /* 0x0000000700307c82 */ /* 0x000fe20008000000 */
[----:B------:R-:W-:-:S11]  /*0fb0*/  UISETP.NE.AND UP0, UPT, UR6, 0x1, UPT ;  /* 0x000000010600788c */ /* 0x000fd6000bf05270 */
[----:B------:R-:W-:Y:S02]  /*0fc0*/  @UP0 ULDC.64 UR10, c[0x0][0xde0] ;  /* 0x00037800000a0ab9 */ /* 0x000fe40000000a00 */
[----:B------:R-:W-:-:S04]  /*0fd0*/  UIMAD.WIDE.U32 UR4, UR7, UR10, URZ ;  /* 0x0000000a070472a5 */ /* 0x000fc8000f8e003f */
[----:B------:R-:W-:-:S04]  /*0fe0*/  @UP0 USHF.R.U32.HI UR48, URZ, UR11, UR5 ;  /* 0x0000000b3f300299 */ /* 0x000fc80008011605 */
[----:B------:R-:W-:Y:S01]  /*0ff0*/  UIMAD UR4, UR48, UR6, URZ ;  /* 0x00000006300472a4 */ /* 0x000fe2000f8e023f */
[----:B------:R-:W-:Y:S11]  /*1000*/  BRA `(.L_x_656) ;  /* 0x00000000001c7947 */ /* 0x000ff60003800000 */
.L_x_655:
[----:B------:R-:W-:Y:S01]  /*1010*/  ULDC UR6, c[0x0][0xdc4] ;  /* 0x0003710000067ab9 */ /* 0x000fe20000000800 */
[----:B------:R-:W-:Y:S01]  /*1020*/  UMOV UR48, UR7 ;  /* 0x0000000700307c82 */ /* 0x000fe20008000000 */
[----:B------:R-:W-:-:S11]  /*1030*/  UISETP.NE.AND UP0, UPT, UR6, 0x1, UPT ;  /* 0x000000010600788c */ /* 0x000fd6000bf05270 */
[----:B------:R-:W-:Y:S02]  /*1040*/  @UP0 ULDC.64 UR10, c[0x0][0xdc8] ;  /* 0x00037200000a0ab9 */ /* 0x000fe40000000a00 */
[----:B------:R-:W-:-:S04]  /*1050*/  UIMAD.WIDE.U32 UR4, UR7, UR10, URZ ;  /* 0x0000000a070472a5 */ /* 0x000fc8000f8e003f */
[----:B------:R-:W-:-:S04]  /*1060*/  @UP0 USHF.R.U32.HI UR48, URZ, UR11, UR5 ;  /* 0x0000000b3f300299 */ /* 0x000fc80008011605 */
[----:B------:R-:W-:-:S12]  /*1070*/  UIMAD UR4, UR48, UR6, URZ ;  /* 0x00000006300472a4 */ /* 0x000fd8000f8e023f */
.L_x_656:
[----:B------:R-:W-:Y:S01]  /*1080*/  UIADD3 UR6, UR7, -UR4, URZ ;  /* 0x8000000407067290 */ /* 0x000fe2000fffe03f */
[----:B------:R-:W-:Y:S01]  /*1090*/  ULDC UR43, c[0x0][0xdb8] ;  /* 0x00036e00002b7ab9 */ /* 0x000fe20000000800 */
[----:B------:R-:W-:Y:S02]  /*10a0*/  ULOP3.LUT UR7, URZ, UR48, URZ, 0x33, !UPT ;  /* 0x000000303f077292 */ /* 0x000fe4000f8e333f */
[----:B------:R-:W-:Y:S01]  /*10b0*/  UISETP.NE.AND UP1, UPT, UR43, 0x1, UPT ;  /* 0x000000012b00788c */ /* 0x000fe2000bf25270 */
[----:B------:R-:W-:Y:S01]  /*10c0*/  ULDC.64 UR12, c[0x0][0x3f8] ;  /* 0x0000fe00000c7ab9 */ /* 0x000fe20000000a00 */
[----:B------:R-:W-:Y:S01]  /*10d0*/  ULDC UR42, c[0x0][0xdac] ;  /* 0x00036b00002a7ab9 */ /* 0x000fe20000000800 */
[----:B------:R-:W-:Y:S02]  /*10e0*/  UISETP.NE.U32.AND UP0, UPT, UR12, URZ, UPT ;  /* 0x0000003f0c00728c */ /* 0x000fe4000bf05070 */
[----:B------:R-:W-:Y:S01]  /*10f0*/  UIADD3 UR42, UR7, UR42, URZ ;  /* 0x0000002a072a7290 */ /* 0x000fe2000fffe03f */
[----:B------:R-:W-:Y:S01]  /*1100*/  ULDC.64 UR4, c[0x0][0x9e0] ;  /* 0x0002780000047ab9 */ /* 0x000fe20000000a00 */
[----:B------:R-:W-:Y:S01]  /*1110*/  ULDC UR11, c[0x0][0xdc4] ;  /* 0x00037100000b7ab9 */ /* 0x000fe20000000800 */
[----:B------:R-:W-:-:S02]  /*1120*/  UISETP.NE.AND.EX UP0, UPT, UR13, URZ, UPT, UP0 ;  /* 0x0000003f0d00728c */ /* 0x000fc4000bf05300 */
[----:B------:R-:W-:Y:S02]  /*1130*/  UISETP.GE.AND UP2, UPT, UR5, 0x1, UPT ;  /* 0x000000010500788c */ /* 0x000fe4000bf46270 */
[----:B------:R-:W-:Y:S01]  /*1140*/  UIMAD UR42, UR42, 0xc0, URZ ;  /* 0x000000c02a2a78a4 */ /* 0x000fe2000f8e023f */
[----:B------:R-:W-:Y:S01]  /*1150*/  ULDC UR47, c[0x0][0x404] ;  /* 0x00010100002f7ab9 */ /* 0x000fe20000000800 */
[----:B------:R-:W-:Y:S01]  /*1160*/  ULDC UR9, c[0x0][0x288] ;  /* 0x0000a20000097ab9 */ /* 0x000fe20000000800 */
[----:B------:R-:W-:Y:S01]  /*1170*/  UIMAD UR8, UR8, UR11, UR6 ;  /* 0x0000000b080872a4 */ /* 0x000fe2000f8e0206 */
[----:B------:R-:W-:Y:S01]  /*1180*/  PLOP3.LUT P1, PT, PT, PT, UP2, 0x80, 0x0 ;  /* 0x000000000000781c */ /* 0x000fe20003f2f028 */
[----:B------:R-:W-:Y:S01]  /*1190*/  USEL UR47, UR47, 0x1, UP0 ;  /* 0x000000012f2f7887 */ /* 0x000fe20008000000 */
[----:B------:R-:W-:Y:S01]  /*11a0*/  @UP1 ULDC UR6, c[0x0][0xdbc] ;  /* 0x00036f0000061ab9 */ /* 0x000fe20000000800 */
[----:B------:R-:W-:Y:S01]  /*11b0*/  UIADD3 UR53, UR42, 0xc0, -UR9 ;  /* 0x000000c02a357890 */ /* 0x000fe2000fffe809 */
[----:B------:R-:W-:Y:S01]  /*11c0*/  ULDC UR10, c[0x0][0x2e0] ;  /* 0x0000b800000a7ab9 */ /* 0x000fe20000000800 */
[----:B------:R-:W-:Y:S01]  /*11d0*/  UIMAD.WIDE.U32 UR6, UR8, UR6, URZ ;  /* 0x00000006080672a5 */ /* 0x000fe2000f8e003f */
[----:B------:R-:W-:Y:S01]  /*11e0*/  @UP1 ULDC UR11, c[0x0][0xdc0] ;  /* 0x00037000000b1ab9 */ /* 0x000fe20000000800 */
[----:B------:R-:W-:Y:S01]  /*11f0*/  UIMAD UR53, UR47, UR10, UR53 ;  /* 0x0000000a2f3572a4 */ /* 0x000fe2000f8e0235 */
[----:B------:R-:W-:Y:S01]  /*1200*/  UMOV UR44, UR8 ;  /* 0x00000008002c7c82 */ /* 0x000fe20008000000 */
[----:B------:R-:W-:-:S02]  /*1210*/  @UP1 USHF.R.U32.HI UR44, URZ, UR11, UR7 ;  /* 0x0000000b3f2c1299 */ /* 0x000fc40008011607 */
[----:B------:R-:W-:Y:S02]  /*1220*/  UIADD3 UR4, UR53, UR4, URZ ;  /* 0x0000000435047290 */ /* 0x000fe4000fffe03f */
[----:B------:R-:W-:-:S04]  /*1230*/  UIADD3 UR6, -UR44, URZ, URZ ;  /* 0x0000003f2c067290 */ /* 0x000fc8000fffe13f */
[----:B------:R-:W-:Y:S01]  /*1240*/  UIMAD UR43, UR43, UR6, UR8 ;  /* 0x000000062b2b72a4 */ /* 0x000fe2000f8e0208 */
[----:B------:R-:W-:Y:S01]  /*1250*/  IMAD.U32 R0, RZ, RZ, UR4 ;  /* 0x00000004ff007e24 */ /* 0x000fe2000f8e00ff */
[----:B------:R-:W-:Y:S10]  /*1260*/  @!P1 BRA `(.L_x_657) ;  /* 0x0000000000409947 */ /* 0x000ff40003800000 */
[----:B------:R-:W-:Y:S01]  /*1270*/  ISETP.LT.AND P0, PT, RZ, UR53, PT ;  /* 0x00000035ff007c0c */ /* 0x000fe2000bf01270 */
[----:B------:R-:W-:-:S12]  /*1280*/  UIADD3 UR4, UR53, -0x1, URZ ;  /* 0xffffffff35047890 */ /* 0x000fd8000fffe03f */
[----:B------:R-:W-:Y:S05]  /*1290*/  @P0 BRA `(.L_x_658) ;  /* 0x00000000001c0947 */ /* 0x000fea0003800000 */
[----:B------:R-:W-:Y:S02]  /*12a0*/  UISETP.NE.AND UP0, UPT, UR5, 0x1, UPT ;  /* 0x000000010500788c */ /* 0x000fe4000bf05270 */
[----:B------:R-:W-:-:S09]  /*12b0*/  UIADD3 UR4, -UR53, URZ, URZ ;  /* 0x0000003f35047290 */ /* 0x000fd2000fffe13f */
[----:B------:R-:W-:Y:S02]  /*12c0*/  @UP0 ULDC.64 UR12, c[0x0][0x9e8] ;  /* 0x00027a00000c0ab9 */ /* 0x000fe40000000a00 */
[----:B------:R-:W-:-:S04]  /*12d0*/  UIMAD.WIDE.U32 UR6, UR4, UR12, URZ ;  /* 0x0000000c040672a5 */ /* 0x000fc8000f8e003f */
[----:B------:R-:W-:-:S04]  /*12e0*/  @UP0 USHF.R.U32.HI UR4, URZ, UR13, UR7 ;  /* 0x0000000d3f040299 */ /* 0x000fc80008011607 */
[----:B------:R-:W-:Y:S01]  /*12f0*/  ULOP3.LUT UR4, URZ, UR4, URZ, 0x33, !UPT ;  /* 0x000000043f047292 */ /* 0x000fe2000f8e333f */
[----:B------:R-:W-:Y:S11]  /*1300*/  BRA `(.L_x_659) ;  /* 0x0000000000107947 */ /* 0x000ff60003800000 */
.L_x_658:
[----:B------:R-:W-:-:S11]  /*1310*/  UISETP.NE.AND UP0, UPT, UR5, 0x1, UPT ;  /* 0x000000010500788c */ /* 0x000fd6000bf05270 */
[----:B------:R-:W-:Y:S02]  /*1320*/  @UP0 ULDC.64 UR12, c[0x0][0x9e8] ;  /* 0x00027a00000c0ab9 */ /* 0x000fe40000000a00 */
[----:B------:R-:W-:-:S04]  /*1330*/  UIMAD.WIDE.U32 UR6, UR4, UR12, URZ ;  /* 0x0000000c040672a5 */ /* 0x000fc8000f8e003f */
[----:B------:R-:W-:-:S12]  /*1340*/  @UP0 USHF.R.U32.HI UR4, URZ, UR13, UR7 ;  /* 0x0000000d3f040299 */ /* 0x000fd80008011607 */
.L_x_659:
[----:B------:R-:W-:-:S06]  /*1350*/  UIMAD UR4, UR4, UR5, UR5 ;  /* 0x00000005040472a4 */ /* 0x000fcc000f8e0205 */
[----:B------:R-:W-:-:S07]  /*1360*/  VIMNMX R0, R0, UR4, PT ;  /* 0x0000000400007c48 */ /* 0x000fce000bfe0100 */
.L_x_657:
[----:B------:R-:W-:Y:S01]  /*1370*/  UIMAD UR4, UR47, UR10, 0x7f ;  /* 0x0000007f2f0474a4 */ /* 0x000fe2000f8e020a */
[----:B------:R-:W-:Y:S01]  /*1380*/  VIADD R0, R0, 0x7f ;  /* 0x0000007f00007836 */ /* 0x000fe20000000000 */
[----:B------:R-:W-:Y:S02]  /*1390*/  UIADD3 UR7, UR42, -UR9, URZ ;  /* 0x800000092a077290 */ /* 0x000fe4000fffe03f */
[----:B------:R-:W-:Y:S02]  /*13a0*/  USHF.R.S32.HI UR6, URZ, 0x1f, UR4 ;  /* 0x0000001f3f067899 */ /* 0x000fe40008011404 */
[----:B------:R-:W-:Y:S01]  /*13b0*/  SHF.R.S32.HI R3, RZ, 0x1f, R0 ;  /* 0x0000001fff037819 */ /* 0x000fe20000011400 */
[----:B------:R-:W-:Y:S02]  /*13c0*/  UIMAD UR7, UR47, UR10, UR7 ;  /* 0x0000000a2f0772a4 */ /* 0x000fe4000f8e0207 */
[----:B------:R-:W-:Y:S01]  /*13d0*/  ULEA.HI UR6, UR6, UR4, URZ, 0x7 ;  /* 0x0000000406067291 */ /* 0x000fe2000f8f383f */
[----:B------:R-:W-:Y:S01]  /*13e0*/  LEA.HI R3, R3, R0, RZ, 0x7 ;  /* 0x0000000003037211 */ /* 0x000fe200078f38ff */
[----:B------:R-:W-:-:S02]  /*13f0*/  ULDC UR8, c[0x0][0x9dc] ;  /* 0x0002770000087ab9 */ /* 0x000fc40000000800 */
[----:B------:R-:W-:Y:S01]  /*1400*/  USHF.R.S32.HI UR6, URZ, 0x7, UR6 ;  /* 0x000000073f067899 */ /* 0x000fe20008011406 */
[----:B------:R-:W-:Y:S01]  /*1410*/  SHF.R.S32.HI R3, RZ, 0x7, R3 ;  /* 0x00000007ff037819 */ /* 0x000fe20000011403 */
[----:B------:R-:W-:-:S04]  /*1420*/  UIADD3 UR8, UR7, -UR8, URZ ;  /* 0x8000000807087290 */ /* 0x000fc8000fffe03f */
[----:B------:R-:W-:Y:S01]  /*1430*/  VIMNMX R88, R3, UR6, PT ;  /* 0x0000000603587c48 */ /* 0x000fe2000bfe0100 */
[----:B------:R-:W-:Y:S07]  /*1440*/  @!P1 BRA `(.L_x_660) ;  /* 0x0000000000489947 */ /* 0x000fee0003800000 */
[----:B------:R-:W-:Y:S02]  /*1450*/  UMOV UR4, UR7 ;  /* 0x0000000700047c82 */ /* 0x000fe40008000000 */
[----:B------:R-:W-:-:S06]  /*1460*/  UISETP.GT.AND UP0, UPT, UR4, -0x1, UPT ;  /* 0xffffffff0400788c */ /* 0x000fcc000bf04270 */
[----:B------:R-:W-:-:S13]  /*1470*/  PLOP3.LUT P0, PT, PT, PT, UP0, 0x80, 0x0 ;  /* 0x000000000000781c */ /* 0x000fda0003f0f008 */
[----:B------:R-:W-:Y:S05]  /*1480*/  @P0 BRA `(.L_x_661) ;  /* 0x00000000001c0947 */ /* 0x000fea0003800000 */
[----:B------:R-:W-:Y:S02]  /*1490*/  UISETP.NE.AND UP0, UPT, UR5, 0x1, UPT ;  /* 0x000000010500788c */ /* 0x000fe4000bf05270 */
[----:B------:R-:W-:-:S09]  /*14a0*/  ULOP3.LUT UR4, URZ, UR4, URZ, 0x33, !UPT ;  /* 0x000000043f047292 */ /* 0x000fd2000f8e333f */
[----:B------:R-:W-:Y:S02]  /*14b0*/  @UP0 ULDC.64 UR10, c[0x0][0x9e8] ;  /* 0x00027a00000a0ab9 */ /* 0x000fe40000000a00 */
[----:B------:R-:W-:-:S04]  /*14c0*/  UIMAD.WIDE.U32 UR6, UR4, UR10, URZ ;  /* 0x0000000a040672a5 */ /* 0x000fc8000f8e003f */
[----:B------:R-:W-:-:S04]  /*14d0*/  @UP0 USHF.R.U32.HI UR4, URZ, UR11, UR7 ;  /* 0x0000000b3f040299 */ /* 0x000fc80008011607 */
[----:B------:R-:W-:Y:S01]  /*14e0*/  ULOP3.LUT UR4, URZ, UR4, URZ, 0x33, !UPT ;  /* 0x000000043f047292 */ /* 0x000fe2000f8e333f */
[----:B------:R-:W-:Y:S11]  /*14f0*/  BRA `(.L_x_662) ;  /* 0x0000000000107947 */ /* 0x000ff60003800000 */
.L_x_661:
[----:B------:R-:W-:-:S11]  /*1500*/  UISETP.NE.AND UP0, UPT, UR5, 0x1, UPT ;  /* 0x000000010500788c */ /* 0x000fd6000bf05270 */
[----:B------:R-:W-:Y:S02]  /*1510*/  @UP0 ULDC.64 UR10, c[0x0][0x9e8] ;  /* 0x00027a00000a0ab9 */ /* 0x000fe40000000a00 */
[----:B------:R-:W-:-:S04]  /*1520*/  UIMAD.WIDE.U32 UR6, UR4, UR10, URZ ;  /* 0x0000000a040672a5 */ /* 0x000fc8000f8e003f */
[----:B------:R-:W-:-:S12]  /*1530*/  @UP0 USHF.R.U32.HI UR4, URZ, UR11, UR7 ;  /* 0x0000000b3f040299 */ /* 0x000fd80008011607 */
.L_x_662:
[----:B------:R-:W-:-:S04]  /*1540*/  UIMAD UR4, UR4, UR5, URZ ;  /* 0x00000005040472a4 */ /* 0x000fc8000f8e023f */
[----:B------:R-:W-:-:S04]  /*1550*/  UISETP.LT.AND UP0, UPT, UR8, UR4, UPT ;  /* 0x000000040800728c */ /* 0x000fc8000bf01270 */
[----:B------:R-:W-:-:S12]  /*1560*/  USEL UR8, UR8, UR4, !UP0 ;  /* 0x0000000408087287 */ /* 0x000fd8000c000000 */
.L_x_660:
[----:B------:R-:W-:Y:S01]  /*1570*/  USHF.R.S32.HI UR4, URZ, 0x1f, UR8 ;  /* 0x0000001f3f047899 */ /* 0x000fe20008011408 */
[----:B------:R-:W-:Y:S01]  /*1580*/  PLOP3.LUT P0, PT, PT, PT, PT, 0x80, 0x0 ;  /* 0x000000000000781c */ /* 0x000fe20003f0f070 */
[----:B------:R-:W-:Y:S01]  /*1590*/  IMAD.MOV.U32 R0, RZ, RZ, RZ ;  /* 0x000000ffff007224 */ /* 0x000fe200078e00ff */
[----:B------:R-:W-:Y:S01]  /*15a0*/  CS2R R134, SRZ ;  /* 0x0000000000867805 */ /* 0x000fe2000001ff00 */
[----:B------:R-:W-:Y:S01]  /*15b0*/  ULEA.HI UR4, UR4, UR8, URZ, 0x7 ;  /* 0x0000000804047291 */ /* 0x000fe2000f8f383f */
[----:B------:R-:W-:Y:S01]  /*15c0*/  IMAD.MOV.U32 R3, RZ, RZ, RZ ;  /* 0x000000ffff037224 */ /* 0x000fe200078e00ff */
[----:B------:R-:W-:Y:S02]  /*15d0*/  CS2R R132, SRZ ;  /* 0x0000000000847805 */ /* 0x000fe4000001ff00 */
[----:B------:R-:W-:Y:S01]  /*15e0*/  CS2R R130, SRZ ;  /* 0x0000000000827805 */ /* 0x000fe2000001ff00 */
[----:B------:R-:W-:Y:S01]  /*15f0*/  USHF.R.S32.HI UR4, URZ, 0x7, UR4 ;  /* 0x000000073f047899 */ /* 0x000fe20008011404 */
[----:B------:R-:W-:Y:S01]  /*1600*/  CS2R R128, SRZ ;  /* 0x0000000000807805 */ /* 0x000fe2000001ff00 */
[----:B------:R-:W-:Y:S01]  /*1610*/  IMAD.MOV.U32 R123, RZ, RZ, RZ ;  /* 0x000000ffff7b7224 */ /* 0x000fe200078e00ff */
[----:B------:R-:W-:Y:S01]  /*1620*/  CS2R R124, SRZ ;  /* 0x00000000007c7805 */ /* 0x000fe2000001ff00 */
[----:B------:R-:W-:Y:S01]  /*1630*/  UISETP.LT.AND UP0, UPT, URZ, UR4, UPT ;  /* 0x000000043f00728c */ /* 0x000fe2000bf01270 */
[----:B------:R-:W-:Y:S01]  /*1640*/  IMAD.MOV.U32 R126, RZ, RZ, RZ ;  /* 0x000000ffff7e7224 */ /* 0x000fe200078e00ff */
[----:B------:R-:W-:-:S02]  /*1650*/  CS2R R26, SRZ ;  /* 0x00000000001a7805 */ /* 0x000fc4000001ff00 */
[----:B------:R-:W-:Y:S01]  /*1660*/  CS2R R120, SRZ ;  /* 0x0000000000787805 */ /* 0x000fe2000001ff00 */
[----:B------:R-:W-:Y:S01]  /*1670*/  USEL UR40, URZ, UR4, !UP0 ;  /* 0x000000043f287287 */ /* 0x000fe2000c000000 */
[----:B------:R-:W-:Y:S01]  /*1680*/  CS2R R14, SRZ ;  /* 0x00000000000e7805 */ /* 0x000fe2000001ff00 */
[----:B------:R-:W-:Y:S01]  /*1690*/  IMAD.MOV.U32 R118, RZ, RZ, RZ ;  /* 0x000000ffff767224 */ /* 0x000fe200078e00ff */
[----:B------:R-:W-:Y:S01]  /*16a0*/  CS2R R114, SRZ ;  /* 0x0000000000727805 */ /* 0x000fe2000001ff00 */
[----:B------:R-:W-:Y:S01]  /*16b0*/  IMAD.MOV.U32 R117, RZ, RZ, RZ ;  /* 0x000000ffff757224 */ /* 0x000fe200078e00ff */
[----:B------:R-:W-:Y:S02]  /*16c0*/  CS2R R112, SRZ ;  /* 0x0000000000707805 */ /* 0x000fe4000001ff00 */
[----:B------:R-:W-:Y:S02]  /*16d0*/  ISETP.GT.AND P1, PT, R88, UR40, PT ;  /* 0x0000002858007c0c */ /* 0x000fe4000bf24270 */
        /* <DEDUP_REMOVED lines=9> */
[----:B------:R-:W-:Y:S01]  /*1770*/  IMAD.MOV.U32 R94, RZ, RZ, RZ ;  /* 0x000000ffff5e7224 */ /* 0x000fe200078e00ff */
[----:B------:R-:W-:Y:S01]  /*1780*/  CS2R R90, SRZ ;  /* 0x00000000005a7805 */ /* 0x000fe2000001ff00 */
[----:B------:R-:W-:Y:S02]  /*1790*/  IMAD.MOV.U32 R9, RZ, RZ, RZ ;  /* 0x000000ffff097224 */ /* 0x000fe400078e00ff */
[----:B------:R-:W-:Y:S02]  /*17a0*/  IMAD.MOV.U32 R89, RZ, RZ, RZ ;  /* 0x000000ffff597224 */ /* 0x000fe400078e00ff */
[----:B------:R-:W-:Y:S01]  /*17b0*/  IMAD.MOV.U32 R28, RZ, RZ, RZ ;  /* 0x000000ffff1c7224 */ /* 0x000fe200078e00ff */
[----:B------:R-:W-:Y:S06]  /*17c0*/  @!P1 BRA `(.L_x_663) ;  /* 0x000000c000cc9947 */ /* 0x000fec0003800000 */
[----:B------:R-:W-:-:S05]  /*17d0*/  VIADD R0, R2, 0xffffff80 ;  /* 0xffffff8002007836 */ /* 0x000fca0000000000 */
[----:B------:R-:W-:-:S04]  /*17e0*/  SHF.R.S32.HI R3, RZ, 0x1f, R0 ;  /* 0x0000001fff037819 */ /* 0x000fc80000011400 */
[----:B------:R-:W-:-:S04]  /*17f0*/  LEA.HI R3, R3, R0, RZ, 0x7 ;  /* 0x0000000003037211 */ /* 0x000fc800078f38ff */
[----:B------:R-:W-:-:S06]  /*1800*/  SHF.R.S32.HI R3, RZ, 0x7, R3 ;  /* 0x00000007ff037819 */ /* 0x000fcc0000011403 */
[----:B------:R-:W1:Y:S02]  /*1810*/  SHFL.IDX PT, R3, R3, RZ, 0x1f ;  /* 0x00001fff03037589 */ /* 0x000e6400000e0000 */
[----:B-1----:R-:W-:-:S13]  /*1820*/  R2UR UR45, R3 ;  /* 0x00000000032d72ca */ /* 0x002fda00000e0000 */
[----:B------:R-:W-:-:S04]  /*1830*/  UIMAD.WIDE UR4, UR45, 0x55555556, URZ ;  /* 0x555555562d0478a5 */ /* 0x000fc8000f8e023f */
[----:B------:R-:W-:Y:S02]  /*1840*/  ULEA.HI UR52, UR5, UR5, URZ, 0x1 ;  /* 0x0000000505347291 */ /* 0x000fe4000f8f083f */
[----:B------:R-:W-:Y:S02]  /*1850*/  UIADD3 UR5, UR39, 0x21800, URZ ;  /* 0x0002180027057890 */ /* 0x000fe4000fffe03f */
[----:B------:R-:W-:Y:S02]  /*1860*/  UIMAD UR52, UR52, -0x3, UR45 ;  /* 0xfffffffd343478a4 */ /* 0x000fe4000f8e022d */
[----:B------:R-:W-:Y:S02]  /*1870*/  ULOP3.LUT UP0, URZ, UR5, 0x3ff, URZ, 0xc0, !UPT ;  /* 0x000003ff053f7892 */ /* 0x000fe4000f80c03f */
[----:B------:R-:W-:Y:S02]  /*1880*/  ULEA UR4, UR52, UR39, 0xc ;  /* 0x0000002734047291 */ /* 0x000fe4000f8e603f */
[----:B------:R-:W-:-:S02]  /*1890*/  ULEA UR5, UR52, UR5, 0xd ;  /* 0x0000000534057291 */ /* 0x000fc4000f8e683f */
[----:B------:R-:W-:Y:S01]  /*18a0*/  PLOP3.LUT P0, PT, PT, PT, UP0, 0x80, 0x0 ;  /* 0x000000000000781c */ /* 0x000fe20003f0f008 */
[----:B------:R-:W-:Y:S02]  /*18b0*/  UIADD3 UR4, UR4, 0xc400, URZ ;  /* 0x0000c40004047890 */ /* 0x000fe4000fffe03f */
[----:B------:R-:W-:Y:S02]  /*18c0*/  USHF.R.U32.HI UR5, URZ, 0x4, UR5 ;  /* 0x000000043f057899 */ /* 0x000fe40008011605 */
[----:B------:R-:W-:Y:S02]  /*18d0*/  USHF.R.U32.HI UR4, URZ, 0x4, UR4 ;  /* 0x000000043f047899 */ /* 0x000fe40008011604 */
[----:B------:R-:W-:Y:S02]  /*18e0*/  ULOP3.LUT UR41, UR5, 0x3fff, URZ, 0xc0, !UPT ;  /* 0x00003fff05297892 */ /* 0x000fe4000f8ec03f */
[----:B------:R-:W-:-:S04]  /*18f0*/  ULOP3.LUT UR54, UR4, 0x3fff, URZ, 0xc0, !UPT ;  /* 0x00003fff04367892 */ /* 0x000fc8000f8ec03f */
[----:B------:R-:W-:Y:S08]  /*1900*/  @!P0 BRA `(.L_x_664) ;  /* 0x0000000000408947 */ /* 0x000ff00003800000 */
        /* <DEDUP_REMOVED lines=16> */
.L_x_664:
[----:B------:R-:W-:Y:S01]  /*1a10*/  ULEA.HI UR4, UR37, UR37, URZ, 0x1 ;  /* 0x0000002525047291 */ /* 0x000fe2000f8f083f */
[----:B------:R-:W-:-:S03]  /*1a20*/  IMAD.U32 R3, RZ, RZ, UR38 ;  /* 0x00000026ff037e24 */ /* 0x000fc6000f8e00ff */
[----:B------:R-:W-:Y:S02]  /*1a30*/  ULOP3.LUT UR4, UR4, 0xfffffffe, URZ, 0xc0, !UPT ;  /* 0xfffffffe04047892 */ /* 0x000fe4000f8ec03f */
[----:B------:R-:W-:Y:S02]  /*1a40*/  ISETP.NE.AND P0, PT, R3, 0x3, PT ;  /* 0x000000030300780c */ /* 0x000fe40003f05270 */
[----:B------:R-:W-:-:S06]  /*1a50*/  UIADD3 UR4, UR37, -UR4, URZ ;  /* 0x8000000425047290 */ /* 0x000fcc000fffe03f */
[----:B------:R-:W-:-:S05]  /*1a60*/  IMAD.U32 R0, RZ, RZ, UR4 ;  /* 0x00000004ff007e24 */ /* 0x000fca000f8e00ff */
[----:B------:R-:W-:-:S04]  /*1a70*/  SHF.L.U32 R0, R0, 0x1f, RZ ;  /* 0x0000001f00007819 */ /* 0x000fc800000006ff */
[----:B------:R-:W1:Y:S02]  /*1a80*/  SYNCS.PHASECHK.TRANS64.TRYWAIT P1, [UR39+0x2d800], R0 ;  /* 0x02d80000ff0075a7 */ /* 0x000e640008020167 */
[----:B-1----:R-:W-:Y:S05]  /*1a90*/  @!P1 BRA `(.L_x_665) ;  /* 0x0000010000d49947 */ /* 0x002fea0003800000 */
.L_x_808:
[----:B------:R-:W-:Y:S05]  /*1aa0*/  @!P0 BRA `(.L_x_666) ;  /* 0x0000000000048947 */ /* 0x000fea0003800000 */
[----:B------:R-:W-:Y:S01]  /*1ab0*/  BPT.TRAP 0x1 ;  /* 0x000000040000795c */ /* 0x000fe20000300000 */
.L_x_666:
[----:B------:R-:W-:Y:S02]  /*1ac0*/  IMAD.U32 R7, RZ, RZ, UR36 ;  /* 0x00000024ff077e24 */ /* 0x000fe4000f8e00ff */
[----:B-1----:R-:W-:-:S03]  /*1ad0*/  IMAD.U32 R0, RZ, RZ, UR49 ;  /* 0x00000031ff007e24 */ /* 0x002fc6000f8e00ff */
[----:B------:R-:W-:Y:S02]  /*1ae0*/  LEA R7, R7, UR39, 0x3 ;  /* 0x0000002707077c11 */ /* 0x000fe4000f8e18ff */
[----:B------:R-:W-:-:S04]  /*1af0*/  SHF.L.U32 R0, R0, 0x1f, RZ ;  /* 0x0000001f00007819 */ /* 0x000fc800000006ff */
[----:B------:R1:W2:Y:S01]  /*1b00*/  SYNCS.PHASECHK.TRANS64.TRYWAIT P2, [R7+URZ+0x2d830], R0 ;  /* 0x02d83000070075a7 */ /* 0x0002a2000804017f */
[----:B------:R-:W-:Y:S05]  /*1b10*/  @!P0 BRA `(.L_x_667) ;  /* 0x0000000000048947 */ /* 0x000fea0003800000 */
[----:B------:R-:W-:Y:S01]  /*1b20*/  BPT.TRAP 0x1 ;  /* 0x000000040000795c */ /* 0x000fe20000300000 */
.L_x_667:
[----:B------:R-:W-:Y:S01]  /*1b30*/  LOP3.LUT P1, RZ, R2, 0x7f, RZ, 0xc0, !PT ;  /* 0x0000007f02ff7812 */ /* 0x000fe2000782c0ff */
[----:B--2---:R-:W-:-:S12]  /*1b40*/  @P2 BRA `(.L_x_668) ;  /* 0x0000000000082947 */ /* 0x004fd80003800000 */
[----:B------:R-:W2:Y:S02]  /*1b50*/  SYNCS.PHASECHK.TRANS64.TRYWAIT P2, [R7+URZ+0x2d830], R0 ;  /* 0x02d83000070075a7 */ /* 0x000ea4000804017f */
[----:B--2---:R-:W-:Y:S05]  /*1b60*/  @!P2 BRA `(.L_x_669) ;  /* 0x0000010000b8a947 */ /* 0x004fea0003800000 */
.L_x_668:
[----:B------:R-:W-:Y:S05]  /*1b70*/  WARPSYNC.ALL ;  /* 0x0000000000007948 */ /* 0x000fea0003800000 */
[----:B------:R-:W-:Y:S01]  /*1b80*/  UIADD3 UR4, UR39, 0x15400, URZ ;  /* 0x0001540027047890 */ /* 0x000fe2000fffe03f */
[----:B------:R-:W-:Y:S01]  /*1b90*/  WARPGROUP.ARRIVE ;  /* 0x00000000000079c5 */ /* 0x000fe20000000000 */
[----:B------:R-:W-:Y:S01]  /*1ba0*/  UMOV UR5, 0x80000020 ;  /* 0x8000002000057882 */ /* 0x000fe20000000000 */
[----:B------:R-:W-:Y:S01]  /*1bb0*/  UMOV UR7, 0x80000020 ;  /* 0x8000002000077882 */ /* 0x000fe20000000000 */
[----:B------:R-:W-:Y:S01]  /*1bc0*/  USHF.R.U32.HI UR4, URZ, 0x4, UR4 ;  /* 0x000000043f047899 */ /* 0x000fe20008011604 */
[----:B------:R-:W3:Y:S01]  /*1bd0*/  LDC R5, c[0x0][0x2e0] ;  /* 0x0000b800ff057b82 */ /* 0x000ee20000000800 */
[----:B------:R-:W-:Y:S01]  /*1be0*/  UMOV UR9, 0x80000020 ;  /* 0x8000002000097882 */ /* 0x000fe20000000000 */
[----:B------:R-:W-:Y:S01]  /*1bf0*/  UMOV UR11, 0x80000020 ;  /* 0x80000020000b7882 */ /* 0x000fe20000000000 */
[----:B------:R-:W-:Y:S01]  /*1c00*/  ULOP3.LUT UR4, UR4, 0x3fff, URZ, 0xc0, !UPT ;  /* 0x00003fff04047892 */ /* 0x000fe2000f8ec03f */
[----:B------:R-:W-:Y:S01]  /*1c10*/  IMAD.MOV.U32 R3, RZ, RZ, -0x80 ;  /* 0xffffff80ff037424 */ /* 0x000fe200078e00ff */
[----:B------:R-:W-:Y:S01]  /*1c20*/  UMOV UR13, 0x80000020 ;  /* 0x80000020000d7882 */ /* 0x000fe20000000000 */
[----:B------:R-:W-:Y:S01]  /*1c30*/  UMOV UR15, 0x80000020 ;  /* 0x80000020000f7882 */ /* 0x000fe20000000000 */
[----:B------:R-:W-:Y:S01]  /*1c40*/  ULOP3.LUT UR32, UR4, 0x10000, URZ, 0xfc, !UPT ;  /* 0x0001000004207892 */ /* 0x000fe2000f8efc3f */
[----:B------:R-:W4:Y:S01]  /*1c50*/  LDC R4, c[0x0][0x288] ;  /* 0x0000a200ff047b82 */ /* 0x000f220000000800 */
[----:B------:R-:W-:Y:S01]  /*1c60*/  ULOP3.LUT UR4, UR54, 0x10000, URZ, 0xfc, !UPT ;  /* 0x0001000036047892 */ /* 0x000fe2000f8efc3f */
[----:B-12---:R-:W-:Y:S01]  /*1c70*/  @!P1 VIADD R0, R7, 0x2d840 ;  /* 0x0002d84007009836 */ /* 0x006fe20000000000 */
[----:B------:R-:W-:Y:S01]  /*1c80*/  UIMAD UR6, UR36, 0x600, UR32 ;  /* 0x00000600240678a4 */ /* 0x000fe2000f8e0220 */
[C---:B------:R-:W-:Y:S01]  /*1c90*/  IMAD R12, R88.reuse, R3, 0x80 ;  /* 0x00000080580c7424 */ /* 0x040fe200078e0203 */
[----:B------:R-:W-:Y:S01]  /*1ca0*/  UIADD3 UR8, UR4, 0x2, URZ ;  /* 0x0000000204087890 */ /* 0x000fe2000fffe03f */
[----:B------:R-:W-:Y:S01]  /*1cb0*/  LEA R10, R88, 0xffffff80, 0x7 ;  /* 0xffffff80580a7811 */ /* 0x000fe200078e38ff */
[----:B------:R-:W-:Y:S01]  /*1cc0*/  UIADD3 UR10, UR6, 0x2, URZ ;  /* 0x00000002060a7890 */ /* 0x000fe2000fffe03f */
[----:B------:R-:W-:Y:S01]  /*1cd0*/  @!P1 PRMT R0, RZ, 0x654, R0 ;  /* 0x00000654ff009816 */ /* 0x000fe20000000000 */
[----:B------:R-:W-:-:S02]  /*1ce0*/  UIADD3 UR12, UR4, 0x300, URZ ;  /* 0x00000300040c7890 */ /* 0x000fc4000fffe03f */
[----:B------:R-:W-:Y:S02]  /*1cf0*/  UIADD3 UR14, UR6, 0x200, URZ ;  /* 0x00000200060e7890 */ /* 0x000fe4000fffe03f */
[----:B------:R-:W-:Y:S01]  /*1d00*/  HGMMA.64x128x16.F32 R24, gdesc[UR4], RZ, !UPT, gsb0 ;  /* 0x01e00000041879f0 */ /* 0x000fe2000c0008ff */
[----:B------:R-:W-:Y:S02]  /*1d10*/  UIADD3 UR16, UR4, 0x302, URZ ;  /* 0x0000030204107890 */ /* 0x000fe4000fffe03f */
[----:B------:R-:W-:Y:S01]  /*1d20*/  UIADD3 UR18, UR6, 0x202, URZ ;  /* 0x0000020206127890 */ /* 0x000fe2000fffe03f */
[----:B---3--:R-:W-:Y:S01]  /*1d30*/  IMAD R3, R5, UR47, R12 ;  /* 0x0000002f05037c24 */ /* 0x008fe2000f8e020c */
[----:B------:R-:W-:Y:S01]  /*1d40*/  UMOV UR17, 0x80000020 ;  /* 0x8000002000117882 */ /* 0x000fe20000000000 */
[----:B------:R-:W-:Y:S01]  /*1d50*/  UMOV UR19, 0x80000020 ;  /* 0x8000002000137882 */ /* 0x000fe20000000000 */
[----:B------:R-:W-:Y:S01]  /*1d60*/  UIADD3 UR20, UR4, 0x600, URZ ;  /* 0x0000060004147890 */ /* 0x000fe2000fffe03f */
[----:B------:R-:W-:Y:S01]  /*1d70*/  IMAD R11, R19, -0x2, R3 ;  /* 0xfffffffe130b7824 */ /* 0x000fe200078e0203 */
[----:B------:R-:W-:Y:S01]  /*1d80*/  UIADD3 UR22, UR6, 0x400, URZ ;  /* 0x0000040006167890 */ /* 0x000fe2000fffe03f */
[----:B------:R-:W-:Y:S01]  /*1d90*/  UMOV UR21, 0x80000020 ;  /* 0x8000002000157882 */ /* 0x000fe20000000000 */
[----:B------:R-:W-:Y:S01]  /*1da0*/  UMOV UR23, 0x80000020 ;  /* 0x8000002000177882 */ /* 0x000fe20000000000 */
[----:B------:R-:W-:-:S02]  /*1db0*/  UIADD3 UR24, UR4, 0x602, URZ ;  /* 0x0000060204187890 */ /* 0x000fc4000fffe03f */
[----:B------:R-:W-:Y:S01]  /*1dc0*/  UIADD3 UR26, UR6, 0x402, URZ ;  /* 0x00000402061a7890 */ /* 0x000fe2000fffe03f */
[----:B------:R-:W-:Y:S01]  /*1dd0*/  UMOV UR25, 0x80000020 ;  /* 0x8000002000197882 */ /* 0x000fe20000000000 */
[----:B------:R-:W-:Y:S01]  /*1de0*/  UMOV UR27, 0x80000020 ;  /* 0x80000020001b7882 */ /* 0x000fe20000000000 */
[----:B------:R-:W-:Y:S01]  /*1df0*/  ULDC.64 UR6, c[0x0][0x9e0] ;  /* 0x0002780000067ab9 */ /* 0x000fe20000000a00 */
[----:B------:R-:W-:Y:S01]  /*1e00*/  ULDC UR35, c[0x0][0x9dc] ;  /* 0x0002770000237ab9 */ /* 0x000fe20000000800 */
[----:B------:R-:W-:-:S06]  /*1e10*/  UISETP.GE.AND UP0, UPT, UR7, 0x1, UPT ;  /* 0x000000010700788c */ /* 0x000fcc000bf06270 */
[----:B------:R-:W-:Y:S01]  /*1e20*/  PLOP3.LUT P2, PT, PT, PT, UP0, 0x40, 0x0 ;  /* 0x000000000000781c */ /* 0x000fe20003f4e808 */
[----:B------:R-:W-:Y:S02]  /*1e30*/  WARPGROUP.DEPBAR.LE gsb0, 0x0 ;  /* 0x00008000000079c5 */ /* 0x000fe40000010000 */
[----:B------:R-:W-:-:S06]  /*1e40*/  WARPGROUP.ARRIVE ;  /* 0x00000000000079c5 */ /* 0x000fcc0000000000 */
[----:B------:R-:W-:Y:S01]  /*1e50*/  HGMMA.64x128x16.F32 R24, gdesc[UR8], R24, gsb0 ;  /* 0x01e00000081879f0 */ /* 0x000fe20008000818 */
[----:B------:R-:W-:Y:S02]  /*1e60*/  ULOP3.LUT UR10, URZ, UR35, URZ, 0x33, !UPT ;  /* 0x000000233f0a7292 */ /* 0x000fe4000f8e333f */
[----:B------:R-:W-:Y:S02]  /*1e70*/  WARPGROUP.DEPBAR.LE gsb0, 0x0 ;  /* 0x00008000000079c5 */ /* 0x000fe40000010000 */
[----:B------:R-:W-:-:S07]  /*1e80*/  WARPGROUP.ARRIVE ;  /* 0x00000000000079c5 */ /* 0x000fce0000000000 */
[----:B------:R-:W-:Y:S03]  /*1e90*/  HGMMA.64x128x16.F32 R24, gdesc[UR12], R24, gsb0 ;  /* 0x01e000000c1879f0 */ /* 0x000fe60008000818 */
        /* <DEDUP_REMOVED lines=10> */
[----:B------:R4:W-:Y:S02]  /*1f40*/  @!P1 SYNCS.ARRIVE.TRANS64.RED.A1T0 RZ, [R0+URZ], RZ ;  /* 0x000000ff00ff99a7 */ /* 0x0009e4000810043f */
[----:B----4-:R-:W-:-:S05]  /*1f50*/  IADD3 R0, R3, 0x1, -R4 ;  /* 0x0000000103007810 */ /* 0x010fca0007ffe804 */
[----:B------:R-:W-:Y:S02]  /*1f60*/  IMAD R6, R19, -0x2, R0 ;  /* 0xfffffffe13067824 */ /* 0x000fe400078e0200 */
[----:B------:R-:W-:Y:S02]  /*1f70*/  VIADD R0, R137, UR42 ;  /* 0x0000002a89007c36 */ /* 0x000fe40008000000 */
[C---:B------:R-:W-:Y:S02]  /*1f80*/  VIADD R14, R6.reuse, UR6 ;  /* 0x00000006060e7c36 */ /* 0x040fe40008000000 */
[----:B------:R-:W-:-:S03]  /*1f90*/  VIADD R13, R6, UR10 ;  /* 0x0000000a060d7c36 */ /* 0x000fc60008000000 */
[----:B------:R-:W-:Y:S01]  /*1fa0*/  VIADDMNMX R3, R0, R14, R11, PT ;  /* 0x0000000e00037246 */ /* 0x000fe2000380010b */
[----:B------:R-:W-:Y:S01]  /*1fb0*/  IMAD.IADD R6, R13, 0x1, R0 ;  /* 0x000000010d067824 */ /* 0x000fe200078e0200 */
[----:B------:R-:W-:Y:S06]  /*1fc0*/  @P2 BRA `(.L_x_670) ;  /* 0x00000000005c2947 */ /* 0x000fec0003800000 */
[----:B------:R-:W-:Y:S01]  /*1fd0*/  IMAD R7, R5, UR47, R0 ;  /* 0x0000002f05077c24 */ /* 0x000fe2000f8e0200 */
[----:B------:R-:W-:Y:S03]  /*1fe0*/  BSSY B0, `(.L_x_671) ;  /* 0x0000011000007945 */ /* 0x000fe60003800000 */
[----:B------:R-:W-:-:S05]  /*1ff0*/  IMAD.IADD R7, R7, 0x1, -R4 ;  /* 0x0000000107077824 */ /* 0x000fca00078e0a04 */
[----:B------:R-:W-:-:S13]  /*2000*/  ISETP.GT.AND P2, PT, R7, -0x1, PT ;  /* 0xffffffff0700780c */ /* 0x000fda0003f44270 */
[----:B------:R-:W-:Y:S05]  /*2010*/  @P2 BRA `(.L_x_672) ;  /* 0x0000000000202947 */ /* 0x000fea0003800000 */
[----:B------:R-:W-:Y:S01]  /*2020*/  UISETP.NE.AND UP1, UPT, UR7, 0x1, UPT ;  /* 0x000000010700788c */ /* 0x000fe2000bf25270 */
[----:B------:R-:W-:-:S05]  /*2030*/  LOP3.LUT R7, RZ, R7, RZ, 0x33, !PT ;  /* 0x00000007ff077212 */ /* 0x000fca00078e33ff */
[----:B------:R-:W-:-:S05]  /*2040*/  PLOP3.LUT P2, PT, PT, PT, UP1, 0x80, 0x0 ;  /* 0x000000000000781c */ /* 0x000fca0003f4f018 */
[----:B------:R-:W-:-:S08]  /*2050*/  @UP1 ULDC.64 UR10, c[0x0][0x9e8] ;  /* 0x00027a00000a1ab9 */ /* 0x000fd00000000a00 */
[----:B------:R-:W-:-:S05]  /*2060*/  @P2 IMAD.HI.U32 R8, R7, UR10, RZ ;  /* 0x0000000a07082c27 */ /* 0x000fca000f8e00ff */
[----:B------:R-:W-:-:S04]  /*2070*/  @P2 SHF.R.U32.HI R7, RZ, UR11, R8 ;  /* 0x0000000bff072c19 */ /* 0x000fc80008011608 */
[----:B------:R-:W-:Y:S01]  /*2080*/  LOP3.LUT R7, RZ, R7, RZ, 0x33, !PT ;  /* 0x00000007ff077212 */ /* 0x000fe200078e33ff */
[----:B------:R-:W-:Y:S06]  /*2090*/  BRA `(.L_x_673) ;  /* 0x0000000000147947 */ /* 0x000fec0003800000 */
.L_x_672:
[----:B------:R-:W-:-:S06]  /*20a0*/  UISETP.NE.AND UP1, UPT, UR7, 0x1, UPT ;  /* 0x000000010700788c */ /* 0x000fcc000bf25270 */
[----:B------:R-:W-:-:S05]  /*20b0*/  PLOP3.LUT P2, PT, PT, PT, UP1, 0x80, 0x0 ;  /* 0x000000000000781c */ /* 0x000fca0003f4f018 */
[----:B------:R-:W-:-:S08]  /*20c0*/  @UP1 ULDC.64 UR10, c[0x0][0x9e8] ;  /* 0x00027a00000a1ab9 */ /* 0x000fd00000000a00 */
[----:B------:R-:W-:-:S05]  /*20d0*/  @P2 IMAD.HI.U32 R8, R7, UR10, RZ ;  /* 0x0000000a07082c27 */ /* 0x000fca000f8e00ff */
[----:B------:R-:W-:-:S07]  /*20e0*/  @P2 SHF.R.U32.HI R7, RZ, UR11, R8 ;  /* 0x0000000bff072c19 */ /* 0x000fce0008011608 */
.L_x_673:
[----:B------:R-:W-:Y:S05]  /*20f0*/  BSYNC B0 ;  /* 0x0000000000007941 */ /* 0x000fea0003800000 */
.L_x_671:
[----:B------:R-:W-:-:S04]  /*2100*/  IMAD R8, R7, UR7, -R10 ;  /* 0x0000000707087c24 */ /* 0x000fc8000f8e0a0a */
[----:B------:R-:W-:-:S05]  /*2110*/  IMAD R8, R19, -0x2, R8 ;  /* 0xfffffffe13087824 */ /* 0x000fca00078e0208 */
[----:B------:R-:W-:Y:S02]  /*2120*/  VIMNMX R6, R6, R8, !PT ;  /* 0x0000000806067248 */ /* 0x000fe40007fe0100 */
[----:B------:R-:W-:-:S07]  /*2130*/  VIADDMNMX R3, R8, UR7, R3, PT ;  /* 0x0000000708037c46 */ /* 0x000fce000b800103 */
.L_x_670:
[C---:B------:R-:W-:Y:S02]  /*2140*/  ISETP.GE.AND P4, PT, R12.reuse, 0x9, PT ;  /* 0x000000090c00780c */ /* 0x040fe40003f86270 */
[C---:B------:R-:W-:Y:S02]  /*2150*/  ISETP.GE.AND P2, PT, R12.reuse, 0x2, PT ;  /* 0x000000020c00780c */ /* 0x040fe40003f46270 */
[----:B------:R-:W-:Y:S02]  /*2160*/  ISETP.GE.AND P5, PT, R12, 0xa, PT ;  /* 0x0000000a0c00780c */ /* 0x000fe40003fa6270 */
[----:B------:R-:W-:Y:S02]  /*2170*/  LOP3.LUT R138, R138, 0xfffffffd, RZ, 0xc0, !PT ;  /* 0xfffffffd8a8a7812 */ /* 0x000fe400078ec0ff */
[----:B------:R-:W-:-:S04]  /*2180*/  ISETP.GT.AND P3, PT, R6, 0x1, !P2 ;  /* 0x000000010600780c */ /* 0x000fc80005764270 */
[----:B------:R-:W-:Y:S02]  /*2190*/  ISETP.LT.OR P3, PT, R3, 0x2, P3 ;  /* 0x000000020300780c */ /* 0x000fe40001f61670 */
[----:B------:R-:W-:Y:S02]  /*21a0*/  @P4 LOP3.LUT R138, R138, 0x2, RZ, 0xfc, !PT ;  /* 0x000000028a8a4812 */ /* 0x000fe400078efcff */
[----:B------:R-:W-:Y:S02]  /*21b0*/  FSEL R25, R25, -INF , !P3 ;  /* 0xff80000019197808 */ /* 0x000fe40005800000 */
[----:B------:R-:W-:Y:S02]  /*21c0*/  LOP3.LUT R138, R138, 0xfffffffb, RZ, 0xc0, !PT ;  /* 0xfffffffb8a8a7812 */ /* 0x000fe400078ec0ff */
[----:B------:R-:W-:Y:S02]  /*21d0*/  ISETP.GT.AND P4, PT, R6, 0x8, !P4 ;  /* 0x000000080600780c */ /* 0x000fe40006784270 */
[----:B------:R-:W-:-:S02]  /*21e0*/  @P5 LOP3.LUT R138, R138, 0x4, RZ, 0xfc, !PT ;  /* 0x000000048a8a5812 */ /* 0x000fc400078efcff */
[----:B------:R-:W-:Y:S02]  /*21f0*/  ISETP.GT.AND P3, PT, R6, 0x9, !P5 ;  /* 0x000000090600780c */ /* 0x000fe40006f64270 */
[----:B------:R-:W-:Y:S02]  /*2200*/  ISETP.GE.AND P5, PT, R12, 0x11, PT ;  /* 0x000000110c00780c */ /* 0x000fe40003fa6270 */
[C---:B------:R-:W-:Y:S02]  /*2210*/  ISETP.LT.OR P4, PT, R3.reuse, 0x9, P4 ;  /* 0x000000090300780c */ /* 0x040fe40002781670 */
[----:B------:R-:W-:Y:S02]  /*2220*/  ISETP.LT.OR P3, PT, R3, 0xa, P3 ;  /* 0x0000000a0300780c */ /* 0x000fe40001f61670 */
[----:B------:R-:W-:Y:S02]  /*2230*/  FSEL R28, R28, -INF , !P4 ;  /* 0xff8000001c1c7808 */ /* 0x000fe40006000000 */
[----:B------:R-:W-:-:S02]  /*2240*/  ISETP.GE.AND P4, PT, R12, 0x12, PT ;  /* 0x000000120c00780c */ /* 0x000fc40003f86270 */
[----:B------:R-:W-:Y:S02]  /*2250*/  LOP3.LUT R138, R138, 0xfffffff7, RZ, 0xc0, !PT ;  /* 0xfffffff78a8a7812 */ /* 0x000fe400078ec0ff */
[----:B------:R-:W-:Y:S02]  /*2260*/  FSEL R29, R29, -INF , !P3 ;  /* 0xff8000001d1d7808 */ /* 0x000fe40005800000 */
[----:B------:R-:W-:Y:S02]  /*2270*/  ISETP.GT.AND P3, PT, R6, 0x10, !P5 ;  /* 0x000000100600780c */ /* 0x000fe40006f64270 */
[----:B------:R-:W-:Y:S02]  /*2280*/  @P5 LOP3.LUT R138, R138, 0x8, RZ, 0xfc, !PT ;  /* 0x000000088a8a5812 */ /* 0x000fe400078efcff */
[----:B------:R-:W-:Y:S02]  /*2290*/  ISETP.LT.OR P3, PT, R3, 0x11, P3 ;  /* 0x000000110300780c */ /* 0x000fe40001f61670 */
[----:B------:R-:W-:-:S02]  /*22a0*/  LOP3.LUT R138, R138, 0xfdffffff, RZ, 0xc0, !PT ;  /* 0xfdffffff8a8a7812 */ /* 0x000fc400078ec0ff */
[----:B------:R-:W-:Y:S02]  /*22b0*/  FSEL R32, R32, -INF , !P3 ;  /* 0xff80000020207808 */ /* 0x000fe40005800000 */
[----:B------:R-:W-:Y:S02]  /*22c0*/  @P4 LOP3.LUT R138, R138, 0x2000000, RZ, 0xfc, !PT ;  /* 0x020000008a8a4812 */ /* 0x000fe400078efcff */
[----:B------:R-:W-:Y:S02]  /*22d0*/  ISETP.GT.AND P3, PT, R6, 0x11, !P4 ;  /* 0x000000110600780c */ /* 0x000fe40006764270 */
[----:B------:R-:W-:Y:S02]  /*22e0*/  ISETP.GE.AND P4, PT, R12, 0x19, PT ;  /* 0x000000190c00780c */ /* 0x000fe40003f86270 */
[----:B------:R-:W-:Y:S02]  /*22f0*/  ISETP.LT.OR P3, PT, R3, 0x12, P3 ;  /* 0x000000120300780c */ /* 0x000fe40001f61670 */
[----:B------:R-:W-:-:S02]  /*2300*/  LOP3.LUT R138, R138, 0xfeffffff, RZ, 0xc0, !PT ;  /* 0xfeffffff8a8a7812 */ /* 0x000fc400078ec0ff */
[----:B------:R-:W-:Y:S02]  /*2310*/  FSEL R33, R33, -INF , !P3 ;  /* 0xff80000021217808 */ /* 0x000fe40005800000 */
[----:B------:R-:W-:-:S04]  /*2320*/  ISETP.GT.AND P3, PT, R6, 0x18, !P4 ;  /* 0x000000180600780c */ /* 0x000fc80006764270 */
[----:B------:R-:W-:Y:S02]  /*2330*/  ISETP.LT.OR P3, PT, R3, 0x19, P3 ;  /* 0x000000190300780c */ /* 0x000fe40001f61670 */
[----:B------:R-:W-:Y:S02]  /*2340*/  @P4 LOP3.LUT R138, R138, 0x1000000, RZ, 0xfc, !PT ;  /* 0x010000008a8a4812 */ /* 0x000fe400078efcff */
[----:B------:R-:W-:Y:S02]  /*2350*/  ISETP.GE.AND P4, PT, R12, 0x1a, PT ;  /* 0x0000001a0c00780c */ /* 0x000fe40003f86270 */
[----:B------:R-:W-:Y:S02]  /*2360*/  LOP3.LUT R138, R138, 0xff7fffff, RZ, 0xc0, !PT ;  /* 0xff7fffff8a8a7812 */ /* 0x000fe400078ec0ff */
[----:B------:R-:W-:Y:S02]  /*2370*/  FSEL R36, R36, -INF , !P3 ;  /* 0xff80000024247808 */ /* 0x000fe40005800000 */
[----:B------:R-:W-:-:S04]  /*2380*/  ISETP.GT.AND P3, PT, R6, 0x19, !P4 ;  /* 0x000000190600780c */ /* 0x000fc80006764270 */
[----:B------:R-:W-:-:S03]  /*2390*/  ISETP.LT.OR P3, PT, R3, 0x1a, P3 ;  /* 0x0000001a0300780c */ /* 0x000fc60001f61670 */
        /* <DEDUP_REMOVED lines=110> */
[----:B------:R-:W-:Y:S02]  /*2a80*/  FSEL R73, R73, -INF , !P3 ;  /* 0xff80000049497808 */ /* 0x000fe40005800000 */
[----:B------:R-:W-:Y:S02]  /*2a90*/  LOP3.LUT R138, R138, 0xffffffef, RZ, 0xc0, !PT ;  /* 0xffffffef8a8a7812 */ /* 0x000fe400078ec0ff */
[----:B------:R-:W-:-:S04]  /*2aa0*/  ISETP.GT.AND P3, PT, R6, 0x68, !P4 ;  /* 0x000000680600780c */ /* 0x000fc80006764270 */
[----:B------:R-:W-:-:S03]  /*2ab0*/  ISETP.LT.OR P3, PT, R3, 0x69, P3 ;  /* 0x000000690300780c */ /* 0x000fc60001f61670 */
[----:B------:R-:W-:Y:S02]  /*2ac0*/  @P4 LOP3.LUT R138, R138, 0x10, RZ, 0xfc, !PT ;  /* 0x000000108a8a4812 */ /* 0x000fe400078efcff */
[----:B------:R-:W-:Y:S02]  /*2ad0*/  ISETP.GE.AND P4, PT, R12, 0x6a, PT ;  /* 0x0000006a0c00780c */ /* 0x000fe40003f86270 */
[----:B------:R-:W-:Y:S02]  /*2ae0*/  FSEL R76, R76, -INF , !P3 ;  /* 0xff8000004c4c7808 */ /* 0x000fe40005800000 */
[----:B------:R-:W-:Y:S02]  /*2af0*/  ISETP.GT.AND P3, PT, R6, 0x69, !P4 ;  /* 0x000000690600780c */ /* 0x000fe40006764270 */
[----:B------:R-:W-:Y:S02]  /*2b00*/  LOP3.LUT R138, R138, 0xfbffffff, RZ, 0xc0, !PT ;  /* 0xfbffffff8a8a7812 */ /* 0x000fe400078ec0ff */
[----:B------:R-:W-:-:S04]  /*2b10*/  ISETP.LT.OR P3, PT, R3, 0x6a, P3 ;  /* 0x0000006a0300780c */ /* 0x000fc80001f61670 */
[----:B------:R-:W-:Y:S02]  /*2b20*/  FSEL R77, R77, -INF , !P3 ;  /* 0xff8000004d4d7808 */ /* 0x000fe40005800000 */
[----:B------:R-:W-:Y:S02]  /*2b30*/  ISETP.GE.AND P3, PT, R12, 0x71, PT ;  /* 0x000000710c00780c */ /* 0x000fe40003f66270 */
[----:B------:R-:W-:Y:S02]  /*2b40*/  @P4 LOP3.LUT R138, R138, 0x4000000, RZ, 0xfc, !PT ;  /* 0x040000008a8a4812 */ /* 0x000fe400078efcff */
[----:B------:R-:W-:Y:S02]  /*2b50*/  ISETP.GT.AND P4, PT, R6, 0x70, !P3 ;  /* 0x000000700600780c */ /* 0x000fe40005f84270 */
[----:B------:R-:W-:Y:S02]  /*2b60*/  LOP3.LUT R138, R138, 0xfffffffe, RZ, 0xc0, !PT ;  /* 0xfffffffe8a8a7812 */ /* 0x000fe400078ec0ff */
[----:B------:R-:W-:-:S04]  /*2b70*/  ISETP.LT.OR P4, PT, R3, 0x71, P4 ;  /* 0x000000710300780c */ /* 0x000fc80002781670 */
[----:B------:R-:W-:Y:S02]  /*2b80*/  FSEL R80, R80, -INF , !P4 ;  /* 0xff80000050507808 */ /* 0x000fe40006000000 */
[----:B------:R-:W-:-:S04]  /*2b90*/  ISETP.GE.AND P4, PT, R12, 0x72, PT ;  /* 0x000000720c00780c */ /* 0x000fc80003f86270 */
[----:B------:R-:W-:-:S04]  /*2ba0*/  ISETP.GT.AND P5, PT, R6, 0x71, !P4 ;  /* 0x000000710600780c */ /* 0x000fc800067a4270 */
[----:B------:R-:W-:-:S04]  /*2bb0*/  ISETP.LT.OR P5, PT, R3, 0x72, P5 ;  /* 0x000000720300780c */ /* 0x000fc80002fa1670 */
[----:B------:R-:W-:Y:S02]  /*2bc0*/  FSEL R81, R81, -INF , !P5 ;  /* 0xff80000051517808 */ /* 0x000fe40006800000 */
[----:B------:R-:W-:-:S04]  /*2bd0*/  ISETP.GE.AND P5, PT, R12, 0x79, PT ;  /* 0x000000790c00780c */ /* 0x000fc80003fa6270 */
[----:B------:R-:W-:-:S04]  /*2be0*/  ISETP.GT.AND P6, PT, R6, 0x78, !P5 ;  /* 0x000000780600780c */ /* 0x000fc80006fc4270 */
[----:B------:R-:W-:-:S04]  /*2bf0*/  ISETP.LT.OR P6, PT, R3, 0x79, P6 ;  /* 0x000000790300780c */ /* 0x000fc800037c1670 */
[----:B------:R-:W-:Y:S02]  /*2c00*/  FSEL R84, R84, -INF , !P6 ;  /* 0xff80000054547808 */ /* 0x000fe40007000000 */
[----:B------:R-:W-:-:S13]  /*2c10*/  ISETP.GE.AND P6, PT, R12, 0x1, PT ;  /* 0x000000010c00780c */ /* 0x000fda0003fc6270 */
[----:B------:R-:W-:Y:S02]  /*2c20*/  @P6 LOP3.LUT R138, R138, 0x1, RZ, 0xfc, !PT ;  /* 0x000000018a8a6812 */ /* 0x000fe400078efcff */
[----:B------:R-:W-:Y:S02]  /*2c30*/  ISETP.GT.AND P6, PT, R6, RZ, !P6 ;  /* 0x000000ff0600720c */ /* 0x000fe400077c4270 */
[----:B------:R-:W-:Y:S02]  /*2c40*/  LOP3.LUT R138, R138, 0xf7ffffff, RZ, 0xc0, !PT ;  /* 0xf7ffffff8a8a7812 */ /* 0x000fe400078ec0ff */
[----:B------:R-:W-:-:S04]  /*2c50*/  ISETP.LT.OR P6, PT, R3, 0x1, P6 ;  /* 0x000000010300780c */ /* 0x000fc800037c1670 */
[----:B------:R-:W-:Y:S02]  /*2c60*/  FSEL R9, R24, -INF , !P6 ;  /* 0xff80000018097808 */ /* 0x000fe40007000000 */
[----:B------:R-:W-:-:S13]  /*2c70*/  ISETP.GE.AND P6, PT, R12, 0x7a, PT ;  /* 0x0000007a0c00780c */ /* 0x000fda0003fc6270 */
[----:B------:R-:W-:Y:S02]  /*2c80*/  @P6 LOP3.LUT R138, R138, 0x8000000, RZ, 0xfc, !PT ;  /* 0x080000008a8a6812 */ /* 0x000fe400078efcff */
[----:B------:R-:W-:-:S04]  /*2c90*/  ISETP.GT.AND P6, PT, R6, 0x79, !P6 ;  /* 0x000000790600780c */ /* 0x000fc800077c4270 */
[----:B------:R-:W-:Y:S01]  /*2ca0*/  ISETP.LT.OR P6, PT, R3, 0x7a, P6 ;  /* 0x0000007a0300780c */ /* 0x000fe200037c1670 */
[----:B------:R-:W-:-:S03]  /*2cb0*/  VIADD R3, R0, 0x8 ;  /* 0x0000000800037836 */ /* 0x000fc60000000000 */
[----:B------:R-:W-:Y:S01]  /*2cc0*/  FSEL R85, R85, -INF , !P6 ;  /* 0xff80000055557808 */ /* 0x000fe20007000000 */
[----:B------:R-:W-:Y:S01]  /*2cd0*/  IMAD.IADD R8, R13, 0x1, R3 ;  /* 0x000000010d087824 */ /* 0x000fe200078e0203 */
[----:B------:R-:W-:Y:S02]  /*2ce0*/  PLOP3.LUT P6, PT, PT, PT, UP0, 0x40, 0x0 ;  /* 0x000000000000781c */ /* 0x000fe40003fce808 */
[----:B------:R-:W-:-:S11]  /*2cf0*/  VIADDMNMX R6, R3, R14, R11, PT ;  /* 0x0000000e03067246 */ /* 0x000fd6000380010b */
[----:B------:R-:W-:Y:S05]  /*2d00*/  @P6 BRA `(.L_x_674) ;  /* 0x0000000000646947 */ /* 0x000fea0003800000 */
        /* <DEDUP_REMOVED lines=9> */
[----:B------:R-:W-:Y:S01]  /*2da0*/  @P6 IMAD.HI.U32 R11, R7, UR10, RZ ;  /* 0x0000000a070b6c27 */ /* 0x000fe2000f8e00ff */
[----:B------:R-:W-:-:S13]  /*2db0*/  PLOP3.LUT P6, PT, PT, PT, UP1, 0x80, 0x0 ;  /* 0x000000000000781c */ /* 0x000fda0003fcf018 */
[----:B------:R-:W-:-:S04]  /*2dc0*/  @P6 SHF.R.U32.HI R7, RZ, UR11, R11 ;  /* 0x0000000bff076c19 */ /* 0x000fc8000801160b */
[----:B------:R-:W-:Y:S01]  /*2dd0*/  LOP3.LUT R7, RZ, R7, RZ, 0x33, !PT ;  /* 0x00000007ff077212 */ /* 0x000fe200078e33ff */
[----:B------:R-:W-:Y:S06]  /*2de0*/  BRA `(.L_x_677) ;  /* 0x0000000000187947 */ /* 0x000fec0003800000 */
.L_x_676:
[----:B------:R-:W-:-:S06]  /*2df0*/  UISETP.NE.AND UP1, UPT, UR7, 0x1, UPT ;  /* 0x000000010700788c */ /* 0x000fcc000bf25270 */
[----:B------:R-:W-:-:S05]  /*2e00*/  PLOP3.LUT P6, PT, PT, PT, UP1, 0x80, 0x0 ;  /* 0x000000000000781c */ /* 0x000fca0003fcf018 */
[----:B------:R-:W-:-:S08]  /*2e10*/  @UP1 ULDC.64 UR10, c[0x0][0x9e8] ;  /* 0x00027a00000a1ab9 */ /* 0x000fd00000000a00 */
[----:B------:R-:W-:Y:S01]  /*2e20*/  @P6 IMAD.HI.U32 R11, R7, UR10, RZ ;  /* 0x0000000a070b6c27 */ /* 0x000fe2000f8e00ff */
[----:B------:R-:W-:-:S13]  /*2e30*/  PLOP3.LUT P6, PT, PT, PT, UP1, 0x80, 0x0 ;  /* 0x000000000000781c */ /* 0x000fda0003fcf018 */
[----:B------:R-:W-:-:S07]  /*2e40*/  @P6 SHF.R.U32.HI R7, RZ, UR11, R11 ;  /* 0x0000000bff076c19 */ /* 0x000fce000801160b */
.L_x_677:
[----:B------:R-:W-:Y:S05]  /*2e50*/  BSYNC B0 ;  /* 0x0000000000007941 */ /* 0x000fea0003800000 */
.L_x_675:
[----:B------:R-:W-:-:S04]  /*2e60*/  IMAD R10, R7, UR7, -R10 ;  /* 0x00000007070a7c24 */ /* 0x000fc8000f8e0a0a */
[----:B------:R-:W-:-:S05]  /*2e70*/  IMAD R7, R19, -0x2, R10 ;  /* 0xfffffffe13077824 */ /* 0x000fca00078e020a */
[----:B------:R-:W-:Y:S02]  /*2e80*/  VIMNMX R8, R8, R7, !PT ;  /* 0x0000000708087248 */ /* 0x000fe40007fe0100 */
[----:B------:R-:W-:-:S07]  /*2e90*/  VIADDMNMX R6, R7, UR7, R6, PT ;  /* 0x0000000707067c46 */ /* 0x000fce000b800106 */
.L_x_674:
[----:B------:R-:W-:Y:S01]  /*2ea0*/  ISETP.GT.AND P2, PT, R8, 0x1, !P2 ;  /* 0x000000010800780c */ /* 0x000fe20005744270 */
[----:B------:R-:W-:Y:S01]  /*2eb0*/  ULDC UR33, c[0x0][0x988] ;  /* 0x0002620000217ab9 */ /* 0x000fe20000000800 */
[----:B------:R-:W-:Y:S01]  /*2ec0*/  LOP3.LUT P6, RZ, R138, 0x8, RZ, 0xc0, !PT ;  /* 0x000000088aff7812 */ /* 0x000fe200078cc0ff */
[----:B------:R-:W-:Y:S01]  /*2ed0*/  IMAD R5, R5, UR47, -R4 ;  /* 0x0000002f05057c24 */ /* 0x000fe2000f8e0a04 */
[----:B------:R-:W-:Y:S02]  /*2ee0*/  ISETP.LT.OR P2, PT, R6, 0x2, P2 ;  /* 0x000000020600780c */ /* 0x000fe40001741670 */
[----:B------:R-:W-:Y:S02]  /*2ef0*/  FMNMX.FTZ R7, R9, R25, !PT ;  /* 0x0000001909077209 */ /* 0x000fe40007810000 */
[----:B------:R-:W-:Y:S02]  /*2f00*/  FSEL R27, R27, -INF , !P2 ;  /* 0xff8000001b1b7808 */ /* 0x000fe40005000000 */
[----:B------:R-:W-:-:S02]  /*2f10*/  LOP3.LUT P2, RZ, R138, 0x2, RZ, 0xc0, !PT ;  /* 0x000000028aff7812 */ /* 0x000fc4000784c0ff */
[----:B------:R-:W-:Y:S02]  /*2f20*/  FMNMX.FTZ R10, R28, R7, !PT ;  /* 0x000000071c0a7209 */ /* 0x000fe40007810000 */
[----:B------:R-:W-:Y:S02]  /*2f30*/  ISETP.GT.AND P2, PT, R8, 0x8, !P2 ;  /* 0x000000080800780c */ /* 0x000fe40005744270 */
[----:B------:R-:W-:Y:S02]  /*2f40*/  FMNMX.FTZ R7, R29, R10, !PT ;  /* 0x0000000a1d077209 */ /* 0x000fe40007810000 */
[----:B------:R-:W-:Y:S02]  /*2f50*/  ISETP.LT.OR P2, PT, R6, 0x9, P2 ;  /* 0x000000090600780c */ /* 0x000fe40001741670 */
[----:B------:R-:W-:Y:S02]  /*2f60*/  FMNMX.FTZ R10, R32, R7, !PT ;  /* 0x00000007200a7209 */ /* 0x000fe40007810000 */
[----:B------:R-:W-:-:S02]  /*2f70*/  FSEL R30, R30, -INF , !P2 ;  /* 0xff8000001e1e7808 */ /* 0x000fc40005000000 */
[----:B------:R-:W-:Y:S02]  /*2f80*/  LOP3.LUT P2, RZ, R138, 0x4, RZ, 0xc0, !PT ;  /* 0x000000048aff7812 */ /* 0x000fe4000784c0ff */
[----:B------:R-:W-:Y:S02]  /*2f90*/  FMNMX.FTZ R7, R33, R10, !PT ;  /* 0x0000000a21077209 */ /* 0x000fe40007810000 */
[----:B------:R-:W-:Y:S02]  /*2fa0*/  ISETP.GT.AND P2, PT, R8, 0x9, !P2 ;  /* 0x000000090800780c */ /* 0x000fe40005744270 */
[----:B------:R-:W-:Y:S02]  /*2fb0*/  FMNMX.FTZ R10, R36, R7, !PT ;  /* 0x00000007240a7209 */ /* 0x000fe40007810000 */
[----:B------:R-:W-:Y:S02]  /*2fc0*/  ISETP.LT.OR P2, PT, R6, 0xa, P2 ;  /* 0x0000000a0600780c */ /* 0x000fe40001741670 */
[----:B------:R-:W-:-:S02]  /*2fd0*/  FMNMX.FTZ R7, R37, R10, !PT ;  /* 0x0000000a25077209 */ /* 0x000fc40007810000 */
[----:B------:R-:W-:Y:S02]  /*2fe0*/  FSEL R31, R31, -INF , !P2 ;  /* 0xff8000001f1f7808 */ /* 0x000fe40005000000 */
[----:B------:R-:W-:Y:S02]  /*2ff0*/  ISETP.GT.AND P2, PT, R8, 0x10, !P6 ;  /* 0x000000100800780c */ /* 0x000fe40007744270 */
[----:B------:R-:W-:Y:S02]  /*3000*/  FMNMX.FTZ R10, R40, R7, !PT ;  /* 0x00000007280a7209 */ /* 0x000fe40007810000 */
[----:B------:R-:W-:Y:S02]  /*3010*/  ISETP.LT.OR P2, PT, R6, 0x11, P2 ;  /* 0x000000110600780c */ /* 0x000fe40001741670 */
[----:B------:R-:W-:Y:S02]  /*3020*/  LOP3.LUT P6, RZ, R138, 0x8000, RZ, 0xc0, !PT ;  /* 0x000080008aff7812 */ /* 0x000fe400078cc0ff */
        /* <DEDUP_REMOVED lines=8> */
[----:B------:R-:W-:Y:S02]  /*30b0*/  LOP3.LUT P2, RZ, R138, 0x1000000, RZ, 0xc0, !PT ;  /* 0x010000008aff7812 */ /* 0x000fe4000784c0ff */
[----:B------:R-:W-:Y:S02]  /*30c0*/  FMNMX.FTZ R10, R48, R7, !PT ;  /* 0x00000007300a7209 */ /* 0x000fe40007810000 */
[----:B------:R-:W-:Y:S02]  /*30d0*/  ISETP.GT.AND P2, PT, R8, 0x18, !P2 ;  /* 0x000000180800780c */ /* 0x000fe40005744270 */
[----:B------:R-:W-:Y:S02]  /*30e0*/  FMNMX.FTZ R7, R49, R10, !PT ;  /* 0x0000000a31077209 */ /* 0x000fe40007810000 */
[----:B------:R-:W-:-:S02]  /*30f0*/  ISETP.LT.OR P2, PT, R6, 0x19, P2 ;  /* 0x000000190600780c */ /* 0x000fc40001741670 */
[----:B------:R-:W-:Y:S02]  /*3100*/  FMNMX.FTZ R10, R52, R7, !PT ;  /* 0x00000007340a7209 */ /* 0x000fe40007810000 */
[----:B------:R-:W-:Y:S02]  /*3110*/  FSEL R38, R38, -INF , !P2 ;  /* 0xff80000026267808 */ /* 0x000fe40005000000 */
[----:B------:R-:W-:Y:S02]  /*3120*/  LOP3.LUT P2, RZ, R138, 0x800000, RZ, 0xc0, !PT ;  /* 0x008000008aff7812 */ /* 0x000fe4000784c0ff */
[----:B------:R-:W-:Y:S02]  /*3130*/  FMNMX.FTZ R7, R53, R10, !PT ;  /* 0x0000000a35077209 */ /* 0x000fe40007810000 */
[----:B------:R-:W-:Y:S02]  /*3140*/  ISETP.GT.AND P2, PT, R8, 0x19, !P2 ;  /* 0x000000190800780c */ /* 0x000fe40005744270 */
[----:B------:R-:W-:-:S02]  /*3150*/  FMNMX.FTZ R10, R56, R7, !PT ;  /* 0x00000007380a7209 */ /* 0x000fc40007810000 */
[----:B------:R-:W-:Y:S02]  /*3160*/  ISETP.LT.OR P2, PT, R6, 0x1a, P2 ;  /* 0x0000001a0600780c */ /* 0x000fe40001741670 */
[----:B------:R-:W-:Y:S02]  /*3170*/  FMNMX.FTZ R7, R57, R10, !PT ;  /* 0x0000000a39077209 */ /* 0x000fe40007810000 */
[----:B------:R-:W-:Y:S02]  /*3180*/  FSEL R39, R39, -INF , !P2 ;  /* 0xff80000027277808 */ /* 0x000fe40005000000 */
[----:B------:R-:W-:Y:S02]  /*3190*/  LOP3.LUT P2, RZ, R138, 0x400000, RZ, 0xc0, !PT ;  /* 0x004000008aff7812 */ /* 0x000fe4000784c0ff */
[----:B------:R-:W-:Y:S02]  /*31a0*/  FMNMX.FTZ R10, R60, R7, !PT ;  /* 0x000000073c0a7209 */ /* 0x000fe40007810000 */
[----:B------:R-:W-:-:S02]  /*31b0*/  ISETP.GT.AND P2, PT, R8, 0x20, !P2 ;  /* 0x000000200800780c */ /* 0x000fc40005744270 */
[----:B------:R-:W-:Y:S02]  /*31c0*/  FMNMX.FTZ R7, R61, R10, !PT ;  /* 0x0000000a3d077209 */ /* 0x000fe40007810000 */
[----:B------:R-:W-:Y:S02]  /*31d0*/  ISETP.LT.OR P2, PT, R6, 0x21, P2 ;  /* 0x000000210600780c */ /* 0x000fe40001741670 */
[----:B------:R-:W-:Y:S02]  /*31e0*/  FMNMX.FTZ R10, R64, R7, !PT ;  /* 0x00000007400a7209 */ /* 0x000fe40007810000 */
[----:B------:R-:W-:Y:S02]  /*31f0*/  FSEL R42, R42, -INF , !P2 ;  /* 0xff8000002a2a7808 */ /* 0x000fe40005000000 */
[----:B------:R-:W-:Y:S02]  /*3200*/  LOP3.LUT P2, RZ, R138, 0x200000, RZ, 0xc0, !PT ;  /* 0x002000008aff7812 */ /* 0x000fe4000784c0ff */
[----:B------:R-:W-:-:S02]  /*3210*/  FMNMX.FTZ R7, R65, R10, !PT ;  /* 0x0000000a41077209 */ /* 0x000fc40007810000 */
[----:B------:R-:W-:Y:S02]  /*3220*/  ISETP.GT.AND P2, PT, R8, 0x21, !P2 ;  /* 0x000000210800780c */ /* 0x000fe40005744270 */
[----:B------:R-:W-:Y:S02]  /*3230*/  FMNMX.FTZ R10, R68, R7, !PT ;  /* 0x00000007440a7209 */ /* 0x000fe40007810000 */
        /* <DEDUP_REMOVED lines=22> */
[----:B------:R-:W-:Y:S01]  /*33a0*/  ISETP.GT.AND P3, PT, R8, 0x70, !P3 ;  /* 0x000000700800780c */ /* 0x000fe20005f64270 */
[----:B------:R-:W1:Y:S01]  /*33b0*/  SHFL.BFLY PT, R7, R10, 0x2, 0x1f ;  /* 0x0c401f000a077f89 */ /* 0x000e6200000e0000 */
[----:B------:R-:W-:Y:S02]  /*33c0*/  FSEL R50, R50, -INF , !P2 ;  /* 0xff80000032327808 */ /* 0x000fe40005000000 */
[----:B------:R-:W-:Y:S02]  /*33d0*/  LOP3.LUT P2, RZ, R138, 0x20000, RZ, 0xc0, !PT ;  /* 0x000200008aff7812 */ /* 0x000fe4000784c0ff */
[C---:B------:R-:W-:Y:S02]  /*33e0*/  ISETP.GT.AND P4, PT, R8.reuse, 0x71, !P4 ;  /* 0x000000710800780c */ /* 0x040fe40006784270 */
[----:B------:R-:W-:Y:S02]  /*33f0*/  ISETP.GT.AND P2, PT, R8, 0x31, !P2 ;  /* 0x000000310800780c */ /* 0x000fe40005744270 */
[----:B------:R-:W-:-:S02]  /*3400*/  ISETP.LT.OR P3, PT, R6, 0x71, P3 ;  /* 0x000000710600780c */ /* 0x000fc40001f61670 */
[----:B------:R-:W-:Y:S02]  /*3410*/  ISETP.LT.OR P2, PT, R6, 0x32, P2 ;  /* 0x000000320600780c */ /* 0x000fe40001741670 */
[----:B------:R-:W-:Y:S02]  /*3420*/  ISETP.GT.AND P5, PT, R8, 0x78, !P5 ;  /* 0x000000780800780c */ /* 0x000fe40006fa4270 */
[----:B------:R-:W-:Y:S02]  /*3430*/  FSEL R51, R51, -INF , !P2 ;  /* 0xff80000033337808 */ /* 0x000fe40005000000 */
[----:B------:R-:W-:Y:S02]  /*3440*/  LOP3.LUT P2, RZ, R138, 0x10000, RZ, 0xc0, !PT ;  /* 0x000100008aff7812 */ /* 0x000fe4000784c0ff */
[----:B------:R-:W-:Y:S02]  /*3450*/  ISETP.LT.OR P4, PT, R6, 0x72, P4 ;  /* 0x000000720600780c */ /* 0x000fe40002781670 */
[----:B------:R-:W-:-:S02]  /*3460*/  ISETP.GT.AND P2, PT, R8, 0x38, !P2 ;  /* 0x000000380800780c */ /* 0x000fc40005744270 */
[----:B------:R-:W-:Y:S02]  /*3470*/  FSEL R82, R82, -INF , !P3 ;  /* 0xff80000052527808 */ /* 0x000fe40005800000 */
[----:B------:R-:W-:Y:S02]  /*3480*/  ISETP.LT.OR P2, PT, R6, 0x39, P2 ;  /* 0x000000390600780c */ /* 0x000fe40001741670 */
[----:B-1----:R-:W-:Y:S02]  /*3490*/  FMNMX.FTZ R11, R10, R7, !PT ;  /* 0x000000070a0b7209 */ /* 0x002fe40007810000 */
[----:B------:R-:W-:Y:S02]  /*34a0*/  FSEL R54, R54, -INF , !P2 ;  /* 0xff80000036367808 */ /* 0x000fe40005000000 */
[----:B------:R-:W-:Y:S01]  /*34b0*/  ISETP.GT.AND P2, PT, R8, 0x39, !P6 ;  /* 0x000000390800780c */ /* 0x000fe20007744270 */
[----:B------:R-:W1:Y:S01]  /*34c0*/  SHFL.BFLY PT, R12, R11, 0x1, 0x1f ;  /* 0x0c201f000b0c7f89 */ /* 0x000e6200000e0000 */
[----:B------:R-:W-:-:S02]  /*34d0*/  LOP3.LUT P6, RZ, R138, 0x10, RZ, 0xc0, !PT ;  /* 0x000000108aff7812 */ /* 0x000fc400078cc0ff */
[C---:B------:R-:W-:Y:S02]  /*34e0*/  ISETP.LT.OR P2, PT, R6.reuse, 0x3a, P2 ;  /* 0x0000003a0600780c */ /* 0x040fe40001741670 */
[----:B------:R-:W-:Y:S02]  /*34f0*/  ISETP.LT.OR P5, PT, R6, 0x79, P5 ;  /* 0x000000790600780c */ /* 0x000fe40002fa1670 */
[----:B------:R-:W-:Y:S02]  /*3500*/  FSEL R55, R55, -INF , !P2 ;  /* 0xff80000037377808 */ /* 0x000fe40005000000 */
[----:B------:R-:W-:Y:S02]  /*3510*/  LOP3.LUT P2, RZ, R138, 0x4000, RZ, 0xc0, !PT ;  /* 0x000040008aff7812 */ /* 0x000fe4000784c0ff */
[----:B------:R-:W-:Y:S02]  /*3520*/  FSEL R83, R83, -INF , !P4 ;  /* 0xff80000053537808 */ /* 0x000fe40006000000 */
[----:B------:R-:W-:-:S02]  /*3530*/  ISETP.GT.AND P2, PT, R8, 0x40, !P2 ;  /* 0x000000400800780c */ /* 0x000fc40005744270 */
[----:B------:R-:W-:Y:S02]  /*3540*/  FSEL R86, R86, -INF , !P5 ;  /* 0xff80000056567808 */ /* 0x000fe40006800000 */
[----:B------:R-:W-:Y:S02]  /*3550*/  ISETP.LT.OR P2, PT, R6, 0x41, P2 ;  /* 0x000000410600780c */ /* 0x000fe40001741670 */
[----:B------:R-:W-:Y:S02]  /*3560*/  R2UR UR10, R5 ;  /* 0x00000000050a72ca */ /* 0x000fe400000e0000 */
[----:B------:R-:W-:Y:S02]  /*3570*/  FSEL R58, R58, -INF , !P2 ;  /* 0xff8000003a3a7808 */ /* 0x000fe40005000000 */
[----:B------:R-:W-:Y:S02]  /*3580*/  LOP3.LUT P2, RZ, R138, 0x2000, RZ, 0xc0, !PT ;  /* 0x000020008aff7812 */ /* 0x000fe4000784c0ff */
[----:B-1----:R-:W-:-:S02]  /*3590*/  FMNMX.FTZ R7, R11, R12, !PT ;  /* 0x0000000c0b077209 */ /* 0x002fc40007810000 */
[----:B------:R-:W-:-:S03]  /*35a0*/  ISETP.GT.AND P2, PT, R8, 0x41, !P2 ;  /* 0x000000410800780c */ /* 0x000fc60005744270 */
[----:B------:R-:W-:Y:S01]  /*35b0*/  FMUL.FTZ R90, R7, UR33 ;  /* 0x00000021075a7c20 */ /* 0x000fe20008410000 */
[----:B------:R-:W-:Y:S01]  /*35c0*/  ISETP.LT.OR P2, PT, R6, 0x42, P2 ;  /* 0x000000420600780c */ /* 0x000fe20001741670 */
[----:B------:R-:W-:-:S03]  /*35d0*/  UIADD3 UR10, UR42, UR10, URZ ;  /* 0x0000000a2a0a7290 */ /* 0x000fc6000fffe03f */
[----:B------:R-:W-:Y:S01]  /*35e0*/  FSEL R59, R59, -INF , !P2 ;  /* 0xff8000003b3b7808 */ /* 0x000fe20005000000 */
[----:B------:R-:W-:Y:S01]  /*35f0*/  UIADD3 UR6, UR10, UR6, URZ ;  /* 0x000000060a067290 */ /* 0x000fe2000fffe03f */
[----:B------:R-:W-:-:S04]  /*3600*/  LOP3.LUT P2, RZ, R138, 0x1000, RZ, 0xc0, !PT ;  /* 0x000010008aff7812 */ /* 0x000fc8000784c0ff */
[----:B------:R-:W-:-:S04]  /*3610*/  ISETP.GT.AND P2, PT, R8, 0x48, !P2 ;  /* 0x000000480800780c */ /* 0x000fc80005744270 */
[----:B------:R-:W-:-:S04]  /*3620*/  ISETP.LT.OR P2, PT, R6, 0x49, P2 ;  /* 0x000000490600780c */ /* 0x000fc80001741670 */
[----:B------:R-:W-:Y:S02]  /*3630*/  FSEL R62, R62, -INF , !P2 ;  /* 0xff8000003e3e7808 */ /* 0x000fe40005000000 */
        /* <DEDUP_REMOVED lines=28> */
[----:B------:R-:W-:Y:S02]  /*3800*/  ISETP.GT.AND P2, PT, R8, 0x68, !P6 ;  /* 0x000000680800780c */ /* 0x000fe40007744270 */
[----:B------:R-:W-:Y:S02]  /*3810*/  LOP3.LUT P6, RZ, R138, 0x1, RZ, 0xc0, !PT ;  /* 0x000000018aff7812 */ /* 0x000fe400078cc0ff */
[----:B------:R-:W-:-:S04]  /*3820*/  ISETP.LT.OR P2, PT, R6, 0x69, P2 ;  /* 0x000000690600780c */ /* 0x000fc80001741670 */
[----:B------:R-:W-:Y:S02]  /*3830*/  FSEL R78, R78, -INF , !P2 ;  /* 0xff8000004e4e7808 */ /* 0x000fe40005000000 */
[----:B------:R-:W-:-:S04]  /*3840*/  FSETP.NEU.FTZ.AND P2, PT, R7, -INF , PT ;  /* 0xff8000000700780b */ /* 0x000fc80003f5d000 */
[----:B------:R-:W-:Y:S02]  /*3850*/  FSEL R90, R90, RZ, P2 ;  /* 0x000000ff5a5a7208 */ /* 0x000fe40001000000 */
[----:B------:R-:W-:Y:S02]  /*3860*/  ISETP.GT.AND P2, PT, R8, RZ, !P6 ;  /* 0x000000ff0800720c */ /* 0x000fe40007744270 */
[----:B------:R-:W-:Y:S01]  /*3870*/  LOP3.LUT P6, RZ, R138, 0x8000000, RZ, 0xc0, !PT ;  /* 0x080000008aff7812 */ /* 0x000fe200078cc0ff */
[--C-:B------:R-:W-:Y:S01]  /*3880*/  FFMA.FTZ R12, R9, UR33, -R90.reuse ;  /* 0x00000021090c7c23 */ /* 0x100fe2000801085a */
[----:B------:R-:W-:Y:S01]  /*3890*/  ISETP.LT.OR P2, PT, R6, 0x1, P2 ;  /* 0x000000010600780c */ /* 0x000fe20001741670 */
[--C-:B------:R-:W-:Y:S01]  /*38a0*/  FFMA.FTZ R24, R32, UR33, -R90.reuse ;  /* 0x0000002120187c23 */ /* 0x100fe2000801085a */
[--C-:B------:R-:W-:Y:S01]  /*38b0*/  FFMA.FTZ R14, R28, UR33, -R90.reuse ;  /* 0x000000211c0e7c23 */ /* 0x100fe2000801085a */
[--C-:B------:R-:W-:Y:S01]  /*38c0*/  FFMA.FTZ R28, R40, UR33, -R90.reuse ;  /* 0x00000021281c7c23 */ /* 0x100fe2000801085a */
[----:B------:R-:W-:Y:S01]  /*38d0*/  FSEL R20, R26, -INF , !P2 ;  /* 0xff8000001a147808 */ /* 0x000fe20005000000 */
[--C-:B------:R-:W-:Y:S01]  /*38e0*/  FFMA.FTZ R26, R36, UR33, -R90.reuse ;  /* 0x00000021241a7c23 */ /* 0x100fe2000801085a */
[----:B------:R-:W-:Y:S01]  /*38f0*/  LOP3.LUT P2, RZ, R138, 0x4000000, RZ, 0xc0, !PT ;  /* 0x040000008aff7812 */ /* 0x000fe2000784c0ff */
[--C-:B------:R-:W-:Y:S01]  /*3900*/  FFMA.FTZ R11, R25, UR33, -R90.reuse ;  /* 0x00000021190b7c23 */ /* 0x100fe2000801085a */
[----:B------:R-:W-:Y:S01]  /*3910*/  FMNMX.FTZ R9, R20, R27, !PT ;  /* 0x0000001b14097209 */ /* 0x000fe20007810000 */
[----:B------:R-:W-:Y:S01]  /*3920*/  MUFU.EX2 R12, R12 ;  /* 0x0000000c000c7308 */ /* 0x000fe20000000800 */
[----:B------:R-:W-:Y:S01]  /*3930*/  ISETP.GT.AND P2, PT, R8, 0x69, !P2 ;  /* 0x000000690800780c */ /* 0x000fe20005744270 */
[--C-:B------:R-:W-:Y:S01]  /*3940*/  FFMA.FTZ R13, R29, UR33, -R90.reuse ;  /* 0x000000211d0d7c23 */ /* 0x100fe2000801085a */
[----:B------:R-:W-:Y:S01]  /*3950*/  FMNMX.FTZ R10, R30, R9, !PT ;  /* 0x000000091e0a7209 */ /* 0x000fe20007810000 */
[--C-:B------:R-:W-:Y:S01]  /*3960*/  FFMA.FTZ R72, R72, UR33, -R90.reuse ;  /* 0x0000002148487c23 */ /* 0x100fe2000801085a */
[----:B------:R-:W-:Y:S01]  /*3970*/  ISETP.LT.OR P2, PT, R6, 0x6a, P2 ;  /* 0x0000006a0600780c */ /* 0x000fe20001741670 */
[--C-:B------:R-:W-:Y:S01]  /*3980*/  FFMA.FTZ R21, R33, UR33, -R90.reuse ;  /* 0x0000002121157c23 */ /* 0x100fe2000801085a */
[----:B------:R-:W-:Y:S01]  /*3990*/  FMNMX.FTZ R9, R31, R10, !PT ;  /* 0x0000000a1f097209 */ /* 0x000fe20007810000 */
[----:B------:R-:W1:Y:S01]  /*39a0*/  MUFU.EX2 R11, R11 ;  /* 0x0000000b000b7308 */ /* 0x000e620000000800 */
[----:B------:R-:W-:Y:S01]  /*39b0*/  FSEL R79, R79, -INF , !P2 ;  /* 0xff8000004f4f7808 */ /* 0x000fe20005000000 */
[--C-:B------:R-:W-:Y:S01]  /*39c0*/  FFMA.FTZ R25, R37, UR33, -R90.reuse ;  /* 0x0000002125197c23 */ /* 0x100fe2000801085a */
[----:B------:R-:W-:Y:S01]  /*39d0*/  FMNMX.FTZ R10, R34, R9, !PT ;  /* 0x00000009220a7209 */ /* 0x000fe20007810000 */
[--C-:B------:R-:W-:Y:S01]  /*39e0*/  FFMA.FTZ R37, R49, UR33, -R90.reuse ;  /* 0x0000002131257c23 */ /* 0x100fe2000801085a */
[----:B------:R-:W-:Y:S01]  /*39f0*/  ISETP.GT.AND P6, PT, R8, 0x79, !P6 ;  /* 0x000000790800780c */ /* 0x000fe200077c4270 */
[--C-:B------:R-:W-:Y:S01]  /*3a00*/  FFMA.FTZ R49, R61, UR33, -R90.reuse ;  /* 0x000000213d317c23 */ /* 0x100fe2000801085a */
[----:B------:R-:W-:Y:S01]  /*3a10*/  FMNMX.FTZ R9, R35, R10, !PT ;  /* 0x0000000a23097209 */ /* 0x000fe20007810000 */
[----:B------:R-:W2:Y:S01]  /*3a20*/  MUFU.EX2 R14, R14 ;  /* 0x0000000e000e7308 */ /* 0x000ea20000000800 */
[----:B------:R-:W-:Y:S01]  /*3a30*/  ISETP.LT.OR P6, PT, R6, 0x7a, P6 ;  /* 0x0000007a0600780c */ /* 0x000fe200037c1670 */
[--C-:B------:R-:W-:Y:S01]  /*3a40*/  FFMA.FTZ R6, R60, UR33, -R90.reuse ;  /* 0x000000213c067c23 */ /* 0x100fe2000801085a */
[----:B------:R-:W-:Y:S01]  /*3a50*/  FMNMX.FTZ R10, R38, R9, !PT ;  /* 0x00000009260a7209 */ /* 0x000fe20007810000 */
[--C-:B------:R-:W-:Y:S01]  /*3a60*/  FFMA.FTZ R29, R41, UR33, -R90.reuse ;  /* 0x00000021291d7c23 */ /* 0x100fe2000801085a */
[----:B------:R-:W-:Y:S01]  /*3a70*/  FSEL R87, R87, -INF , !P6 ;  /* 0xff80000057577808 */ /* 0x000fe20007000000 */
[--C-:B------:R-:W-:Y:S01]  /*3a80*/  FFMA.FTZ R61, R69, UR33, -R90.reuse ;  /* 0x00000021453d7c23 */ /* 0x100fe2000801085a */
[----:B------:R-:W-:Y:S01]  /*3a90*/  FMNMX.FTZ R9, R39, R10, !PT ;  /* 0x0000000a27097209 */ /* 0x000fe20007810000 */
[----:B------:R-:W3:Y:S01]  /*3aa0*/  MUFU.EX2 R13, R13 ;  /* 0x0000000d000d7308 */ /* 0x000ee20000000800 */
[--C-:B------:R-:W-:Y:S01]  /*3ab0*/  FFMA.FTZ R41, R53, UR33, -R90.reuse ;  /* 0x0000002135297c23 */ /* 0x100fe2000801085a */
[--C-:B------:R-:W-:Y:S01]  /*3ac0*/  FFMA.FTZ R69, R81, UR33, -R90.reuse ;  /* 0x0000002151457c23 */ /* 0x100fe2000801085a */
[----:B------:R-:W-:Y:S01]  /*3ad0*/  FMNMX.FTZ R10, R42, R9, !PT ;  /* 0x000000092a0a7209 */ /* 0x000fe20007810000 */
[--C-:B------:R-:W-:Y:S01]  /*3ae0*/  FFMA.FTZ R53, R65, UR33, -R90.reuse ;  /* 0x0000002141357c23 */ /* 0x100fe2000801085a */
[--C-:B------:R-:W-:Y:S01]  /*3af0*/  FFMA.FTZ R65, R77, UR33, -R90.reuse ;  /* 0x000000214d417c23 */ /* 0x100fe2000801085a */
[--C-:B------:R-:W-:Y:S01]  /*3b00*/  FFMA.FTZ R33, R45, UR33, -R90.reuse ;  /* 0x000000212d217c23 */ /* 0x100fe2000801085a */
[----:B------:R-:W-:Y:S01]  /*3b10*/  FMNMX.FTZ R9, R43, R10, !PT ;  /* 0x0000000a2b097209 */ /* 0x000fe20007810000 */
[----:B------:R-:W4:Y:S01]  /*3b20*/  MUFU.EX2 R24, R24 ;  /* 0x0000001800187308 */ /* 0x000f220000000800 */
[--C-:B------:R-:W-:Y:S01]  /*3b30*/  FFMA.FTZ R8, R56, UR33, -R90.reuse ;  /* 0x0000002138087c23 */ /* 0x100fe2000801085a */
[--C-:B------:R-:W-:Y:S01]  /*3b40*/  FFMA.FTZ R45, R57, UR33, -R90.reuse ;  /* 0x00000021392d7c23 */ /* 0x100fe2000801085a */
[----:B------:R-:W-:Y:S01]  /*3b50*/  FMNMX.FTZ R10, R46, R9, !PT ;  /* 0x000000092e0a7209 */ /* 0x000fe20007810000 */
[--C-:B------:R-:W-:Y:S01]  /*3b60*/  FFMA.FTZ R57, R73, UR33, -R90.reuse ;  /* 0x0000002149397c23 */ /* 0x100fe2000801085a */
[--C-:B------:R-:W-:Y:S01]  /*3b70*/  FFMA.FTZ R56, R80, UR33, -R90.reuse ;  /* 0x0000002150387c23 */ /* 0x100fe2000801085a */
[----:B------:R-:W-:Y:S01]  /*3b80*/  FFMA.FTZ R73, R85, UR33, -R90 ;  /* 0x0000002155497c23 */ /* 0x000fe2000801085a */
[----:B------:R-:W-:Y:S01]  /*3b90*/  FMNMX.FTZ R9, R47, R10, !PT ;  /* 0x0000000a2f097209 */ /* 0x000fe20007810000 */
[----:B------:R-:W-:Y:S03]  /*3ba0*/  MUFU.EX2 R21, R21 ;  /* 0x0000001500157308 */ /* 0x000fe60000000800 */
[----:B------:R-:W-:-:S04]  /*3bb0*/  FMNMX.FTZ R10, R50, R9, !PT ;  /* 0x00000009320a7209 */ /* 0x000fc80007810000 */
[----:B------:R-:W-:Y:S01]  /*3bc0*/  FMNMX.FTZ R9, R51, R10, !PT ;  /* 0x0000000a33097209 */ /* 0x000fe20007810000 */
[----:B------:R-:W-:Y:S01]  /*3bd0*/  FFMA.FTZ R10, R44, UR33, -R90 ;  /* 0x000000212c0a7c23 */ /* 0x000fe2000801085a */
[----:B------:R-:W-:Y:S02]  /*3be0*/  MUFU.EX2 R26, R26 ;  /* 0x0000001a001a7308 */ /* 0x000fe40000000800 */
[----:B------:R-:W-:-:S04]  /*3bf0*/  FMNMX.FTZ R32, R54, R9, !PT ;  /* 0x0000000936207209 */ /* 0x000fc80007810000 */
[----:B------:R-:W-:Y:S02]  /*3c00*/  FMNMX.FTZ R9, R55, R32, !PT ;  /* 0x0000002037097209 */ /* 0x000fe40007810000 */
[----:B------:R-:W-:Y:S02]  /*3c10*/  MUFU.EX2 R25, R25 ;  /* 0x0000001900197308 */ /* 0x000fe40000000800 */
[----:B------:R-:W-:-:S04]  /*3c20*/  FMNMX.FTZ R32, R58, R9, !PT ;  /* 0x000000093a207209 */ /* 0x000fc80007810000 */
[----:B------:R-:W-:Y:S01]  /*3c30*/  FMNMX.FTZ R9, R59, R32, !PT ;  /* 0x000000203b097209 */ /* 0x000fe20007810000 */
[--C-:B------:R-:W-:Y:S01]  /*3c40*/  FFMA.FTZ R32, R48, UR33, -R90.reuse ;  /* 0x0000002130207c23 */ /* 0x100fe2000801085a */
[----:B------:R-:W-:Y:S01]  /*3c50*/  FFMA.FTZ R48, R68, UR33, -R90 ;  /* 0x0000002144307c23 */ /* 0x000fe2000801085a */
[----:B------:R-:W-:Y:S01]  /*3c60*/  MUFU.EX2 R28, R28 ;  /* 0x0000001c001c7308 */ /* 0x000fe20000000800 */
[----:B------:R-:W-:-:S04]  /*3c70*/  FMNMX.FTZ R36, R62, R9, !PT ;  /* 0x000000093e247209 */ /* 0x000fc80007810000 */
[----:B------:R-:W-:-:S03]  /*3c80*/  FMNMX.FTZ R9, R63, R36, !PT ;  /* 0x000000243f097209 */ /* 0x000fc60007810000 */
[----:B------:R-:W-:Y:S01]  /*3c90*/  MUFU.EX2 R29, R29 ;  /* 0x0000001d001d7308 */ /* 0x000fe20000000800 */
        /* <DEDUP_REMOVED lines=18> */
[----:B------:R-:W-:Y:S01]  /*3dc0*/  FMNMX.FTZ R9, R87, R40, !PT ;  /* 0x0000002857097209 */ /* 0x000fe20007810000 */
[----:B------:R-:W-:Y:S02]  /*3dd0*/  FFMA.FTZ R40, R64, UR33, -R90 ;  /* 0x0000002140287c23 */ /* 0x000fe4000801085a */
[----:B------:R-:W-:Y:S02]  /*3de0*/  MUFU.EX2 R41, R41 ;  /* 0x0000002900297308 */ /* 0x000fe40000000800 */
[----:B------:R-:W5:Y:S06]  /*3df0*/  SHFL.BFLY PT, R44, R9, 0x2, 0x1f ;  /* 0x0c401f00092c7f89 */ /* 0x000f6c00000e0000 */
[----:B------:R-:W-:Y:S08]  /*3e00*/  MUFU.EX2 R8, R8 ;  /* 0x0000000800087308 */ /* 0x000ff00000000800 */
[----:B------:R-:W-:Y:S08]  /*3e10*/  MUFU.EX2 R45, R45 ;  /* 0x0000002d002d7308 */ /* 0x000ff00000000800 */
[----:B------:R-:W-:Y:S01]  /*3e20*/  MUFU.EX2 R6, R6 ;  /* 0x0000000600067308 */ /* 0x000fe20000000800 */
[----:B-----5:R-:W-:-:S05]  /*3e30*/  FMNMX.FTZ R15, R9, R44, !PT ;  /* 0x0000002c090f7209 */ /* 0x020fca0007810000 */
[----:B------:R-:W5:Y:S02]  /*3e40*/  SHFL.BFLY PT, R60, R15, 0x1, 0x1f ;  /* 0x0c201f000f3c7f89 */ /* 0x000f6400000e0000 */
[----:B------:R-:W-:Y:S08]  /*3e50*/  MUFU.EX2 R44, R72 ;  /* 0x00000048002c7308 */ /* 0x000ff00000000800 */
[----:B------:R-:W-:Y:S08]  /*3e60*/  MUFU.EX2 R49, R49 ;  /* 0x0000003100317308 */ /* 0x000ff00000000800 */
[----:B------:R-:W-:Y:S01]  /*3e70*/  MUFU.EX2 R40, R40 ;  /* 0x0000002800287308 */ /* 0x000fe20000000800 */
[----:B-----5:R-:W-:-:S07]  /*3e80*/  FMNMX.FTZ R9, R15, R60, !PT ;  /* 0x0000003c0f097209 */ /* 0x020fce0007810000 */
[----:B------:R-:W-:Y:S01]  /*3e90*/  MUFU.EX2 R53, R53 ;  /* 0x0000003500357308 */ /* 0x000fe20000000800 */
[----:B------:R-:W-:Y:S01]  /*3ea0*/  FFMA.FTZ R60, R84, UR33, -R90 ;  /* 0x00000021543c7c23 */ /* 0x000fe2000801085a */
[C---:B------:R-:W-:Y:S01]  /*3eb0*/  FSETP.NEU.FTZ.AND P2, PT, R9.reuse, -INF , PT ;  /* 0xff8000000900780b */ /* 0x040fe20003f5d000 */
[----:B------:R-:W-:-:S05]  /*3ec0*/  FMUL.FTZ R64, R9, UR33 ;  /* 0x0000002109407c20 */ /* 0x000fca0008410000 */
[----:B------:R-:W-:Y:S01]  /*3ed0*/  MUFU.EX2 R48, R48 ;  /* 0x0000003000307308 */ /* 0x000fe20000000800 */
[----:B------:R-:W-:Y:S02]  /*3ee0*/  FSEL R64, R64, RZ, P2 ;  /* 0x000000ff40407208 */ /* 0x000fe40001000000 */
[----:B------:R-:W-:-:S03]  /*3ef0*/  PLOP3.LUT P2, PT, PT, PT, UP0, 0x40, 0x0 ;  /* 0x000000000000781c */ /* 0x000fc60003f4e808 */
[--C-:B------:R-:W-:Y:S01]  /*3f00*/  FFMA.FTZ R15, R20, UR33, -R64.reuse ;  /* 0x00000021140f7c23 */ /* 0x100fe20008010840 */
[--C-:B------:R-:W-:Y:S01]  /*3f10*/  FFMA.FTZ R68, R27, UR33, -R64.reuse ;  /* 0x000000211b447c23 */ /* 0x100fe20008010840 */
[--C-:B------:R-:W-:Y:S01]  /*3f20*/  FFMA.FTZ R30, R30, UR33, -R64.reuse ;  /* 0x000000211e1e7c23 */ /* 0x100fe20008010840 */
[--C-:B------:R-:W-:Y:S01]  /*3f30*/  FFMA.FTZ R76, R31, UR33, -R64.reuse ;  /* 0x000000211f4c7c23 */ /* 0x100fe20008010840 */
[--C-:B------:R-:W-:Y:S01]  /*3f40*/  FFMA.FTZ R20, R34, UR33, -R64.reuse ;  /* 0x0000002122147c23 */ /* 0x100fe20008010840 */
[----:B------:R5:W-:Y:S01]  /*3f50*/  MUFU.EX2 R72, R68 ;  /* 0x0000004400487308 */ /* 0x000be20000000800 */
[--C-:B------:R-:W-:Y:S01]  /*3f60*/  FFMA.FTZ R27, R35, UR33, -R64.reuse ;  /* 0x00000021231b7c23 */ /* 0x100fe20008010840 */
[--C-:B------:R-:W-:Y:S01]  /*3f70*/  FFMA.FTZ R77, R47, UR33, -R64.reuse ;  /* 0x000000212f4d7c23 */ /* 0x100fe20008010840 */
[--C-:B------:R-:W-:Y:S01]  /*3f80*/  FFMA.FTZ R47, R58, UR33, -R64.reuse ;  /* 0x000000213a2f7c23 */ /* 0x100fe20008010840 */
[--C-:B------:R-:W-:Y:S01]  /*3f90*/  FFMA.FTZ R31, R38, UR33, -R64.reuse ;  /* 0x00000021261f7c23 */ /* 0x100fe20008010840 */
[--C-:B------:R-:W-:Y:S01]  /*3fa0*/  FFMA.FTZ R34, R39, UR33, -R64.reuse ;  /* 0x0000002127227c23 */ /* 0x100fe20008010840 */
[--C-:B------:R-:W-:Y:S01]  /*3fb0*/  FFMA.FTZ R38, R51, UR33, -R64.reuse ;  /* 0x0000002133267c23 */ /* 0x100fe20008010840 */
[--C-:B------:R-:W-:Y:S01]  /*3fc0*/  FFMA.FTZ R51, R62, UR33, -R64.reuse ;  /* 0x000000213e337c23 */ /* 0x100fe20008010840 */
[----:B------:R-:W4:Y:S01]  /*3fd0*/  MUFU.EX2 R15, R15 ;  /* 0x0000000f000f7308 */ /* 0x000f220000000800 */
[--C-:B-----5:R-:W-:Y:S01]  /*3fe0*/  FFMA.FTZ R68, R46, UR33, -R64.reuse ;  /* 0x000000212e447c23 */ /* 0x120fe20008010840 */
[--C-:B------:R-:W-:Y:S01]  /*3ff0*/  FFMA.FTZ R46, R55, UR33, -R64.reuse ;  /* 0x00000021372e7c23 */ /* 0x100fe20008010840 */
[----:B-1----:R-:W-:Y:S01]  /*4000*/  FADD.FTZ R55, R12, R11 ;  /* 0x0000000b0c377221 */ /* 0x002fe20000010000 */
[----:B------:R-:W-:Y:S01]  /*4010*/  F2FP.F16.F32.PACK_AB R12, R11, R12 ;  /* 0x0000000c0b0c723e */ /* 0x000fe200000000ff */
[--C-:B------:R-:W-:Y:S01]  /*4020*/  FFMA.FTZ R42, R42, UR33, -R64.reuse ;  /* 0x000000212a2a7c23 */ /* 0x100fe20008010840 */
[--C-:B------:R-:W-:Y:S01]  /*4030*/  FFMA.FTZ R43, R43, UR33, -R64.reuse ;  /* 0x000000212b2b7c23 */ /* 0x100fe20008010840 */
[----:B--2---:R-:W-:Y:S01]  /*4040*/  FADD.FTZ R58, R14, R55 ;  /* 0x000000370e3a7221 */ /* 0x004fe20000010000 */
[----:B------:R-:W1:Y:S01]  /*4050*/  MUFU.EX2 R30, R30 ;  /* 0x0000001e001e7308 */ /* 0x000e620000000800 */
[C---:B---3--:R-:W-:Y:S01]  /*4060*/  F2FP.F16.F32.PACK_AB R14, R13.reuse, R14 ;  /* 0x0000000e0d0e723e */ /* 0x048fe200000000ff */
[----:B------:R-:W-:Y:S01]  /*4070*/  FFMA.FTZ R35, R50, UR33, -R64 ;  /* 0x0000002132237c23 */ /* 0x000fe20008010840 */
[----:B------:R-:W-:Y:S01]  /*4080*/  FADD.FTZ R55, R13, R58 ;  /* 0x0000003a0d377221 */ /* 0x000fe20000010000 */
[--C-:B------:R-:W-:Y:S01]  /*4090*/  FFMA.FTZ R39, R54, UR33, -R64.reuse ;  /* 0x0000002136277c23 */ /* 0x100fe20008010840 */
[--C-:B------:R-:W-:Y:S01]  /*40a0*/  FFMA.FTZ R50, R59, UR33, -R64.reuse ;  /* 0x000000213b327c23 */ /* 0x100fe20008010840 */
[----:B------:R-:W-:Y:S01]  /*40b0*/  FFMA.FTZ R54, R63, UR33, -R64 ;  /* 0x000000213f367c23 */ /* 0x000fe20008010840 */
[----:B----4-:R-:W-:Y:S01]  /*40c0*/  FADD.FTZ R62, R24, R55 ;  /* 0x00000037183e7221 */ /* 0x010fe20000010000 */
[----:B------:R-:W2:Y:S01]  /*40d0*/  MUFU.EX2 R81, R76 ;  /* 0x0000004c00517308 */ /* 0x000ea20000000800 */
[----:B------:R-:W-:Y:S01]  /*40e0*/  FADD.FTZ R11, R15, R72 ;  /* 0x000000480f0b7221 */ /* 0x000fe20000010000 */
[----:B------:R-:W-:Y:S01]  /*40f0*/  F2FP.F16.F32.PACK_AB R13, R72, R15 ;  /* 0x0000000f480d723e */ /* 0x000fe200000000ff */
[----:B------:R-:W-:Y:S01]  /*4100*/  FADD.FTZ R55, R21, R62 ;  /* 0x0000003e15377221 */ /* 0x000fe20000010000 */
[--C-:B------:R-:W-:Y:S01]  /*4110*/  FFMA.FTZ R4, R66, UR33, -R64.reuse ;  /* 0x0000002142047c23 */ /* 0x100fe20008010840 */
[--C-:B------:R-:W-:Y:S01]  /*4120*/  FFMA.FTZ R67, R67, UR33, -R64.reuse ;  /* 0x0000002143437c23 */ /* 0x100fe20008010840 */
[--C-:B------:R-:W-:Y:S01]  /*4130*/  FFMA.FTZ R70, R70, UR33, -R64.reuse ;  /* 0x0000002146467c23 */ /* 0x100fe20008010840 */
[----:B------:R-:W-:Y:S01]  /*4140*/  F2FP.F16.F32.PACK_AB R24, R21, R24 ;  /* 0x000000181518723e */ /* 0x000fe200000000ff */
[----:B------:R-:W3:Y:S01]  /*4150*/  MUFU.EX2 R20, R20 ;  /* 0x0000001400147308 */ /* 0x000ee20000000800 */
[----:B-1----:R-:W-:Y:S01]  /*4160*/  FADD.FTZ R58, R30, R11 ;  /* 0x0000000b1e3a7221 */ /* 0x002fe20000010000 */
[--C-:B------:R-:W-:Y:S01]  /*4170*/  FFMA.FTZ R71, R71, UR33, -R64.reuse ;  /* 0x0000002147477c23 */ /* 0x100fe20008010840 */
[--C-:B------:R-:W-:Y:S01]  /*4180*/  FFMA.FTZ R74, R74, UR33, -R64.reuse ;  /* 0x000000214a4a7c23 */ /* 0x100fe20008010840 */
[--C-:B------:R-:W-:Y:S01]  /*4190*/  FFMA.FTZ R75, R75, UR33, -R64.reuse ;  /* 0x000000214b4b7c23 */ /* 0x100fe20008010840 */
[--C-:B------:R-:W-:Y:S01]  /*41a0*/  FFMA.FTZ R78, R78, UR33, -R64.reuse ;  /* 0x000000214e4e7c23 */ /* 0x100fe20008010840 */
[--C-:B------:R-:W-:Y:S01]  /*41b0*/  FFMA.FTZ R79, R79, UR33, -R64.reuse ;  /* 0x000000214f4f7c23 */ /* 0x100fe20008010840 */
[----:B------:R-:W-:Y:S01]  /*41c0*/  FFMA.FTZ R82, R82, UR33, -R64 ;  /* 0x0000002152527c23 */ /* 0x000fe20008010840 */
[----:B------:R-:W1:Y:S01]  /*41d0*/  MUFU.EX2 R27, R27 ;  /* 0x0000001b001b7308 */ /* 0x000e620000000800 */
[C---:B--2---:R-:W-:Y:S01]  /*41e0*/  FADD.FTZ R11, R81.reuse, R58 ;  /* 0x0000003a510b7221 */ /* 0x044fe20000010000 */
[----:B------:R-:W-:Y:S01]  /*41f0*/  F2FP.F16.F32.PACK_AB R15, R81, R30 ;  /* 0x0000001e510f723e */ /* 0x000fe200000000ff */
[----:B------:R-:W-:Y:S01]  /*4200*/  FADD.FTZ R58, R26, R55 ;  /* 0x000000371a3a7221 */ /* 0x000fe20000010000 */
[----:B------:R-:W-:Y:S01]  /*4210*/  F2FP.F16.F32.PACK_AB R26, R25, R26 ;  /* 0x0000001a191a723e */ /* 0x000fe200000000ff */
[--C-:B------:R-:W-:Y:S01]  /*4220*/  FFMA.FTZ R83, R83, UR33, -R64.reuse ;  /* 0x0000002153537c23 */ /* 0x100fe20008010840 */
[----:B------:R-:W-:Y:S01]  /*4230*/  FFMA.FTZ R86, R86, UR33, -R64 ;  /* 0x0000002156567c23 */ /* 0x000fe20008010840 */
[----:B------:R2:W-:Y:S01]  /*4240*/  STSM.16.M88.4 [R136+0x21800], R12 ;  /* 0x0218000c88007844 */ /* 0x0005e20000000200 */
[----:B------:R-:W4:Y:S01]  /*4250*/  MUFU.EX2 R31, R31 ;  /* 0x0000001f001f7308 */ /* 0x000f220000000800 */
[----:B---3--:R-:W-:Y:S01]  /*4260*/  FADD.FTZ R30, R20, R11 ;  /* 0x0000000b141e7221 */ /* 0x008fe20000010000 */
[----:B------:R-:W-:Y:S01]  /*4270*/  FADD.FTZ R11, R25, R58 ;  /* 0x0000003a190b7221 */ /* 0x000fe20000010000 */
[----:B------:R-:W-:-:S03]  /*4280*/  FFMA.FTZ R64, R87, UR33, -R64 ;  /* 0x0000002157407c23 */ /* 0x000fc60008010840 */
[----:B------:R-:W-:Y:S01]  /*4290*/  FADD.FTZ R58, R28, R11 ;  /* 0x0000000b1c3a7221 */ /* 0x000fe20000010000 */
[----:B------:R-:W-:Y:S01]  /*42a0*/  F2FP.F16.F32.PACK_AB R28, R29, R28 ;  /* 0x0000001c1d1c723e */ /* 0x000fe200000000ff */
[----:B------:R-:W3:Y:S01]  /*42b0*/  MUFU.EX2 R34, R34 ;  /* 0x0000002200227308 */ /* 0x000ee20000000800 */
[----:B-1----:R-:W-:Y:S01]  /*42c0*/  FADD.FTZ R30, R27, R30 ;  /* 0x0000001e1b1e7221 */ /* 0x002fe20000010000 */
[----:B------:R-:W-:Y:S01]  /*42d0*/  FADD.FTZ R55, R29, R58 ;  /* 0x0000003a1d377221 */ /* 0x000fe20000010000 */
[----:B------:R-:W-:-:S03]  /*42e0*/  F2FP.F16.F32.PACK_AB R25, R27, R20 ;  /* 0x000000141b19723e */ /* 0x000fc600000000ff */
[----:B------:R-:W-:Y:S01]  /*42f0*/  FADD.FTZ R58, R10, R55 ;  /* 0x000000370a3a7221 */ /* 0x000fe20000010000 */
[----:B--2---:R-:W-:Y:S01]  /*4300*/  F2FP.F16.F32.PACK_AB R14, R41, R36 ;  /* 0x00000024290e723e */ /* 0x004fe200000000ff */
[----:B------:R-:W1:Y:S01]  /*4310*/  MUFU.EX2 R42, R42 ;  /* 0x0000002a002a7308 */ /* 0x000e620000000800 */
[----:B----4-:R-:W-:Y:S01]  /*4320*/  FADD.FTZ R11, R31, R30 ;  /* 0x0000001e1f0b7221 */ /* 0x010fe20000010000 */
[----:B------:R-:W-:-:S04]  /*4330*/  FADD.FTZ R55, R33, R58 ;  /* 0x0000003a21377221 */ /* 0x000fc80000010000 */
[----:B------:R-:W-:Y:S02]  /*4340*/  FADD.FTZ R58, R32, R55 ;  /* 0x00000037203a7221 */ /* 0x000fe40000010000 */
[----:B------:R-:W2:Y:S01]  /*4350*/  MUFU.EX2 R43, R43 ;  /* 0x0000002b002b7308 */ /* 0x000ea20000000800 */
[C---:B---3--:R-:W-:Y:S01]  /*4360*/  FADD.FTZ R11, R34.reuse, R11 ;  /* 0x0000000b220b7221 */ /* 0x048fe20000010000 */
[----:B------:R-:W-:Y:S02]  /*4370*/  F2FP.F16.F32.PACK_AB R27, R34, R31 ;  /* 0x0000001f221b723e */ /* 0x000fe400000000ff */
[----:B------:R-:W-:-:S03]  /*4380*/  F2FP.F16.F32.PACK_AB R34, R49, R6 ;  /* 0x000000063122723e */ /* 0x000fc600000000ff */
[----:B------:R3:W-:Y:S01]  /*4390*/  STSM.16.M88.4 [R23], R24 ;  /* 0x0000001817007844 */ /* 0x0007e20000000200 */
[----:B------:R-:W4:Y:S01]  /*43a0*/  MUFU.EX2 R68, R68 ;  /* 0x0000004400447308 */ /* 0x000f220000000800 */
[----:B-1----:R-:W-:-:S07]  /*43b0*/  FADD.FTZ R30, R42, R11 ;  /* 0x0000000b2a1e7221 */ /* 0x002fce0000010000 */
[----:B------:R-:W1:Y:S01]  /*43c0*/  MUFU.EX2 R77, R77 ;  /* 0x0000004d004d7308 */ /* 0x000e620000000800 */
[C---:B--2---:R-:W-:Y:S01]  /*43d0*/  FADD.FTZ R11, R43.reuse, R30 ;  /* 0x0000001e2b0b7221 */ /* 0x044fe20000010000 */
[----:B------:R-:W-:Y:S02]  /*43e0*/  F2FP.F16.F32.PACK_AB R29, R43, R42 ;  /* 0x0000002a2b1d723e */ /* 0x000fe400000000ff */
[----:B---3--:R-:W-:-:S04]  /*43f0*/  F2FP.F16.F32.PACK_AB R24, R53, R40 ;  /* 0x000000283518723e */ /* 0x008fc800000000ff */
[----:B------:R-:W2:Y:S01]  /*4400*/  MUFU.EX2 R35, R35 ;  /* 0x0000002300237308 */ /* 0x000ea20000000800 */
[----:B----4-:R-:W-:Y:S01]  /*4410*/  FADD.FTZ R30, R68, R11 ;  /* 0x0000000b441e7221 */ /* 0x010fe20000010000 */
[----:B------:R-:W-:-:S04]  /*4420*/  FADD.FTZ R11, R37, R58 ;  /* 0x0000003a250b7221 */ /* 0x000fc80000010000 */
[----:B------:R-:W-:Y:S02]  /*4430*/  FADD.FTZ R58, R36, R11 ;  /* 0x0000000b243a7221 */ /* 0x000fe40000010000 */
[----:B------:R-:W3:Y:S01]  /*4440*/  MUFU.EX2 R38, R38 ;  /* 0x0000002600267308 */ /* 0x000ee20000000800 */
[----:B-1----:R-:W-:Y:S01]  /*4450*/  FADD.FTZ R30, R77, R30 ;  /* 0x0000001e4d1e7221 */ /* 0x002fe20000010000 */
[----:B------:R-:W-:Y:S01]  /*4460*/  FADD.FTZ R21, R41, R58 ;  /* 0x0000003a29157221 */ /* 0x000fe20000010000 */
[----:B------:R-:W-:-:S03]  /*4470*/  F2FP.F16.F32.PACK_AB R31, R77, R68 ;  /* 0x000000444d1f723e */ /* 0x000fc600000000ff */
[----:B------:R-:W-:Y:S02]  /*4480*/  FADD.FTZ R12, R8, R21 ;  /* 0x00000015080c7221 */ /* 0x000fe40000010000 */
[----:B------:R-:W1:Y:S01]  /*4490*/  MUFU.EX2 R39, R39 ;  /* 0x0000002700277308 */ /* 0x000e620000000800 */
[----:B--2---:R-:W-:Y:S01]  /*44a0*/  FADD.FTZ R11, R35, R30 ;  /* 0x0000001e230b7221 */ /* 0x004fe20000010000 */
[----:B------:R-:W-:Y:S01]  /*44b0*/  F2FP.F16.F32.PACK_AB R30, R33, R10 ;  /* 0x0000000a211e723e */ /* 0x000fe200000000ff */
[----:B------:R-:W-:-:S04]  /*44c0*/  FADD.FTZ R13, R45, R12 ;  /* 0x0000000c2d0d7221 */ /* 0x000fc80000010000 */
[----:B------:R-:W-:Y:S01]  /*44d0*/  FADD.FTZ R12, R6, R13 ;  /* 0x0000000d060c7221 */ /* 0x000fe20000010000 */
[----:B------:R-:W2:Y:S01]  /*44e0*/  MUFU.EX2 R46, R46 ;  /* 0x0000002e002e7308 */ /* 0x000ea20000000800 */
[----:B---3--:R-:W-:Y:S01]  /*44f0*/  FADD.FTZ R10, R38, R11 ;  /* 0x0000000b260a7221 */ /* 0x008fe20000010000 */
[----:B------:R3:W-:Y:S01]  /*4500*/  STSM.16.M88.4 [R22], R28 ;  /* 0x0000001c16007844 */ /* 0x0007e20000000200 */
[----:B------:R-:W-:Y:S01]  /*4510*/  FADD.FTZ R13, R49, R12 ;  /* 0x0000000c310d7221 */ /* 0x000fe20000010000 */
[----:B------:R-:W-:Y:S02]  /*4520*/  F2FP.F16.F32.PACK_AB R12, R37, R32 ;  /* 0x00000020250c723e */ /* 0x000fe400000000ff */
[----:B------:R-:W-:Y:S01]  /*4530*/  F2FP.F16.F32.PACK_AB R32, R45, R8 ;  /* 0x000000082d20723e */ /* 0x000fe200000000ff */
[----:B------:R-:W-:Y:S01]  /*4540*/  FADD.FTZ R20, R40, R13 ;  /* 0x0000000d28147221 */ /* 0x000fe20000010000 */
[----:B------:R-:W4:Y:S01]  /*4550*/  MUFU.EX2 R47, R47 ;  /* 0x0000002f002f7308 */ /* 0x000f220000000800 */
[----:B-1----:R-:W-:-:S02]  /*4560*/  FADD.FTZ R11, R39, R10 ;  /* 0x0000000a270b7221 */ /* 0x002fc40000010000 */
[----:B------:R-:W-:-:S04]  /*4570*/  FADD.FTZ R13, R53, R20 ;  /* 0x00000014350d7221 */ /* 0x000fc80000010000 */
[----:B------:R-:W-:Y:S01]  /*4580*/  FADD.FTZ R8, R48, R13 ;  /* 0x0000000d30087221 */ /* 0x000fe20000010000 */
[----:B------:R-:W1:Y:S01]  /*4590*/  MUFU.EX2 R50, R50 ;  /* 0x0000003200327308 */ /* 0x000e620000000800 */
[----:B--2---:R-:W-:Y:S01]  /*45a0*/  FADD.FTZ R10, R46, R11 ;  /* 0x0000000b2e0a7221 */ /* 0x004fe20000010000 */
[----:B------:R-:W-:Y:S02]  /*45b0*/  F2FP.F16.F32.PACK_AB R13, R38, R35 ;  /* 0x00000023260d723e */ /* 0x000fe400000000ff */
[----:B------:R-:W-:-:S04]  /*45c0*/  F2FP.F16.F32.PACK_AB R15, R46, R39 ;  /* 0x000000272e0f723e */ /* 0x000fc800000000ff */
[----:B------:R-:W2:Y:S01]  /*45d0*/  MUFU.EX2 R51, R51 ;  /* 0x0000003300337308 */ /* 0x000ea20000000800 */
[----:B----4-:R-:W-:Y:S01]  /*45e0*/  FADD.FTZ R11, R47, R10 ;  /* 0x0000000a2f0b7221 */ /* 0x010fe20000010000 */
[----:B------:R4:W-:Y:S06]  /*45f0*/  STSM.16.M88.4 [R18], R12 ;  /* 0x0000000c12007844 */ /* 0x0009ec0000000200 */
[----:B------:R-:W5:Y:S01]  /*4600*/  MUFU.EX2 R54, R54 ;  /* 0x0000003600367308 */ /* 0x000f620000000800 */
[C---:B-1----:R-:W-:Y:S01]  /*4610*/  FADD.FTZ R10, R50.reuse, R11 ;  /* 0x0000000b320a7221 */ /* 0x042fe20000010000 */
[----:B------:R-:W-:-:S06]  /*4620*/  F2FP.F16.F32.PACK_AB R33, R50, R47 ;  /* 0x0000002f3221723e */ /* 0x000fcc00000000ff */
[----:B------:R-:W1:Y:S01]  /*4630*/  MUFU.EX2 R4, R4 ;  /* 0x0000000400047308 */ /* 0x000e620000000800 */
[----:B--2---:R-:W-:-:S07]  /*4640*/  FADD.FTZ R11, R51, R10 ;  /* 0x0000000a330b7221 */ /* 0x004fce0000010000 */
[----:B------:R-:W2:Y:S01]  /*4650*/  MUFU.EX2 R67, R67 ;  /* 0x0000004300437308 */ /* 0x000ea20000000800 */
[C---:B-----5:R-:W-:Y:S01]  /*4660*/  FADD.FTZ R11, R54.reuse, R11 ;  /* 0x0000000b360b7221 */ /* 0x060fe20000010000 */
[----:B------:R-:W-:-:S05]  /*4670*/  F2FP.F16.F32.PACK_AB R35, R54, R51 ;  /* 0x000000333623723e */ /* 0x000fca00000000ff */
[----:B------:R3:W-:Y:S01]  /*4680*/  STSM.16.M88.4 [R136+0x27800], R32 ;  /* 0x0278002088007844 */ /* 0x0007e20000000200 */
[----:B------:R-:W5:Y:S01]  /*4690*/  MUFU.EX2 R70, R70 ;  /* 0x0000004600467308 */ /* 0x000f620000000800 */
[----:B-1----:R-:W-:-:S07]  /*46a0*/  FADD.FTZ R6, R4, R11 ;  /* 0x0000000b04067221 */ /* 0x002fce0000010000 */
[----:B------:R-:W1:Y:S01]  /*46b0*/  MUFU.EX2 R61, R61 ;  /* 0x0000003d003d7308 */ /* 0x000e620000000800 */
[C---:B--2---:R-:W-:Y:S01]  /*46c0*/  FADD.FTZ R11, R67.reuse, R6 ;  /* 0x00000006430b7221 */ /* 0x044fe20000010000 */
[----:B------:R-:W-:-:S06]  /*46d0*/  F2FP.F16.F32.PACK_AB R25, R67, R4 ;  /* 0x000000044319723e */ /* 0x000fcc00000000ff */
[----:B------:R-:W2:Y:S01]  /*46e0*/  MUFU.EX2 R71, R71 ;  /* 0x0000004700477308 */ /* 0x000ea20000000800 */
[----:B-----5:R-:W-:-:S07]  /*46f0*/  FADD.FTZ R6, R70, R11 ;  /* 0x0000000b46067221 */ /* 0x020fce0000010000 */
[----:B------:R-:W5:Y:S01]  /*4700*/  MUFU.EX2 R57, R57 ;  /* 0x0000003900397308 */ /* 0x000f620000000800 */
[C---:B-1----:R-:W-:Y:S01]  /*4710*/  FADD.FTZ R21, R61.reuse, R8 ;  /* 0x000000083d157221 */ /* 0x042fe20000010000 */
[----:B------:R-:W-:Y:S01]  /*4720*/  F2FP.F16.F32.PACK_AB R26, R61, R48 ;  /* 0x000000303d1a723e */ /* 0x000fe200000000ff */
[----:B------:R-:W-:Y:S02]  /*4730*/  VIADD R8, R88, 0xfffffffe ;  /* 0xfffffffe58087836 */ /* 0x000fe40000000000 */
[----:B------:R-:W-:-:S03]  /*4740*/  FADD.FTZ R4, R44, R21 ;  /* 0x000000152c047221 */ /* 0x000fc60000010000 */
[----:B------:R-:W1:Y:S01]  /*4750*/  MUFU.EX2 R52, R52 ;  /* 0x0000003400347308 */ /* 0x000e620000000800 */
[C---:B--2---:R-:W-:Y:S01]  /*4760*/  F2FP.F16.F32.PACK_AB R27, R71.reuse, R70 ;  /* 0x00000046471b723e */ /* 0x044fe200000000ff */
[----:B---3--:R-:W-:-:S04]  /*4770*/  FADD.FTZ R29, R71, R6 ;  /* 0x00000006471d7221 */ /* 0x008fc80000010000 */
[----:B------:R2:W-:Y:S02]  /*4780*/  STSM.16.M88.4 [R17], R24 ;  /* 0x0000001811007844 */ /* 0x0005e40000000200 */
[----:B------:R-:W3:Y:S01]  /*4790*/  MUFU.EX2 R65, R65 ;  /* 0x0000004100417308 */ /* 0x000ee20000000800 */
[C---:B-----5:R-:W-:Y:S01]  /*47a0*/  F2FP.F16.F32.PACK_AB R44, R57.reuse, R44 ;  /* 0x0000002c392c723e */ /* 0x060fe200000000ff */
[----:B------:R-:W-:-:S06]  /*47b0*/  FADD.FTZ R21, R57, R4 ;  /* 0x0000000439157221 */ /* 0x000fcc0000010000 */
[----:B------:R-:W5:Y:S01]  /*47c0*/  MUFU.EX2 R74, R74 ;  /* 0x0000004a004a7308 */ /* 0x000f620000000800 */
[----:B-1----:R-:W-:-:S07]  /*47d0*/  FADD.FTZ R4, R52, R21 ;  /* 0x0000001534047221 */ /* 0x002fce0000010000 */
[----:B------:R-:W1:Y:S01]  /*47e0*/  MUFU.EX2 R75, R75 ;  /* 0x0000004b004b7308 */ /* 0x000e620000000800 */
[C---:B---3--:R-:W-:Y:S01]  /*47f0*/  F2FP.F16.F32.PACK_AB R46, R65.reuse, R52 ;  /* 0x00000034412e723e */ /* 0x048fe200000000ff */
[----:B------:R-:W-:-:S06]  /*4800*/  FADD.FTZ R21, R65, R4 ;  /* 0x0000000441157221 */ /* 0x000fcc0000010000 */
[----:B------:R-:W3:Y:S01]  /*4810*/  MUFU.EX2 R78, R78 ;  /* 0x0000004e004e7308 */ /* 0x000ee20000000800 */
[----:B-----5:R-:W-:-:S07]  /*4820*/  FADD.FTZ R6, R74, R29 ;  /* 0x0000001d4a067221 */ /* 0x020fce0000010000 */
[----:B------:R-:W5:Y:S01]  /*4830*/  MUFU.EX2 R79, R79 ;  /* 0x0000004f004f7308 */ /* 0x000f620000000800 */
[C---:B-1----:R-:W-:Y:S01]  /*4840*/  F2FP.F16.F32.PACK_AB R45, R75.reuse, R74 ;  /* 0x0000004a4b2d723e */ /* 0x042fe200000000ff */
[----:B------:R-:W-:-:S06]  /*4850*/  FADD.FTZ R29, R75, R6 ;  /* 0x000000064b1d7221 */ /* 0x000fcc0000010000 */
[----:B------:R-:W-:Y:S01]  /*4860*/  MUFU.EX2 R56, R56 ;  /* 0x0000003800387308 */ /* 0x000fe20000000800 */
[----:B---3--:R-:W-:-:S07]  /*4870*/  FADD.FTZ R6, R78, R29 ;  /* 0x0000001d4e067221 */ /* 0x008fce0000010000 */
[----:B------:R-:W4:Y:S01]  /*4880*/  MUFU.EX2 R69, R69 ;  /* 0x0000004500457308 */ /* 0x000f220000000800 */
[C---:B-----5:R-:W-:Y:S01]  /*4890*/  F2FP.F16.F32.PACK_AB R47, R79.reuse, R78 ;  /* 0x0000004e4f2f723e */ /* 0x060fe200000000ff */
[----:B------:R-:W-:-:S04]  /*48a0*/  FADD.FTZ R29, R79, R6 ;  /* 0x000000064f1d7221 */ /* 0x000fc80000010000 */
[----:B------:R2:W-:Y:S02]  /*48b0*/  STSM.16.M88.4 [R22+0x6000], R44 ;  /* 0x0060002c16007844 */ /* 0x0005e40000000200 */
[----:B------:R-:W1:Y:S08]  /*48c0*/  MUFU.EX2 R60, R60 ;  /* 0x0000003c003c7308 */ /* 0x000e700000000800 */
[----:B------:R-:W3:Y:S01]  /*48d0*/  MUFU.EX2 R73, R73 ;  /* 0x0000004900497308 */ /* 0x000ee20000000800 */
[----:B----4-:R-:W-:Y:S01]  /*48e0*/  F2FP.F16.F32.PACK_AB R12, R69, R56 ;  /* 0x00000038450c723e */ /* 0x010fe200000000ff */
[----:B------:R-:W-:-:S04]  /*48f0*/  FADD.FTZ R56, R56, R21 ;  /* 0x0000001538387221 */ /* 0x000fc80000010000 */
[----:B------:R-:W-:Y:S02]  /*4900*/  FADD.FTZ R69, R69, R56 ;  /* 0x0000003845457221 */ /* 0x000fe40000010000 */
[----:B------:R-:W-:Y:S02]  /*4910*/  MUFU.EX2 R82, R82 ;  /* 0x0000005200527308 */ /* 0x000fe40000000800 */
[----:B-1----:R-:W-:-:S06]  /*4920*/  FADD.FTZ R6, R60, R69 ;  /* 0x000000453c067221 */ /* 0x002fcc0000010000 */
[----:B------:R-:W1:Y:S01]  /*4930*/  MUFU.EX2 R83, R83 ;  /* 0x0000005300537308 */ /* 0x000e620000000800 */
[C---:B---3--:R-:W-:Y:S01]  /*4940*/  F2FP.F16.F32.PACK_AB R14, R73.reuse, R60 ;  /* 0x0000003c490e723e */ /* 0x048fe200000000ff */
[----:B------:R-:W-:-:S06]  /*4950*/  FADD.FTZ R6, R73, R6 ;  /* 0x0000000649067221 */ /* 0x000fcc0000010000 */
[----:B------:R-:W3:Y:S08]  /*4960*/  MUFU.EX2 R86, R86 ;  /* 0x0000005600567308 */ /* 0x000ef00000000800 */
[----:B------:R-:W4:Y:S01]  /*4970*/  MUFU.EX2 R11, R64 ;  /* 0x00000040000b7308 */ /* 0x000f220000000800 */
[----:B-1----:R-:W-:Y:S01]  /*4980*/  F2FP.F16.F32.PACK_AB R13, R83, R82 ;  /* 0x00000052530d723e */ /* 0x002fe200000000ff */
[----:B------:R-:W-:-:S04]  /*4990*/  FADD.FTZ R82, R82, R29 ;  /* 0x0000001d52527221 */ /* 0x000fc80000010000 */
[----:B------:R-:W-:-:S04]  /*49a0*/  FADD.FTZ R83, R83, R82 ;  /* 0x0000005253537221 */ /* 0x000fc80000010000 */
[----:B---3--:R-:W-:Y:S01]  /*49b0*/  FADD.FTZ R4, R86, R83 ;  /* 0x0000005356047221 */ /* 0x008fe20000010000 */
[----:B----4-:R-:W-:-:S03]  /*49c0*/  F2FP.F16.F32.PACK_AB R15, R11, R86 ;  /* 0x000000560b0f723e */ /* 0x010fc600000000ff */
[----:B------:R-:W-:Y:S02]  /*49d0*/  FADD.FTZ R4, R11, R4 ;  /* 0x000000040b047221 */ /* 0x000fe40000010000 */
[----:B------:R2:W-:Y:S01]  /*49e0*/  STSM.16.M88.4 [R18+0x6000], R12 ;  /* 0x0060000c12007844 */ /* 0x0005e20000000200 */
[----:B------:R1:W-:Y:S06]  /*49f0*/  MEMBAR.ALL.CTA ;  /* 0x0000000000007992 */ /* 0x0003ec0000008000 */
[----:B-1----:R-:W1:Y:S02]  /*4a00*/  FENCE.VIEW.ASYNC.S ;  /* 0x00000000000073c6 */ /* 0x002e640000000000 */
[----:B-1----:R-:W-:Y:S01]  /*4a10*/  NOP ;  /* 0x0000000000007918 */ /* 0x002fe20000000000 */
[----:B------:R-:W-:Y:S05]  /*4a20*/  @P2 BRA `(.L_x_678) ;  /* 0x0000000000442947 */ /* 0x000fea0003800000 */
        /* <DEDUP_REMOVED lines=10> */
.L_x_679:
[----:B------:R-:W-:-:S11]  /*4ad0*/  UISETP.NE.AND UP1, UPT, UR7, 0x1, UPT ;  /* 0x000000010700788c */ /* 0x000fd6000bf25270 */
[----:B------:R-:W-:Y:S02]  /*4ae0*/  @UP1 ULDC.64 UR10, c[0x0][0x9e8] ;  /* 0x00027a00000a1ab9 */ /* 0x000fe40000000a00 */
[----:B------:R-:W-:-:S04]  /*4af0*/  UIMAD.WIDE.U32 UR14, UR18, UR10, URZ ;  /* 0x0000000a120e72a5 */ /* 0x000fc8000f8e003f */
[----:B------:R-:W-:-:S12]  /*4b00*/  @UP1 USHF.R.U32.HI UR18, URZ, UR11, UR15 ;  /* 0x0000000b3f121299 */ /* 0x000fd8000801160f */
.L_x_680:
[----:B------:R-:W-:-:S04]  /*4b10*/  UIMAD UR7, UR18, UR7, UR7 ;  /* 0x00000007120772a4 */ /* 0x000fc8000f8e0207 */
[----:B------:R-:W-:-:S04]  /*4b20*/  UISETP.LT.AND UP1, UPT, UR6, UR7, UPT ;  /* 0x000000070600728c */ /* 0x000fc8000bf21270 */
[----:B------:R-:W-:-:S12]  /*4b30*/  USEL UR6, UR6, UR7, UP1 ;  /* 0x0000000706067287 */ /* 0x000fd80008800000 */
.L_x_678:
[----:B------:R-:W-:Y:S01]  /*4b40*/  USHF.R.S32.HI UR7, URZ, 0x1f, UR6 ;  /* 0x0000001f3f077899 */ /* 0x000fe20008011406 */
[----:B------:R-:W-:Y:S02]  /*4b50*/  CS2R R134, SRZ ;  /* 0x0000000000867805 */ /* 0x000fe4000001ff00 */
[----:B------:R-:W-:Y:S02]  /*4b60*/  CS2R R132, SRZ ;  /* 0x0000000000847805 */ /* 0x000fe4000001ff00 */
[----:B------:R-:W-:Y:S01]  /*4b70*/  CS2R R130, SRZ ;  /* 0x0000000000827805 */ /* 0x000fe2000001ff00 */
[----:B------:R-:W-:Y:S01]  /*4b80*/  ULEA.HI UR7, UR7, UR6, URZ, 0x7 ;  /* 0x0000000607077291 */ /* 0x000fe2000f8f383f */
[----:B------:R-:W-:Y:S02]  /*4b90*/  CS2R R128, SRZ ;  /* 0x0000000000807805 */ /* 0x000fe4000001ff00 */
[----:B------:R-:W-:Y:S02]  /*4ba0*/  CS2R R126, SRZ ;  /* 0x00000000007e7805 */ /* 0x000fe4000001ff00 */
[----:B------:R-:W-:Y:S01]  /*4bb0*/  CS2R R124, SRZ ;  /* 0x00000000007c7805 */ /* 0x000fe2000001ff00 */
[----:B------:R-:W-:Y:S01]  /*4bc0*/  USHF.R.S32.HI UR7, URZ, 0x7, UR7 ;  /* 0x000000073f077899 */ /* 0x000fe20008011407 */
[----:B------:R-:W-:-:S02]  /*4bd0*/  CS2R R122, SRZ ;  /* 0x00000000007a7805 */ /* 0x000fc4000001ff00 */
[----:B------:R-:W-:Y:S02]  /*4be0*/  CS2R R120, SRZ ;  /* 0x0000000000787805 */ /* 0x000fe4000001ff00 */
[----:B------:R-:W-:Y:S01]  /*4bf0*/  CS2R R118, SRZ ;  /* 0x0000000000767805 */ /* 0x000fe2000001ff00 */
[----:B------:R-:W-:Y:S01]  /*4c00*/  UISETP.LT.AND UP1, UPT, UR40, UR7, UPT ;  /* 0x000000072800728c */ /* 0x000fe2000bf21270 */
[----:B------:R-:W-:Y:S02]  /*4c10*/  CS2R R116, SRZ ;  /* 0x0000000000747805 */ /* 0x000fe4000001ff00 */
[----:B------:R-:W-:Y:S02]  /*4c20*/  CS2R R114, SRZ ;  /* 0x0000000000727805 */ /* 0x000fe4000001ff00 */
[----:B------:R-:W-:Y:S01]  /*4c30*/  CS2R R112, SRZ ;  /* 0x0000000000707805 */ /* 0x000fe2000001ff00 */
[----:B------:R-:W-:Y:S01]  /*4c40*/  USEL UR58, UR40, UR7, !UP1 ;  /* 0x00000007283a7287 */ /* 0x000fe2000c800000 */
[----:B------:R-:W-:-:S02]  /*4c50*/  CS2R R110, SRZ ;  /* 0x00000000006e7805 */ /* 0x000fc4000001ff00 */
[----:B------:R-:W-:Y:S02]  /*4c60*/  CS2R R108, SRZ ;  /* 0x00000000006c7805 */ /* 0x000fe4000001ff00 */
[----:B------:R-:W-:Y:S02]  /*4c70*/  CS2R R106, SRZ ;  /* 0x00000000006a7805 */ /* 0x000fe4000001ff00 */
[----:B------:R-:W-:Y:S02]  /*4c80*/  CS2R R104, SRZ ;  /* 0x0000000000687805 */ /* 0x000fe4000001ff00 */
[----:B------:R-:W-:Y:S02]  /*4c90*/  CS2R R102, SRZ ;  /* 0x0000000000667805 */ /* 0x000fe4000001ff00 */
[----:B------:R-:W-:Y:S02]  /*4ca0*/  ISETP.GE.AND P2, PT, R8, UR58, PT ;  /* 0x0000003a08007c0c */ /* 0x000fe4000bf46270 */
[----:B------:R-:W-:-:S02]  /*4cb0*/  CS2R R100, SRZ ;  /* 0x0000000000647805 */ /* 0x000fc4000001ff00 */
[----:B------:R-:W-:Y:S02]  /*4cc0*/  CS2R R98, SRZ ;  /* 0x0000000000627805 */ /* 0x000fe4000001ff00 */
[----:B------:R-:W-:Y:S02]  /*4cd0*/  CS2R R96, SRZ ;  /* 0x0000000000607805 */ /* 0x000fe4000001ff00 */
[----:B------:R-:W-:Y:S02]  /*4ce0*/  CS2R R94, SRZ ;  /* 0x00000000005e7805 */ /* 0x000fe4000001ff00 */
[----:B------:R-:W-:Y:S02]  /*4cf0*/  CS2R R92, SRZ ;  /* 0x00000000005c7805 */ /* 0x000fe4000001ff00 */
[----:B------:R-:W-:Y:S02]  /*4d00*/  CS2R R90, SRZ ;  /* 0x00000000005a7805 */ /* 0x000fe4000001ff00 */
[----:B------:R-:W-:Y:S01]  /*4d10*/  CS2R R88, SRZ ;  /* 0x0000000000587805 */ /* 0x000fe2000001ff00 */
[----:B------:R-:W-:Y:S06]  /*4d20*/  @!P2 BRA `(.L_x_681) ;  /* 0x000000300040a947 */ /* 0x000fec0003800000 */
[----:B------:R-:W-:Y:S01]  /*4d30*/  IMAD.IADD R21, R0, 0x1, R5 ;  /* 0x0000000100157824 */ /* 0x000fe200078e0205 */
[----:B------:R-:W-:Y:S01]  /*4d40*/  ULDC UR34, c[0x0][0x9e4] ;  /* 0x0002790000227ab9 */ /* 0x000fe20000000800 */
[----:B------:R-:W-:Y:S01]  /*4d50*/  IMAD.MOV.U32 R135, RZ, RZ, RZ ;  /* 0x000000ffff877224 */ /* 0x000fe200078e00ff */
[----:B------:R-:W-:Y:S01]  /*4d60*/  ULDC UR35, c[0x0][0x9dc] ;  /* 0x0002770000237ab9 */ /* 0x000fe20000000800 */
[----:B------:R-:W-:Y:S01]  /*4d70*/  ULDC UR55, c[0x0][0x288] ;  /* 0x0000a20000377ab9 */ /* 0x000fe20000000800 */
[----:B------:R-:W-:Y:S01]  /*4d80*/  ULDC UR33, c[0x0][0x988] ;  /* 0x0002620000217ab9 */ /* 0x000fe20000000800 */
[----:B------:R-:W-:-:S05]  /*4d90*/  ULDC UR54, c[0x0][0x9e0] ;  /* 0x0002780000367ab9 */ /* 0x000fca0000000800 */
.L_x_698:
[----:B------:R-:W-:Y:S01]  /*4da0*/  UIADD3 UR57, UR36, 0x1, URZ ;  /* 0x0000000124397890 */ /* 0x000fe2000fffe03f */
[----:B------:R-:W-:-:S03]  /*4db0*/  ISETP.NE.AND P3, PT, RZ, UR45, PT ;  /* 0x0000002dff007c0c */ /* 0x000fc6000bf65270 */
[----:B------:R-:W-:-:S04]  /*4dc0*/  UISETP.NE.AND UP1, UPT, UR57, 0x2, UPT ;  /* 0x000000023900788c */ /* 0x000fc8000bf25270 */
[----:B------:R-:W-:Y:S02]  /*4dd0*/  USEL UR56, URZ, 0x1, UP1 ;  /* 0x000000013f387887 */ /* 0x000fe40008800000 */
[----:B------:R-:W-:Y:S02]  /*4de0*/  USEL UR57, UR57, URZ, UP1 ;  /* 0x0000003f39397287 */ /* 0x000fe40008800000 */
[----:B------:R-:W-:Y:S02]  /*4df0*/  ULOP3.LUT UR56, UR49, UR56, URZ, 0x3c, !UPT ;  /* 0x0000003831387292 */ /* 0x000fe4000f8e3c3f */
[----:B----4-:R-:W-:Y:S10]  /*4e00*/  @P3 BRA `(.L_x_682) ;  /* 0x00000000002c3947 */ /* 0x010ff40003800000 */
[----:B------:R-:W-:Y:S05]  /*4e10*/  @!P0 BRA `(.L_x_683) ;  /* 0x0000000000048947 */ /* 0x000fea0003800000 */
[----:B------:R-:W-:Y:S01]  /*4e20*/  BPT.TRAP 0x1 ;  /* 0x000000040000795c */ /* 0x000fe20000300000 */
.L_x_683:
[----:B------:R-:W-:Y:S01]  /*4e30*/  ULEA UR6, UR57, UR39, 0x3 ;  /* 0x0000002739067291 */ /* 0x000fe2000f8e183f */
[----:B------:R-:W-:-:S05]  /*4e40*/  IMAD.U32 R10, RZ, RZ, UR56 ;  /* 0x00000038ff0a7e24 */ /* 0x000fca000f8e00ff */
[----:B------:R-:W-:-:S04]  /*4e50*/  SHF.L.U32 R10, R10, 0x1f, RZ ;  /* 0x0000001f0a0a7819 */ /* 0x000fc800000006ff */
[----:B------:R1:W3:Y:S01]  /*4e60*/  SYNCS.PHASECHK.TRANS64.TRYWAIT P2, [UR6+0x2d830], R10 ;  /* 0x02d8300aff0075a7 */ /* 0x0002e20008040146 */
[----:B------:R-:W-:Y:S05]  /*4e70*/  @!P0 BRA `(.L_x_684) ;  /* 0x0000000000048947 */ /* 0x000fea0003800000 */
[----:B------:R-:W-:Y:S01]  /*4e80*/  BPT.TRAP 0x1 ;  /* 0x000000040000795c */ /* 0x000fe20000300000 */
.L_x_684:
[----:B---3--:R-:W-:Y:S05]  /*4e90*/  @P2 BRA `(.L_x_682) ;  /* 0x0000000000082947 */ /* 0x008fea0003800000 */
[----:B------:R-:W3:Y:S02]  /*4ea0*/  SYNCS.PHASECHK.TRANS64.TRYWAIT P2, [UR6+0x2d830], R10 ;  /* 0x02d8300aff0075a7 */ /* 0x000ee40008040146 */
[----:B---3--:R-:W-:Y:S05]  /*4eb0*/  @!P2 BRA `(.L_x_685) ;  /* 0x000000cc00f8a947 */ /* 0x008fea0003800000 */
.L_x_682:
[----:B-1-3--:R-:W-:Y:S01]  /*4ec0*/  VIADD R10, R16, 0x8 ;  /* 0x00000008100a7836 */ /* 0x00afe20000000000 */
[----:B------:R-:W-:Y:S01]  /*4ed0*/  UIMAD UR6, UR57, 0x600, UR32 ;  /* 0x00000600390678a4 */ /* 0x000fe2000f8e0220 */
[----:B------:R-:W-:Y:S01]  /*4ee0*/  UMOV UR7, 0x80000020 ;  /* 0x8000002000077882 */ /* 0x000fe20000000000 */
[----:B------:R-:W-:Y:S02]  /*4ef0*/  UMOV UR11, 0x80000020 ;  /* 0x80000020000b7882 */ /* 0x000fe40000000000 */
[----:B------:R1:W-:Y:S01]  /*4f00*/  BAR.SYNC.DEFER_BLOCKING R10, 0x100 ;  /* 0x0004000a0000751d */ /* 0x0003e20000010000 */
[----:B------:R-:W-:Y:S02]  /*4f10*/  UIADD3 UR10, UR6, 0x2, URZ ;  /* 0x00000002060a7890 */ /* 0x000fe4000fffe03f */
[----:B------:R-:W-:Y:S02]  /*4f20*/  UIADD3 UR14, UR6, 0x200, URZ ;  /* 0x00000200060e7890 */ /* 0x000fe4000fffe03f */
[----:B------:R-:W-:Y:S01]  /*4f30*/  UIADD3 UR18, UR6, 0x202, URZ ;  /* 0x0000020206127890 */ /* 0x000fe2000fffe03f */
[----:B------:R-:W-:Y:S01]  /*4f40*/  UMOV UR15, 0x80000020 ;  /* 0x80000020000f7882 */ /* 0x000fe20000000000 */
[----:B------:R-:W-:Y:S01]  /*4f50*/  UMOV UR19, 0x80000020 ;  /* 0x8000002000137882 */ /* 0x000fe20000000000 */
[----:B------:R-:W-:Y:S01]  /*4f60*/  UIADD3 UR22, UR6, 0x400, URZ ;  /* 0x0000040006167890 */ /* 0x000fe2000fffe03f */
[----:B------:R-:W-:Y:S01]  /*4f70*/  UMOV UR23, 0x80000020 ;  /* 0x8000002000177882 */ /* 0x000fe20000000000 */
[----:B------:R-:W-:Y:S01]  /*4f80*/  UIADD3 UR26, UR6, 0x402, URZ ;  /* 0x00000402061a7890 */ /* 0x000fe2000fffe03f */
[----:B------:R-:W-:Y:S01]  /*4f90*/  UMOV UR27, 0x80000020 ;  /* 0x80000020001b7882 */ /* 0x000fe20000000000 */
[----:B--2---:R-:W-:-:S06]  /*4fa0*/  WARPGROUP.ARRIVE ;  /* 0x00000000000079c5 */ /* 0x004fcc0000000000 */
[----:B------:R-:W-:Y:S03]  /*4fb0*/  HGMMA.64x128x16.F32 R24, gdesc[UR4], RZ, !UPT, gsb0 ;  /* 0x01e00000041879f0 */ /* 0x000fe6000c0008ff */
        /* <DEDUP_REMOVED lines=16> */
[----:B-1----:R-:W-:Y:S05]  /*50c0*/  @P3 BRA `(.L_x_686) ;  /* 0x00000000002c3947 */ /* 0x002fea0003800000 */
[----:B------:R-:W-:Y:S05]  /*50d0*/  @!P0 BRA `(.L_x_687) ;  /* 0x0000000000048947 */ /* 0x000fea0003800000 */
[----:B------:R-:W-:Y:S01]  /*50e0*/  BPT.TRAP 0x1 ;  /* 0x000000040000795c */ /* 0x000fe20000300000 */
.L_x_687:
[----:B------:R-:W-:Y:S01]  /*50f0*/  ULEA UR6, UR36, UR39, 0x3 ;  /* 0x0000002724067291 */ /* 0x000fe2000f8e183f */
[----:B------:R-:W-:-:S05]  /*5100*/  IMAD.U32 R10, RZ, RZ, UR49 ;  /* 0x00000031ff0a7e24 */ /* 0x000fca000f8e00ff */
[----:B------:R-:W-:-:S04]  /*5110*/  SHF.L.U32 R10, R10, 0x1f, RZ ;  /* 0x0000001f0a0a7819 */ /* 0x000fc800000006ff */
[----:B------:R1:W2:Y:S01]  /*5120*/  SYNCS.PHASECHK.TRANS64.TRYWAIT P2, [UR6+0x2d850], R10 ;  /* 0x02d8500aff0075a7 */ /* 0x0002a20008040146 */
[----:B------:R-:W-:Y:S05]  /*5130*/  @!P0 BRA `(.L_x_688) ;  /* 0x0000000000048947 */ /* 0x000fea0003800000 */
[----:B------:R-:W-:Y:S01]  /*5140*/  BPT.TRAP 0x1 ;  /* 0x000000040000795c */ /* 0x000fe20000300000 */
.L_x_688:
[----:B--2---:R-:W-:Y:S05]  /*5150*/  @P2 BRA `(.L_x_686) ;  /* 0x0000000000082947 */ /* 0x004fea0003800000 */
[----:B------:R-:W2:Y:S02]  /*5160*/  SYNCS.PHASECHK.TRANS64.TRYWAIT P2, [UR6+0x2d850], R10 ;  /* 0x02d8500aff0075a7 */ /* 0x000ea40008040146 */
[----:B--2---:R-:W-:Y:S05]  /*5170*/  @!P2 BRA `(.L_x_689) ;  /* 0x000000cc0060a947 */ /* 0x004fea0003800000 */
.L_x_686:
[----:B------:R-:W-:Y:S01]  /*5180*/  UIADD3 UR6, UR39, 0x400, URZ ;  /* 0x0000040027067890 */ /* 0x000fe2000fffe03f */
[----:B------:R-:W-:Y:S01]  /*5190*/  WARPGROUP.ARRIVE ;  /* 0x00000000000079c5 */ /* 0x000fe20000000000 */
[----:B------:R-:W-:Y:S01]  /*51a0*/  ULEA UR7, UR52, UR39, 0xd ;  /* 0x0000002734077291 */ /* 0x000fe2000f8e683f */
[----:B------:R-:W3:Y:S01]  /*51b0*/  LDC R13, c[0x0][0x2e0] ;  /* 0x0000b800ff0d7b82 */ /* 0x000ee20000000800 */
[----:B------:R-:W-:Y:S01]  /*51c0*/  USHF.R.U32.HI UR6, URZ, 0x4, UR6 ;  /* 0x000000043f067899 */ /* 0x000fe20008011606 */
[----:B------:R-:W-:Y:S01]  /*51d0*/  IMAD.SHL.U32 R20, R8, 0x80, RZ ;  /* 0x0000008008147824 */ /* 0x000fe200078e00ff */
[----:B------:R-:W-:Y:S01]  /*51e0*/  UIADD3 UR7, UR7, 0x21800, URZ ;  /* 0x0002180007077890 */ /* 0x000fe2000fffe03f */
[----:B--2---:R-:W-:Y:S01]  /*51f0*/  IMAD.U32 R11, RZ, RZ, UR57 ;  /* 0x00000039ff0b7e24 */ /* 0x004fe2000f8e00ff */
[----:B------:R-:W-:Y:S01]  /*5200*/  ULOP3.LUT UR6, UR6, 0x3fff, URZ, 0xc0, !UPT ;  /* 0x00003fff06067892 */ /* 0x000fe2000f8ec03f */
[----:B-1----:R-:W-:Y:S01]  /*5210*/  VIADD R10, R16, 0x9 ;  /* 0x00000009100a7836 */ /* 0x002fe20000000000 */
[----:B------:R-:W-:Y:S01]  /*5220*/  USHF.R.U32.HI UR7, URZ, 0x4, UR7 ;  /* 0x000000043f077899 */ /* 0x000fe20008011607 */
[----:B------:R-:W-:Y:S01]  /*5230*/  IADD3 R12, -R20, 0x1, RZ ;  /* 0x00000001140c7810 */ /* 0x000fe20007ffe1ff */
[----:B------:R-:W-:Y:S01]  /*5240*/  ULOP3.LUT UR10, UR6, 0x2000000, URZ, 0xfc, !UPT ;  /* 0x02000000060a7892 */ /* 0x000fe2000f8efc3f */
[----:B------:R-:W-:Y:S01]  /*5250*/  ISETP.GE.U32.AND P2, PT, R2, 0x180, PT ;  /* 0x000001800200780c */ /* 0x000fe20003f46070 */
[----:B------:R-:W-:Y:S01]  /*5260*/  ULOP3.LUT UR6, UR7, 0x3fff, URZ, 0xc0, !UPT ;  /* 0x00003fff07067892 */ /* 0x000fe2000f8ec03f */
[----:B------:R-:W-:Y:S01]  /*5270*/  @!P1 LEA R11, R11, UR39, 0x3 ;  /* 0x000000270b0b9c11 */ /* 0x000fe2000f8e18ff */
[----:B------:R-:W-:-:S02]  /*5280*/  UIMAD UR7, UR36, 0x600, UR10 ;  /* 0x00000600240778a4 */ /* 0x000fc4000f8e020a */
[----:B------:R-:W-:Y:S01]  /*5290*/  ULOP3.LUT UR6, UR6, 0x10000, URZ, 0xfc, !UPT ;  /* 0x0001000006067892 */ /* 0x000fe2000f8efc3f */
[----:B------:R-:W-:Y:S01]  /*52a0*/  UMOV UR31, 0x80000020 ;  /* 0x80000020001f7882 */ /* 0x000fe20000000000 */
[----:B------:R-:W-:Y:S01]  /*52b0*/  UMOV UR29, 0x40000040 ;  /* 0x40000040001d7882 */ /* 0x000fe20000000000 */
[----:B------:R-:W-:Y:S02]  /*52c0*/  @!P1 VIADD R11, R11, 0x2d840 ;  /* 0x0002d8400b0b9836 */ /* 0x000fe40000000000 */
[----:B------:R-:W-:Y:S02]  /*52d0*/  UMOV UR30, UR7 ;  /* 0x00000007001e7c82 */ /* 0x000fe40008000000 */
[----:B------:R-:W-:Y:S02]  /*52e0*/  UMOV UR28, UR6 ;  /* 0x00000006001c7c82 */ /* 0x000fe40008000000 */
[----:B------:R-:W-:Y:S01]  /*52f0*/  HGMMA.64x96x16.F32 R88, gdesc[UR28].tnspB, R88, gsb0 ;  /* 0x416000001c5879f0 */ /* 0x000fe20008000858 */
[----:B------:R-:W-:Y:S01]  /*5300*/  UIADD3 UR30, UR7, 0x40, URZ ;  /* 0x00000040071e7890 */ /* 0x000fe2000fffe03f */
[----:B---3--:R-:W-:Y:S01]  /*5310*/  IMAD R13, R13, UR47, R12 ;  /* 0x0000002f0d0d7c24 */ /* 0x008fe2000f8e020c */
[----:B------:R-:W-:Y:S01]  /*5320*/  UIADD3 UR28, UR6, 0x2, URZ ;  /* 0x00000002061c7890 */ /* 0x000fe2000fffe03f */
[----:B------:R-:W-:Y:S01]  /*5330*/  SEL R12, R10, 0x9, !P2 ;  /* 0x000000090a0c7807 */ /* 0x000fe20005000000 */
[----:B------:R-:W-:Y:S01]  /*5340*/  UMOV UR31, 0x80000020 ;  /* 0x80000020001f7882 */ /* 0x000fe20000000000 */
[----:B------:R-:W-:Y:S01]  /*5350*/  UMOV UR29, 0x40000040 ;  /* 0x40000040001d7882 */ /* 0x000fe20000000000 */
[----:B------:R-:W-:Y:S01]  /*5360*/  PLOP3.LUT P2, PT, PT, PT, UP0, 0x40, 0x0 ;  /* 0x000000000000781c */ /* 0x000fe20003f4e808 */
[----:B------:R-:W-:Y:S01]  /*5370*/  VIADD R10, R13, -UR55 ;  /* 0x800000370d0a7c36 */ /* 0x000fe20008000000 */
[----:B------:R-:W-:-:S03]  /*5380*/  @!P1 PRMT R11, RZ, 0x654, R11 ;  /* 0x00000654ff0b9816 */ /* 0x000fc6000000000b */
[----:B------:R-:W-:-:S04]  /*5390*/  IMAD R10, R19, -0x2, R10 ;  /* 0xfffffffe130a7824 */ /* 0x000fc800078e020a */
[----:B------:R-:W-:Y:S01]  /*53a0*/  VIADD R15, R10, UR54 ;  /* 0x000000360a0f7c36 */ /* 0x000fe20008000000 */
        /* <DEDUP_REMOVED lines=42> */
[----:B------:R-:W-:-:S06]  /*5650*/  ULOP3.LUT UR6, URZ, UR35, URZ, 0x33, !UPT ;  /* 0x000000233f067292 */ /* 0x000fcc000f8e333f */
[----:B------:R-:W-:-:S04]  /*5660*/  VIADD R14, R10, UR6 ;  /* 0x000000060a0e7c36 */ /* 0x000fc80008000000 */
[----:B------:R-:W-:Y:S01]  /*5670*/  IMAD.IADD R10, R0, 0x1, R14 ;  /* 0x00000001000a7824 */ /* 0x000fe200078e020e */
[----:B------:R-:W-:Y:S02]  /*5680*/  WARPGROUP.DEPBAR.LE gsb0, 0x0 ;  /* 0x00008000000079c5 */ /* 0x000fe40000010000 */
[----:B------:R-:W-:-:S06]  /*5690*/  WARPGROUP.ARRIVE ;  /* 0x00000000000079c5 */ /* 0x000fcc0000000000 */
[----:B------:R-:W-:Y:S03]  /*56a0*/  HGMMA.64x96x16.F32 R88, gdesc[UR28].tnspB, R88, gsb0 ;  /* 0x416000001c5879f0 */ /* 0x000fe60008000858 */
[----:B------:R-:W-:Y:S02]  /*56b0*/  WARPGROUP.DEPBAR.LE gsb0, 0x0 ;  /* 0x00008000000079c5 */ /* 0x000fe40000010000 */
[----:B------:R1:W-:Y:S06]  /*56c0*/  BAR.ARV R12, 0x100 ;  /* 0x0004000c0000751d */ /* 0x0003ec0000002000 */
[----:B------:R2:W-:Y:S02]  /*56d0*/  @!P1 SYNCS.ARRIVE.TRANS64.RED.A1T0 RZ, [R11+URZ], RZ ;  /* 0x000000ff0bff99a7 */ /* 0x0005e4000810043f */
[----:B--2---:R-:W-:Y:S01]  /*56e0*/  IMAD.IADD R11, R0, 0x1, R15 ;  /* 0x00000001000b7824 */ /* 0x004fe200078e020f */
[----:B-1----:R-:W-:Y:S06]  /*56f0*/  @P2 BRA `(.L_x_690) ;  /* 0x00000000005c2947 */ /* 0x002fec0003800000 */
[----:B------:R-:W-:Y:S01]  /*5700*/  ISETP.GT.AND P2, PT, R21, -0x1, PT ;  /* 0xffffffff1500780c */ /* 0x000fe20003f44270 */
[----:B------:R-:W-:-:S12]  /*5710*/  BSSY B0, `(.L_x_691) ;  /* 0x0000011000007945 */ /* 0x000fd80003800000 */
[----:B------:R-:W-:Y:S05]  /*5720*/  @P2 BRA `(.L_x_692) ;  /* 0x0000000000202947 */ /* 0x000fea0003800000 */
[----:B------:R-:W-:Y:S01]  /*5730*/  IMAD.U32 R142, RZ, RZ, UR34 ;  /* 0x00000022ff8e7e24 */ /* 0x000fe2000f8e00ff */
[----:B------:R-:W-:-:S04]  /*5740*/  LOP3.LUT R139, RZ, R21, RZ, 0x33, !PT ;  /* 0x00000015ff8b7212 */ /* 0x000fc800078e33ff */
[----:B------:R-:W-:-:S13]  /*5750*/  ISETP.NE.AND P2, PT, R142, 0x1, PT ;  /* 0x000000018e00780c */ /* 0x000fda0003f45270 */
[----:B------:R-:W1:Y:S02]  /*5760*/  @P2 LDC.64 R12, c[0x0][0x9e8] ;  /* 0x00027a00ff0c2b82 */ /* 0x000e640000000a00 */
[----:B-1----:R-:W-:-:S05]  /*5770*/  @P2 IMAD.HI.U32 R12, R139, R12, RZ ;  /* 0x0000000c8b0c2227 */ /* 0x002fca00078e00ff */
[----:B------:R-:W-:-:S04]  /*5780*/  @P2 SHF.R.U32.HI R139, RZ, R13, R12 ;  /* 0x0000000dff8b2219 */ /* 0x000fc8000001160c */
[----:B------:R-:W-:Y:S01]  /*5790*/  LOP3.LUT R139, RZ, R139, RZ, 0x33, !PT ;  /* 0x0000008bff8b7212 */ /* 0x000fe200078e33ff */
[----:B------:R-:W-:Y:S06]  /*57a0*/  BRA `(.L_x_693) ;  /* 0x00000000001c7947 */ /* 0x000fec0003800000 */
.L_x_692:
[----:B------:R-:W-:-:S05]  /*57b0*/  IMAD.U32 R142, RZ, RZ, UR34 ;  /* 0x00000022ff8e7e24 */ /* 0x000fca000f8e00ff */
[----:B------:R-:W-:-:S13]  /*57c0*/  ISETP.NE.AND P2, PT, R142, 0x1, PT ;  /* 0x000000018e00780c */ /* 0x000fda0003f45270 */
[----:B------:R-:W1:Y:S01]  /*57d0*/  @P2 LDC.64 R12, c[0x0][0x9e8] ;  /* 0x00027a00ff0c2b82 */ /* 0x000e620000000a00 */
[----:B------:R-:W-:-:S04]  /*57e0*/  @P2 IMAD.IADD R139, R0, 0x1, R5 ;  /* 0x00000001008b2824 */ /* 0x000fc800078e0205 */
[----:B-1----:R-:W-:-:S04]  /*57f0*/  @P2 IMAD.HI.U32 R12, R139, R12, RZ ;  /* 0x0000000c8b0c2227 */ /* 0x002fc800078e00ff */
[----:B------:R-:W-:Y:S01]  /*5800*/  IMAD.MOV.U32 R139, RZ, RZ, R21 ;  /* 0x000000ffff8b7224 */ /* 0x000fe200078e0015 */
[----:B------:R-:W-:-:S07]  /*5810*/  @P2 SHF.R.U32.HI R139, RZ, R13, R12 ;  /* 0x0000000dff8b2219 */ /* 0x000fce000001160c */
.L_x_693:
[----:B------:R-:W-:Y:S05]  /*5820*/  BSYNC B0 ;  /* 0x0000000000007941 */ /* 0x000fea0003800000 */
.L_x_691:
[----:B------:R-:W-:-:S04]  /*5830*/  IMAD R12, R139, R142, -R20 ;  /* 0x0000008e8b0c7224 */ /* 0x000fc800078e0a14 */
[----:B------:R-:W-:-:S05]  /*5840*/  IMAD R12, R19, -0x2, R12 ;  /* 0xfffffffe130c7824 */ /* 0x000fca00078e020c */
[----:B------:R-:W-:Y:S02]  /*5850*/  VIADDMNMX R11, R12, R142, R11, PT ;  /* 0x0000008e0c0b7246 */ /* 0x000fe4000380010b */
[----:B------:R-:W-:-:S07]  /*5860*/  VIMNMX R10, R10, R12, !PT ;  /* 0x0000000c0a0a7248 */ /* 0x000fce0007fe0100 */
.L_x_690:
[----:B------:R-:W-:Y:S01]  /*5870*/  ISETP.GT.AND P2, PT, R8, -0x1, PT ;  /* 0xffffffff0800780c */ /* 0x000fe20003f44270 */
[C---:B------:R-:W-:Y:S02]  /*5880*/  IMAD.IADD R15, R3.reuse, 0x1, R15 ;  /* 0x00000001030f7824 */ /* 0x040fe400078e020f */
[----:B------:R-:W-:Y:S01]  /*5890*/  IMAD.IADD R14, R3, 0x1, R14 ;  /* 0x00000001030e7824 */ /* 0x000fe200078e020e */
[C---:B------:R-:W-:Y:S02]  /*58a0*/  ISETP.GT.AND P5, PT, R10.reuse, RZ, P2 ;  /* 0x000000ff0a00720c */ /* 0x040fe400017a4270 */
[C---:B------:R-:W-:Y:S02]  /*58b0*/  ISETP.GT.AND P4, PT, R10.reuse, 0x1, P2 ;  /* 0x000000010a00780c */ /* 0x040fe40001784270 */
[----:B------:R-:W-:Y:S02]  /*58c0*/  ISETP.LT.OR P5, PT, R11, 0x1, P5 ;  /* 0x000000010b00780c */ /* 0x000fe40002fa1670 */
[----:B------:R-:W-:-:S02]  /*58d0*/  ISETP.GT.AND P6, PT, R10, 0x8, P2 ;  /* 0x000000080a00780c */ /* 0x000fc400017c4270 */
[----:B------:R-:W-:Y:S02]  /*58e0*/  FSEL R24, R24, -INF , !P5 ;  /* 0xff80000018187808 */ /* 0x000fe40006800000 */
[C---:B------:R-:W-:Y:S02]  /*58f0*/  ISETP.GT.AND P5, PT, R10.reuse, 0x10, P2 ;  /* 0x000000100a00780c */ /* 0x040fe400017a4270 */
[----:B------:R-:W-:Y:S02]  /*5900*/  ISETP.GT.AND P3, PT, R10, 0x9, P2 ;  /* 0x000000090a00780c */ /* 0x000fe40001764270 */
[C---:B------:R-:W-:Y:S02]  /*5910*/  ISETP.LT.OR P5, PT, R11.reuse, 0x11, P5 ;  /* 0x000000110b00780c */ /* 0x040fe40002fa1670 */
[----:B------:R-:W-:Y:S02]  /*5920*/  ISETP.LT.OR P4, PT, R11, 0x2, P4 ;  /* 0x000000020b00780c */ /* 0x000fe40002781670 */
[----:B------:R-:W-:-:S02]  /*5930*/  FSEL R32, R32, -INF , !P5 ;  /* 0xff80000020207808 */ /* 0x000fc40006800000 */
[----:B------:R-:W-:Y:S02]  /*5940*/  ISETP.GT.AND P5, PT, R10, 0x20, P2 ;  /* 0x000000200a00780c */ /* 0x000fe400017a4270 */
[C---:B------:R-:W-:Y:S02]  /*5950*/  ISETP.LT.OR P6, PT, R11.reuse, 0x9, P6 ;  /* 0x000000090b00780c */ /* 0x040fe400037c1670 */
[C---:B------:R-:W-:Y:S02]  /*5960*/  ISETP.LT.OR P3, PT, R11.reuse, 0xa, P3 ;  /* 0x0000000a0b00780c */ /* 0x040fe40001f61670 */
[----:B------:R-:W-:Y:S02]  /*5970*/  ISETP.LT.OR P5, PT, R11, 0x21, P5 ;  /* 0x000000210b00780c */ /* 0x000fe40002fa1670 */
[----:B------:R-:W-:Y:S02]  /*5980*/  FSEL R25, R25, -INF , !P4 ;  /* 0xff80000019197808 */ /* 0x000fe40006000000 */
[----:B------:R-:W-:-:S02]  /*5990*/  FSEL R28, R28, -INF , !P6 ;  /* 0xff8000001c1c7808 */ /* 0x000fc40007000000 */
[----:B------:R-:W-:Y:S02]  /*59a0*/  FSEL R29, R29, -INF , !P3 ;  /* 0xff8000001d1d7808 */ /* 0x000fe40005800000 */
[C---:B------:R-:W-:Y:S02]  /*59b0*/  ISETP.GT.AND P4, PT, R10.reuse, 0x11, P2 ;  /* 0x000000110a00780c */ /* 0x040fe40001784270 */
[C---:B------:R-:W-:Y:S02]  /*59c0*/  ISETP.GT.AND P6, PT, R10.reuse, 0x18, P2 ;  /* 0x000000180a00780c */ /* 0x040fe400017c4270 */
[----:B------:R-:W-:Y:S02]  /*59d0*/  ISETP.GT.AND P3, PT, R10, 0x19, P2 ;  /* 0x000000190a00780c */ /* 0x000fe40001764270 */
[----:B------:R-:W-:Y:S02]  /*59e0*/  FSEL R40, R40, -INF , !P5 ;  /* 0xff80000028287808 */ /* 0x000fe40006800000 */
[----:B------:R-:W-:-:S02]  /*59f0*/  ISETP.GT.AND P5, PT, R10, 0x30, P2 ;  /* 0x000000300a00780c */ /* 0x000fc400017a4270 */
[C---:B------:R-:W-:Y:S02]  /*5a00*/  ISETP.LT.OR P4, PT, R11.reuse, 0x12, P4 ;  /* 0x000000120b00780c */ /* 0x040fe40002781670 */
        /* <DEDUP_REMOVED lines=58> */
[----:B------:R-:W-:-:S02]  /*5db0*/  PLOP3.LUT P5, PT, PT, PT, UP0, 0x40, 0x0 ;  /* 0x000000000000781c */ /* 0x000fc40003fae808 */
[C---:B------:R-:W-:Y:S02]  /*5dc0*/  ISETP.LT.OR P4, PT, R11.reuse, 0x62, P4 ;  /* 0x000000620b00780c */ /* 0x040fe40002781670 */
[C---:B------:R-:W-:Y:S02]  /*5dd0*/  ISETP.LT.OR P6, PT, R11.reuse, 0x69, P6 ;  /* 0x000000690b00780c */ /* 0x040fe400037c1670 */
[----:B------:R-:W-:Y:S02]  /*5de0*/  ISETP.LT.OR P3, PT, R11, 0x6a, P3 ;  /* 0x0000006a0b00780c */ /* 0x000fe40001f61670 */
[----:B------:R-:W-:Y:S02]  /*5df0*/  FSEL R73, R73, -INF , !P4 ;  /* 0xff80000049497808 */ /* 0x000fe40006000000 */
[----:B------:R-:W-:Y:S02]  /*5e00*/  FSEL R76, R76, -INF , !P6 ;  /* 0xff8000004c4c7808 */ /* 0x000fe40007000000 */
[----:B------:R-:W-:-:S02]  /*5e10*/  FSEL R77, R77, -INF , !P3 ;  /* 0xff8000004d4d7808 */ /* 0x000fc40005800000 */
[C---:B------:R-:W-:Y:S02]  /*5e20*/  ISETP.GT.AND P4, PT, R10.reuse, 0x71, P2 ;  /* 0x000000710a00780c */ /* 0x040fe40001784270 */
[C---:B------:R-:W-:Y:S02]  /*5e30*/  ISETP.GT.AND P6, PT, R10.reuse, 0x78, P2 ;  /* 0x000000780a00780c */ /* 0x040fe400017c4270 */
[----:B------:R-:W-:Y:S02]  /*5e40*/  ISETP.GT.AND P3, PT, R10, 0x79, P2 ;  /* 0x000000790a00780c */ /* 0x000fe40001764270 */
[C---:B------:R-:W-:Y:S02]  /*5e50*/  ISETP.LT.OR P4, PT, R11.reuse, 0x72, P4 ;  /* 0x000000720b00780c */ /* 0x040fe40002781670 */
[C---:B------:R-:W-:Y:S02]  /*5e60*/  ISETP.LT.OR P6, PT, R11.reuse, 0x79, P6 ;  /* 0x000000790b00780c */ /* 0x040fe400037c1670 */
[----:B------:R-:W-:-:S02]  /*5e70*/  ISETP.LT.OR P3, PT, R11, 0x7a, P3 ;  /* 0x0000007a0b00780c */ /* 0x000fc40001f61670 */
[----:B------:R-:W-:Y:S02]  /*5e80*/  FSEL R81, R81, -INF , !P4 ;  /* 0xff80000051517808 */ /* 0x000fe40006000000 */
[----:B------:R-:W-:Y:S02]  /*5e90*/  FSEL R84, R84, -INF , !P6 ;  /* 0xff80000054547808 */ /* 0x000fe40007000000 */
[----:B------:R-:W-:Y:S01]  /*5ea0*/  FSEL R85, R85, -INF , !P3 ;  /* 0xff80000055557808 */ /* 0x000fe20005800000 */
[----:B------:R-:W-:Y:S06]  /*5eb0*/  @P5 BRA `(.L_x_694) ;  /* 0x0000000000585947 */ /* 0x000fec0003800000 */
[----:B------:R-:W-:Y:S01]  /*5ec0*/  IMAD.IADD R13, R3, 0x1, R5 ;  /* 0x00000001030d7824 */ /* 0x000fe200078e0205 */
[----:B------:R-:W-:Y:S04]  /*5ed0*/  BSSY B0, `(.L_x_695) ;  /* 0x0000010000007945 */ /* 0x000fe80003800000 */
[----:B------:R-:W-:-:S13]  /*5ee0*/  ISETP.GT.AND P3, PT, R13, -0x1, PT ;  /* 0xffffffff0d00780c */ /* 0x000fda0003f64270 */
        /* <DEDUP_REMOVED lines=9> */
.L_x_696:
[----:B------:R-:W-:-:S05]  /*5f80*/  IMAD.U32 R12, RZ, RZ, UR34 ;  /* 0x00000022ff0c7e24 */ /* 0x000fca000f8e00ff */
[----:B------:R-:W-:-:S13]  /*5f90*/  ISETP.NE.AND P3, PT, R12, 0x1, PT ;  /* 0x000000010c00780c */ /* 0x000fda0003f65270 */
[----:B------:R-:W1:Y:S02]  /*5fa0*/  @P3 LDC.64 R10, c[0x0][0x9e8] ;  /* 0x00027a00ff0a3b82 */ /* 0x000e640000000a00 */
[----:B-1----:R-:W-:-:S05]  /*5fb0*/  @P3 IMAD.HI.U32 R10, R13, R10, RZ ;  /* 0x0000000a0d0a3227 */ /* 0x002fca00078e00ff */
[----:B------:R-:W-:-:S07]  /*5fc0*/  @P3 SHF.R.U32.HI R13, RZ, R11, R10 ;  /* 0x0000000bff0d3219 */ /* 0x000fce000001160a */
.L_x_697:
[----:B------:R-:W-:Y:S05]  /*5fd0*/  BSYNC B0 ;  /* 0x0000000000007941 */ /* 0x000fea0003800000 */
.L_x_695:
[----:B------:R-:W-:-:S04]  /*5fe0*/  IMAD R20, R13, R12, -R20 ;  /* 0x0000000c0d147224 */ /* 0x000fc800078e0a14 */
[----:B------:R-:W-:-:S05]  /*5ff0*/  IMAD R20, R19, -0x2, R20 ;  /* 0xfffffffe13147824 */ /* 0x000fca00078e0214 */
[----:B------:R-:W-:Y:S02]  /*6000*/  VIADDMNMX R15, R20, R12, R15, PT ;  /* 0x0000000c140f7246 */ /* 0x000fe4000380010f */
[----:B------:R-:W-:-:S07]  /*6010*/  VIMNMX R14, R14, R20, !PT ;  /* 0x000000140e0e7248 */ /* 0x000fce0007fe0100 */
.L_x_694:
[----:B------:R-:W-:Y:S01]  /*6020*/  FMNMX.FTZ R10, R24, R7, !PT ;  /* 0x00000007180a7209 */ /* 0x000fe20007810000 */
[----:B------:R-:W-:Y:S01]  /*6030*/  UMOV UR49, UR56 ;  /* 0x0000003800317c82 */ /* 0x000fe20008000000 */
[----:B------:R-:W-:Y:S02]  /*6040*/  ISETP.GT.AND P5, PT, R14, 0x8, P2 ;  /* 0x000000080e00780c */ /* 0x000fe400017a4270 */
[----:B------:R-:W-:Y:S02]  /*6050*/  FMNMX.FTZ R11, R25, R10, !PT ;  /* 0x0000000a190b7209 */ /* 0x000fe40007810000 */
[----:B------:R-:W-:Y:S02]  /*6060*/  ISETP.LT.OR P5, PT, R15, 0x9, P5 ;  /* 0x000000090f00780c */ /* 0x000fe40002fa1670 */
[----:B------:R-:W-:Y:S02]  /*6070*/  FMNMX.FTZ R10, R28, R11, !PT ;  /* 0x0000000b1c0a7209 */ /* 0x000fe40007810000 */
[----:B------:R-:W-:-:S02]  /*6080*/  FSEL R30, R30, -INF , !P5 ;  /* 0xff8000001e1e7808 */ /* 0x000fc40006800000 */
[----:B------:R-:W-:Y:S02]  /*6090*/  FMNMX.FTZ R11, R29, R10, !PT ;  /* 0x0000000a1d0b7209 */ /* 0x000fe40007810000 */
        /* <DEDUP_REMOVED lines=12> */
[----:B------:R-:W-:Y:S02]  /*6160*/  ISETP.GT.AND P5, PT, R14, RZ, P2 ;  /* 0x000000ff0e00720c */ /* 0x000fe400017a4270 */
[----:B------:R-:W-:Y:S02]  /*6170*/  FMNMX.FTZ R10, R44, R11, !PT ;  /* 0x0000000b2c0a7209 */ /* 0x000fe40007810000 */
[----:B------:R-:W-:Y:S02]  /*6180*/  ISETP.GT.AND P4, PT, R14, 0x1, P2 ;  /* 0x000000010e00780c */ /* 0x000fe40001784270 */
[----:B------:R-:W-:Y:S02]  /*6190*/  FMNMX.FTZ R11, R45, R10, !PT ;  /* 0x0000000a2d0b7209 */ /* 0x000fe40007810000 */
[----:B------:R-:W-:-:S02]  /*61a0*/  ISETP.LT.OR P5, PT, R15, 0x1, P5 ;  /* 0x000000010f00780c */ /* 0x000fc40002fa1670 */
[----:B------:R-:W-:Y:S02]  /*61b0*/  FMNMX.FTZ R10, R48, R11, !PT ;  /* 0x0000000b300a7209 */ /* 0x000fe40007810000 */
[----:B------:R-:W-:Y:S02]  /*61c0*/  ISETP.LT.OR P4, PT, R15, 0x2, P4 ;  /* 0x000000020f00780c */ /* 0x000fe40002781670 */
[----:B------:R-:W-:Y:S02]  /*61d0*/  FMNMX.FTZ R11, R49, R10, !PT ;  /* 0x0000000a310b7209 */ /* 0x000fe40007810000 */
[----:B------:R-:W-:Y:S02]  /*61e0*/  FSEL R26, R26, -INF , !P5 ;  /* 0xff8000001a1a7808 */ /* 0x000fe40006800000 */
[----:B------:R-:W-:Y:S02]  /*61f0*/  FMNMX.FTZ R10, R52, R11, !PT ;  /* 0x0000000b340a7209 */ /* 0x000fe40007810000 */
[----:B------:R-:W-:-:S02]  /*6200*/  ISETP.GT.AND P3, PT, R14, 0x9, P2 ;  /* 0x000000090e00780c */ /* 0x000fc40001764270 */
[----:B------:R-:W-:Y:S02]  /*6210*/  FMNMX.FTZ R11, R53, R10, !PT ;  /* 0x0000000a350b7209 */ /* 0x000fe40007810000 */
[----:B------:R-:W-:Y:S02]  /*6220*/  FSEL R27, R27, -INF , !P4 ;  /* 0xff8000001b1b7808 */ /* 0x000fe40006000000 */
        /* <DEDUP_REMOVED lines=32> */
[----:B------:R-:W-:Y:S01]  /*6430*/  ISETP.GT.AND P3, PT, R14, 0x29, P2 ;  /* 0x000000290e00780c */ /* 0x000fe20001764270 */
[----:B------:R-:W1:Y:S01]  /*6440*/  SHFL.BFLY PT, R10, R11, 0x2, 0x1f ;  /* 0x0c401f000b0a7f89 */ /* 0x000e6200000e0000 */
[----:B------:R-:W-:-:S02]  /*6450*/  FSEL R46, R46, -INF , !P4 ;  /* 0xff8000002e2e7808 */ /* 0x000fc40006000000 */
[C---:B------:R-:W-:Y:S02]  /*6460*/  ISETP.GT.AND P4, PT, R14.reuse, 0x30, P2 ;  /* 0x000000300e00780c */ /* 0x040fe40001784270 */
[----:B------:R-:W-:Y:S02]  /*6470*/  ISETP.LT.OR P5, PT, R15, 0x2a, P3 ;  /* 0x0000002a0f00780c */ /* 0x000fe40001fa1670 */
[C---:B------:R-:W-:Y:S02]  /*6480*/  ISETP.GT.AND P3, PT, R14.reuse, 0x31, P2 ;  /* 0x000000310e00780c */ /* 0x040fe40001764270 */
[----:B------:R-:W-:Y:S02]  /*6490*/  FSEL R47, R47, -INF , !P5 ;  /* 0xff8000002f2f7808 */ /* 0x000fe40006800000 */
[----:B------:R-:W-:Y:S02]  /*64a0*/  ISETP.LT.OR P4, PT, R15, 0x31, P4 ;  /* 0x000000310f00780c */ /* 0x000fe40002781670 */
[----:B------:R-:W-:-:S02]  /*64b0*/  ISETP.GT.AND P5, PT, R14, 0x38, P2 ;  /* 0x000000380e00780c */ /* 0x000fc400017a4270 */
[----:B------:R-:W-:Y:S02]  /*64c0*/  ISETP.LT.OR P3, PT, R15, 0x32, P3 ;  /* 0x000000320f00780c */ /* 0x000fe40001f61670 */
[----:B------:R-:W-:Y:S02]  /*64d0*/  FSEL R50, R50, -INF , !P4 ;  /* 0xff80000032327808 */ /* 0x000fe40006000000 */
[----:B------:R-:W-:Y:S02]  /*64e0*/  ISETP.GT.AND P4, PT, R14, 0x39, P2 ;  /* 0x000000390e00780c */ /* 0x000fe40001784270 */
[----:B------:R-:W-:Y:S02]  /*64f0*/  FSEL R51, R51, -INF , !P3 ;  /* 0xff80000033337808 */ /* 0x000fe40005800000 */
[----:B------:R-:W-:Y:S02]  /*6500*/  ISETP.LT.OR P5, PT, R15, 0x39, P5 ;  /* 0x000000390f00780c */ /* 0x000fe40002fa1670 */
[----:B-1----:R-:W-:-:S02]  /*6510*/  FMNMX.FTZ R12, R11, R10, !PT ;  /* 0x0000000a0b0c7209 */ /* 0x002fc40007810000 */
[----:B------:R-:W-:Y:S02]  /*6520*/  ISETP.GT.AND P3, PT, R14, 0x40, P2 ;  /* 0x000000400e00780c */ /* 0x000fe40001764270 */
[----:B------:R-:W-:Y:S01]  /*6530*/  ISETP.LT.OR P4, PT, R15, 0x3a, P4 ;  /* 0x0000003a0f00780c */ /* 0x000fe20002781670 */
[----:B------:R-:W1:Y:S01]  /*6540*/  SHFL.BFLY PT, R13, R12, 0x1, 0x1f ;  /* 0x0c201f000c0d7f89 */ /* 0x000e6200000e0000 */
[----:B------:R-:W-:Y:S02]  /*6550*/  FSEL R54, R54, -INF , !P5 ;  /* 0xff80000036367808 */ /* 0x000fe40006800000 */
[----:B------:R-:W-:Y:S02]  /*6560*/  ISETP.GT.AND P5, PT, R14, 0x41, P2 ;  /* 0x000000410e00780c */ /* 0x000fe400017a4270 */
[----:B------:R-:W-:Y:S02]  /*6570*/  FSEL R55, R55, -INF , !P4 ;  /* 0xff80000037377808 */ /* 0x000fe40006000000 */
[----:B------:R-:W-:-:S02]  /*6580*/  ISETP.LT.OR P3, PT, R15, 0x41, P3 ;  /* 0x000000410f00780c */ /* 0x000fc40001f61670 */
[----:B------:R-:W-:Y:S02]  /*6590*/  ISETP.GT.AND P4, PT, R14, 0x48, P2 ;  /* 0x000000480e00780c */ /* 0x000fe40001784270 */
[----:B------:R-:W-:Y:S02]  /*65a0*/  ISETP.LT.OR P5, PT, R15, 0x42, P5 ;  /* 0x000000420f00780c */ /* 0x000fe40002fa1670 */
[----:B------:R-:W-:Y:S02]  /*65b0*/  FSEL R58, R58, -INF , !P3 ;  /* 0xff8000003a3a7808 */ /* 0x000fe40005800000 */
[----:B------:R-:W-:Y:S02]  /*65c0*/  ISETP.GT.AND P3, PT, R14, 0x49, P2 ;  /* 0x000000490e00780c */ /* 0x000fe40001764270 */
[----:B------:R-:W-:Y:S02]  /*65d0*/  FSEL R59, R59, -INF , !P5 ;  /* 0xff8000003b3b7808 */ /* 0x000fe40006800000 */
[----:B------:R-:W-:-:S02]  /*65e0*/  ISETP.LT.OR P4, PT, R15, 0x49, P4 ;  /* 0x000000490f00780c */ /* 0x000fc40002781670 */
[----:B------:R-:W-:Y:S02]  /*65f0*/  ISETP.GT.AND P5, PT, R14, 0x50, P2 ;  /* 0x000000500e00780c */ /* 0x000fe400017a4270 */
[----:B------:R-:W-:Y:S02]  /*6600*/  ISETP.LT.OR P3, PT, R15, 0x4a, P3 ;  /* 0x0000004a0f00780c */ /* 0x000fe40001f61670 */
[----:B-1----:R-:W-:Y:S02]  /*6610*/  FMNMX.FTZ R10, R12, R13, !PT ;  /* 0x0000000d0c0a7209 */ /* 0x002fe40007810000 */
[----:B------:R-:W-:Y:S02]  /*6620*/  FSEL R62, R62, -INF , !P4 ;  /* 0xff8000003e3e7808 */ /* 0x000fe40006000000 */
[C---:B------:R-:W-:Y:S01]  /*6630*/  FSETP.NEU.FTZ.AND P6, PT, R10.reuse, -INF , PT ;  /* 0xff8000000a00780b */ /* 0x040fe20003fdd000 */
[----:B------:R-:W-:Y:S01]  /*6640*/  FMUL.FTZ R13, R10, UR33 ;  /* 0x000000210a0d7c20 */ /* 0x000fe20008410000 */
[----:B------:R-:W-:-:S02]  /*6650*/  ISETP.GT.AND P4, PT, R14, 0x51, P2 ;  /* 0x000000510e00780c */ /* 0x000fc40001784270 */
[----:B------:R-:W-:Y:S02]  /*6660*/  FSEL R63, R63, -INF , !P3 ;  /* 0xff8000003f3f7808 */ /* 0x000fe40005800000 */
[----:B------:R-:W-:Y:S02]  /*6670*/  FSEL R11, R13, RZ, P6 ;  /* 0x000000ff0d0b7208 */ /* 0x000fe40003000000 */
[----:B------:R-:W-:Y:S02]  /*6680*/  ISETP.LT.OR P5, PT, R15, 0x51, P5 ;  /* 0x000000510f00780c */ /* 0x000fe40002fa1670 */
[----:B------:R-:W-:Y:S01]  /*6690*/  ISETP.GT.AND P3, PT, R14, 0x58, P2 ;  /* 0x000000580e00780c */ /* 0x000fe20001764270 */
[--C-:B------:R-:W-:Y:S01]  /*66a0*/  FFMA.FTZ R20, R28, UR33, -R11.reuse ;  /* 0x000000211c147c23 */ /* 0x100fe2000801080b */
[----:B------:R-:W-:Y:S01]  /*66b0*/  FMNMX.FTZ R28, R26, R9, !PT ;  /* 0x000000091a1c7209 */ /* 0x000fe20007810000 */
[--C-:B------:R-:W-:Y:S01]  /*66c0*/  FFMA.FTZ R12, R25, UR33, -R11.reuse ;  /* 0x00000021190c7c23 */ /* 0x100fe2000801080b */
[--C-:B------:R-:W-:Y:S01]  /*66d0*/  FFMA.FTZ R25, R29, UR33, -R11.reuse ;  /* 0x000000211d197c23 */ /* 0x100fe2000801080b */
        /* <DEDUP_REMOVED lines=11> */
[----:B------:R1:W-:Y:S01]  /*6790*/  MUFU.EX2 R28, R36 ;  /* 0x00000024001c7308 */ /* 0x0003e20000000800 */
[----:B------:R-:W-:Y:S01]  /*67a0*/  ISETP.LT.OR P4, PT, R15, 0x52, P4 ;  /* 0x000000520f00780c */ /* 0x000fe20002781670 */
[--C-:B------:R-:W-:Y:S01]  /*67b0*/  FFMA.FTZ R56, R56, UR33, -R11.reuse ;  /* 0x0000002138387c23 */ /* 0x100fe2000801080b */
[----:B------:R-:W-:Y:S01]  /*67c0*/  FMNMX.FTZ R32, R34, R33, !PT ;  /* 0x0000002122207209 */ /* 0x000fe20007810000 */
[--C-:B------:R-:W-:Y:S01]  /*67d0*/  FFMA.FTZ R33, R37, UR33, -R11.reuse ;  /* 0x0000002125217c23 */ /* 0x100fe2000801080b */
[----:B------:R-:W-:Y:S01]  /*67e0*/  FSEL R66, R66, -INF , !P5 ;  /* 0xff80000042427808 */ /* 0x000fe20006800000 */
[--C-:B------:R-:W-:Y:S01]  /*67f0*/  FFMA.FTZ R60, R60, UR33, -R11.reuse ;  /* 0x000000213c3c7c23 */ /* 0x100fe2000801080b */
[----:B------:R-:W-:Y:S01]  /*6800*/  FMNMX.FTZ R37, R35, R32, !PT ;  /* 0x0000002023257209 */ /* 0x000fe20007810000 */
[----:B------:R-:W-:Y:S01]  /*6810*/  FFMA.FTZ R85, R85, UR33, -R11 ;  /* 0x0000002155557c23 */ /* 0x000fe2000801080b */
[----:B------:R-:W-:Y:S01]  /*6820*/  ISETP.GT.AND P5, PT, R14, 0x59, P2 ;  /* 0x000000590e00780c */ /* 0x000fe200017a4270 */
[----:B------:R-:W-:Y:S01]  /*6830*/  MUFU.EX2 R13, R13 ;  /* 0x0000000d000d7308 */ /* 0x000fe20000000800 */
[----:B------:R-:W-:-:S02]  /*6840*/  FMNMX.FTZ R32, R38, R37, !PT ;  /* 0x0000002526207209 */ /* 0x000fc40007810000 */
[----:B------:R-:W-:Y:S02]  /*6850*/  FSEL R67, R67, -INF , !P4 ;  /* 0xff80000043437808 */ /* 0x000fe40006000000 */
[----:B------:R-:W-:Y:S02]  /*6860*/  FMNMX.FTZ R37, R39, R32, !PT ;  /* 0x0000002027257209 */ /* 0x000fe40007810000 */
[----:B------:R-:W-:Y:S01]  /*6870*/  ISETP.LT.OR P3, PT, R15, 0x59, P3 ;  /* 0x000000590f00780c */ /* 0x000fe20001f61670 */
[----:B------:R2:W-:Y:S01]  /*6880*/  MUFU.EX2 R32, R40 ;  /* 0x0000002800207308 */ /* 0x0005e20000000800 */
[----:B-1----:R-:W-:Y:S01]  /*6890*/  FMNMX.FTZ R36, R42, R37, !PT ;  /* 0x000000252a247209 */ /* 0x002fe20007810000 */
[----:B------:R-:W-:Y:S01]  /*68a0*/  FFMA.FTZ R37, R41, UR33, -R11 ;  /* 0x0000002129257c23 */ /* 0x000fe2000801080b */
[----:B------:R-:W-:Y:S02]  /*68b0*/  ISETP.GT.AND P4, PT, R14, 0x60, P2 ;  /* 0x000000600e00780c */ /* 0x000fe40001784270 */
[----:B------:R-:W-:-:S02]  /*68c0*/  FMNMX.FTZ R41, R43, R36, !PT ;  /* 0x000000242b297209 */ /* 0x000fc40007810000 */
[----:B------:R-:W-:Y:S01]  /*68d0*/  ISETP.LT.OR P5, PT, R15, 0x5a, P5 ;  /* 0x0000005a0f00780c */ /* 0x000fe20002fa1670 */
[----:B------:R-:W-:Y:S01]  /*68e0*/  MUFU.EX2 R12, R12 ;  /* 0x0000000c000c7308 */ /* 0x000fe20000000800 */
[----:B------:R-:W-:Y:S02]  /*68f0*/  FMNMX.FTZ R36, R46, R41, !PT ;  /* 0x000000292e247209 */ /* 0x000fe40007810000 */
[----:B------:R-:W-:Y:S02]  /*6900*/  FSEL R70, R70, -INF , !P3 ;  /* 0xff80000046467808 */ /* 0x000fe40005800000 */
[----:B------:R-:W-:Y:S02]  /*6910*/  FMNMX.FTZ R41, R47, R36, !PT ;  /* 0x000000242f297209 */ /* 0x000fe40007810000 */
[----:B------:R-:W-:Y:S01]  /*6920*/  ISETP.GT.AND P3, PT, R14, 0x61, P2 ;  /* 0x000000610e00780c */ /* 0x000fe20001764270 */
[----:B------:R1:W-:Y:S01]  /*6930*/  MUFU.EX2 R36, R44 ;  /* 0x0000002c00247308 */ /* 0x0003e20000000800 */
[----:B--2---:R-:W-:Y:S01]  /*6940*/  FMNMX.FTZ R40, R50, R41, !PT ;  /* 0x0000002932287209 */ /* 0x004fe20007810000 */
[----:B------:R-:W-:Y:S01]  /*6950*/  FFMA.FTZ R41, R45, UR33, -R11 ;  /* 0x000000212d297c23 */ /* 0x000fe2000801080b */
[----:B------:R-:W-:-:S02]  /*6960*/  FSEL R71, R71, -INF , !P5 ;  /* 0xff80000047477808 */ /* 0x000fc40006800000 */
[----:B------:R-:W-:Y:S02]  /*6970*/  FMNMX.FTZ R45, R51, R40, !PT ;  /* 0x00000028332d7209 */ /* 0x000fe40007810000 */
[----:B------:R-:W-:Y:S01]  /*6980*/  ISETP.LT.OR P4, PT, R15, 0x61, P4 ;  /* 0x000000610f00780c */ /* 0x000fe20002781670 */
[----:B------:R-:W-:Y:S01]  /*6990*/  MUFU.EX2 R20, R20 ;  /* 0x0000001400147308 */ /* 0x000fe20000000800 */
[----:B------:R-:W-:Y:S02]  /*69a0*/  FMNMX.FTZ R40, R54, R45, !PT ;  /* 0x0000002d36287209 */ /* 0x000fe40007810000 */
[----:B------:R-:W-:Y:S02]  /*69b0*/  ISETP.GT.AND P5, PT, R14, 0x68, P2 ;  /* 0x000000680e00780c */ /* 0x000fe400017a4270 */
[----:B------:R-:W-:Y:S02]  /*69c0*/  FMNMX.FTZ R45, R55, R40, !PT ;  /* 0x00000028372d7209 */ /* 0x000fe40007810000 */
[----:B------:R-:W-:Y:S01]  /*69d0*/  ISETP.LT.OR P3, PT, R15, 0x62, P3 ;  /* 0x000000620f00780c */ /* 0x000fe20001f61670 */
[----:B------:R2:W-:Y:S01]  /*69e0*/  MUFU.EX2 R40, R48 ;  /* 0x0000003000287308 */ /* 0x0005e20000000800 */
[----:B-1----:R-:W-:Y:S01]  /*69f0*/  FMNMX.FTZ R44, R58, R45, !PT ;  /* 0x0000002d3a2c7209 */ /* 0x002fe20007810000 */
[----:B------:R-:W-:Y:S01]  /*6a00*/  FFMA.FTZ R45, R49, UR33, -R11 ;  /* 0x00000021312d7c23 */ /* 0x000fe2000801080b */
[----:B------:R-:W-:-:S02]  /*6a10*/  FSEL R74, R74, -INF , !P4 ;  /* 0xff8000004a4a7808 */ /* 0x000fc40006000000 */
[----:B------:R-:W-:Y:S02]  /*6a20*/  FMNMX.FTZ R49, R59, R44, !PT ;  /* 0x0000002c3b317209 */ /* 0x000fe40007810000 */
[----:B------:R-:W-:Y:S01]  /*6a30*/  ISETP.GT.AND P4, PT, R14, 0x69, P2 ;  /* 0x000000690e00780c */ /* 0x000fe20001784270 */
[----:B------:R-:W-:Y:S01]  /*6a40*/  MUFU.EX2 R25, R25 ;  /* 0x0000001900197308 */ /* 0x000fe20000000800 */
[----:B------:R-:W-:Y:S02]  /*6a50*/  FMNMX.FTZ R44, R62, R49, !PT ;  /* 0x000000313e2c7209 */ /* 0x000fe40007810000 */
[----:B------:R-:W-:Y:S02]  /*6a60*/  FSEL R75, R75, -INF , !P3 ;  /* 0xff8000004b4b7808 */ /* 0x000fe40005800000 */
[----:B------:R-:W-:Y:S02]  /*6a70*/  FMNMX.FTZ R49, R63, R44, !PT ;  /* 0x0000002c3f317209 */ /* 0x000fe40007810000 */
[----:B------:R-:W-:Y:S01]  /*6a80*/  ISETP.LT.OR P5, PT, R15, 0x69, P5 ;  /* 0x000000690f00780c */ /* 0x000fe20002fa1670 */
[----:B------:R1:W-:Y:S01]  /*6a90*/  MUFU.EX2 R44, R52 ;  /* 0x00000034002c7308 */ /* 0x0003e20000000800 */
[----:B--2---:R-:W-:Y:S01]  /*6aa0*/  FMNMX.FTZ R48, R66, R49, !PT ;  /* 0x0000003142307209 */ /* 0x004fe20007810000 */
[----:B------:R-:W-:Y:S01]  /*6ab0*/  FFMA.FTZ R49, R53, UR33, -R11 ;  /* 0x0000002135317c23 */ /* 0x000fe2000801080b */
[----:B------:R-:W-:-:S02]  /*6ac0*/  ISETP.GT.AND P3, PT, R14, 0x70, P2 ;  /* 0x000000700e00780c */ /* 0x000fc40001764270 */
[----:B------:R-:W-:Y:S02]  /*6ad0*/  FMNMX.FTZ R53, R67, R48, !PT ;  /* 0x0000003043357209 */ /* 0x000fe40007810000 */
[----:B------:R-:W-:Y:S01]  /*6ae0*/  ISETP.LT.OR P4, PT, R15, 0x6a, P4 ;  /* 0x0000006a0f00780c */ /* 0x000fe20002781670 */
[----:B------:R-:W-:Y:S01]  /*6af0*/  MUFU.EX2 R24, R24 ;  /* 0x0000001800187308 */ /* 0x000fe20000000800 */
[----:B------:R-:W-:Y:S02]  /*6b00*/  FMNMX.FTZ R48, R70, R53, !PT ;  /* 0x0000003546307209 */ /* 0x000fe40007810000 */
[----:B------:R-:W-:Y:S02]  /*6b10*/  FSEL R139, R78, -INF , !P5 ;  /* 0xff8000004e8b7808 */ /* 0x000fe40006800000 */
[----:B------:R-:W-:Y:S02]  /*6b20*/  FMNMX.FTZ R53, R71, R48, !PT ;  /* 0x0000003047357209 */ /* 0x000fe40007810000 */
[----:B------:R-:W-:Y:S01]  /*6b30*/  ISETP.GT.AND P5, PT, R14, 0x71, P2 ;  /* 0x000000710e00780c */ /* 0x000fe200017a4270 */
[----:B------:R2:W-:Y:S01]  /*6b40*/  MUFU.EX2 R48, R56 ;  /* 0x0000003800307308 */ /* 0x0005e20000000800 */
[----:B-1----:R-:W-:Y:S01]  /*6b50*/  FMNMX.FTZ R52, R74, R53, !PT ;  /* 0x000000354a347209 */ /* 0x002fe20007810000 */
[----:B------:R-:W-:Y:S01]  /*6b60*/  FFMA.FTZ R53, R57, UR33, -R11 ;  /* 0x0000002139357c23 */ /* 0x000fe2000801080b */
[----:B------:R-:W-:-:S02]  /*6b70*/  FSEL R79, R79, -INF , !P4 ;  /* 0xff8000004f4f7808 */ /* 0x000fc40006000000 */
[----:B------:R-:W-:Y:S02]  /*6b80*/  FMNMX.FTZ R52, R75, R52, !PT ;  /* 0x000000344b347209 */ /* 0x000fe40007810000 */
[----:B------:R-:W-:Y:S01]  /*6b90*/  ISETP.LT.OR P3, PT, R15, 0x71, P3 ;  /* 0x000000710f00780c */ /* 0x000fe20001f61670 */
[----:B------:R-:W-:Y:S01]  /*6ba0*/  MUFU.EX2 R29, R29 ;  /* 0x0000001d001d7308 */ /* 0x000fe20000000800 */
[----:B------:R-:W-:Y:S01]  /*6bb0*/  FMNMX.FTZ R52, R139, R52, !PT ;  /* 0x000000348b347209 */ /* 0x000fe20007810000 */
[--C-:B--2---:R-:W-:Y:S01]  /*6bc0*/  FFMA.FTZ R56, R64, UR33, -R11.reuse ;  /* 0x0000002140387c23 */ /* 0x104fe2000801080b */
[----:B------:R-:W-:Y:S01]  /*6bd0*/  ISETP.GT.AND P4, PT, R14, 0x78, P2 ;  /* 0x000000780e00780c */ /* 0x000fe20001784270 */
[--C-:B------:R-:W-:Y:S01]  /*6be0*/  FFMA.FTZ R64, R72, UR33, -R11.reuse ;  /* 0x0000002148407c23 */ /* 0x100fe2000801080b */
[----:B------:R-:W-:Y:S01]  /*6bf0*/  ISETP.LT.OR P5, PT, R15, 0x72, P5 ;  /* 0x000000720f00780c */ /* 0x000fe20002fa1670 */
[----:B------:R-:W-:Y:S01]  /*6c00*/  FFMA.FTZ R72, R80, UR33, -R11 ;  /* 0x0000002150487c23 */ /* 0x000fe2000801080b */
[----:B------:R-:W-:Y:S01]  /*6c10*/  FSEL R82, R82, -INF , !P3 ;  /* 0xff80000052527808 */ /* 0x000fe20005800000 */
[----:B------:R-:W-:Y:S01]  /*6c20*/  MUFU.EX2 R33, R33 ;  /* 0x0000002100217308 */ /* 0x000fe20000000800 */
[----:B------:R-:W-:-:S02]  /*6c30*/  FMNMX.FTZ R57, R79, R52, !PT ;  /* 0x000000344f397209 */ /* 0x000fc40007810000 */
[----:B------:R-:W-:Y:S02]  /*6c40*/  ISETP.GT.AND P2, PT, R14, 0x79, P2 ;  /* 0x000000790e00780c */ /* 0x000fe40001744270 */
[----:B------:R-:W-:Y:S02]  /*6c50*/  ISETP.LT.OR P4, PT, R15, 0x79, P4 ;  /* 0x000000790f00780c */ /* 0x000fe40002781670 */
[----:B------:R-:W-:Y:S01]  /*6c60*/  FSEL R83, R83, -INF , !P5 ;  /* 0xff80000053537808 */ /* 0x000fe20006800000 */
[----:B------:R1:W-:Y:S01]  /*6c70*/  MUFU.EX2 R52, R60 ;  /* 0x0000003c00347308 */ /* 0x0003e20000000800 */
[----:B------:R-:W-:Y:S01]  /*6c80*/  FMNMX.FTZ R14, R82, R57, !PT ;  /* 0x00000039520e7209 */ /* 0x000fe20007810000 */
[--C-:B------:R-:W-:Y:S01]  /*6c90*/  FFMA.FTZ R57, R61, UR33, -R11.reuse ;  /* 0x000000213d397c23 */ /* 0x100fe2000801080b */
[----:B------:R-:W-:Y:S01]  /*6ca0*/  ISETP.LT.OR P2, PT, R15, 0x7a, P2 ;  /* 0x0000007a0f00780c */ /* 0x000fe20001741670 */
[--C-:B------:R-:W-:Y:S01]  /*6cb0*/  FFMA.FTZ R61, R65, UR33, -R11.reuse ;  /* 0x00000021413d7c23 */ /* 0x100fe2000801080b */
[----:B------:R-:W-:Y:S01]  /*6cc0*/  FSEL R86, R86, -INF , !P4 ;  /* 0xff80000056567808 */ /* 0x000fe20006000000 */
[--C-:B------:R-:W-:Y:S01]  /*6cd0*/  FFMA.FTZ R65, R69, UR33, -R11.reuse ;  /* 0x0000002145417c23 */ /* 0x100fe2000801080b */
[----:B------:R-:W-:Y:S01]  /*6ce0*/  FMNMX.FTZ R15, R83, R14, !PT ;  /* 0x0000000e530f7209 */ /* 0x000fe20007810000 */
[--C-:B------:R-:W-:Y:S01]  /*6cf0*/  FFMA.FTZ R69, R73, UR33, -R11.reuse ;  /* 0x0000002149457c23 */ /* 0x100fe2000801080b */
[----:B------:R-:W-:Y:S01]  /*6d00*/  FSEL R87, R87, -INF , !P2 ;  /* 0xff80000057577808 */ /* 0x000fe20005000000 */
[--C-:B-1----:R-:W-:Y:S01]  /*6d10*/  FFMA.FTZ R60, R68, UR33, -R11.reuse ;  /* 0x00000021443c7c23 */ /* 0x102fe2000801080b */
[----:B------:R-:W-:Y:S01]  /*6d20*/  FMNMX.FTZ R14, R86, R15, !PT ;  /* 0x0000000f560e7209 */ /* 0x000fe20007810000 */
[--C-:B------:R-:W-:Y:S01]  /*6d30*/  FFMA.FTZ R68, R76, UR33, -R11.reuse ;  /* 0x000000214c447c23 */ /* 0x100fe2000801080b */
[--C-:B------:R-:W-:Y:S01]  /*6d40*/  FFMA.FTZ R73, R77, UR33, -R11.reuse ;  /* 0x000000214d497c23 */ /* 0x100fe2000801080b */
[--C-:B------:R-:W-:Y:S01]  /*6d50*/  FFMA.FTZ R77, R81, UR33, -R11.reuse ;  /* 0x00000021514d7c23 */ /* 0x100fe2000801080b */
[----:B------:R-:W-:Y:S01]  /*6d60*/  FMNMX.FTZ R14, R87, R14, !PT ;  /* 0x0000000e570e7209 */ /* 0x000fe20007810000 */
[----:B------:R-:W-:Y:S01]  /*6d70*/  FFMA.FTZ R76, R84, UR33, -R11 ;  /* 0x00000021544c7c23 */ /* 0x000fe2000801080b */
[----:B------:R-:W-:Y:S01]  /*6d80*/  FSEL R78, R10, RZ, P6 ;  /* 0x000000ff0a4e7208 */ /* 0x000fe20003000000 */
[----:B------:R-:W-:Y:S02]  /*6d90*/  MUFU.EX2 R37, R37 ;  /* 0x0000002500257308 */ /* 0x000fe40000000800 */
[----:B------:R-:W1:Y:S02]  /*6da0*/  SHFL.BFLY PT, R15, R14, 0x2, 0x1f ;  /* 0x0c401f000e0f7f89 */ /* 0x000e6400000e0000 */
[----:B------:R-:W-:-:S04]  /*6db0*/  FADD.FTZ R78, -R78, R7 ;  /* 0x000000074e4e7221 */ /* 0x000fc80000010100 */
[----:B------:R-:W-:Y:S01]  /*6dc0*/  FMUL.FTZ R78, R78, UR33 ;  /* 0x000000214e4e7c20 */ /* 0x000fe20008410000 */
[----:B------:R-:W-:Y:S08]  /*6dd0*/  MUFU.EX2 R7, R85 ;  /* 0x0000005500077308 */ /* 0x000ff00000000800 */
[----:B------:R-:W2:Y:S08]  /*6de0*/  MUFU.EX2 R78, R78 ;  /* 0x0000004e004e7308 */ /* 0x000eb00000000800 */
[----:B------:R-:W-:Y:S01]  /*6df0*/  MUFU.EX2 R41, R41 ;  /* 0x0000002900297308 */ /* 0x000fe20000000800 */
[----:B-1----:R-:W-:-:S05]  /*6e00*/  FMNMX.FTZ R15, R14, R15, !PT ;  /* 0x0000000f0e0f7209 */ /* 0x002fca0007810000 */
[----:B------:R-:W1:Y:S02]  /*6e10*/  SHFL.BFLY PT, R14, R15, 0x1, 0x1f ;  /* 0x0c201f000f0e7f89 */ /* 0x000e6400000e0000 */
[----:B------:R-:W-:Y:S01]  /*6e20*/  MUFU.EX2 R45, R45 ;  /* 0x0000002d002d7308 */ /* 0x000fe20000000800 */
[-C--:B--2---:R-:W-:Y:S01]  /*6e30*/  FMUL.FTZ R88, R88, R78.reuse ;  /* 0x0000004e58587220 */ /* 0x084fe20000410000 */
[-C--:B------:R-:W-:Y:S01]  /*6e40*/  FMUL.FTZ R89, R89, R78.reuse ;  /* 0x0000004e59597220 */ /* 0x080fe20000410000 */
[-C--:B------:R-:W-:Y:S01]  /*6e50*/  FMUL.FTZ R92, R92, R78.reuse ;  /* 0x0000004e5c5c7220 */ /* 0x080fe20000410000 */
[-C--:B------:R-:W-:Y:S01]  /*6e60*/  FMUL.FTZ R93, R93, R78.reuse ;  /* 0x0000004e5d5d7220 */ /* 0x080fe20000410000 */
[-C--:B------:R-:W-:Y:S01]  /*6e70*/  FMUL.FTZ R96, R96, R78.reuse ;  /* 0x0000004e60607220 */ /* 0x080fe20000410000 */
[-C--:B------:R-:W-:Y:S01]  /*6e80*/  FMUL.FTZ R97, R97, R78.reuse ;  /* 0x0000004e61617220 */ /* 0x080fe20000410000 */
[-C--:B------:R-:W-:Y:S01]  /*6e90*/  FMUL.FTZ R100, R100, R78.reuse ;  /* 0x0000004e64647220 */ /* 0x080fe20000410000 */
[----:B------:R-:W-:Y:S01]  /*6ea0*/  MUFU.EX2 R49, R49 ;  /* 0x0000003100317308 */ /* 0x000fe20000000800 */
[-C--:B------:R-:W-:Y:S01]  /*6eb0*/  FMUL.FTZ R101, R101, R78.reuse ;  /* 0x0000004e65657220 */ /* 0x080fe20000410000 */
        /* <DEDUP_REMOVED lines=11> */
[----:B------:R-:W-:Y:S01]  /*6f70*/  FMUL.FTZ R124, R124, R78 ;  /* 0x0000004e7c7c7220 */ /* 0x000fe20000410000 */
[----:B-1----:R-:W-:Y:S01]  /*6f80*/  FMNMX.FTZ R11, R15, R14, !PT ;  /* 0x0000000e0f0b7209 */ /* 0x002fe20007810000 */
[-C--:B------:R-:W-:Y:S01]  /*6f90*/  FMUL.FTZ R125, R125, R78.reuse ;  /* 0x0000004e7d7d7220 */ /* 0x080fe20000410000 */
[----:B------:R-:W-:Y:S01]  /*6fa0*/  MUFU.EX2 R57, R57 ;  /* 0x0000003900397308 */ /* 0x000fe20000000800 */
[-C--:B------:R-:W-:Y:S01]  /*6fb0*/  FMUL.FTZ R128, R128, R78.reuse ;  /* 0x0000004e80807220 */ /* 0x080fe20000410000 */
[C---:B------:R-:W-:Y:S01]  /*6fc0*/  FSETP.NEU.FTZ.AND P2, PT, R11.reuse, -INF , PT ;  /* 0xff8000000b00780b */ /* 0x040fe20003f5d000 */
[----:B------:R-:W-:Y:S01]  /*6fd0*/  FMUL.FTZ R80, R11, UR33 ;  /* 0x000000210b507c20 */ /* 0x000fe20008410000 */
[-C--:B------:R-:W-:Y:S01]  /*6fe0*/  FMUL.FTZ R129, R129, R78.reuse ;  /* 0x0000004e81817220 */ /* 0x080fe20000410000 */
[-C--:B------:R-:W-:Y:S01]  /*6ff0*/  FMUL.FTZ R132, R132, R78.reuse ;  /* 0x0000004e84847220 */ /* 0x080fe20000410000 */
[----:B------:R-:W-:Y:S01]  /*7000*/  FSEL R14, R11, RZ, P2 ;  /* 0x000000ff0b0e7208 */ /* 0x000fe20001000000 */
[----:B------:R-:W-:Y:S01]  /*7010*/  FMUL.FTZ R133, R133, R78 ;  /* 0x0000004e85857220 */ /* 0x000fe20000410000 */
[----:B------:R-:W-:Y:S01]  /*7020*/  FSEL R80, R80, RZ, P2 ;  /* 0x000000ff50507208 */ /* 0x000fe20001000000 */
[----:B------:R-:W-:Y:S01]  /*7030*/  MUFU.EX2 R56, R56 ;  /* 0x0000003800387308 */ /* 0x000fe20000000800 */
[----:B------:R-:W-:Y:S01]  /*7040*/  ISETP.GT.AND P2, PT, R8, UR58, PT ;  /* 0x0000003a08007c0c */ /* 0x000fe2000bf44270 */
[----:B------:R-:W-:Y:S01]  /*7050*/  FADD.FTZ R14, -R14, R9 ;  /* 0x000000090e0e7221 */ /* 0x000fe20000010100 */
[----:B------:R-:W-:-:S02]  /*7060*/  VIADD R8, R8, 0xffffffff ;  /* 0xffffffff08087836 */ /* 0x000fc40000000000 */
[--C-:B------:R-:W-:Y:S01]  /*7070*/  FFMA.FTZ R26, R26, UR33, -R80.reuse ;  /* 0x000000211a1a7c23 */ /* 0x100fe20008010850 */
[--C-:B------:R-:W-:Y:S01]  /*7080*/  FFMA.FTZ R15, R27, UR33, -R80.reuse ;  /* 0x000000211b0f7c23 */ /* 0x100fe20008010850 */
[----:B------:R-:W-:Y:S01]  /*7090*/  FMUL.FTZ R9, R14, UR33 ;  /* 0x000000210e097c20 */ /* 0x000fe20008410000 */
[----:B------:R-:W-:Y:S02]  /*70a0*/  IMAD.U32 R14, RZ, RZ, UR36 ;  /* 0x00000024ff0e7e24 */ /* 0x000fe4000f8e00ff */
[--C-:B------:R-:W-:Y:S01]  /*70b0*/  FFMA.FTZ R84, R35, UR33, -R80.reuse ;  /* 0x0000002123547c23 */ /* 0x100fe20008010850 */
[--C-:B------:R-:W-:Y:S01]  /*70c0*/  FFMA.FTZ R30, R30, UR33, -R80.reuse ;  /* 0x000000211e1e7c23 */ /* 0x100fe20008010850 */
[----:B------:R-:W-:Y:S01]  /*70d0*/  MUFU.EX2 R26, R26 ;  /* 0x0000001a001a7308 */ /* 0x000fe20000000800 */
[--C-:B------:R-:W-:Y:S01]  /*70e0*/  FFMA.FTZ R35, R38, UR33, -R80.reuse ;  /* 0x0000002126237c23 */ /* 0x100fe20008010850 */
[----:B------:R-:W-:Y:S01]  /*70f0*/  @!P1 LEA R14, R14, UR39, 0x3 ;  /* 0x000000270e0e9c11 */ /* 0x000fe2000f8e18ff */
[--C-:B------:R-:W-:Y:S01]  /*7100*/  FFMA.FTZ R38, R39, UR33, -R80.reuse ;  /* 0x0000002127267c23 */ /* 0x100fe20008010850 */
[--C-:B------:R-:W-:Y:S01]  /*7110*/  FFMA.FTZ R142, R31, UR33, -R80.reuse ;  /* 0x000000211f8e7c23 */ /* 0x100fe20008010850 */
[--C-:B------:R-:W-:Y:S01]  /*7120*/  FFMA.FTZ R39, R42, UR33, -R80.reuse ;  /* 0x000000212a277c23 */ /* 0x100fe20008010850 */
[--C-:B------:R-:W-:Y:S01]  /*7130*/  FFMA.FTZ R42, R43, UR33, -R80.reuse ;  /* 0x000000212b2a7c23 */ /* 0x100fe20008010850 */
[----:B------:R-:W-:Y:S01]  /*7140*/  FFMA.FTZ R43, R54, UR33, -R80 ;  /* 0x00000021362b7c23 */ /* 0x000fe20008010850 */
[----:B------:R-:W1:Y:S01]  /*7150*/  MUFU.EX2 R9, R9 ;  /* 0x0000000900097308 */ /* 0x000e620000000800 */
[----:B------:R-:W-:-:S02]  /*7160*/  @!P1 VIADD R14, R14, 0x2d860 ;  /* 0x0002d8600e0e9836 */ /* 0x000fc40000000000 */
[--C-:B------:R-:W-:Y:S01]  /*7170*/  FFMA.FTZ R54, R55, UR33, -R80.reuse ;  /* 0x0000002137367c23 */ /* 0x100fe20008010850 */
[--C-:B------:R-:W-:Y:S01]  /*7180*/  FFMA.FTZ R27, R34, UR33, -R80.reuse ;  /* 0x00000021221b7c23 */ /* 0x100fe20008010850 */
[----:B------:R-:W-:Y:S01]  /*7190*/  FFMA.FTZ R55, R78, R6, R13 ;  /* 0x000000064e377223 */ /* 0x000fe2000001000d */
[----:B------:R-:W-:Y:S01]  /*71a0*/  FFMA.FTZ R81, R47, UR33, -R80 ;  /* 0x000000212f517c23 */ /* 0x000fe20008010850 */
[----:B------:R-:W-:Y:S01]  /*71b0*/  @!P1 PRMT R14, RZ, 0x654, R14 ;  /* 0x00000654ff0e9816 */ /* 0x000fe2000000000e */
[--C-:B------:R-:W-:Y:S01]  /*71c0*/  FFMA.FTZ R47, R58, UR33, -R80.reuse ;  /* 0x000000213a2f7c23 */ /* 0x100fe20008010850 */
[----:B------:R-:W2:Y:S01]  /*71d0*/  MUFU.EX2 R15, R15 ;  /* 0x0000000f000f7308 */ /* 0x000ea20000000800 */
[C---:B------:R-:W-:Y:S01]  /*71e0*/  FADD.FTZ R55, R12.reuse, R55 ;  /* 0x000000370c377221 */ /* 0x040fe20000010000 */
[----:B------:R3:W-:Y:S01]  /*71f0*/  @!P1 SYNCS.ARRIVE.TRANS64.RED.A1T0 RZ, [R14+URZ], RZ ;  /* 0x000000ff0eff99a7 */ /* 0x0007e2000810043f */
[----:B------:R-:W-:Y:S01]  /*7200*/  F2FP.F16.F32.PACK_AB R12, R12, R13 ;  /* 0x0000000d0c0c723e */ /* 0x000fe200000000ff */
[--C-:B------:R-:W-:Y:S01]  /*7210*/  FFMA.FTZ R58, R59, UR33, -R80.reuse ;  /* 0x000000213b3a7c23 */ /* 0x100fe20008010850 */
[--C-:B------:R-:W-:Y:S01]  /*7220*/  FFMA.FTZ R46, R46, UR33, -R80.reuse ;  /* 0x000000212e2e7c23 */ /* 0x100fe20008010850 */
[--C-:B------:R-:W-:Y:S01]  /*7230*/  FFMA.FTZ R6, R63, UR33, -R80.reuse ;  /* 0x000000213f067c23 */ /* 0x100fe20008010850 */
[----:B------:R-:W-:Y:S01]  /*7240*/  FFMA.FTZ R31, R51, UR33, -R80 ;  /* 0x00000021331f7c23 */ /* 0x000fe20008010850 */
[----:B------:R4:W5:Y:S01]  /*7250*/  MUFU.EX2 R85, R30 ;  /* 0x0000001e00557308 */ /* 0x0009620000000800 */
[----:B-1----:R-:W-:Y:S01]  /*7260*/  FFMA.FTZ R4, R9, R4, R26 ;  /* 0x0000000409047223 */ /* 0x002fe2000001001a */
[----:B---3--:R-:W-:Y:S01]  /*7270*/  FADD.FTZ R14, R20, R55 ;  /* 0x00000037140e7221 */ /* 0x008fe20000010000 */
[--C-:B------:R-:W-:Y:S01]  /*7280*/  FFMA.FTZ R51, R62, UR33, -R80.reuse ;  /* 0x000000213e337c23 */ /* 0x100fe20008010850 */
[--C-:B------:R-:W-:Y:S01]  /*7290*/  FFMA.FTZ R62, R74, UR33, -R80.reuse ;  /* 0x000000214a3e7c23 */ /* 0x100fe20008010850 */
[----:B------:R-:W-:Y:S01]  /*72a0*/  FFMA.FTZ R75, R75, UR33, -R80 ;  /* 0x000000214b4b7c23 */ /* 0x000fe20008010850 */
[C---:B------:R-:W-:Y:S01]  /*72b0*/  FADD.FTZ R55, R25.reuse, R14 ;  /* 0x0000000e19377221 */ /* 0x040fe20000010000 */
[----:B------:R-:W-:Y:S01]  /*72c0*/  F2FP.F16.F32.PACK_AB R14, R25, R20 ;  /* 0x00000014190e723e */ /* 0x000fe200000000ff */
[----:B------:R-:W1:Y:S01]  /*72d0*/  MUFU.EX2 R142, R142 ;  /* 0x0000008e008e7308 */ /* 0x000e620000000800 */
[C---:B--2---:R-:W-:Y:S01]  /*72e0*/  FADD.FTZ R4, R15.reuse, R4 ;  /* 0x000000040f047221 */ /* 0x044fe20000010000 */
[----:B------:R-:W-:Y:S01]  /*72f0*/  F2FP.F16.F32.PACK_AB R13, R15, R26 ;  /* 0x0000001a0f0d723e */ /* 0x000fe200000000ff */
[----:B------:R-:W-:Y:S01]  /*7300*/  FADD.FTZ R26, R24, R55 ;  /* 0x00000037181a7221 */ /* 0x000fe20000010000 */
[--C-:B----4-:R-:W-:Y:S01]  /*7310*/  FFMA.FTZ R30, R50, UR33, -R80.reuse ;  /* 0x00000021321e7c23 */ /* 0x110fe20008010850 */
[--C-:B------:R-:W-:Y:S01]  /*7320*/  FFMA.FTZ R55, R67, UR33, -R80.reuse ;  /* 0x0000002143377c23 */ /* 0x100fe20008010850 */
[----:B------:R-:W-:Y:S01]  /*7330*/  FFMA.FTZ R139, R139, UR33, -R80 ;  /* 0x000000218b8b7c23 */ /* 0x000fe20008010850 */
[----:B------:R-:W-:Y:S01]  /*7340*/  FADD.FTZ R59, R29, R26 ;  /* 0x0000001a1d3b7221 */ /* 0x000fe20000010000 */
[----:B------:R-:W2:Y:S01]  /*7350*/  MUFU.EX2 R27, R27 ;  /* 0x0000001b001b7308 */ /* 0x000ea20000000800 */
[----:B-----5:R-:W-:Y:S01]  /*7360*/  FADD.FTZ R25, R85, R4 ;  /* 0x0000000455197221 */ /* 0x020fe20000010000 */
[--C-:B------:R-:W-:Y:S01]  /*7370*/  FFMA.FTZ R4, R66, UR33, -R80.reuse ;  /* 0x0000002142047c23 */ /* 0x100fe20008010850 */
[----:B------:R-:W-:Y:S01]  /*7380*/  FADD.FTZ R34, R28, R59 ;  /* 0x0000003b1c227221 */ /* 0x000fe20000010000 */
[--C-:B------:R-:W-:Y:S01]  /*7390*/  FFMA.FTZ R59, R70, UR33, -R80.reuse ;  /* 0x00000021463b7c23 */ /* 0x100fe20008010850 */
[--C-:B------:R-:W-:Y:S01]  /*73a0*/  FFMA.FTZ R79, R79, UR33, -R80.reuse ;  /* 0x000000214f4f7c23 */ /* 0x100fe20008010850 */
[----:B------:R-:W-:Y:S01]  /*73b0*/  FFMA.FTZ R82, R82, UR33, -R80 ;  /* 0x0000002152527c23 */ /* 0x000fe20008010850 */
[----:B------:R-:W-:Y:S01]  /*73c0*/  FADD.FTZ R63, R33, R34 ;  /* 0x00000022213f7221 */ /* 0x000fe20000010000 */
[----:B------:R-:W3:Y:S01]  /*73d0*/  MUFU.EX2 R84, R84 ;  /* 0x0000005400547308 */ /* 0x000ee20000000800 */
[C---:B-1----:R-:W-:Y:S01]  /*73e0*/  FADD.FTZ R20, R142.reuse, R25 ;  /* 0x000000198e147221 */ /* 0x042fe20000010000 */
[----:B------:R-:W-:Y:S01]  /*73f0*/  F2FP.F16.F32.PACK_AB R15, R142, R85 ;  /* 0x000000558e0f723e */ /* 0x000fe200000000ff */
[----:B------:R-:W-:Y:S01]  /*7400*/  FADD.FTZ R34, R32, R63 ;  /* 0x0000003f20227221 */ /* 0x000fe20000010000 */
[--C-:B------:R-:W-:Y:S01]  /*7410*/  FFMA.FTZ R83, R83, UR33, -R80.reuse ;  /* 0x0000002153537c23 */ /* 0x100fe20008010850 */
[----:B------:R-:W-:Y:S01]  /*7420*/  FFMA.FTZ R86, R86, UR33, -R80 ;  /* 0x0000002156567c23 */ /* 0x000fe20008010850 */
[----:B------:R-:W-:Y:S01]  /*7430*/  F2FP.F16.F32.PACK_AB R24, R29, R24 ;  /* 0x000000181d18723e */ /* 0x000fe200000000ff */
[----:B------:R-:W-:Y:S01]  /*7440*/  FADD.FTZ R63, R37, R34 ;  /* 0x00000022253f7221 */ /* 0x000fe20000010000 */
[----:B------:R-:W1:Y:S01]  /*7450*/  MUFU.EX2 R35, R35 ;  /* 0x0000002300237308 */ /* 0x000e620000000800 */
[----:B--2---:R-:W-:Y:S01]  /*7460*/  FADD.FTZ R25, R27, R20 ;  /* 0x000000141b197221 */ /* 0x004fe20000010000 */
[----:B------:R2:W-:Y:S01]  /*7470*/  STSM.16.M88.4 [R136+0x21800], R12 ;  /* 0x0218000c88007844 */ /* 0x0005e20000000200 */
[--C-:B------:R-:W-:Y:S01]  /*7480*/  FFMA.FTZ R20, R71, UR33, -R80.reuse ;  /* 0x0000002147147c23 */ /* 0x100fe20008010850 */
[----:B------:R-:W-:Y:S01]  /*7490*/  FFMA.FTZ R80, R87, UR33, -R80 ;  /* 0x0000002157507c23 */ /* 0x000fe20008010850 */
[----:B------:R-:W-:Y:S01]  /*74a0*/  F2FP.F16.F32.PACK_AB R32, R37, R32 ;  /* 0x000000202520723e */ /* 0x000fe200000000ff */
[----:B------:R-:W-:Y:S01]  /*74b0*/  UMOV UR36, UR57 ;  /* 0x0000003900247c82 */ /* 0x000fe20008000000 */
[-C--:B------:R-:W-:Y:S01]  /*74c0*/  FMUL.FTZ R90, R90, R9.reuse ;  /* 0x000000095a5a7220 */ /* 0x080fe20000410000 */
[----:B------:R-:W4:Y:S01]  /*74d0*/  MUFU.EX2 R38, R38 ;  /* 0x0000002600267308 */ /* 0x000f220000000800 */
[----:B---3--:R-:W-:Y:S01]  /*74e0*/  FADD.FTZ R26, R84, R25 ;  /* 0x00000019541a7221 */ /* 0x008fe20000010000 */
[-C--:B------:R-:W-:Y:S01]  /*74f0*/  FMUL.FTZ R91, R91, R9.reuse ;  /* 0x000000095b5b7220 */ /* 0x080fe20000410000 */
[-C--:B------:R-:W-:Y:S01]  /*7500*/  FMUL.FTZ R94, R94, R9.reuse ;  /* 0x000000095e5e7220 */ /* 0x080fe20000410000 */
[-C--:B------:R-:W-:Y:S01]  /*7510*/  FMUL.FTZ R95, R95, R9.reuse ;  /* 0x000000095f5f7220 */ /* 0x080fe20000410000 */
[-C--:B------:R-:W-:Y:S01]  /*7520*/  FMUL.FTZ R98, R98, R9.reuse ;  /* 0x0000000962627220 */ /* 0x080fe20000410000 */
[-C--:B------:R-:W-:Y:S01]  /*7530*/  FMUL.FTZ R99, R99, R9.reuse ;  /* 0x0000000963637220 */ /* 0x080fe20000410000 */
[-C--:B------:R-:W-:Y:S01]  /*7540*/  FMUL.FTZ R102, R102, R9.reuse ;  /* 0x0000000966667220 */ /* 0x080fe20000410000 */
[----:B------:R-:W3:Y:S01]  /*7550*/  MUFU.EX2 R39, R39 ;  /* 0x0000002700277308 */ /* 0x000ee20000000800 */
[----:B-1----:R-:W-:Y:S01]  /*7560*/  FADD.FTZ R25, R35, R26 ;  /* 0x0000001a23197221 */ /* 0x002fe20000010000 */
[-C--:B------:R-:W-:Y:S01]  /*7570*/  FMUL.FTZ R103, R103, R9.reuse ;  /* 0x0000000967677220 */ /* 0x080fe20000410000 */
[-C--:B------:R-:W-:Y:S01]  /*7580*/  FMUL.FTZ R106, R106, R9.reuse ;  /* 0x000000096a6a7220 */ /* 0x080fe20000410000 */
[-C--:B------:R-:W-:Y:S01]  /*7590*/  FMUL.FTZ R107, R107, R9.reuse ;  /* 0x000000096b6b7220 */ /* 0x080fe20000410000 */
[-C--:B------:R-:W-:Y:S01]  /*75a0*/  FMUL.FTZ R110, R110, R9.reuse ;  /* 0x000000096e6e7220 */ /* 0x080fe20000410000 */
[-C--:B------:R-:W-:Y:S01]  /*75b0*/  FMUL.FTZ R111, R111, R9.reuse ;  /* 0x000000096f6f7220 */ /* 0x080fe20000410000 */
[-C--:B------:R-:W-:Y:S01]  /*75c0*/  FMUL.FTZ R114, R114, R9.reuse ;  /* 0x0000000972727220 */ /* 0x080fe20000410000 */
[----:B------:R-:W1:Y:S01]  /*75d0*/  MUFU.EX2 R42, R42 ;  /* 0x0000002a002a7308 */ /* 0x000e620000000800 */
[----:B----4-:R-:W-:Y:S01]  /*75e0*/  FADD.FTZ R26, R38, R25 ;  /* 0x00000019261a7221 */ /* 0x010fe20000010000 */
[-C--:B------:R-:W-:Y:S01]  /*75f0*/  FMUL.FTZ R115, R115, R9.reuse ;  /* 0x0000000973737220 */ /* 0x080fe20000410000 */
[-C--:B------:R-:W-:Y:S01]  /*7600*/  FMUL.FTZ R118, R118, R9.reuse ;  /* 0x0000000976767220 */ /* 0x080fe20000410000 */
[-C--:B------:R-:W-:Y:S01]  /*7610*/  FMUL.FTZ R119, R119, R9.reuse ;  /* 0x0000000977777220 */ /* 0x080fe20000410000 */
[-C--:B------:R-:W-:Y:S01]  /*7620*/  FMUL.FTZ R122, R122, R9.reuse ;  /* 0x000000097a7a7220 */ /* 0x080fe20000410000 */
[-C--:B------:R-:W-:Y:S01]  /*7630*/  FMUL.FTZ R123, R123, R9.reuse ;  /* 0x000000097b7b7220 */ /* 0x080fe20000410000 */
[-C--:B------:R-:W-:Y:S01]  /*7640*/  FMUL.FTZ R126, R126, R9.reuse ;  /* 0x000000097e7e7220 */ /* 0x080fe20000410000 */
[----:B------:R-:W4:Y:S01]  /*7650*/  MUFU.EX2 R46, R46 ;  /* 0x0000002e002e7308 */ /* 0x000f220000000800 */
[----:B---3--:R-:W-:Y:S01]  /*7660*/  FADD.FTZ R25, R39, R26 ;  /* 0x0000001a27197221 */ /* 0x008fe20000010000 */
[----:B------:R-:W-:Y:S01]  /*7670*/  FADD.FTZ R26, R36, R63 ;  /* 0x0000003f241a7221 */ /* 0x000fe20000010000 */
[-C--:B------:R-:W-:Y:S01]  /*7680*/  FMUL.FTZ R127, R127, R9.reuse ;  /* 0x000000097f7f7220 */ /* 0x080fe20000410000 */
[-C--:B------:R-:W-:Y:S01]  /*7690*/  FMUL.FTZ R130, R130, R9.reuse ;  /* 0x0000000982827220 */ /* 0x080fe20000410000 */
[-C--:B------:R-:W-:Y:S01]  /*76a0*/  FMUL.FTZ R131, R131, R9.reuse ;  /* 0x0000000983837220 */ /* 0x080fe20000410000 */
[----:B------:R-:W-:Y:S01]  /*76b0*/  FADD.FTZ R63, R41, R26 ;  /* 0x0000001a293f7221 */ /* 0x000fe20000010000 */
[-C--:B------:R-:W-:Y:S01]  /*76c0*/  FMUL.FTZ R134, R134, R9.reuse ;  /* 0x0000000986867220 */ /* 0x080fe20000410000 */
[----:B------:R-:W3:Y:S01]  /*76d0*/  MUFU.EX2 R81, R81 ;  /* 0x0000005100517308 */ /* 0x000ee20000000800 */
[----:B-1----:R-:W-:Y:S01]  /*76e0*/  FADD.FTZ R25, R42, R25 ;  /* 0x000000192a197221 */ /* 0x002fe20000010000 */
[----:B------:R-:W-:Y:S01]  /*76f0*/  FADD.FTZ R34, R40, R63 ;  /* 0x0000003f28227221 */ /* 0x000fe20000010000 */
[----:B------:R-:W-:Y:S01]  /*7700*/  F2FP.F16.F32.PACK_AB R40, R45, R40 ;  /* 0x000000282d28723e */ /* 0x000fe200000000ff */
[----:B------:R-:W-:Y:S01]  /*7710*/  FMUL.FTZ R135, R135, R9 ;  /* 0x0000000987877220 */ /* 0x000fe20000410000 */
[----:B------:R-:W-:-:S02]  /*7720*/  IMAD.MOV.U32 R9, RZ, RZ, R11 ;  /* 0x000000ffff097224 */ /* 0x000fc400078e000b */
[----:B------:R-:W-:Y:S01]  /*7730*/  FADD.FTZ R63, R45, R34 ;  /* 0x000000222d3f7221 */ /* 0x000fe20000010000 */
[----:B------:R-:W1:Y:S01]  /*7740*/  MUFU.EX2 R30, R30 ;  /* 0x0000001e001e7308 */ /* 0x000e620000000800 */
[----:B----4-:R-:W-:Y:S02]  /*7750*/  FADD.FTZ R26, R46, R25 ;  /* 0x000000192e1a7221 */ /* 0x010fe40000010000 */
[----:B------:R-:W-:-:S05]  /*7760*/  FADD.FTZ R50, R44, R63 ;  /* 0x0000003f2c327221 */ /* 0x000fca0000010000 */
[----:B------:R-:W4:Y:S01]  /*7770*/  MUFU.EX2 R31, R31 ;  /* 0x0000001f001f7308 */ /* 0x000f220000000800 */
[----:B---3--:R-:W-:Y:S01]  /*7780*/  FADD.FTZ R25, R81, R26 ;  /* 0x0000001a51197221 */ /* 0x008fe20000010000 */
[----:B------:R-:W-:Y:S02]  /*7790*/  F2FP.F16.F32.PACK_AB R26, R33, R28 ;  /* 0x0000001c211a723e */ /* 0x000fe400000000ff */
[----:B------:R-:W-:Y:S02]  /*77a0*/  F2FP.F16.F32.PACK_AB R33, R42, R39 ;  /* 0x000000272a21723e */ /* 0x000fe400000000ff */
[C---:B------:R-:W-:Y:S02]  /*77b0*/  F2FP.F16.F32.PACK_AB R42, R49.reuse, R44 ;  /* 0x0000002c312a723e */ /* 0x040fe400000000ff */
[----:B------:R-:W3:Y:S01]  /*77c0*/  MUFU.EX2 R43, R43 ;  /* 0x0000002b002b7308 */ /* 0x000ee20000000800 */
[----:B-1----:R-:W-:Y:S01]  /*77d0*/  FADD.FTZ R34, R30, R25 ;  /* 0x000000191e227221 */ /* 0x002fe20000010000 */
[----:B------:R-:W-:Y:S01]  /*77e0*/  FADD.FTZ R25, R49, R50 ;  /* 0x0000003231197221 */ /* 0x000fe20000010000 */
[----:B------:R-:W-:-:S03]  /*77f0*/  F2FP.F16.F32.PACK_AB R50, R57, R52 ;  /* 0x000000343932723e */ /* 0x000fc600000000ff */
[----:B--2---:R-:W-:Y:S01]  /*7800*/  FADD.FTZ R14, R48, R25 ;  /* 0x00000019300e7221 */ /* 0x004fe20000010000 */
[----:B------:R-:W-:Y:S01]  /*7810*/  F2FP.F16.F32.PACK_AB R25, R84, R27 ;  /* 0x0000001b5419723e */ /* 0x000fe200000000ff */
[----:B------:R-:W1:Y:S01]  /*7820*/  MUFU.EX2 R54, R54 ;  /* 0x0000003600367308 */ /* 0x000e620000000800 */
[----:B----4-:R-:W-:Y:S01]  /*7830*/  FADD.FTZ R28, R31, R34 ;  /* 0x000000221f1c7221 */ /* 0x010fe20000010000 */
[----:B------:R-:W-:Y:S01]  /*7840*/  FADD.FTZ R15, R53, R14 ;  /* 0x0000000e350f7221 */ /* 0x000fe20000010000 */
[----:B------:R-:W-:Y:S02]  /*7850*/  F2FP.F16.F32.PACK_AB R27, R38, R35 ;  /* 0x00000023261b723e */ /* 0x000fe400000000ff */
[----:B------:R-:W-:Y:S01]  /*7860*/  F2FP.F16.F32.PACK_AB R34, R41, R36 ;  /* 0x000000242922723e */ /* 0x000fe200000000ff */
[----:B------:R-:W-:Y:S01]  /*7870*/  FADD.FTZ R14, R52, R15 ;  /* 0x0000000f340e7221 */ /* 0x000fe20000010000 */
[----:B------:R-:W-:Y:S01]  /*7880*/  F2FP.F16.F32.PACK_AB R35, R81, R46 ;  /* 0x0000002e5123723e */ /* 0x000fe200000000ff */
[----:B------:R-:W2:Y:S01]  /*7890*/  MUFU.EX2 R47, R47 ;  /* 0x0000002f002f7308 */ /* 0x000ea20000000800 */
[----:B---3--:R-:W-:Y:S01]  /*78a0*/  FADD.FTZ R13, R43, R28 ;  /* 0x0000001c2b0d7221 */ /* 0x008fe20000010000 */
[----:B------:R-:W-:Y:S01]  /*78b0*/  FADD.FTZ R15, R57, R14 ;  /* 0x0000000e390f7221 */ /* 0x000fe20000010000 */
[----:B------:R3:W-:Y:S01]  /*78c0*/  STSM.16.M88.4 [R23], R24 ;  /* 0x0000001817007844 */ /* 0x0007e20000000200 */
[----:B------:R-:W-:-:S02]  /*78d0*/  F2FP.F16.F32.PACK_AB R41, R31, R30 ;  /* 0x0000001e1f29723e */ /* 0x000fc400000000ff */
[----:B------:R-:W-:Y:S01]  /*78e0*/  F2FP.F16.F32.PACK_AB R48, R53, R48 ;  /* 0x000000303530723e */ /* 0x000fe200000000ff */
[----:B------:R4:W-:Y:S01]  /*78f0*/  STSM.16.M88.4 [R22], R32 ;  /* 0x0000002016007844 */ /* 0x0009e20000000200 */
[----:B------:R-:W5:Y:S01]  /*7900*/  MUFU.EX2 R58, R58 ;  /* 0x0000003a003a7308 */ /* 0x000f620000000800 */
[C---:B-1----:R-:W-:Y:S01]  /*7910*/  FADD.FTZ R12, R54.reuse, R13 ;  /* 0x0000000d360c7221 */ /* 0x042fe20000010000 */
[----:B------:R-:W-:-:S05]  /*7920*/  F2FP.F16.F32.PACK_AB R43, R54, R43 ;  /* 0x0000002b362b723e */ /* 0x000fca00000000ff */
[----:B------:R4:W-:Y:S01]  /*7930*/  STSM.16.M88.4 [R18], R40 ;  /* 0x0000002812007844 */ /* 0x0009e20000000200 */
[----:B------:R-:W1:Y:S01]  /*7940*/  MUFU.EX2 R51, R51 ;  /* 0x0000003300337308 */ /* 0x000e620000000800 */
[----:B--2---:R-:W-:-:S07]  /*7950*/  FADD.FTZ R13, R47, R12 ;  /* 0x0000000c2f0d7221 */ /* 0x004fce0000010000 */
[----:B------:R-:W2:Y:S01]  /*7960*/  MUFU.EX2 R6, R6 ;  /* 0x0000000600067308 */ /* 0x000ea20000000800 */
[C---:B-----5:R-:W-:Y:S01]  /*7970*/  FADD.FTZ R12, R58.reuse, R13 ;  /* 0x0000000d3a0c7221 */ /* 0x060fe20000010000 */
[----:B------:R-:W-:-:S06]  /*7980*/  F2FP.F16.F32.PACK_AB R49, R58, R47 ;  /* 0x0000002f3a31723e */ /* 0x000fcc00000000ff */
[----:B------:R-:W5:Y:S01]  /*7990*/  MUFU.EX2 R61, R61 ;  /* 0x0000003d003d7308 */ /* 0x000f620000000800 */
[----:B-1----:R-:W-:Y:S01]  /*79a0*/  FADD.FTZ R13, R51, R12 ;  /* 0x0000000c330d7221 */ /* 0x002fe20000010000 */
[----:B------:R-:W-:-:S06]  /*79b0*/  FADD.FTZ R12, R56, R15 ;  /* 0x0000000f380c7221 */ /* 0x000fcc0000010000 */
[----:B------:R-:W1:Y:S01]  /*79c0*/  MUFU.EX2 R4, R4 ;  /* 0x0000000400047308 */ /* 0x000e620000000800 */
[C---:B--2---:R-:W-:Y:S01]  /*79d0*/  FADD.FTZ R13, R6.reuse, R13 ;  /* 0x0000000d060d7221 */ /* 0x044fe20000010000 */
[----:B------:R-:W-:-:S05]  /*79e0*/  F2FP.F16.F32.PACK_AB R51, R6, R51 ;  /* 0x000000330633723e */ /* 0x000fca00000000ff */
[----:B------:R4:W-:Y:S01]  /*79f0*/  STSM.16.M88.4 [R136+0x27800], R48 ;  /* 0x0278003088007844 */ /* 0x0009e20000000200 */
[----:B------:R-:W2:Y:S01]  /*7a00*/  MUFU.EX2 R60, R60 ;  /* 0x0000003c003c7308 */ /* 0x000ea20000000800 */
[C---:B-----5:R-:W-:Y:S01]  /*7a10*/  FADD.FTZ R15, R61.reuse, R12 ;  /* 0x0000000c3d0f7221 */ /* 0x060fe20000010000 */
[----:B------:R-:W-:-:S06]  /*7a20*/  F2FP.F16.F32.PACK_AB R56, R61, R56 ;  /* 0x000000383d38723e */ /* 0x000fcc00000000ff */
[----:B------:R-:W5:Y:S01]  /*7a30*/  MUFU.EX2 R55, R55 ;  /* 0x0000003700377308 */ /* 0x000f620000000800 */
[----:B-1----:R-:W-:-:S07]  /*7a40*/  FADD.FTZ R12, R4, R13 ;  /* 0x0000000d040c7221 */ /* 0x002fce0000010000 */
[----:B------:R-:W1:Y:S01]  /*7a50*/  MUFU.EX2 R65, R65 ;  /* 0x0000004100417308 */ /* 0x000e620000000800 */
[----:B--2---:R-:W-:-:S07]  /*7a60*/  FADD.FTZ R14, R60, R15 ;  /* 0x0000000f3c0e7221 */ /* 0x004fce0000010000 */
[----:B------:R-:W2:Y:S01]  /*7a70*/  MUFU.EX2 R59, R59 ;  /* 0x0000003b003b7308 */ /* 0x000ea20000000800 */
[C---:B-----5:R-:W-:Y:S01]  /*7a80*/  FADD.FTZ R12, R55.reuse, R12 ;  /* 0x0000000c370c7221 */ /* 0x060fe20000010000 */
[----:B------:R-:W-:-:S06]  /*7a90*/  F2FP.F16.F32.PACK_AB R57, R55, R4 ;  /* 0x000000043739723e */ /* 0x000fcc00000000ff */
[----:B------:R-:W5:Y:S01]  /*7aa0*/  MUFU.EX2 R64, R64 ;  /* 0x0000004000407308 */ /* 0x000f620000000800 */
[C---:B-1----:R-:W-:Y:S01]  /*7ab0*/  FADD.FTZ R15, R65.reuse, R14 ;  /* 0x0000000e410f7221 */ /* 0x042fe20000010000 */
[----:B------:R-:W-:-:S06]  /*7ac0*/  F2FP.F16.F32.PACK_AB R58, R65, R60 ;  /* 0x0000003c413a723e */ /* 0x000fcc00000000ff */
[----:B------:R-:W1:Y:S01]  /*7ad0*/  MUFU.EX2 R20, R20 ;  /* 0x0000001400147308 */ /* 0x000e620000000800 */
[----:B--2---:R-:W-:-:S07]  /*7ae0*/  FADD.FTZ R13, R59, R12 ;  /* 0x0000000c3b0d7221 */ /* 0x004fce0000010000 */
[----:B------:R-:W2:Y:S01]  /*7af0*/  MUFU.EX2 R69, R69 ;  /* 0x0000004500457308 */ /* 0x000ea20000000800 */
[----:B-----5:R-:W-:-:S07]  /*7b00*/  FADD.FTZ R12, R64, R15 ;  /* 0x0000000f400c7221 */ /* 0x020fce0000010000 */
[----:B------:R-:W5:Y:S01]  /*7b10*/  MUFU.EX2 R62, R62 ;  /* 0x0000003e003e7308 */ /* 0x000f620000000800 */
[C---:B-1----:R-:W-:Y:S01]  /*7b20*/  FADD.FTZ R13, R20.reuse, R13 ;  /* 0x0000000d140d7221 */ /* 0x042fe20000010000 */
[----:B------:R-:W-:-:S05]  /*7b30*/  F2FP.F16.F32.PACK_AB R59, R20, R59 ;  /* 0x0000003b143b723e */ /* 0x000fca00000000ff */
[----:B------:R4:W-:Y:S01]  /*7b40*/  STSM.16.M88.4 [R17], R56 ;  /* 0x0000003811007844 */ /* 0x0009e20000000200 */
[----:B------:R-:W1:Y:S01]  /*7b50*/  MUFU.EX2 R68, R68 ;  /* 0x0000004400447308 */ /* 0x000e620000000800 */
[C---:B--2---:R-:W-:Y:S01]  /*7b60*/  FADD.FTZ R15, R69.reuse, R12 ;  /* 0x0000000c450f7221 */ /* 0x044fe20000010000 */
[----:B------:R-:W-:-:S06]  /*7b70*/  F2FP.F16.F32.PACK_AB R64, R69, R64 ;  /* 0x000000404540723e */ /* 0x000fcc00000000ff */
[----:B------:R-:W2:Y:S01]  /*7b80*/  MUFU.EX2 R75, R75 ;  /* 0x0000004b004b7308 */ /* 0x000ea20000000800 */
[----:B-----5:R-:W-:-:S07]  /*7b90*/  FADD.FTZ R6, R62, R13 ;  /* 0x0000000d3e067221 */ /* 0x020fce0000010000 */
[----:B------:R-:W5:Y:S01]  /*7ba0*/  MUFU.EX2 R73, R73 ;  /* 0x0000004900497308 */ /* 0x000f620000000800 */
[----:B-1----:R-:W-:-:S07]  /*7bb0*/  FADD.FTZ R12, R68, R15 ;  /* 0x0000000f440c7221 */ /* 0x002fce0000010000 */
[----:B------:R-:W1:Y:S01]  /*7bc0*/  MUFU.EX2 R67, R139 ;  /* 0x0000008b00437308 */ /* 0x000e620000000800 */
[C---:B--2---:R-:W-:Y:S01]  /*7bd0*/  FADD.FTZ R6, R75.reuse, R6 ;  /* 0x000000064b067221 */ /* 0x044fe20000010000 */
[----:B------:R-:W-:-:S06]  /*7be0*/  F2FP.F16.F32.PACK_AB R65, R75, R62 ;  /* 0x0000003e4b41723e */ /* 0x000fcc00000000ff */
        /* <DEDUP_REMOVED lines=8> */
[C---:B-----5:R-:W-:Y:S01]  /*7c70*/  F2FP.F16.F32.PACK_AB R67, R79.reuse, R67 ;  /* 0x000000434f43723e */ /* 0x060fe200000000ff */
[----:B------:R-:W-:-:S04]  /*7c80*/  FADD.FTZ R6, R79, R6 ;  /* 0x000000064f067221 */ /* 0x000fc80000010000 */
[----:B------:R4:W-:Y:S02]  /*7c90*/  STSM.16.M88.4 [R22+0x6000], R64 ;  /* 0x0060004016007844 */ /* 0x0009e40000000200 */
[----:B---3--:R-:W3:Y:S01]  /*7ca0*/  MUFU.EX2 R25, R82 ;  /* 0x0000005200197308 */ /* 0x008ee20000000800 */
[C---:B-1----:R-:W-:Y:S01]  /*7cb0*/  F2FP.F16.F32.PACK_AB R72, R77.reuse, R72 ;  /* 0x000000484d48723e */ /* 0x042fe200000000ff */
[----:B------:R-:W-:-:S06]  /*7cc0*/  FADD.FTZ R13, R77, R12 ;  /* 0x0000000c4d0d7221 */ /* 0x000fcc0000010000 */
[----:B------:R-:W1:Y:S01]  /*7cd0*/  MUFU.EX2 R83, R83 ;  /* 0x0000005300537308 */ /* 0x000e620000000800 */
[----:B--2---:R-:W-:Y:S01]  /*7ce0*/  F2FP.F16.F32.PACK_AB R74, R7, R76 ;  /* 0x0000004c074a723e */ /* 0x004fe200000000ff */
[----:B------:R-:W-:-:S06]  /*7cf0*/  FADD.FTZ R76, R76, R13 ;  /* 0x0000000d4c4c7221 */ /* 0x000fcc0000010000 */
[----:B------:R-:W2:Y:S01]  /*7d00*/  MUFU.EX2 R27, R86 ;  /* 0x00000056001b7308 */ /* 0x000ea20000000800 */
[----:B---3--:R-:W-:-:S07]  /*7d10*/  FADD.FTZ R6, R25, R6 ;  /* 0x0000000619067221 */ /* 0x008fce0000010000 */
[----:B------:R-:W3:Y:S01]  /*7d20*/  MUFU.EX2 R80, R80 ;  /* 0x0000005000507308 */ /* 0x000ee20000000800 */
[C---:B-1----:R-:W-:Y:S01]  /*7d30*/  F2FP.F16.F32.PACK_AB R73, R83.reuse, R25 ;  /* 0x000000195349723e */ /* 0x042fe200000000ff */
[----:B------:R-:W-:-:S04]  /*7d40*/  FADD.FTZ R6, R83, R6 ;  /* 0x0000000653067221 */ /* 0x000fc80000010000 */
[----:B--2---:R-:W-:Y:S01]  /*7d50*/  FADD.FTZ R4, R27, R6 ;  /* 0x000000061b047221 */ /* 0x004fe20000010000 */
[----:B------:R-:W-:Y:S01]  /*7d60*/  FADD.FTZ R6, R7, R76 ;  /* 0x0000004c07067221 */ /* 0x000fe20000010000 */
[----:B------:R-:W-:Y:S01]  /*7d70*/  IMAD.MOV.U32 R7, RZ, RZ, R10 ;  /* 0x000000ffff077224 */ /* 0x000fe200078e000a */
[C---:B---3--:R-:W-:Y:S01]  /*7d80*/  F2FP.F16.F32.PACK_AB R75, R80.reuse, R27 ;  /* 0x0000001b504b723e */ /* 0x048fe200000000ff */
[----:B------:R-:W-:-:S04]  /*7d90*/  FADD.FTZ R4, R80, R4 ;  /* 0x0000000450047221 */ /* 0x000fc80000010000 */
[----:B------:R4:W-:Y:S01]  /*7da0*/  STSM.16.M88.4 [R18+0x6000], R72 ;  /* 0x0060004812007844 */ /* 0x0009e20000000200 */
[----:B------:R1:W-:Y:S06]  /*7db0*/  MEMBAR.ALL.CTA ;  /* 0x0000000000007992 */ /* 0x0003ec0000008000 */
[----:B-1----:R-:W1:Y:S02]  /*7dc0*/  FENCE.VIEW.ASYNC.S ;  /* 0x00000000000073c6 */ /* 0x002e640000000000 */
[----:B-1----:R-:W-:Y:S01]  /*7dd0*/  NOP ;  /* 0x0000000000007918 */ /* 0x002fe20000000000 */
[----:B------:R-:W-:Y:S05]  /*7de0*/  @P2 BRA `(.L_x_698) ;  /* 0xffffffcc00ec2947 */ /* 0x000fea000383ffff */
[----:B------:R-:W-:Y:S01]  /*7df0*/  IMAD.MOV.U32 R9, RZ, RZ, R11 ;  /* 0x000000ffff097224 */ /* 0x000fe200078e000b */
[----:B------:R-:W-:Y:S01]  /*7e00*/  UMOV UR36, UR57 ;  /* 0x0000003900247c82 */ /* 0x000fe20008000000 */
[----:B------:R-:W-:Y:S01]  /*7e10*/  IMAD.MOV.U32 R7, RZ, RZ, R10 ;  /* 0x000000ffff077224 */ /* 0x000fe200078e000a */
[----:B------:R-:W-:-:S06]  /*7e20*/  UMOV UR49, UR56 ;  /* 0x0000003800317c82 */ /* 0x000fcc0008000000 */
.L_x_681:
[----:B------:R-:W-:Y:S01]  /*7e30*/  ULDC UR10, c[0x0][0x9e4] ;  /* 0x00027900000a7ab9 */ /* 0x000fe20000000800 */
[----:B------:R-:W-:Y:S02]  /*7e40*/  UIADD3 UR35, UR53, -UR35, URZ ;  /* 0x8000002335237290 */ /* 0x000fe4000fffe03f */
[----:B------:R-:W-:-:S06]  /*7e50*/  UISETP.GE.AND UP0, UPT, UR10, 0x1, UPT ;  /* 0x000000010a00788c */ /* 0x000fcc000bf06270 */
[----:B------:R-:W-:-:S13]  /*7e60*/  PLOP3.LUT P5, PT, PT, PT, UP0, 0x80, 0x0 ;  /* 0x000000000000781c */ /* 0x000fda0003faf008 */
[----:B------:R-:W-:Y:S05]  /*7e70*/  @!P5 BRA `(.L_x_699) ;  /* 0x000000000044d947 */ /* 0x000fea0003800000 */
        /* <DEDUP_REMOVED lines=10> */
.L_x_700:
[----:B------:R-:W-:-:S11]  /*7f20*/  UISETP.NE.AND UP0, UPT, UR10, 0x1, UPT ;  /* 0x000000010a00788c */ /* 0x000fd6000bf05270 */
[----:B------:R-:W-:Y:S02]  /*7f30*/  @UP0 ULDC.64 UR14, c[0x0][0x9e8] ;  /* 0x00027a00000e0ab9 */ /* 0x000fe40000000a00 */
[----:B------:R-:W-:-:S04]  /*7f40*/  UIMAD.WIDE.U32 UR6, UR53, UR14, URZ ;  /* 0x0000000e350672a5 */ /* 0x000fc8000f8e003f */
[----:B------:R-:W-:-:S12]  /*7f50*/  @UP0 USHF.R.U32.HI UR53, URZ, UR15, UR7 ;  /* 0x0000000f3f350299 */ /* 0x000fd80008011607 */
.L_x_701:
[----:B------:R-:W-:-:S04]  /*7f60*/  UIMAD UR53, UR53, UR10, URZ ;  /* 0x0000000a353572a4 */ /* 0x000fc8000f8e023f */
[----:B------:R-:W-:-:S04]  /*7f70*/  UISETP.LT.AND UP0, UPT, UR35, UR53, UPT ;  /* 0x000000352300728c */ /* 0x000fc8000bf01270 */
[----:B------:R-:W-:-:S12]  /*7f80*/  USEL UR35, UR35, UR53, !UP0 ;  /* 0x0000003523237287 */ /* 0x000fd8000c000000 */
.L_x_699:
[----:B------:R-:W-:-:S04]  /*7f90*/  UIADD3 UR35, UR35, 0x7f, URZ ;  /* 0x0000007f23237890 */ /* 0x000fc8000fffe03f */
[----:B------:R-:W-:-:S04]  /*7fa0*/  USHF.R.S32.HI UR6, URZ, 0x1f, UR35 ;  /* 0x0000001f3f067899 */ /* 0x000fc80008011423 */
[----:B------:R-:W-:-:S04]  /*7fb0*/  ULEA.HI UR6, UR6, UR35, URZ, 0x7 ;  /* 0x0000002306067291 */ /* 0x000fc8000f8f383f */
[----:B------:R-:W-:-:S04]  /*7fc0*/  USHF.R.S32.HI UR6, URZ, 0x7, UR6 ;  /* 0x000000073f067899 */ /* 0x000fc80008011406 */
[----:B------:R-:W-:-:S04]  /*7fd0*/  UISETP.LT.AND UP0, UPT, UR40, UR6, UPT ;  /* 0x000000062800728c */ /* 0x000fc8000bf01270 */
[----:B------:R-:W-:-:S06]  /*7fe0*/  USEL UR34, UR40, UR6, !UP0 ;  /* 0x0000000628227287 */ /* 0x000fcc000c000000 */
[----:B------:R-:W-:-:S13]  /*7ff0*/  ISETP.GE.AND P2, PT, R8, UR34, PT ;  /* 0x0000002208007c0c */ /* 0x000fda000bf46270 */
[----:B------:R-:W-:Y:S05]  /*8000*/  @!P2 BRA `(.L_x_702) ;  /* 0x000000200014a947 */ /* 0x000fea0003800000 */
[----:B------:R-:W-:Y:S01]  /*8010*/  IMAD.MOV.U32 R10, RZ, RZ, R9 ;  /* 0x000000ffff0a7224 */ /* 0x000fe200078e0009 */
[----:B------:R-:W-:Y:S01]  /*8020*/  UMOV UR28, UR49 ;  /* 0x00000031001c7c82 */ /* 0x000fe20008000000 */
[----:B------:R-:W-:Y:S01]  /*8030*/  IMAD.MOV.U32 R11, RZ, RZ, R7 ;  /* 0x000000ffff0b7224 */ /* 0x000fe200078e0007 */
[----:B------:R-:W-:Y:S01]  /*8040*/  UMOV UR35, UR36 ;  /* 0x0000002400237c82 */ /* 0x000fe20008000000 */
[----:B------:R-:W-:-:S05]  /*8050*/  ULDC UR33, c[0x0][0x988] ;  /* 0x0002620000217ab9 */ /* 0x000fca0000000800 */
.L_x_711:
[----:B------:R-:W-:Y:S01]  /*8060*/  UIADD3 UR36, UR35, 0x1, URZ ;  /* 0x0000000123247890 */ /* 0x000fe2000fffe03f */
[----:B------:R-:W-:-:S03]  /*8070*/  ISETP.NE.AND P3, PT, RZ, UR45, PT ;  /* 0x0000002dff007c0c */ /* 0x000fc6000bf65270 */
[----:B------:R-:W-:-:S04]  /*8080*/  UISETP.NE.AND UP0, UPT, UR36, 0x2, UPT ;  /* 0x000000022400788c */ /* 0x000fc8000bf05270 */
[----:B------:R-:W-:Y:S02]  /*8090*/  USEL UR49, URZ, 0x1, UP0 ;  /* 0x000000013f317887 */ /* 0x000fe40008000000 */
[----:B------:R-:W-:Y:S02]  /*80a0*/  USEL UR36, UR36, URZ, UP0 ;  /* 0x0000003f24247287 */ /* 0x000fe40008000000 */
[----:B------:R-:W-:Y:S02]  /*80b0*/  ULOP3.LUT UR49, UR28, UR49, URZ, 0x3c, !UPT ;  /* 0x000000311c317292 */ /* 0x000fe4000f8e3c3f */
[----:B------:R-:W-:Y:S10]  /*80c0*/  @P3 BRA `(.L_x_703) ;  /* 0x00000000002c3947 */ /* 0x000ff40003800000 */
[----:B------:R-:W-:Y:S05]  /*80d0*/  @!P0 BRA `(.L_x_704) ;  /* 0x0000000000048947 */ /* 0x000fea0003800000 */
[----:B------:R-:W-:Y:S01]  /*80e0*/  BPT.TRAP 0x1 ;  /* 0x000000040000795c */ /* 0x000fe20000300000 */
.L_x_704:
[----:B------:R-:W-:Y:S01]  /*80f0*/  ULEA UR6, UR36, UR39, 0x3 ;  /* 0x0000002724067291 */ /* 0x000fe2000f8e183f */
[----:B------:R-:W-:-:S05]  /*8100*/  IMAD.U32 R7, RZ, RZ, UR49 ;  /* 0x00000031ff077e24 */ /* 0x000fca000f8e00ff */
[----:B------:R-:W-:-:S04]  /*8110*/  SHF.L.U32 R7, R7, 0x1f, RZ ;  /* 0x0000001f07077819 */ /* 0x000fc800000006ff */
[----:B------:R1:W3:Y:S01]  /*8120*/  SYNCS.PHASECHK.TRANS64.TRYWAIT P2, [UR6+0x2d830], R7 ;  /* 0x02d83007ff0075a7 */ /* 0x0002e20008040146 */
[----:B------:R-:W-:Y:S05]  /*8130*/  @!P0 BRA `(.L_x_705) ;  /* 0x0000000000048947 */ /* 0x000fea0003800000 */
[----:B------:R-:W-:Y:S01]  /*8140*/  BPT.TRAP 0x1 ;  /* 0x000000040000795c */ /* 0x000fe20000300000 */
.L_x_705:
[----:B---3--:R-:W-:Y:S05]  /*8150*/  @P2 BRA `(.L_x_703) ;  /* 0x0000000000082947 */ /* 0x008fea0003800000 */
[----:B------:R-:W3:Y:S02]  /*8160*/  SYNCS.PHASECHK.TRANS64.TRYWAIT P2, [UR6+0x2d830], R7 ;  /* 0x02d83007ff0075a7 */ /* 0x000ee40008040146 */
[----:B---3--:R-:W-:Y:S05]  /*8170*/  @!P2 BRA `(.L_x_706) ;  /* 0x0000009c0078a947 */ /* 0x008fea0003800000 */
.L_x_703:
[----:B-12---:R-:W-:Y:S01]  /*8180*/  VIADD R7, R16, 0x8 ;  /* 0x0000000810077836 */ /* 0x006fe20000000000 */
        /* <DEDUP_REMOVED lines=13> */
[----:B----4-:R-:W-:-:S06]  /*8260*/  WARPGROUP.ARRIVE ;  /* 0x00000000000079c5 */ /* 0x010fcc0000000000 */
        /* <DEDUP_REMOVED lines=20> */
.L_x_708:
[----:B------:R-:W-:Y:S01]  /*83b0*/  ULEA UR6, UR35, UR39, 0x3 ;  /* 0x0000002723067291 */ /* 0x000fe2000f8e183f */
[----:B------:R-:W-:-:S05]  /*83c0*/  IMAD.U32 R7, RZ, RZ, UR28 ;  /* 0x0000001cff077e24 */ /* 0x000fca000f8e00ff */
[----:B------:R-:W-:-:S04]  /*83d0*/  SHF.L.U32 R7, R7, 0x1f, RZ ;  /* 0x0000001f07077819 */ /* 0x000fc800000006ff */
[----:B------:R1:W2:Y:S01]  /*83e0*/  SYNCS.PHASECHK.TRANS64.TRYWAIT P2, [UR6+0x2d850], R7 ;  /* 0x02d85007ff0075a7 */ /* 0x0002a20008040146 */
[----:B------:R-:W-:Y:S05]  /*83f0*/  @!P0 BRA `(.L_x_709) ;  /* 0x0000000000048947 */ /* 0x000fea0003800000 */
[----:B------:R-:W-:Y:S01]  /*8400*/  BPT.TRAP 0x1 ;  /* 0x000000040000795c */ /* 0x000fe20000300000 */
.L_x_709:
[----:B--2---:R-:W-:Y:S05]  /*8410*/  @P2 BRA `(.L_x_707) ;  /* 0x0000000000082947 */ /* 0x004fea0003800000 */
[----:B------:R-:W2:Y:S02]  /*8420*/  SYNCS.PHASECHK.TRANS64.TRYWAIT P2, [UR6+0x2d850], R7 ;  /* 0x02d85007ff0075a7 */ /* 0x000ea40008040146 */
[----:B--2---:R-:W-:Y:S05]  /*8430*/  @!P2 BRA `(.L_x_710) ;  /* 0x0000009800e0a947 */ /* 0x004fea0003800000 */
.L_x_707:
[----:B------:R-:W-:Y:S01]  /*8440*/  UIADD3 UR6, UR39, 0x400, URZ ;  /* 0x0000040027067890 */ /* 0x000fe2000fffe03f */
[----:B------:R-:W-:Y:S01]  /*8450*/  WARPGROUP.ARRIVE ;  /* 0x00000000000079c5 */ /* 0x000fe20000000000 */
[----:B------:R-:W-:Y:S01]  /*8460*/  UMOV UR29, 0x40000040 ;  /* 0x40000040001d7882 */ /* 0x000fe20000000000 */
[----:B------:R-:W-:Y:S01]  /*8470*/  UMOV UR31, 0x80000020 ;  /* 0x80000020001f7882 */ /* 0x000fe20000000000 */
[----:B------:R-:W-:Y:S01]  /*8480*/  USHF.R.U32.HI UR6, URZ, 0x4, UR6 ;  /* 0x000000043f067899 */ /* 0x000fe20008011606 */
[----:B--2---:R-:W-:Y:S02]  /*8490*/  FMNMX.FTZ R12, R24, R11, !PT ;  /* 0x0000000b180c7209 */ /* 0x004fe40007810000 */
[----:B------:R-:W-:Y:S01]  /*84a0*/  ISETP.GE.U32.AND P2, PT, R2, 0x180, PT ;  /* 0x000001800200780c */ /* 0x000fe20003f46070 */
[----:B------:R-:W-:Y:S01]  /*84b0*/  ULOP3.LUT UR6, UR6, 0x3fff, URZ, 0xc0, !UPT ;  /* 0x00003fff06067892 */ /* 0x000fe2000f8ec03f */
[----:B-1----:R-:W-:-:S03]  /*84c0*/  FMNMX.FTZ R7, R25, R12, !PT ;  /* 0x0000000c19077209 */ /* 0x002fc60007810000 */
[----:B------:R-:W-:Y:S01]  /*84d0*/  ULOP3.LUT UR7, UR6, 0x2000000, URZ, 0xfc, !UPT ;  /* 0x0200000006077892 */ /* 0x000fe2000f8efc3f */
[----:B------:R-:W-:Y:S01]  /*84e0*/  FMNMX.FTZ R12, R28, R7, !PT ;  /* 0x000000071c0c7209 */ /* 0x000fe20007810000 */
[----:B------:R-:W-:Y:S02]  /*84f0*/  ULOP3.LUT UR6, UR41, 0x10000, URZ, 0xfc, !UPT ;  /* 0x0001000029067892 */ /* 0x000fe4000f8efc3f */
[----:B------:R-:W-:Y:S01]  /*8500*/  UIMAD UR7, UR35, 0x600, UR7 ;  /* 0x00000600230778a4 */ /* 0x000fe2000f8e0207 */
[----:B------:R-:W-:-:S04]  /*8510*/  FMNMX.FTZ R7, R29, R12, !PT ;  /* 0x0000000c1d077209 */ /* 0x000fc80007810000 */
[----:B------:R-:W-:Y:S01]  /*8520*/  UMOV UR28, UR6 ;  /* 0x00000006001c7c82 */ /* 0x000fe20008000000 */
[----:B------:R-:W-:Y:S01]  /*8530*/  FMNMX.FTZ R12, R32, R7, !PT ;  /* 0x00000007200c7209 */ /* 0x000fe20007810000 */
        /* <DEDUP_REMOVED lines=38> */
[----:B------:R-:W1:Y:S01]  /*87a0*/  SHFL.BFLY PT, R7, R12, 0x2, 0x1f ;  /* 0x0c401f000c077f89 */ /* 0x000e6200000e0000 */
[----:B------:R-:W-:Y:S01]  /*87b0*/  UMOV UR29, 0x40000040 ;  /* 0x40000040001d7882 */ /* 0x000fe20000000000 */
[----:B------:R-:W-:Y:S01]  /*87c0*/  UMOV UR31, 0x80000020 ;  /* 0x80000020001f7882 */ /* 0x000fe20000000000 */
[----:B-1----:R-:W-:-:S05]  /*87d0*/  FMNMX.FTZ R9, R12, R7, !PT ;  /* 0x000000070c097209 */ /* 0x002fca0007810000 */
[----:B------:R-:W1:Y:S02]  /*87e0*/  SHFL.BFLY PT, R14, R9, 0x1, 0x1f ;  /* 0x0c201f00090e7f89 */ /* 0x000e6400000e0000 */
[----:B-1----:R-:W-:-:S05]  /*87f0*/  FMNMX.FTZ R7, R9, R14, !PT ;  /* 0x0000000e09077209 */ /* 0x002fca0007810000 */
[C---:B------:R-:W-:Y:S01]  /*8800*/  FMUL.FTZ R12, R7.reuse, UR33 ;  /* 0x00000021070c7c20 */ /* 0x040fe20008410000 */
[----:B------:R-:W-:-:S03]  /*8810*/  FADD.FTZ R11, -R7, R11 ;  /* 0x0000000b070b7221 */ /* 0x000fc60000010100 */
        /* <DEDUP_REMOVED lines=16> */
[----:B------:R1:W-:Y:S01]  /*8920*/  MUFU.EX2 R24, R33 ;  /* 0x0000002100187308 */ /* 0x0003e20000000800 */
[----:B------:R-:W-:Y:S01]  /*8930*/  FMNMX.FTZ R28, R34, R9, !PT ;  /* 0x00000009221c7209 */ /* 0x000fe20007810000 */
[----:B------:R-:W-:Y:S01]  /*8940*/  FFMA.FTZ R85, R85, UR33, -R12 ;  /* 0x0000002155557c23 */ /* 0x000fe2000801080c */
[----:B------:R-:W-:-:S02]  /*8950*/  FMUL.FTZ R11, R11, UR33 ;  /* 0x000000210b0b7c20 */ /* 0x000fc40008410000 */
[----:B------:R-:W-:-:S03]  /*8960*/  FMNMX.FTZ R9, R35, R28, !PT ;  /* 0x0000001c23097209 */ /* 0x000fc60007810000 */
[----:B------:R-:W-:Y:S01]  /*8970*/  MUFU.EX2 R14, R14 ;  /* 0x0000000e000e7308 */ /* 0x000fe20000000800 */
[----:B------:R-:W-:Y:S01]  /*8980*/  FMNMX.FTZ R28, R38, R9, !PT ;  /* 0x00000009261c7209 */ /* 0x000fe20007810000 */
[--C-:B-1----:R-:W-:Y:S01]  /*8990*/  FFMA.FTZ R33, R44, UR33, -R12.reuse ;  /* 0x000000212c217c23 */ /* 0x102fe2000801080c */
[--C-:B------:R-:W-:Y:S01]  /*89a0*/  FFMA.FTZ R44, R49, UR33, -R12.reuse ;  /* 0x00000021312c7c23 */ /* 0x100fe2000801080c */
[--C-:B------:R-:W-:Y:S01]  /*89b0*/  FFMA.FTZ R49, R56, UR33, -R12.reuse ;  /* 0x0000002138317c23 */ /* 0x100fe2000801080c */
[----:B------:R-:W-:Y:S01]  /*89c0*/  FMNMX.FTZ R9, R39, R28, !PT ;  /* 0x0000001c27097209 */ /* 0x000fe20007810000 */
[--C-:B------:R-:W-:Y:S01]  /*89d0*/  FFMA.FTZ R56, R61, UR33, -R12.reuse ;  /* 0x000000213d387c23 */ /* 0x100fe2000801080c */
[--C-:B------:R-:W-:Y:S01]  /*89e0*/  FFMA.FTZ R61, R68, UR33, -R12.reuse ;  /* 0x00000021443d7c23 */ /* 0x100fe2000801080c */
[----:B------:R1:W-:Y:S01]  /*89f0*/  MUFU.EX2 R28, R37 ;  /* 0x00000025001c7308 */ /* 0x0003e20000000800 */
[----:B------:R-:W-:Y:S01]  /*8a00*/  FMNMX.FTZ R32, R42, R9, !PT ;  /* 0x000000092a207209 */ /* 0x000fe20007810000 */
[--C-:B------:R-:W-:Y:S01]  /*8a10*/  FFMA.FTZ R68, R73, UR33, -R12.reuse ;  /* 0x0000002149447c23 */ /* 0x100fe2000801080c */
[----:B------:R-:W-:Y:S01]  /*8a20*/  FFMA.FTZ R73, R80, UR33, -R12 ;  /* 0x0000002150497c23 */ /* 0x000fe2000801080c */
[----:B------:R-:W-:-:S02]  /*8a30*/  WARPGROUP.DEPBAR.LE gsb0, 0x0 ;  /* 0x00008000000079c5 */ /* 0x000fc40000010000 */
[----:B------:R-:W-:Y:S01]  /*8a40*/  WARPGROUP.ARRIVE ;  /* 0x00000000000079c5 */ /* 0x000fe20000000000 */
[----:B------:R-:W-:Y:S01]  /*8a50*/  FMNMX.FTZ R9, R43, R32, !PT ;  /* 0x000000202b097209 */ /* 0x000fe20007810000 */
[----:B------:R-:W-:Y:S01]  /*8a60*/  MUFU.EX2 R11, R11 ;  /* 0x0000000b000b7308 */ /* 0x000fe20000000800 */
[--C-:B-1----:R-:W-:Y:S01]  /*8a70*/  FFMA.FTZ R37, R48, UR33, -R12.reuse ;  /* 0x0000002130257c23 */ /* 0x102fe2000801080c */
[--C-:B------:R-:W-:Y:S01]  /*8a80*/  FFMA.FTZ R48, R53, UR33, -R12.reuse ;  /* 0x0000002135307c23 */ /* 0x100fe2000801080c */
[----:B------:R-:W-:Y:S01]  /*8a90*/  FMNMX.FTZ R32, R46, R9, !PT ;  /* 0x000000092e207209 */ /* 0x000fe20007810000 */
[----:B------:R-:W-:Y:S01]  /*8aa0*/  HGMMA.64x96x16.F32 R88, gdesc[UR28].tnspB, R88, gsb0 ;  /* 0x416000001c5879f0 */ /* 0x000fe20008000858 */
[----:B------:R-:W-:Y:S01]  /*8ab0*/  UIADD3 UR28, UR6, 0x6, URZ ;  /* 0x00000006061c7890 */ /* 0x000fe2000fffe03f */
[--C-:B------:R-:W-:Y:S01]  /*8ac0*/  FFMA.FTZ R53, R60, UR33, -R12.reuse ;  /* 0x000000213c357c23 */ /* 0x100fe2000801080c */
[----:B------:R-:W-:Y:S01]  /*8ad0*/  UIADD3 UR30, UR7, 0xc0, URZ ;  /* 0x000000c0071e7890 */ /* 0x000fe2000fffe03f */
[----:B------:R-:W-:Y:S01]  /*8ae0*/  FMNMX.FTZ R9, R47, R32, !PT ;  /* 0x000000202f097209 */ /* 0x000fe20007810000 */
[----:B------:R-:W-:Y:S01]  /*8af0*/  UMOV UR29, 0x40000040 ;  /* 0x40000040001d7882 */ /* 0x000fe20000000000 */
[----:B------:R-:W-:Y:S01]  /*8b00*/  UMOV UR31, 0x80000020 ;  /* 0x80000020001f7882 */ /* 0x000fe20000000000 */
[----:B------:R-:W-:Y:S01]  /*8b10*/  MUFU.EX2 R32, R41 ;  /* 0x0000002900207308 */ /* 0x000fe20000000800 */
[----:B------:R-:W-:Y:S01]  /*8b20*/  FMNMX.FTZ R36, R50, R9, !PT ;  /* 0x0000000932247209 */ /* 0x000fe20007810000 */
[--C-:B------:R-:W-:Y:S01]  /*8b30*/  FFMA.FTZ R60, R65, UR33, -R12.reuse ;  /* 0x00000021413c7c23 */ /* 0x100fe2000801080c */
[--C-:B------:R-:W-:Y:S01]  /*8b40*/  FFMA.FTZ R65, R72, UR33, -R12.reuse ;  /* 0x0000002148417c23 */ /* 0x100fe2000801080c */
[--C-:B------:R-:W-:Y:S01]  /*8b50*/  FFMA.FTZ R72, R77, UR33, -R12.reuse ;  /* 0x000000214d487c23 */ /* 0x100fe2000801080c */
[----:B------:R-:W-:Y:S01]  /*8b60*/  FMNMX.FTZ R9, R51, R36, !PT ;  /* 0x0000002433097209 */ /* 0x000fe20007810000 */
[----:B------:R-:W-:-:S02]  /*8b70*/  FFMA.FTZ R77, R84, UR33, -R12 ;  /* 0x00000021544d7c23 */ /* 0x000fc4000801080c */
        /* <DEDUP_REMOVED lines=32> */
[----:B------:R-:W-:Y:S02]  /*8d80*/  MUFU.EX2 R37, R37 ;  /* 0x0000002500257308 */ /* 0x000fe40000000800 */
[----:B------:R-:W1:Y:S06]  /*8d90*/  SHFL.BFLY PT, R9, R40, 0x2, 0x1f ;  /* 0x0c401f0028097f89 */ /* 0x000e6c00000e0000 */
[----:B------:R-:W-:Y:S01]  /*8da0*/  MUFU.EX2 R44, R44 ;  /* 0x0000002c002c7308 */ /* 0x000fe20000000800 */
[----:B------:R-:W-:Y:S02]  /*8db0*/  WARPGROUP.DEPBAR.LE gsb0, 0x0 ;  /* 0x00008000000079c5 */ /* 0x000fe40000010000 */
[----:B------:R-:W-:-:S05]  /*8dc0*/  WARPGROUP.ARRIVE ;  /* 0x00000000000079c5 */ /* 0x000fca0000000000 */
[----:B------:R-:W-:Y:S01]  /*8dd0*/  MUFU.EX2 R48, R48 ;  /* 0x0000003000307308 */ /* 0x000fe20000000800 */
[----:B------:R-:W-:Y:S01]  /*8de0*/  HGMMA.64x96x16.F32 R88, gdesc[UR28].tnspB, R88, gsb0 ;  /* 0x416000001c5879f0 */ /* 0x000fe20008000858 */
[----:B------:R-:W-:Y:S02]  /*8df0*/  UIADD3 UR28, UR6, 0x600, URZ ;  /* 0x00000600061c7890 */ /* 0x000fe4000fffe03f */
[----:B------:R-:W-:Y:S01]  /*8e00*/  UIADD3 UR30, UR7, 0x100, URZ ;  /* 0x00000100071e7890 */ /* 0x000fe2000fffe03f */
[----:B-1----:R-:W-:Y:S01]  /*8e10*/  FMNMX.FTZ R41, R40, R9, !PT ;  /* 0x0000000928297209 */ /* 0x002fe20007810000 */
[----:B------:R-:W-:Y:S01]  /*8e20*/  UMOV UR29, 0x40000040 ;  /* 0x40000040001d7882 */ /* 0x000fe20000000000 */
[----:B------:R-:W-:Y:S01]  /*8e30*/  UMOV UR31, 0x80000020 ;  /* 0x80000020001f7882 */ /* 0x000fe20000000000 */
[----:B------:R-:W-:Y:S02]  /*8e40*/  MUFU.EX2 R49, R49 ;  /* 0x0000003100317308 */ /* 0x000fe40000000800 */
[----:B------:R-:W1:Y:S06]  /*8e50*/  SHFL.BFLY PT, R40, R41, 0x1, 0x1f ;  /* 0x0c201f0029287f89 */ /* 0x000e6c00000e0000 */
[----:B------:R-:W-:Y:S08]  /*8e60*/  MUFU.EX2 R52, R52 ;  /* 0x0000003400347308 */ /* 0x000ff00000000800 */
[----:B------:R-:W-:Y:S08]  /*8e70*/  MUFU.EX2 R53, R53 ;  /* 0x0000003500357308 */ /* 0x000ff00000000800 */
[----:B------:R-:W-:Y:S01]  /*8e80*/  MUFU.EX2 R56, R56 ;  /* 0x0000003800387308 */ /* 0x000fe20000000800 */
[----:B-1----:R-:W-:-:S05]  /*8e90*/  FMNMX.FTZ R9, R41, R40, !PT ;  /* 0x0000002829097209 */ /* 0x002fca0007810000 */
[C---:B------:R-:W-:Y:S02]  /*8ea0*/  FADD.FTZ R12, -R9.reuse, R10 ;  /* 0x0000000a090c7221 */ /* 0x040fe40000010100 */
[----:B------:R-:W-:Y:S02]  /*8eb0*/  MUFU.EX2 R57, R57 ;  /* 0x0000003900397308 */ /* 0x000fe40000000800 */
[----:B------:R-:W-:Y:S01]  /*8ec0*/  FMUL.FTZ R81, R12, UR33 ;  /* 0x000000210c517c20 */ /* 0x000fe20008410000 */
[----:B------:R-:W-:-:S05]  /*8ed0*/  FMUL.FTZ R12, R9, UR33 ;  /* 0x00000021090c7c20 */ /* 0x000fca0008410000 */
[----:B------:R1:W-:Y:S01]  /*8ee0*/  MUFU.EX2 R10, R85 ;  /* 0x00000055000a7308 */ /* 0x0003e20000000800 */
[--C-:B------:R-:W-:Y:S01]  /*8ef0*/  FFMA.FTZ R26, R26, UR33, -R12.reuse ;  /* 0x000000211a1a7c23 */ /* 0x100fe2000801080c */
[--C-:B------:R-:W-:Y:S01]  /*8f00*/  FFMA.FTZ R27, R27, UR33, -R12.reuse ;  /* 0x000000211b1b7c23 */ /* 0x100fe2000801080c */
[--C-:B------:R-:W-:Y:S01]  /*8f10*/  FFMA.FTZ R139, R43, UR33, -R12.reuse ;  /* 0x000000212b8b7c23 */ /* 0x100fe2000801080c */
[----:B------:R-:W-:Y:S02]  /*8f20*/  IMAD.U32 R43, RZ, RZ, UR35 ;  /* 0x00000023ff2b7e24 */ /* 0x000fe4000f8e00ff */
[--C-:B------:R-:W-:Y:S01]  /*8f30*/  FFMA.FTZ R40, R30, UR33, -R12.reuse ;  /* 0x000000211e287c23 */ /* 0x100fe2000801080c */
[--C-:B------:R-:W-:Y:S01]  /*8f40*/  FFMA.FTZ R41, R34, UR33, -R12.reuse ;  /* 0x0000002122297c23 */ /* 0x100fe2000801080c */
[----:B------:R-:W-:Y:S01]  /*8f50*/  VIADD R34, R16, 0x9 ;  /* 0x0000000910227836 */ /* 0x000fe20000000000 */
[----:B------:R-:W-:Y:S01]  /*8f60*/  MUFU.EX2 R81, R81 ;  /* 0x0000005100517308 */ /* 0x000fe20000000800 */
[----:B-1----:R-:W-:Y:S01]  /*8f70*/  FFMA.FTZ R85, R39, UR33, -R12 ;  /* 0x0000002127557c23 */ /* 0x002fe2000801080c */
[----:B------:R-:W-:-:S02]  /*8f80*/  IMAD.U32 R39, RZ, RZ, UR36 ;  /* 0x00000024ff277e24 */ /* 0x000fc4000f8e00ff */
[--C-:B------:R-:W-:Y:S01]  /*8f90*/  FFMA.FTZ R143, R31, UR33, -R12.reuse ;  /* 0x000000211f8f7c23 */ /* 0x100fe2000801080c */
[----:B------:R-:W-:Y:S01]  /*8fa0*/  @!P1 LEA R43, R43, UR39, 0x3 ;  /* 0x000000272b2b9c11 */ /* 0x000fe2000f8e18ff */
[--C-:B------:R-:W-:Y:S01]  /*8fb0*/  FFMA.FTZ R31, R54, UR33, -R12.reuse ;  /* 0x00000021361f7c23 */ /* 0x100fe2000801080c */
[--C-:B------:R-:W-:Y:S01]  /*8fc0*/  FFMA.FTZ R80, R38, UR33, -R12.reuse ;  /* 0x0000002126507c23 */ /* 0x100fe2000801080c */
[----:B------:R-:W-:Y:S01]  /*8fd0*/  @!P1 LEA R39, R39, UR39, 0x3 ;  /* 0x0000002727279c11 */ /* 0x000fe2000f8e18ff */
[----:B------:R-:W1:Y:S01]  /*8fe0*/  MUFU.EX2 R26, R26 ;  /* 0x0000001a001a7308 */ /* 0x000e620000000800 */
[----:B------:R-:W-:Y:S01]  /*8ff0*/  SEL R54, R34, 0x9, !P2 ;  /* 0x0000000922367807 */ /* 0x000fe20005000000 */
[--C-:B------:R-:W-:Y:S01]  /*9000*/  FFMA.FTZ R38, R42, UR33, -R12.reuse ;  /* 0x000000212a267c23 */ /* 0x100fe2000801080c */
[----:B------:R-:W-:Y:S02]  /*9010*/  @!P1 VIADD R43, R43, 0x2d860 ;  /* 0x0002d8602b2b9836 */ /* 0x000fe40000000000 */
[----:B------:R-:W-:Y:S01]  /*9020*/  FFMA.FTZ R84, R35, UR33, -R12 ;  /* 0x0000002123547c23 */ /* 0x000fe2000801080c */
[----:B------:R-:W-:-:S02]  /*9030*/  @!P1 VIADD R39, R39, 0x2d840 ;  /* 0x0002d84027279836 */ /* 0x000fc40000000000 */
[--C-:B------:R-:W-:Y:S01]  /*9040*/  FFMA.FTZ R34, R58, UR33, -R12.reuse ;  /* 0x000000213a227c23 */ /* 0x100fe2000801080c */
[--C-:B------:R-:W-:Y:S01]  /*9050*/  FFMA.FTZ R35, R46, UR33, -R12.reuse ;  /* 0x000000212e237c23 */ /* 0x100fe2000801080c */
[----:B------:R-:W2:Y:S01]  /*9060*/  MUFU.EX2 R27, R27 ;  /* 0x0000001b001b7308 */ /* 0x000ea20000000800 */
[----:B------:R-:W-:Y:S01]  /*9070*/  @!P1 PRMT R43, RZ, 0x654, R43 ;  /* 0x00000654ff2b9816 */ /* 0x000fe2000000002b */
[--C-:B------:R-:W-:Y:S01]  /*9080*/  FFMA.FTZ R46, R47, UR33, -R12.reuse ;  /* 0x000000212f2e7c23 */ /* 0x100fe2000801080c */
[----:B------:R-:W-:Y:S01]  /*9090*/  @!P1 PRMT R42, RZ, 0x654, R39 ;  /* 0x00000654ff2a9816 */ /* 0x000fe20000000027 */
[--C-:B------:R-:W-:Y:S01]  /*90a0*/  FFMA.FTZ R39, R59, UR33, -R12.reuse ;  /* 0x000000213b277c23 */ /* 0x100fe2000801080c */
[--C-:B------:R-:W-:Y:S01]  /*90b0*/  FFMA.FTZ R30, R50, UR33, -R12.reuse ;  /* 0x00000021321e7c23 */ /* 0x100fe2000801080c */
[--C-:B------:R-:W-:Y:S01]  /*90c0*/  FFMA.FTZ R47, R51, UR33, -R12.reuse ;  /* 0x00000021332f7c23 */ /* 0x100fe2000801080c */
[----:B------:R-:W-:Y:S01]  /*90d0*/  FFMA.FTZ R50, R55, UR33, -R12 ;  /* 0x0000002137327c23 */ /* 0x000fe2000801080c */
[----:B------:R-:W-:Y:S01]  /*90e0*/  MUFU.EX2 R40, R40 ;  /* 0x0000002800287308 */ /* 0x000fe20000000800 */
[----:B-1----:R-:W-:Y:S01]  /*90f0*/  FFMA.FTZ R4, R81, R4, R26 ;  /* 0x0000000451047223 */ /* 0x002fe2000001001a */
[--C-:B------:R-:W-:Y:S01]  /*9100*/  FFMA.FTZ R51, R62, UR33, -R12.reuse ;  /* 0x000000213e337c23 */ /* 0x100fe2000801080c */
[--C-:B------:R-:W-:Y:S01]  /*9110*/  FFMA.FTZ R63, R63, UR33, -R12.reuse ;  /* 0x000000213f3f7c23 */ /* 0x100fe2000801080c */
[--C-:B------:R-:W-:Y:S01]  /*9120*/  FFMA.FTZ R55, R67, UR33, -R12.reuse ;  /* 0x0000002143377c23 */ /* 0x100fe2000801080c */
[--C-:B------:R-:W-:Y:S01]  /*9130*/  FFMA.FTZ R71, R71, UR33, -R12.reuse ;  /* 0x0000002147477c23 */ /* 0x100fe2000801080c */
[--C-:B------:R-:W-:Y:S01]  /*9140*/  FFMA.FTZ R74, R74, UR33, -R12.reuse ;  /* 0x000000214a4a7c23 */ /* 0x100fe2000801080c */
[--C-:B------:R-:W-:Y:S01]  /*9150*/  FFMA.FTZ R75, R75, UR33, -R12.reuse ;  /* 0x000000214b4b7c23 */ /* 0x100fe2000801080c */
[----:B------:R-:W1:Y:S01]  /*9160*/  MUFU.EX2 R143, R143 ;  /* 0x0000008f008f7308 */ /* 0x000e620000000800 */
[--C-:B------:R-:W-:Y:S01]  /*9170*/  FFMA.FTZ R78, R78, UR33, -R12.reuse ;  /* 0x000000214e4e7c23 */ /* 0x100fe2000801080c */
[--C-:B------:R-:W-:Y:S01]  /*9180*/  FFMA.FTZ R79, R79, UR33, -R12.reuse ;  /* 0x000000214f4f7c23 */ /* 0x100fe2000801080c */
[--C-:B------:R-:W-:Y:S01]  /*9190*/  FFMA.FTZ R82, R82, UR33, -R12.reuse ;  /* 0x0000002152527c23 */ /* 0x100fe2000801080c */
[--C-:B------:R-:W-:Y:S01]  /*91a0*/  FFMA.FTZ R83, R83, UR33, -R12.reuse ;  /* 0x0000002153537c23 */ /* 0x100fe2000801080c */
[--C-:B------:R-:W-:Y:S01]  /*91b0*/  FFMA.FTZ R86, R86, UR33, -R12.reuse ;  /* 0x0000002156567c23 */ /* 0x100fe2000801080c */
[----:B------:R-:W-:Y:S01]  /*91c0*/  FFMA.FTZ R87, R87, UR33, -R12 ;  /* 0x0000002157577c23 */ /* 0x000fe2000801080c */
[C---:B------:R-:W-:Y:S01]  /*91d0*/  ISETP.GT.AND P2, PT, R8.reuse, UR34, PT ;  /* 0x0000002208007c0c */ /* 0x040fe2000bf44270 */
[----:B------:R-:W3:Y:S01]  /*91e0*/  MUFU.EX2 R41, R41 ;  /* 0x0000002900297308 */ /* 0x000ee20000000800 */
[----:B------:R-:W-:Y:S01]  /*91f0*/  UMOV UR35, UR36 ;  /* 0x0000002400237c82 */ /* 0x000fe20008000000 */
[----:B------:R-:W-:Y:S01]  /*9200*/  VIADD R8, R8, 0xffffffff ;  /* 0xffffffff08087836 */ /* 0x000fe20000000000 */
[----:B------:R-:W-:-:S02]  /*9210*/  WARPGROUP.DEPBAR.LE gsb0, 0x0 ;  /* 0x00008000000079c5 */ /* 0x000fc40000010000 */
[----:B------:R-:W-:-:S03]  /*9220*/  WARPGROUP.ARRIVE ;  /* 0x00000000000079c5 */ /* 0x000fc60000000000 */
[----:B------:R-:W4:Y:S03]  /*9230*/  MUFU.EX2 R84, R84 ;  /* 0x0000005400547308 */ /* 0x000f260000000800 */
[----:B------:R-:W-:Y:S01]  /*9240*/  HGMMA.64x96x16.F32 R88, gdesc[UR28].tnspB, R88, gsb0 ;  /* 0x416000001c5879f0 */ /* 0x000fe20008000858 */
[----:B------:R-:W-:Y:S02]  /*9250*/  UIADD3 UR28, UR6, 0x602, URZ ;  /* 0x00000602061c7890 */ /* 0x000fe4000fffe03f */
[----:B------:R-:W-:Y:S02]  /*9260*/  UIADD3 UR30, UR7, 0x140, URZ ;  /* 0x00000140071e7890 */ /* 0x000fe4000fffe03f */
[----:B------:R-:W5:Y:S01]  /*9270*/  MUFU.EX2 R80, R80 ;  /* 0x0000005000507308 */ /* 0x000f620000000800 */
[----:B------:R-:W-:Y:S01]  /*9280*/  UMOV UR29, 0x40000040 ;  /* 0x40000040001d7882 */ /* 0x000fe20000000000 */
[----:B------:R-:W-:-:S06]  /*9290*/  UMOV UR31, 0x80000020 ;  /* 0x80000020001f7882 */ /* 0x000fcc0000000000 */
        /* <DEDUP_REMOVED lines=49> */
[----:B------:R-:W-:Y:S02]  /*95b0*/  UMOV UR28, UR49 ;  /* 0x00000031001c7c82 */ /* 0x000fe40008000000 */
[----:B------:R-:W-:Y:S02]  /*95c0*/  WARPGROUP.DEPBAR.LE gsb0, 0x0 ;  /* 0x00008000000079c5 */ /* 0x000fe40000010000 */
[----:B------:R2:W-:Y:S06]  /*95d0*/  BAR.ARV R54, 0x100 ;  /* 0x000400360000751d */ /* 0x0005ec0000002000 */
[----:B------:R1:W-:Y:S01]  /*95e0*/  @!P1 SYNCS.ARRIVE.TRANS64.RED.A1T0 RZ, [R42+URZ], RZ ;  /* 0x000000ff2aff99a7 */ /* 0x0003e2000810043f */
[-C--:B------:R-:W-:Y:S01]  /*95f0*/  FMUL.FTZ R88, R88, R11.reuse ;  /* 0x0000000b58587220 */ /* 0x080fe20000410000 */
[----:B--2---:R-:W-:Y:S01]  /*9600*/  FFMA.FTZ R54, R70, UR33, -R12 ;  /* 0x0000002146367c23 */ /* 0x004fe2000801080c */
[-C--:B------:R-:W-:Y:S01]  /*9610*/  FMUL.FTZ R89, R89, R11.reuse ;  /* 0x0000000b59597220 */ /* 0x080fe20000410000 */
[-C--:B------:R-:W-:Y:S01]  /*9620*/  FMUL.FTZ R92, R92, R11.reuse ;  /* 0x0000000b5c5c7220 */ /* 0x080fe20000410000 */
[-C--:B------:R-:W-:Y:S01]  /*9630*/  FMUL.FTZ R93, R93, R11.reuse ;  /* 0x0000000b5d5d7220 */ /* 0x080fe20000410000 */
[-C--:B------:R-:W-:Y:S01]  /*9640*/  FMUL.FTZ R96, R96, R11.reuse ;  /* 0x0000000b60607220 */ /* 0x080fe20000410000 */
[----:B------:R-:W-:Y:S01]  /*9650*/  FMUL.FTZ R97, R97, R11 ;  /* 0x0000000b61617220 */ /* 0x000fe20000410000 */
[----:B-1----:R-:W-:Y:S01]  /*9660*/  FFMA.FTZ R42, R11, R6, R14 ;  /* 0x000000060b2a7223 */ /* 0x002fe2000001000e */
[----:B------:R1:W-:Y:S01]  /*9670*/  @!P1 SYNCS.ARRIVE.TRANS64.RED.A1T0 RZ, [R43+URZ], RZ ;  /* 0x000000ff2bff99a7 */ /* 0x0003e2000810043f */
[----:B------:R-:W-:Y:S01]  /*9680*/  FFMA.FTZ R6, R66, UR33, -R12 ;  /* 0x0000002142067c23 */ /* 0x000fe2000801080c */
[C---:B------:R-:W-:Y:S01]  /*9690*/  F2FP.F16.F32.PACK_AB R12, R13.reuse, R14 ;  /* 0x0000000e0d0c723e */ /* 0x040fe200000000ff */
[----:B------:R-:W-:Y:S01]  /*96a0*/  FADD.FTZ R42, R13, R42 ;  /* 0x0000002a0d2a7221 */ /* 0x000fe20000010000 */
[----:B------:R-:W-:Y:S01]  /*96b0*/  F2FP.F16.F32.PACK_AB R14, R20, R15 ;  /* 0x0000000f140e723e */ /* 0x000fe200000000ff */
[----:B------:R-:W-:Y:S01]  /*96c0*/  MUFU.EX2 R54, R54 ;  /* 0x0000003600367308 */ /* 0x000fe20000000800 */
[----:B------:R-:W-:Y:S01]  /*96d0*/  F2FP.F16.F32.PACK_AB R13, R27, R26 ;  /* 0x0000001a1b0d723e */ /* 0x000fe200000000ff */
[----:B------:R-:W-:Y:S01]  /*96e0*/  FADD.FTZ R59, R15, R42 ;  /* 0x0000002a0f3b7221 */ /* 0x000fe20000010000 */
[----:B-1----:R-:W-:Y:S01]  /*96f0*/  FADD.FTZ R43, R27, R4 ;  /* 0x000000041b2b7221 */ /* 0x002fe20000010000 */
[----:B------:R-:W-:Y:S01]  /*9700*/  F2FP.F16.F32.PACK_AB R15, R143, R40 ;  /* 0x000000288f0f723e */ /* 0x000fe200000000ff */
[----:B------:R-:W-:Y:S01]  /*9710*/  FMUL.FTZ R100, R100, R11 ;  /* 0x0000000b64647220 */ /* 0x000fe20000410000 */
[----:B------:R-:W-:Y:S01]  /*9720*/  FADD.FTZ R58, R20, R59 ;  /* 0x0000003b143a7221 */ /* 0x000fe20000010000 */
[----:B------:R-:W-:Y:S01]  /*9730*/  FADD.FTZ R42, R40, R43 ;  /* 0x0000002b282a7221 */ /* 0x000fe20000010000 */
[----:B------:R-:W-:Y:S01]  /*9740*/  F2FP.F16.F32.PACK_AB R40, R24, R21 ;  /* 0x000000151828723e */ /* 0x000fe200000000ff */
[----:B------:R-:W1:Y:S01]  /*9750*/  MUFU.EX2 R4, R63 ;  /* 0x0000003f00047308 */ /* 0x000e620000000800 */
[----:B------:R-:W-:Y:S01]  /*9760*/  FADD.FTZ R43, R21, R58 ;  /* 0x0000003a152b7221 */ /* 0x000fe20000010000 */
[----:B------:R-:W-:Y:S01]  /*9770*/  FADD.FTZ R42, R143, R42 ;  /* 0x0000002a8f2a7221 */ /* 0x000fe20000010000 */
[----:B------:R2:W-:Y:S01]  /*9780*/  STSM.16.M88.4 [R136+0x21800], R12 ;  /* 0x0218000c88007844 */ /* 0x0005e20000000200 */
[-C--:B------:R-:W-:Y:S01]  /*9790*/  FMUL.FTZ R101, R101, R11.reuse ;  /* 0x0000000b65657220 */ /* 0x080fe20000410000 */
[----:B------:R-:W-:Y:S01]  /*97a0*/  FMUL.FTZ R104, R104, R11 ;  /* 0x0000000b68687220 */ /* 0x000fe20000410000 */
[----:B---3--:R-:W-:Y:S01]  /*97b0*/  FADD.FTZ R59, R41, R42 ;  /* 0x0000002a293b7221 */ /* 0x008fe20000010000 */
[----:B------:R-:W-:Y:S01]  /*97c0*/  FADD.FTZ R42, R24, R43 ;  /* 0x0000002b182a7221 */ /* 0x000fe20000010000 */
[----:B------:R-:W-:Y:S01]  /*97d0*/  F2FP.F16.F32.PACK_AB R24, R32, R29 ;  /* 0x0000001d2018723e */ /* 0x000fe200000000ff */
[----:B------:R-:W3:Y:S01]  /*97e0*/  MUFU.EX2 R6, R6 ;  /* 0x0000000600067308 */ /* 0x000ee20000000800 */
[C---:B----4-:R-:W-:Y:S01]  /*97f0*/  FADD.FTZ R59, R84.reuse, R59 ;  /* 0x0000003b543b7221 */ /* 0x050fe20000010000 */
[----:B------:R-:W-:Y:S01]  /*9800*/  FADD.FTZ R43, R25, R42 ;  /* 0x0000002a192b7221 */ /* 0x000fe20000010000 */
[----:B------:R-:W-:Y:S01]  /*9810*/  F2FP.F16.F32.PACK_AB R41, R84, R41 ;  /* 0x000000295429723e */ /* 0x000fe200000000ff */
[-C--:B------:R-:W-:Y:S01]  /*9820*/  FMUL.FTZ R105, R105, R11.reuse ;  /* 0x0000000b69697220 */ /* 0x080fe20000410000 */
[----:B-----5:R-:W-:Y:S01]  /*9830*/  FADD.FTZ R42, R80, R59 ;  /* 0x0000003b502a7221 */ /* 0x020fe20000010000 */
[----:B------:R-:W-:Y:S01]  /*9840*/  FADD.FTZ R58, R28, R43 ;  /* 0x0000002b1c3a7221 */ /* 0x000fe20000010000 */
[-C--:B------:R-:W-:Y:S01]  /*9850*/  FMUL.FTZ R108, R108, R11.reuse ;  /* 0x0000000b6c6c7220 */ /* 0x080fe20000410000 */
[-C--:B------:R-:W-:Y:S01]  /*9860*/  FMUL.FTZ R109, R109, R11.reuse ;  /* 0x0000000b6d6d7220 */ /* 0x080fe20000410000 */
[----:B------:R-:W-:Y:S01]  /*9870*/  FADD.FTZ R43, R85, R42 ;  /* 0x0000002a552b7221 */ /* 0x000fe20000010000 */
        /* <DEDUP_REMOVED lines=26> */
[----:B------:R-:W-:Y:S01]  /*9a20*/  STSM.16.M88.4 [R23], R40 ;  /* 0x0000002817007844 */ /* 0x000fe20000000200 */
[----:B------:R-:W-:Y:S01]  /*9a30*/  FADD.FTZ R29, R31, R20 ;  /* 0x000000141f1d7221 */ /* 0x000fe20000010000 */
[----:B------:R-:W-:Y:S01]  /*9a40*/  FADD.FTZ R20, R48, R21 ;  /* 0x0000001530147221 */ /* 0x000fe20000010000 */
[----:B------:R-:W-:Y:S01]  /*9a50*/  F2FP.F16.F32.PACK_AB R27, R46, R35 ;  /* 0x000000232e1b723e */ /* 0x000fe200000000ff */
[----:B------:R-:W-:Y:S01]  /*9a60*/  FMUL.FTZ R129, R129, R11 ;  /* 0x0000000b81817220 */ /* 0x000fe20000410000 */
[C---:B------:R-:W-:Y:S01]  /*9a70*/  FADD.FTZ R29, R50.reuse, R29 ;  /* 0x0000001d321d7221 */ /* 0x040fe20000010000 */
[----:B------:R-:W-:Y:S01]  /*9a80*/  FADD.FTZ R21, R49, R20 ;  /* 0x0000001431157221 */ /* 0x000fe20000010000 */
[----:B------:R-:W-:Y:S01]  /*9a90*/  F2FP.F16.F32.PACK_AB R31, R50, R31 ;  /* 0x0000001f321f723e */ /* 0x000fe200000000ff */
[----:B------:R4:W-:Y:S01]  /*9aa0*/  STSM.16.M88.4 [R22], R24 ;  /* 0x0000001816007844 */ /* 0x0009e20000000200 */
[----:B------:R-:W-:Y:S01]  /*9ab0*/  FADD.FTZ R20, R34, R29 ;  /* 0x0000001d22147221 */ /* 0x000fe20000010000 */
[----:B------:R-:W-:Y:S01]  /*9ac0*/  FADD.FTZ R28, R52, R21 ;  /* 0x00000015341c7221 */ /* 0x000fe20000010000 */
[----:B------:R-:W-:Y:S01]  /*9ad0*/  F2FP.F16.F32.PACK_AB R29, R47, R30 ;  /* 0x0000001e2f1d723e */ /* 0x000fe200000000ff */
[----:B------:R-:W-:Y:S01]  /*9ae0*/  FMUL.FTZ R132, R132, R11 ;  /* 0x0000000b84847220 */ /* 0x000fe20000410000 */
[----:B------:R-:W-:Y:S01]  /*9af0*/  FADD.FTZ R20, R39, R20 ;  /* 0x0000001427147221 */ /* 0x000fe20000010000 */
[----:B------:R-:W-:Y:S01]  /*9b00*/  FADD.FTZ R21, R53, R28 ;  /* 0x0000001c35157221 */ /* 0x000fe20000010000 */
[----:B------:R-:W-:Y:S01]  /*9b10*/  F2FP.F16.F32.PACK_AB R28, R44, R37 ;  /* 0x000000252c1c723e */ /* 0x000fe200000000ff */
[----:B------:R-:W-:Y:S01]  /*9b20*/  FMUL.FTZ R133, R133, R11 ;  /* 0x0000000b85857220 */ /* 0x000fe20000410000 */
[----:B------:R-:W-:Y:S01]  /*9b30*/  FADD.FTZ R33, R51, R20 ;  /* 0x0000001433217221 */ /* 0x000fe20000010000 */
[----:B--2---:R-:W-:Y:S01]  /*9b40*/  FADD.FTZ R12, R56, R21 ;  /* 0x00000015380c7221 */ /* 0x004fe20000010000 */
[----:B------:R-:W-:Y:S01]  /*9b50*/  F2FP.F16.F32.PACK_AB R30, R48, R45 ;  /* 0x0000002d301e723e */ /* 0x000fe200000000ff */
[----:B------:R-:W-:Y:S01]  /*9b60*/  FMUL.FTZ R90, R90, R81 ;  /* 0x000000515a5a7220 */ /* 0x000fe20000410000 */
[----:B-1----:R-:W-:Y:S01]  /*9b70*/  FADD.FTZ R33, R4, R33 ;  /* 0x0000002104217221 */ /* 0x002fe20000010000 */
[----:B------:R-:W-:Y:S01]  /*9b80*/  FADD.FTZ R13, R57, R12 ;  /* 0x0000000c390d7221 */ /* 0x000fe20000010000 */
[----:B------:R-:W-:Y:S01]  /*9b90*/  F2FP.F16.F32.PACK_AB R12, R52, R49 ;  /* 0x00000031340c723e */ /* 0x000fe200000000ff */
[----:B------:R1:W-:Y:S01]  /*9ba0*/  STSM.16.M88.4 [R18], R28 ;  /* 0x0000001c12007844 */ /* 0x0003e20000000200 */
[----:B---3--:R-:W-:Y:S01]  /*9bb0*/  FADD.FTZ R14, R6, R33 ;  /* 0x00000021060e7221 */ /* 0x008fe20000010000 */
        /* <DEDUP_REMOVED lines=8> */
[----:B------:R-:W-:Y:S01]  /*9c40*/  F2FP.F16.F32.PACK_AB R15, R4, R51 ;  /* 0x00000033040f723e */ /* 0x000fe200000000ff */
[----:B------:R-:W-:Y:S01]  /*9c50*/  FADD.FTZ R4, R64, R21 ;  /* 0x0000001540047221 */ /* 0x000fe20000010000 */
[----:B----4-:R-:W-:Y:S01]  /*9c60*/  F2FP.F16.F32.PACK_AB R24, R60, R57 ;  /* 0x000000393c18723e */ /* 0x010fe200000000ff */
[----:B------:R-:W-:Y:S01]  /*9c70*/  FADD.FTZ R21, R71, R20 ;  /* 0x0000001447157221 */ /* 0x000fe20000010000 */
[----:B------:R-:W-:Y:S01]  /*9c80*/  F2FP.F16.F32.PACK_AB R26, R64, R61 ;  /* 0x0000003d401a723e */ /* 0x000fe200000000ff */
[----:B------:R-:W-:Y:S01]  /*9c90*/  FADD.FTZ R25, R65, R4 ;  /* 0x0000000441197221 */ /* 0x000fe20000010000 */
[----:B------:R2:W-:Y:S01]  /*9ca0*/  STSM.16.M88.4 [R136+0x27800], R12 ;  /* 0x0278000c88007844 */ /* 0x0005e20000000200 */
[----:B------:R-:W-:Y:S01]  /*9cb0*/  FADD.FTZ R4, R74, R21 ;  /* 0x000000154a047221 */ /* 0x000fe20000010000 */
[----:B------:R-:W-:Y:S01]  /*9cc0*/  F2FP.F16.F32.PACK_AB R27, R71, R54 ;  /* 0x00000036471b723e */ /* 0x000fe200000000ff */
[----:B------:R-:W-:Y:S01]  /*9cd0*/  FADD.FTZ R20, R68, R25 ;  /* 0x0000001944147221 */ /* 0x000fe20000010000 */
[----:B------:R-:W-:Y:S01]  /*9ce0*/  F2FP.F16.F32.PACK_AB R25, R55, R6 ;  /* 0x000000063719723e */ /* 0x000fe200000000ff */
[----:B------:R-:W-:Y:S01]  /*9cf0*/  FADD.FTZ R21, R75, R4 ;  /* 0x000000044b157221 */ /* 0x000fe20000010000 */
[----:B-1----:R-:W-:Y:S01]  /*9d00*/  F2FP.F16.F32.PACK_AB R28, R76, R73 ;  /* 0x000000494c1c723e */ /* 0x002fe200000000ff */
[----:B------:R-:W-:Y:S01]  /*9d10*/  FADD.FTZ R29, R69, R20 ;  /* 0x00000014451d7221 */ /* 0x000fe20000010000 */
[----:B------:R-:W-:Y:S01]  /*9d20*/  F2FP.F16.F32.PACK_AB R30, R10, R77 ;  /* 0x0000004d0a1e723e */ /* 0x000fe200000000ff */
[----:B------:R1:W-:Y:S01]  /*9d30*/  STSM.16.M88.4 [R17], R24 ;  /* 0x0000001811007844 */ /* 0x0003e20000000200 */
[----:B------:R-:W-:Y:S01]  /*9d40*/  F2FP.F16.F32.PACK_AB R31, R87, R86 ;  /* 0x00000056571f723e */ /* 0x000fe200000000ff */
[----:B------:R-:W-:Y:S01]  /*9d50*/  FADD.FTZ R4, R72, R29 ;  /* 0x0000001d48047221 */ /* 0x000fe20000010000 */
[----:B------:R-:W-:Y:S01]  /*9d60*/  FADD.FTZ R21, R78, R21 ;  /* 0x000000154e157221 */ /* 0x000fe20000010000 */
[-C--:B------:R-:W-:Y:S01]  /*9d70*/  FMUL.FTZ R95, R95, R81.reuse ;  /* 0x000000515f5f7220 */ /* 0x080fe20000410000 */
[----:B------:R-:W-:Y:S01]  /*9d80*/  FMUL.FTZ R98, R98, R81 ;  /* 0x0000005162627220 */ /* 0x000fe20000410000 */
[----:B------:R-:W-:Y:S01]  /*9d90*/  FADD.FTZ R29, R73, R4 ;  /* 0x00000004491d7221 */ /* 0x000fe20000010000 */
        /* <DEDUP_REMOVED lines=8> */
[C---:B------:R-:W-:Y:S01]  /*9e20*/  F2FP.F16.F32.PACK_AB R29, R83.reuse, R82 ;  /* 0x00000052531d723e */ /* 0x040fe200000000ff */
[----:B------:R-:W-:Y:S01]  /*9e30*/  FADD.FTZ R21, R83, R21 ;  /* 0x0000001553157221 */ /* 0x000fe20000010000 */
[-C--:B------:R-:W-:Y:S01]  /*9e40*/  FMUL.FTZ R99, R99, R81.reuse ;  /* 0x0000005163637220 */ /* 0x080fe20000410000 */
[----:B------:R1:W-:Y:S01]  /*9e50*/  STSM.16.M88.4 [R22+0x6000], R12 ;  /* 0x0060000c16007844 */ /* 0x0003e20000000200 */
[----:B------:R-:W-:Y:S01]  /*9e60*/  FADD.FTZ R6, R10, R77 ;  /* 0x0000004d0a067221 */ /* 0x000fe20000010000 */
[----:B------:R-:W-:Y:S01]  /*9e70*/  FADD.FTZ R21, R86, R21 ;  /* 0x0000001556157221 */ /* 0x000fe20000010000 */
[-C--:B------:R-:W-:Y:S01]  /*9e80*/  FMUL.FTZ R102, R102, R81.reuse ;  /* 0x0000005166667220 */ /* 0x080fe20000410000 */
[----:B------:R1:W-:Y:S01]  /*9e90*/  STSM.16.M88.4 [R18+0x6000], R28 ;  /* 0x0060001c12007844 */ /* 0x0003e20000000200 */
[-C--:B------:R-:W-:Y:S01]  /*9ea0*/  FMUL.FTZ R103, R103, R81.reuse ;  /* 0x0000005167677220 */ /* 0x080fe20000410000 */
[----:B------:R-:W-:Y:S01]  /*9eb0*/  FADD.FTZ R4, R87, R21 ;  /* 0x0000001557047221 */ /* 0x000fe20000010000 */
[-C--:B------:R-:W-:Y:S01]  /*9ec0*/  FMUL.FTZ R106, R106, R81.reuse ;  /* 0x000000516a6a7220 */ /* 0x080fe20000410000 */
[----:B------:R-:W-:Y:S01]  /*9ed0*/  @!PT LDS RZ, [RZ] ;  /* 0x00000000fffff984 */ /* 0x000fe20000000800 */
[----:B------:R-:W-:Y:S01]  /*9ee0*/  @!PT LDS RZ, [RZ] ;  /* 0x00000000fffff984 */ /* 0x000fe20000000800 */
[----:B------:R-:W-:Y:S01]  /*9ef0*/  @!PT LDS RZ, [RZ] ;  /* 0x00000000fffff984 */ /* 0x000fe20000000800 */
[----:B------:R-:W-:Y:S01]  /*9f00*/  @!PT LDS RZ, [RZ] ;  /* 0x00000000fffff984 */ /* 0x000fe20000000800 */
[----:B------:R2:W-:Y:S06]  /*9f10*/  MEMBAR.ALL.CTA ;  /* 0x0000000000007992 */ /* 0x0005ec0000008000 */
[----:B--2---:R-:W2:Y:S01]  /*9f20*/  FENCE.VIEW.ASYNC.S ;  /* 0x00000000000073c6 */ /* 0x004ea20000000000 */
        /* <DEDUP_REMOVED lines=17> */
[----:B--2---:R-:W-:Y:S01]  /*a040*/  NOP ;  /* 0x0000000000007918 */ /* 0x004fe20000000000 */
[----:B-1----:R-:W-:Y:S05]  /*a050*/  @P2 BRA `(.L_x_711) ;  /* 0xffffffe000002947 */ /* 0x002fea000383ffff */
.L_x_702:
[----:B------:R-:W-:-:S13]  /*a060*/  ISETP.GE.AND P2, PT, R8, UR40, PT ;  /* 0x0000002808007c0c */ /* 0x000fda000bf46270 */
[----:B------:R-:W-:Y:S05]  /*a070*/  @!P2 BRA `(.L_x_712) ;  /* 0x000000300024a947 */ /* 0x000fea0003800000 */
[----:B--2---:R-:W-:Y:S01]  /*a080*/  IMAD.MOV.U32 R12, RZ, RZ, R9 ;  /* 0x000000ffff0c7224 */ /* 0x004fe200078e0009 */
[----:B------:R-:W-:Y:S01]  /*a090*/  UMOV UR28, UR49 ;  /* 0x00000031001c7c82 */ /* 0x000fe20008000000 */
[----:B------:R-:W-:Y:S01]  /*a0a0*/  IMAD.MOV.U32 R11, RZ, RZ, R7 ;  /* 0x000000ffff0b7224 */ /* 0x000fe200078e0007 */
[----:B------:R-:W-:Y:S01]  /*a0b0*/  UMOV UR54, UR36 ;  /* 0x0000002400367c82 */ /* 0x000fe20008000000 */
[----:B------:R-:W-:Y:S01]  /*a0c0*/  IMAD.IADD R10, R0, 0x1, R5 ;  /* 0x00000001000a7824 */ /* 0x000fe200078e0205 */
[----:B------:R-:W-:Y:S01]  /*a0d0*/  ULDC UR34, c[0x0][0x9e4] ;  /* 0x0002790000227ab9 */ /* 0x000fe20000000800 */
[----:B------:R-:W-:Y:S01]  /*a0e0*/  ULDC UR53, c[0x0][0x9dc] ;  /* 0x0002770000357ab9 */ /* 0x000fe20000000800 */
[----:B------:R-:W-:Y:S01]  /*a0f0*/  ULDC UR52, c[0x0][0x288] ;  /* 0x0000a20000347ab9 */ /* 0x000fe20000000800 */
[----:B------:R-:W-:Y:S01]  /*a100*/  ULDC UR33, c[0x0][0x988] ;  /* 0x0002620000217ab9 */ /* 0x000fe20000000800 */
[----:B------:R-:W-:-:S05]  /*a110*/  ULDC UR35, c[0x0][0x9e0] ;  /* 0x0002780000237ab9 */ /* 0x000fca0000000800 */
.L_x_729:
[----:B------:R-:W-:Y:S01]  /*a120*/  UIADD3 UR36, UR54, 0x1, URZ ;  /* 0x0000000136247890 */ /* 0x000fe2000fffe03f */
[----:B------:R-:W-:-:S03]  /*a130*/  ISETP.NE.AND P3, PT, RZ, UR45, PT ;  /* 0x0000002dff007c0c */ /* 0x000fc6000bf65270 */
[----:B------:R-:W-:-:S04]  /*a140*/  UISETP.NE.AND UP0, UPT, UR36, 0x2, UPT ;  /* 0x000000022400788c */ /* 0x000fc8000bf05270 */
[----:B------:R-:W-:Y:S02]  /*a150*/  USEL UR49, URZ, 0x1, UP0 ;  /* 0x000000013f317887 */ /* 0x000fe40008000000 */
[----:B------:R-:W-:Y:S02]  /*a160*/  USEL UR36, UR36, URZ, UP0 ;  /* 0x0000003f24247287 */ /* 0x000fe40008000000 */
[----:B------:R-:W-:Y:S02]  /*a170*/  ULOP3.LUT UR49, UR28, UR49, URZ, 0x3c, !UPT ;  /* 0x000000311c317292 */ /* 0x000fe4000f8e3c3f */
[----:B---3--:R-:W-:Y:S10]  /*a180*/  @P3 BRA `(.L_x_713) ;  /* 0x00000000002c3947 */ /* 0x008ff40003800000 */
[----:B------:R-:W-:Y:S05]  /*a190*/  @!P0 BRA `(.L_x_714) ;  /* 0x0000000000048947 */ /* 0x000fea0003800000 */
[----:B------:R-:W-:Y:S01]  /*a1a0*/  BPT.TRAP 0x1 ;  /* 0x000000040000795c */ /* 0x000fe20000300000 */
.L_x_714:
[----:B------:R-:W-:Y:S01]  /*a1b0*/  ULEA UR6, UR36, UR39, 0x3 ;  /* 0x0000002724067291 */ /* 0x000fe2000f8e183f */
[----:B------:R-:W-:-:S05]  /*a1c0*/  IMAD.U32 R7, RZ, RZ, UR49 ;  /* 0x00000031ff077e24 */ /* 0x000fca000f8e00ff */
[----:B------:R-:W-:-:S04]  /*a1d0*/  SHF.L.U32 R7, R7, 0x1f, RZ ;  /* 0x0000001f07077819 */ /* 0x000fc800000006ff */
[----:B------:R1:W2:Y:S01]  /*a1e0*/  SYNCS.PHASECHK.TRANS64.TRYWAIT P2, [UR6+0x2d830], R7 ;  /* 0x02d83007ff0075a7 */ /* 0x0002a20008040146 */
[----:B------:R-:W-:Y:S05]  /*a1f0*/  @!P0 BRA `(.L_x_715) ;  /* 0x0000000000048947 */ /* 0x000fea0003800000 */
[----:B------:R-:W-:Y:S01]  /*a200*/  BPT.TRAP 0x1 ;  /* 0x000000040000795c */ /* 0x000fe20000300000 */
.L_x_715:
[----:B--2---:R-:W-:Y:S05]  /*a210*/  @P2 BRA `(.L_x_713) ;  /* 0x0000000000082947 */ /* 0x004fea0003800000 */
[----:B------:R-:W2:Y:S02]  /*a220*/  SYNCS.PHASECHK.TRANS64.TRYWAIT P2, [UR6+0x2d830], R7 ;  /* 0x02d83007ff0075a7 */ /* 0x000ea40008040146 */
[----:B--2---:R-:W-:Y:S05]  /*a230*/  @!P2 BRA `(.L_x_716) ;  /* 0x0000007c0078a947 */ /* 0x004fea0003800000 */
.L_x_713:
        /* <DEDUP_REMOVED lines=35> */
.L_x_718:
[----:B------:R-:W-:Y:S01]  /*a470*/  ULEA UR6, UR54, UR39, 0x3 ;  /* 0x0000002736067291 */ /* 0x000fe2000f8e183f */
[----:B------:R-:W-:-:S05]  /*a480*/  IMAD.U32 R7, RZ, RZ, UR28 ;  /* 0x0000001cff077e24 */ /* 0x000fca000f8e00ff */
[----:B------:R-:W-:-:S04]  /*a490*/  SHF.L.U32 R7, R7, 0x1f, RZ ;  /* 0x0000001f07077819 */ /* 0x000fc800000006ff */
[----:B------:R1:W2:Y:S01]  /*a4a0*/  SYNCS.PHASECHK.TRANS64.TRYWAIT P2, [UR6+0x2d850], R7 ;  /* 0x02d85007ff0075a7 */ /* 0x0002a20008040146 */
[----:B------:R-:W-:Y:S05]  /*a4b0*/  @!P0 BRA `(.L_x_719) ;  /* 0x0000000000048947 */ /* 0x000fea0003800000 */
[----:B------:R-:W-:Y:S01]  /*a4c0*/  BPT.TRAP 0x1 ;  /* 0x000000040000795c */ /* 0x000fe20000300000 */
.L_x_719:
[----:B--2---:R-:W-:Y:S05]  /*a4d0*/  @P2 BRA `(.L_x_717) ;  /* 0x0000000000082947 */ /* 0x004fea0003800000 */
[----:B------:R-:W2:Y:S02]  /*a4e0*/  SYNCS.PHASECHK.TRANS64.TRYWAIT P2, [UR6+0x2d850], R7 ;  /* 0x02d85007ff0075a7 */ /* 0x000ea40008040146 */
[----:B--2---:R-:W-:Y:S05]  /*a4f0*/  @!P2 BRA `(.L_x_720) ;  /* 0x0000007800e0a947 */ /* 0x004fea0003800000 */
.L_x_717:
[----:B------:R-:W-:Y:S01]  /*a500*/  UIADD3 UR6, UR39, 0x400, URZ ;  /* 0x0000040027067890 */ /* 0x000fe2000fffe03f */
[----:B------:R-:W-:Y:S01]  /*a510*/  WARPGROUP.ARRIVE ;  /* 0x00000000000079c5 */ /* 0x000fe20000000000 */
[----:B------:R-:W-:Y:S01]  /*a520*/  UMOV UR29, 0x40000040 ;  /* 0x40000040001d7882 */ /* 0x000fe20000000000 */
[----:B------:R-:W-:Y:S01]  /*a530*/  UMOV UR31, 0x80000020 ;  /* 0x80000020001f7882 */ /* 0x000fe20000000000 */
[----:B------:R-:W-:Y:S01]  /*a540*/  USHF.R.U32.HI UR6, URZ, 0x4, UR6 ;  /* 0x000000043f067899 */ /* 0x000fe20008011606 */
[----:B--2---:R-:W2:Y:S01]  /*a550*/  LDC R14, c[0x0][0x2e0] ;  /* 0x0000b800ff0e7b82 */ /* 0x004ea20000000800 */
[----:B------:R-:W-:Y:S01]  /*a560*/  IMAD.SHL.U32 R21, R8, 0x80, RZ ;  /* 0x0000008008157824 */ /* 0x000fe200078e00ff */
[----:B------:R-:W-:Y:S01]  /*a570*/  ISETP.GE.U32.AND P2, PT, R2, 0x180, PT ;  /* 0x000001800200780c */ /* 0x000fe20003f46070 */
[----:B------:R-:W-:Y:S01]  /*a580*/  ULOP3.LUT UR6, UR6, 0x3fff, URZ, 0xc0, !UPT ;  /* 0x00003fff06067892 */ /* 0x000fe2000f8ec03f */
[----:B------:R-:W-:Y:S02]  /*a590*/  IMAD.U32 R13, RZ, RZ, UR36 ;  /* 0x00000024ff0d7e24 */ /* 0x000fe4000f8e00ff */
[----:B-1----:R-:W-:Y:S01]  /*a5a0*/  IADD3 R7, -R21, 0x1, RZ ;  /* 0x0000000115077810 */ /* 0x002fe20007ffe1ff */
[----:B------:R-:W-:Y:S01]  /*a5b0*/  ULOP3.LUT UR7, UR6, 0x2000000, URZ, 0xfc, !UPT ;  /* 0x0200000006077892 */ /* 0x000fe2000f8efc3f */
[----:B------:R-:W-:Y:S01]  /*a5c0*/  VIADD R9, R16, 0x9 ;  /* 0x0000000910097836 */ /* 0x000fe20000000000 */
[----:B------:R-:W-:Y:S01]  /*a5d0*/  ULOP3.LUT UR6, UR41, 0x10000, URZ, 0xfc, !UPT ;  /* 0x0001000029067892 */ /* 0x000fe2000f8efc3f */
[----:B------:R-:W-:Y:S01]  /*a5e0*/  @!P1 LEA R13, R13, UR39, 0x3 ;  /* 0x000000270d0d9c11 */ /* 0x000fe2000f8e18ff */
[----:B------:R-:W-:-:S02]  /*a5f0*/  UIMAD UR7, UR54, 0x600, UR7 ;  /* 0x00000600360778a4 */ /* 0x000fc4000f8e0207 */
[----:B------:R-:W-:Y:S02]  /*a600*/  SEL R15, R9, 0x9, !P2 ;  /* 0x00000009090f7807 */ /* 0x000fe40005000000 */
[----:B------:R-:W-:Y:S01]  /*a610*/  @!P1 VIADD R13, R13, 0x2d840 ;  /* 0x0002d8400d0d9836 */ /* 0x000fe20000000000 */
[----:B------:R-:W-:Y:S02]  /*a620*/  UMOV UR28, UR6 ;  /* 0x00000006001c7c82 */ /* 0x000fe40008000000 */
[----:B------:R-:W-:Y:S02]  /*a630*/  UMOV UR30, UR7 ;  /* 0x00000007001e7c82 */ /* 0x000fe40008000000 */
[----:B------:R-:W-:Y:S01]  /*a640*/  HGMMA.64x96x16.F32 R88, gdesc[UR28].tnspB, R88, gsb0 ;  /* 0x416000001c5879f0 */ /* 0x000fe20008000858 */
[----:B------:R-:W-:Y:S01]  /*a650*/  UIADD3 UR28, UR6, 0x2, URZ ;  /* 0x00000002061c7890 */ /* 0x000fe2000fffe03f */
[----:B------:R-:W-:Y:S01]  /*a660*/  @!P1 PRMT R13, RZ, 0x654, R13 ;  /* 0x00000654ff0d9816 */ /* 0x000fe2000000000d */
[----:B------:R-:W-:Y:S01]  /*a670*/  UIADD3 UR30, UR7, 0x40, URZ ;  /* 0x00000040071e7890 */ /* 0x000fe2000fffe03f */
[----:B--2---:R-:W-:Y:S01]  /*a680*/  IMAD R7, R14, UR47, R7 ;  /* 0x0000002f0e077c24 */ /* 0x004fe2000f8e0207 */
[----:B------:R-:W-:Y:S01]  /*a690*/  UMOV UR29, 0x40000040 ;  /* 0x40000040001d7882 */ /* 0x000fe20000000000 */
[----:B------:R-:W-:-:S02]  /*a6a0*/  UMOV UR31, 0x80000020 ;  /* 0x80000020001f7882 */ /* 0x000fc40000000000 */
[----:B------:R-:W-:-:S04]  /*a6b0*/  VIADD R14, R7, -UR52 ;  /* 0x80000034070e7c36 */ /* 0x000fc80008000000 */
[----:B------:R-:W-:-:S04]  /*a6c0*/  IMAD R14, R19, -0x2, R14 ;  /* 0xfffffffe130e7824 */ /* 0x000fc800078e020e */
[----:B------:R-:W-:-:S04]  /*a6d0*/  VIADD R20, R14, UR35 ;  /* 0x000000230e147c36 */ /* 0x000fc80008000000 */
[----:B------:R-:W-:Y:S01]  /*a6e0*/  IMAD.IADD R9, R0, 0x1, R20 ;  /* 0x0000000100097824 */ /* 0x000fe200078e0214 */
        /* <DEDUP_REMOVED lines=42> */
[----:B------:R-:W-:Y:S01]  /*a990*/  ULOP3.LUT UR6, URZ, UR53, URZ, 0x33, !UPT ;  /* 0x000000353f067292 */ /* 0x000fe2000f8e333f */
[----:B------:R-:W-:Y:S02]  /*a9a0*/  WARPGROUP.DEPBAR.LE gsb0, 0x0 ;  /* 0x00008000000079c5 */ /* 0x000fe40000010000 */
[----:B------:R-:W-:-:S06]  /*a9b0*/  WARPGROUP.ARRIVE ;  /* 0x00000000000079c5 */ /* 0x000fcc0000000000 */
[----:B------:R-:W-:Y:S03]  /*a9c0*/  HGMMA.64x96x16.F32 R88, gdesc[UR28].tnspB, R88, gsb0 ;  /* 0x416000001c5879f0 */ /* 0x000fe60008000858 */
[----:B------:R-:W-:Y:S02]  /*a9d0*/  WARPGROUP.DEPBAR.LE gsb0, 0x0 ;  /* 0x00008000000079c5 */ /* 0x000fe40000010000 */
[----:B------:R1:W-:Y:S06]  /*a9e0*/  BAR.ARV R15, 0x100 ;  /* 0x0004000f0000751d */ /* 0x0003ec0000002000 */
[----:B------:R2:W-:Y:S02]  /*a9f0*/  @!P1 SYNCS.ARRIVE.TRANS64.RED.A1T0 RZ, [R13+URZ], RZ ;  /* 0x000000ff0dff99a7 */ /* 0x0005e4000810043f */
[----:B--2---:R-:W-:-:S04]  /*aa00*/  VIADD R13, R14, UR6 ;  /* 0x000000060e0d7c36 */ /* 0x004fc80008000000 */
[----:B------:R-:W-:Y:S01]  /*aa10*/  IMAD.IADD R7, R0, 0x1, R13 ;  /* 0x0000000100077824 */ /* 0x000fe200078e020d */
[----:B-1----:R-:W-:Y:S06]  /*aa20*/  @!P5 BRA `(.L_x_721) ;  /* 0x00000000005cd947 */ /* 0x002fec0003800000 */
        /* <DEDUP_REMOVED lines=11> */
.L_x_723:
[----:B------:R-:W-:-:S05]  /*aae0*/  IMAD.U32 R142, RZ, RZ, UR34 ;  /* 0x00000022ff8e7e24 */ /* 0x000fca000f8e00ff */
[----:B------:R-:W-:-:S13]  /*aaf0*/  ISETP.NE.AND P2, PT, R142, 0x1, PT ;  /* 0x000000018e00780c */ /* 0x000fda0003f45270 */
[----:B------:R-:W1:Y:S01]  /*ab00*/  @P2 LDC.64 R14, c[0x0][0x9e8] ;  /* 0x00027a00ff0e2b82 */ /* 0x000e620000000a00 */
[----:B------:R-:W-:-:S04]  /*ab10*/  @P2 IMAD.IADD R139, R0, 0x1, R5 ;  /* 0x00000001008b2824 */ /* 0x000fc800078e0205 */
[----:B-1----:R-:W-:-:S04]  /*ab20*/  @P2 IMAD.HI.U32 R144, R139, R14, RZ ;  /* 0x0000000e8b902227 */ /* 0x002fc800078e00ff */
[----:B------:R-:W-:Y:S01]  /*ab30*/  IMAD.MOV.U32 R14, RZ, RZ, R10 ;  /* 0x000000ffff0e7224 */ /* 0x000fe200078e000a */
[----:B------:R-:W-:-:S07]  /*ab40*/  @P2 SHF.R.U32.HI R14, RZ, R15, R144 ;  /* 0x0000000fff0e2219 */ /* 0x000fce0000011690 */
.L_x_724:
[----:B------:R-:W-:Y:S05]  /*ab50*/  BSYNC B0 ;  /* 0x0000000000007941 */ /* 0x000fea0003800000 */
.L_x_722:
[----:B------:R-:W-:-:S04]  /*ab60*/  IMAD R14, R14, R142, -R21 ;  /* 0x0000008e0e0e7224 */ /* 0x000fc800078e0a15 */
[----:B------:R-:W-:-:S05]  /*ab70*/  IMAD R14, R19, -0x2, R14 ;  /* 0xfffffffe130e7824 */ /* 0x000fca00078e020e */
[----:B------:R-:W-:Y:S02]  /*ab80*/  VIADDMNMX R9, R14, R142, R9, PT ;  /* 0x0000008e0e097246 */ /* 0x000fe40003800109 */
[----:B------:R-:W-:-:S07]  /*ab90*/  VIMNMX R7, R7, R14, !PT ;  /* 0x0000000e07077248 */ /* 0x000fce0007fe0100 */
.L_x_721:
[----:B------:R-:W-:Y:S01]  /*aba0*/  ISETP.GT.AND P2, PT, R8, -0x1, PT ;  /* 0xffffffff0800780c */ /* 0x000fe20003f44270 */
[C---:B------:R-:W-:Y:S02]  /*abb0*/  IMAD.IADD R20, R3.reuse, 0x1, R20 ;  /* 0x0000000103147824 */ /* 0x040fe400078e0214 */
[----:B------:R-:W-:Y:S01]  /*abc0*/  IMAD.IADD R13, R3, 0x1, R13 ;  /* 0x00000001030d7824 */ /* 0x000fe200078e020d */
[C---:B------:R-:W-:Y:S02]  /*abd0*/  ISETP.GT.AND P4, PT, R7.reuse, RZ, P2 ;  /* 0x000000ff0700720c */ /* 0x040fe40001784270 */
[----:B------:R-:W-:Y:S02]  /*abe0*/  ISETP.GT.AND P6, PT, R7, 0x1, P2 ;  /* 0x000000010700780c */ /* 0x000fe400017c4270 */
[C---:B------:R-:W-:Y:S02]  /*abf0*/  ISETP.LT.OR P4, PT, R9.reuse, 0x1, P4 ;  /* 0x000000010900780c */ /* 0x040fe40002781670 */
[----:B------:R-:W-:-:S02]  /*ac00*/  ISETP.LT.OR P6, PT, R9, 0x2, P6 ;  /* 0x000000020900780c */ /* 0x000fc400037c1670 */
[----:B------:R-:W-:Y:S02]  /*ac10*/  FSEL R24, R24, -INF , !P4 ;  /* 0xff80000018187808 */ /* 0x000fe40006000000 */
[----:B------:R-:W-:Y:S02]  /*ac20*/  FSEL R25, R25, -INF , !P6 ;  /* 0xff80000019197808 */ /* 0x000fe40007000000 */
[C---:B------:R-:W-:Y:S02]  /*ac30*/  ISETP.GT.AND P3, PT, R7.reuse, 0x8, P2 ;  /* 0x000000080700780c */ /* 0x040fe40001764270 */
[C---:B------:R-:W-:Y:S02]  /*ac40*/  ISETP.GT.AND P4, PT, R7.reuse, 0x9, P2 ;  /* 0x000000090700780c */ /* 0x040fe40001784270 */
[----:B------:R-:W-:Y:S02]  /*ac50*/  ISETP.GT.AND P6, PT, R7, 0x10, P2 ;  /* 0x000000100700780c */ /* 0x000fe400017c4270 */
[----:B------:R-:W-:-:S02]  /*ac60*/  ISETP.LT.OR P3, PT, R9, 0x9, P3 ;  /* 0x000000090900780c */ /* 0x000fc40001f61670 */
[C---:B------:R-:W-:Y:S02]  /*ac70*/  ISETP.LT.OR P4, PT, R9.reuse, 0xa, P4 ;  /* 0x0000000a0900780c */ /* 0x040fe40002781670 */
[----:B------:R-:W-:Y:S02]  /*ac80*/  ISETP.LT.OR P6, PT, R9, 0x11, P6 ;  /* 0x000000110900780c */ /* 0x000fe400037c1670 */
[----:B------:R-:W-:Y:S02]  /*ac90*/  FSEL R28, R28, -INF , !P3 ;  /* 0xff8000001c1c7808 */ /* 0x000fe40005800000 */
[----:B------:R-:W-:Y:S02]  /*aca0*/  FSEL R29, R29, -INF , !P4 ;  /* 0xff8000001d1d7808 */ /* 0x000fe40006000000 */
[----:B------:R-:W-:Y:S02]  /*acb0*/  FSEL R32, R32, -INF , !P6 ;  /* 0xff80000020207808 */ /* 0x000fe40007000000 */
[----:B------:R-:W-:-:S02]  /*acc0*/  ISETP.GT.AND P3, PT, R7, 0x11, P2 ;  /* 0x000000110700780c */ /* 0x000fc40001764270 */
[C---:B------:R-:W-:Y:S02]  /*acd0*/  ISETP.GT.AND P4, PT, R7.reuse, 0x18, P2 ;  /* 0x000000180700780c */ /* 0x040fe40001784270 */
[----:B------:R-:W-:Y:S02]  /*ace0*/  ISETP.GT.AND P6, PT, R7, 0x19, P2 ;  /* 0x000000190700780c */ /* 0x000fe400017c4270 */
[C---:B------:R-:W-:Y:S02]  /*acf0*/  ISETP.LT.OR P3, PT, R9.reuse, 0x12, P3 ;  /* 0x000000120900780c */ /* 0x040fe40001f61670 */
[C---:B------:R-:W-:Y:S02]  /*ad00*/  ISETP.LT.OR P4, PT, R9.reuse, 0x19, P4 ;  /* 0x000000190900780c */ /* 0x040fe40002781670 */
[----:B------:R-:W-:Y:S02]  /*ad10*/  ISETP.LT.OR P6, PT, R9, 0x1a, P6 ;  /* 0x0000001a0900780c */ /* 0x000fe400037c1670 */
[----:B------:R-:W-:-:S02]  /*ad20*/  FSEL R33, R33, -INF , !P3 ;  /* 0xff80000021217808 */ /* 0x000fc40005800000 */
        /* <DEDUP_REMOVED lines=73> */
[----:B------:R-:W-:Y:S01]  /*b1c0*/  FSEL R85, R85, -INF , !P6 ;  /* 0xff80000055557808 */ /* 0x000fe20007000000 */
[----:B------:R-:W-:Y:S06]  /*b1d0*/  @!P5 BRA `(.L_x_725) ;  /* 0x000000000058d947 */ /* 0x000fec0003800000 */
        /* <DEDUP_REMOVED lines=12> */
.L_x_727:
[----:B------:R-:W-:-:S05]  /*b2a0*/  IMAD.U32 R9, RZ, RZ, UR34 ;  /* 0x00000022ff097e24 */ /* 0x000fca000f8e00ff */
[----:B------:R-:W-:-:S13]  /*b2b0*/  ISETP.NE.AND P3, PT, R9, 0x1, PT ;  /* 0x000000010900780c */ /* 0x000fda0003f65270 */
[----:B------:R-:W1:Y:S02]  /*b2c0*/  @P3 LDC.64 R14, c[0x0][0x9e8] ;  /* 0x00027a00ff0e3b82 */ /* 0x000e640000000a00 */
[----:B-1----:R-:W-:-:S05]  /*b2d0*/  @P3 IMAD.HI.U32 R14, R142, R14, RZ ;  /* 0x0000000e8e0e3227 */ /* 0x002fca00078e00ff */
[----:B------:R-:W-:-:S07]  /*b2e0*/  @P3 SHF.R.U32.HI R142, RZ, R15, R14 ;  /* 0x0000000fff8e3219 */ /* 0x000fce000001160e */
.L_x_728:
[----:B------:R-:W-:Y:S05]  /*b2f0*/  BSYNC B0 ;  /* 0x0000000000007941 */ /* 0x000fea0003800000 */
.L_x_726:
[----:B------:R-:W-:-:S04]  /*b300*/  IMAD R142, R142, R9, -R21 ;  /* 0x000000098e8e7224 */ /* 0x000fc800078e0a15 */
[----:B------:R-:W-:-:S05]  /*b310*/  IMAD R142, R19, -0x2, R142 ;  /* 0xfffffffe138e7824 */ /* 0x000fca00078e028e */
[----:B------:R-:W-:Y:S02]  /*b320*/  VIADDMNMX R20, R142, R9, R20, PT ;  /* 0x000000098e147246 */ /* 0x000fe40003800114 */
[----:B------:R-:W-:-:S07]  /*b330*/  VIMNMX R13, R13, R142, !PT ;  /* 0x0000008e0d0d7248 */ /* 0x000fce0007fe0100 */
.L_x_725:
        /* <DEDUP_REMOVED lines=18> */
[----:B------:R-:W-:-:S02]  /*b460*/  ISETP.GT.AND P6, PT, R13, 0x8, P2 ;  /* 0x000000080d00780c */ /* 0x000fc400017c4270 */
[----:B------:R-:W-:Y:S02]  /*b470*/  FMNMX.FTZ R7, R41, R14, !PT ;  /* 0x0000000e29077209 */ /* 0x000fe40007810000 */
[----:B------:R-:W-:Y:S02]  /*b480*/  ISETP.GT.AND P4, PT, R13, 0x1, P2 ;  /* 0x000000010d00780c */ /* 0x000fe40001784270 */
[----:B------:R-:W-:Y:S02]  /*b490*/  FMNMX.FTZ R14, R44, R7, !PT ;  /* 0x000000072c0e7209 */ /* 0x000fe40007810000 */
[----:B------:R-:W-:Y:S02]  /*b4a0*/  FSEL R39, R39, -INF , !P3 ;  /* 0xff80000027277808 */ /* 0x000fe40005800000 */
[----:B------:R-:W-:Y:S02]  /*b4b0*/  FMNMX.FTZ R7, R45, R14, !PT ;  /* 0x0000000e2d077209 */ /* 0x000fe40007810000 */
[----:B------:R-:W-:-:S02]  /*b4c0*/  ISETP.GT.AND P3, PT, R13, 0x21, P2 ;  /* 0x000000210d00780c */ /* 0x000fc40001764270 */
[----:B------:R-:W-:Y:S02]  /*b4d0*/  FMNMX.FTZ R14, R48, R7, !PT ;  /* 0x00000007300e7209 */ /* 0x000fe40007810000 */
[C---:B------:R-:W-:Y:S02]  /*b4e0*/  ISETP.LT.OR P6, PT, R20.reuse, 0x9, P6 ;  /* 0x000000091400780c */ /* 0x040fe400037c1670 */
[----:B------:R-:W-:Y:S02]  /*b4f0*/  FMNMX.FTZ R7, R49, R14, !PT ;  /* 0x0000000e31077209 */ /* 0x000fe40007810000 */
[----:B------:R-:W-:Y:S02]  /*b500*/  ISETP.LT.OR P4, PT, R20, 0x2, P4 ;  /* 0x000000021400780c */ /* 0x000fe40002781670 */
[----:B------:R-:W-:Y:S02]  /*b510*/  FMNMX.FTZ R14, R52, R7, !PT ;  /* 0x00000007340e7209 */ /* 0x000fe40007810000 */
[----:B------:R-:W-:-:S02]  /*b520*/  ISETP.LT.OR P3, PT, R20, 0x22, P3 ;  /* 0x000000221400780c */ /* 0x000fc40001f61670 */
[----:B------:R-:W-:Y:S02]  /*b530*/  FMNMX.FTZ R7, R53, R14, !PT ;  /* 0x0000000e35077209 */ /* 0x000fe40007810000 */
[----:B------:R-:W-:Y:S02]  /*b540*/  FSEL R30, R30, -INF , !P6 ;  /* 0xff8000001e1e7808 */ /* 0x000fe40007000000 */
[----:B------:R-:W-:Y:S02]  /*b550*/  FMNMX.FTZ R14, R56, R7, !PT ;  /* 0x00000007380e7209 */ /* 0x000fe40007810000 */
[----:B------:R-:W-:Y:S02]  /*b560*/  FSEL R27, R27, -INF , !P4 ;  /* 0xff8000001b1b7808 */ /* 0x000fe40006000000 */
[----:B------:R-:W-:Y:S02]  /*b570*/  FMNMX.FTZ R7, R57, R14, !PT ;  /* 0x0000000e39077209 */ /* 0x000fe40007810000 */
[----:B------:R-:W-:-:S02]  /*b580*/  ISETP.GT.AND P4, PT, R13, 0x10, P2 ;  /* 0x000000100d00780c */ /* 0x000fc40001784270 */
[----:B------:R-:W-:Y:S02]  /*b590*/  FMNMX.FTZ R14, R60, R7, !PT ;  /* 0x000000073c0e7209 */ /* 0x000fe40007810000 */
[----:B------:R-:W-:Y:S02]  /*b5a0*/  FSEL R43, R43, -INF , !P3 ;  /* 0xff8000002b2b7808 */ /* 0x000fe40005800000 */
[----:B------:R-:W-:Y:S02]  /*b5b0*/  FMNMX.FTZ R7, R61, R14, !PT ;  /* 0x0000000e3d077209 */ /* 0x000fe40007810000 */
[----:B------:R-:W-:Y:S02]  /*b5c0*/  ISETP.GT.AND P3, PT, R13, RZ, P2 ;  /* 0x000000ff0d00720c */ /* 0x000fe40001764270 */
        /* <DEDUP_REMOVED lines=24> */
[----:B------:R-:W-:Y:S01]  /*b750*/  ISETP.GT.AND P4, PT, R13, 0x29, P2 ;  /* 0x000000290d00780c */ /* 0x000fe20001784270 */
[----:B------:R-:W1:Y:S03]  /*b760*/  SHFL.BFLY PT, R7, R14, 0x2, 0x1f ;  /* 0x0c401f000e077f89 */ /* 0x000e6600000e0000 */
[----:B------:R-:W-:-:S04]  /*b770*/  ISETP.LT.OR P4, PT, R20, 0x2a, P4 ;  /* 0x0000002a1400780c */ /* 0x000fc80002781670 */
[----:B------:R-:W-:Y:S02]  /*b780*/  FSEL R47, R47, -INF , !P4 ;  /* 0xff8000002f2f7808 */ /* 0x000fe40006000000 */
[----:B------:R-:W-:-:S04]  /*b790*/  ISETP.GT.AND P4, PT, R13, 0x31, P2 ;  /* 0x000000310d00780c */ /* 0x000fc80001784270 */
[----:B------:R-:W-:-:S04]  /*b7a0*/  ISETP.LT.OR P4, PT, R20, 0x32, P4 ;  /* 0x000000321400780c */ /* 0x000fc80002781670 */
[----:B------:R-:W-:Y:S02]  /*b7b0*/  FSEL R51, R51, -INF , !P4 ;  /* 0xff80000033337808 */ /* 0x000fe40006000000 */
[----:B------:R-:W-:-:S04]  /*b7c0*/  ISETP.GT.AND P4, PT, R13, 0x39, P2 ;  /* 0x000000390d00780c */ /* 0x000fc80001784270 */
[----:B------:R-:W-:Y:S02]  /*b7d0*/  ISETP.LT.OR P4, PT, R20, 0x3a, P4 ;  /* 0x0000003a1400780c */ /* 0x000fe40002781670 */
[----:B-1----:R-:W-:Y:S02]  /*b7e0*/  FMNMX.FTZ R9, R14, R7, !PT ;  /* 0x000000070e097209 */ /* 0x002fe40007810000 */
        /* <DEDUP_REMOVED lines=12> */
[C---:B------:R-:W-:Y:S01]  /*b8b0*/  FSETP.NEU.FTZ.AND P6, PT, R7.reuse, -INF , PT ;  /* 0xff8000000700780b */ /* 0x040fe20003fdd000 */
[----:B------:R-:W-:Y:S01]  /*b8c0*/  FMUL.FTZ R9, R7, UR33 ;  /* 0x0000002107097c20 */ /* 0x000fe20008410000 */
[----:B------:R-:W-:-:S04]  /*b8d0*/  ISETP.GT.AND P4, PT, R13, 0x59, P2 ;  /* 0x000000590d00780c */ /* 0x000fc80001784270 */
[----:B------:R-:W-:Y:S02]  /*b8e0*/  FSEL R9, R9, RZ, P6 ;  /* 0x000000ff09097208 */ /* 0x000fe40003000000 */
[----:B------:R-:W-:-:S03]  /*b8f0*/  ISETP.LT.OR P4, PT, R20, 0x5a, P4 ;  /* 0x0000005a1400780c */ /* 0x000fc60002781670 */
[--C-:B------:R-:W-:Y:S01]  /*b900*/  FFMA.FTZ R14, R25, UR33, -R9.reuse ;  /* 0x00000021190e7c23 */ /* 0x100fe20008010809 */
[----:B------:R-:W-:Y:S01]  /*b910*/  FSEL R25, R26, -INF , !P3 ;  /* 0xff8000001a197808 */ /* 0x000fe20005800000 */
[--C-:B------:R-:W-:Y:S01]  /*b920*/  FFMA.FTZ R21, R28, UR33, -R9.reuse ;  /* 0x000000211c157c23 */ /* 0x100fe20008010809 */
[--C-:B------:R-:W-:Y:S01]  /*b930*/  FFMA.FTZ R15, R24, UR33, -R9.reuse ;  /* 0x00000021180f7c23 */ /* 0x100fe20008010809 */
[--C-:B------:R-:W-:Y:S01]  /*b940*/  FFMA.FTZ R24, R29, UR33, -R9.reuse ;  /* 0x000000211d187c23 */ /* 0x100fe20008010809 */
[----:B------:R-:W-:Y:S01]  /*b950*/  FMNMX.FTZ R28, R25, R12, !PT ;  /* 0x0000000c191c7209 */ /* 0x000fe20007810000 */
[--C-:B------:R-:W-:Y:S01]  /*b960*/  FFMA.FTZ R29, R33, UR33, -R9.reuse ;  /* 0x00000021211d7c23 */ /* 0x100fe20008010809 */
[--C-:B------:R-:W-:Y:S01]  /*b970*/  FFMA.FTZ R26, R32, UR33, -R9.reuse ;  /* 0x00000021201a7c23 */ /* 0x100fe20008010809 */
[----:B------:R-:W-:Y:S01]  /*b980*/  ISETP.GT.AND P3, PT, R13, 0x30, P2 ;  /* 0x000000300d00780c */ /* 0x000fe20001764270 */
[--C-:B------:R-:W-:Y:S01]  /*b990*/  FFMA.FTZ R36, R36, UR33, -R9.reuse ;  /* 0x0000002124247c23 */ /* 0x100fe20008010809 */
[----:B------:R-:W-:Y:S01]  /*b9a0*/  FMNMX.FTZ R33, R27, R28, !PT ;  /* 0x0000001c1b217209 */ /* 0x000fe20007810000 */
[--C-:B------:R-:W-:Y:S01]  /*b9b0*/  FFMA.FTZ R40, R40, UR33, -R9.reuse ;  /* 0x0000002128287c23 */ /* 0x100fe20008010809 */
[----:B------:R-:W-:Y:S01]  /*b9c0*/  ISETP.LT.OR P3, PT, R20, 0x31, P3 ;  /* 0x000000311400780c */ /* 0x000fe20001f61670 */
[--C-:B------:R-:W-:Y:S01]  /*b9d0*/  FFMA.FTZ R44, R44, UR33, -R9.reuse ;  /* 0x000000212c2c7c23 */ /* 0x100fe20008010809 */
[----:B------:R-:W-:Y:S01]  /*b9e0*/  FMNMX.FTZ R28, R30, R33, !PT ;  /* 0x000000211e1c7209 */ /* 0x000fe20007810000 */
[--C-:B------:R-:W-:Y:S01]  /*b9f0*/  FFMA.FTZ R48, R48, UR33, -R9.reuse ;  /* 0x0000002130307c23 */ /* 0x100fe20008010809 */
[----:B------:R-:W-:Y:S01]  /*ba00*/  FSEL R50, R50, -INF , !P3 ;  /* 0xff80000032327808 */ /* 0x000fe20005800000 */
[--C-:B------:R-:W-:Y:S01]  /*ba10*/  FFMA.FTZ R52, R52, UR33, -R9.reuse ;  /* 0x0000002134347c23 */ /* 0x100fe20008010809 */
[----:B------:R-:W-:Y:S01]  /*ba20*/  FMNMX.FTZ R33, R31, R28, !PT ;  /* 0x0000001c1f217209 */ /* 0x000fe20007810000 */
[--C-:B------:R-:W-:Y:S01]  /*ba30*/  FFMA.FTZ R56, R56, UR33, -R9.reuse ;  /* 0x0000002138387c23 */ /* 0x100fe20008010809 */
[----:B------:R1:W-:Y:S01]  /*ba40*/  MUFU.EX2 R28, R36 ;  /* 0x00000024001c7308 */ /* 0x0003e20000000800 */
[----:B------:R-:W-:Y:S01]  /*ba50*/  ISETP.GT.AND P3, PT, R13, 0x38, P2 ;  /* 0x000000380d00780c */ /* 0x000fe20001764270 */
[--C-:B------:R-:W-:Y:S01]  /*ba60*/  FFMA.FTZ R142, R64, UR33, -R9.reuse ;  /* 0x00000021408e7c23 */ /* 0x100fe20008010809 */
[----:B------:R-:W-:Y:S01]  /*ba70*/  FMNMX.FTZ R32, R34, R33, !PT ;  /* 0x0000002122207209 */ /* 0x000fe20007810000 */
[--C-:B------:R-:W-:Y:S01]  /*ba80*/  FFMA.FTZ R33, R37, UR33, -R9.reuse ;  /* 0x0000002125217c23 */ /* 0x100fe20008010809 */
[----:B------:R-:W-:Y:S01]  /*ba90*/  ISETP.LT.OR P3, PT, R20, 0x39, P3 ;  /* 0x000000391400780c */ /* 0x000fe20001f61670 */
[--C-:B------:R-:W-:Y:S01]  /*baa0*/  FFMA.FTZ R60, R60, UR33, -R9.reuse ;  /* 0x000000213c3c7c23 */ /* 0x100fe20008010809 */
[----:B------:R-:W-:Y:S01]  /*bab0*/  FMNMX.FTZ R37, R35, R32, !PT ;  /* 0x0000002023257209 */ /* 0x000fe20007810000 */
[----:B------:R-:W-:Y:S01]  /*bac0*/  FFMA.FTZ R85, R85, UR33, -R9 ;  /* 0x0000002155557c23 */ /* 0x000fe20008010809 */
[----:B------:R-:W-:Y:S01]  /*bad0*/  FSEL R54, R54, -INF , !P3 ;  /* 0xff80000036367808 */ /* 0x000fe20005800000 */
[----:B------:R-:W-:Y:S01]  /*bae0*/  MUFU.EX2 R15, R15 ;  /* 0x0000000f000f7308 */ /* 0x000fe20000000800 */
[----:B------:R-:W-:-:S02]  /*baf0*/  FMNMX.FTZ R32, R38, R37, !PT ;  /* 0x0000002526207209 */ /* 0x000fc40007810000 */
[----:B------:R-:W-:Y:S02]  /*bb00*/  ISETP.GT.AND P3, PT, R13, 0x40, P2 ;  /* 0x000000400d00780c */ /* 0x000fe40001764270 */
[----:B------:R-:W-:Y:S02]  /*bb10*/  FMNMX.FTZ R37, R39, R32, !PT ;  /* 0x0000002027257209 */ /* 0x000fe40007810000 */
[----:B------:R-:W-:Y:S01]  /*bb20*/  ISETP.LT.OR P3, PT, R20, 0x41, P3 ;  /* 0x000000411400780c */ /* 0x000fe20001f61670 */
[----:B------:R2:W-:Y:S01]  /*bb30*/  MUFU.EX2 R32, R40 ;  /* 0x0000002800207308 */ /* 0x0005e20000000800 */
[----:B-1----:R-:W-:Y:S01]  /*bb40*/  FMNMX.FTZ R36, R42, R37, !PT ;  /* 0x000000252a247209 */ /* 0x002fe20007810000 */
[----:B------:R-:W-:Y:S01]  /*bb50*/  FFMA.FTZ R37, R41, UR33, -R9 ;  /* 0x0000002129257c23 */ /* 0x000fe20008010809 */
[----:B------:R-:W-:Y:S02]  /*bb60*/  FSEL R58, R58, -INF , !P3 ;  /* 0xff8000003a3a7808 */ /* 0x000fe40005800000 */
[----:B------:R-:W-:-:S02]  /*bb70*/  FMNMX.FTZ R41, R43, R36, !PT ;  /* 0x000000242b297209 */ /* 0x000fc40007810000 */
[----:B------:R-:W-:Y:S01]  /*bb80*/  ISETP.GT.AND P3, PT, R13, 0x48, P2 ;  /* 0x000000480d00780c */ /* 0x000fe20001764270 */
[----:B------:R-:W-:Y:S01]  /*bb90*/  MUFU.EX2 R14, R14 ;  /* 0x0000000e000e7308 */ /* 0x000fe20000000800 */
[----:B------:R-:W-:Y:S02]  /*bba0*/  FMNMX.FTZ R36, R46, R41, !PT ;  /* 0x000000292e247209 */ /* 0x000fe40007810000 */
[----:B------:R-:W-:Y:S02]  /*bbb0*/  ISETP.LT.OR P3, PT, R20, 0x49, P3 ;  /* 0x000000491400780c */ /* 0x000fe40001f61670 */
[----:B------:R-:W-:Y:S02]  /*bbc0*/  FMNMX.FTZ R41, R47, R36, !PT ;  /* 0x000000242f297209 */ /* 0x000fe40007810000 */
[----:B------:R-:W-:Y:S01]  /*bbd0*/  FSEL R62, R62, -INF , !P3 ;  /* 0xff8000003e3e7808 */ /* 0x000fe20005800000 */
        /* <DEDUP_REMOVED lines=14> */
[----:B------:R-:W-:-:S02]  /*bcc0*/  ISETP.LT.OR P3, PT, R20, 0x59, P3 ;  /* 0x000000591400780c */ /* 0x000fc40001f61670 */
[----:B------:R-:W-:Y:S02]  /*bcd0*/  FMNMX.FTZ R49, R59, R44, !PT ;  /* 0x0000002c3b317209 */ /* 0x000fe40007810000 */
[----:B------:R-:W-:Y:S01]  /*bce0*/  FSEL R70, R70, -INF , !P3 ;  /* 0xff80000046467808 */ /* 0x000fe20005800000 */
[----:B------:R-:W-:Y:S01]  /*bcf0*/  MUFU.EX2 R24, R24 ;  /* 0x0000001800187308 */ /* 0x000fe20000000800 */
[----:B------:R-:W-:Y:S02]  /*bd00*/  FMNMX.FTZ R44, R62, R49, !PT ;  /* 0x000000313e2c7209 */ /* 0x000fe40007810000 */
[----:B------:R-:W-:Y:S02]  /*bd10*/  ISETP.GT.AND P3, PT, R13, 0x60, P2 ;  /* 0x000000600d00780c */ /* 0x000fe40001764270 */
[----:B------:R-:W-:Y:S02]  /*bd20*/  FMNMX.FTZ R49, R63, R44, !PT ;  /* 0x0000002c3f317209 */ /* 0x000fe40007810000 */
[----:B------:R-:W-:Y:S01]  /*bd30*/  ISETP.LT.OR P3, PT, R20, 0x61, P3 ;  /* 0x000000611400780c */ /* 0x000fe20001f61670 */
[----:B------:R1:W-:Y:S01]  /*bd40*/  MUFU.EX2 R44, R52 ;  /* 0x00000034002c7308 */ /* 0x0003e20000000800 */
[----:B--2---:R-:W-:Y:S01]  /*bd50*/  FMNMX.FTZ R48, R66, R49, !PT ;  /* 0x0000003142307209 */ /* 0x004fe20007810000 */
[----:B------:R-:W-:Y:S01]  /*bd60*/  FFMA.FTZ R49, R53, UR33, -R9 ;  /* 0x0000002135317c23 */ /* 0x000fe20008010809 */
[----:B------:R-:W-:-:S02]  /*bd70*/  FSEL R71, R71, -INF , !P4 ;  /* 0xff80000047477808 */ /* 0x000fc40006000000 */
[----:B------:R-:W-:Y:S02]  /*bd80*/  FMNMX.FTZ R53, R67, R48, !PT ;  /* 0x0000003043357209 */ /* 0x000fe40007810000 */
[C---:B------:R-:W-:Y:S01]  /*bd90*/  ISETP.GT.AND P4, PT, R13.reuse, 0x61, P2 ;  /* 0x000000610d00780c */ /* 0x040fe20001784270 */
[----:B------:R-:W-:Y:S01]  /*bda0*/  MUFU.EX2 R26, R26 ;  /* 0x0000001a001a7308 */ /* 0x000fe20000000800 */
[----:B------:R-:W-:Y:S02]  /*bdb0*/  FSEL R74, R74, -INF , !P3 ;  /* 0xff8000004a4a7808 */ /* 0x000fe40005800000 */
[----:B------:R-:W-:Y:S02]  /*bdc0*/  ISETP.GT.AND P3, PT, R13, 0x68, P2 ;  /* 0x000000680d00780c */ /* 0x000fe40001764270 */
[----:B------:R-:W-:Y:S02]  /*bdd0*/  FMNMX.FTZ R48, R70, R53, !PT ;  /* 0x0000003546307209 */ /* 0x000fe40007810000 */
[C---:B------:R-:W-:Y:S01]  /*bde0*/  ISETP.LT.OR P4, PT, R20.reuse, 0x62, P4 ;  /* 0x000000621400780c */ /* 0x040fe20002781670 */
[----:B------:R-:W-:Y:S01]  /*bdf0*/  MUFU.EX2 R29, R29 ;  /* 0x0000001d001d7308 */ /* 0x000fe20000000800 */
[----:B------:R-:W-:-:S02]  /*be00*/  ISETP.LT.OR P3, PT, R20, 0x69, P3 ;  /* 0x000000691400780c */ /* 0x000fc40001f61670 */
[----:B------:R-:W-:Y:S02]  /*be10*/  FMNMX.FTZ R53, R71, R48, !PT ;  /* 0x0000003047357209 */ /* 0x000fe40007810000 */
[----:B------:R-:W-:Y:S02]  /*be20*/  FSEL R75, R75, -INF , !P4 ;  /* 0xff8000004b4b7808 */ /* 0x000fe40006000000 */
[----:B------:R-:W-:Y:S01]  /*be30*/  ISETP.GT.AND P4, PT, R13, 0x69, P2 ;  /* 0x000000690d00780c */ /* 0x000fe20001784270 */
[----:B------:R2:W-:Y:S01]  /*be40*/  MUFU.EX2 R48, R56 ;  /* 0x0000003800307308 */ /* 0x0005e20000000800 */
[----:B------:R-:W-:Y:S02]  /*be50*/  FSEL R78, R78, -INF , !P3 ;  /* 0xff8000004e4e7808 */ /* 0x000fe40005800000 */
[----:B-1----:R-:W-:Y:S01]  /*be60*/  FMNMX.FTZ R52, R74, R53, !PT ;  /* 0x000000354a347209 */ /* 0x002fe20007810000 */
[----:B------:R-:W-:Y:S01]  /*be70*/  FFMA.FTZ R53, R57, UR33, -R9 ;  /* 0x0000002139357c23 */ /* 0x000fe20008010809 */
[----:B------:R-:W-:-:S02]  /*be80*/  ISETP.GT.AND P3, PT, R13, 0x70, P2 ;  /* 0x000000700d00780c */ /* 0x000fc40001764270 */
[C---:B------:R-:W-:Y:S01]  /*be90*/  ISETP.LT.OR P4, PT, R20.reuse, 0x6a, P4 ;  /* 0x0000006a1400780c */ /* 0x040fe20002781670 */
[----:B------:R-:W-:Y:S01]  /*bea0*/  MUFU.EX2 R33, R33 ;  /* 0x0000002100217308 */ /* 0x000fe20000000800 */
[----:B------:R-:W-:Y:S02]  /*beb0*/  FMNMX.FTZ R57, R75, R52, !PT ;  /* 0x000000344b397209 */ /* 0x000fe40007810000 */
[----:B------:R-:W-:Y:S02]  /*bec0*/  ISETP.LT.OR P3, PT, R20, 0x71, P3 ;  /* 0x000000711400780c */ /* 0x000fe40001f61670 */
[----:B------:R-:W-:Y:S01]  /*bed0*/  FSEL R139, R79, -INF , !P4 ;  /* 0xff8000004f8b7808 */ /* 0x000fe20006000000 */
[--C-:B------:R-:W-:Y:S01]  /*bee0*/  FFMA.FTZ R79, R61, UR33, -R9.reuse ;  /* 0x000000213d4f7c23 */ /* 0x100fe20008010809 */
[----:B------:R-:W-:Y:S01]  /*bef0*/  ISETP.GT.AND P4, PT, R13, 0x71, P2 ;  /* 0x000000710d00780c */ /* 0x000fe20001784270 */
[--C-:B------:R-:W-:Y:S01]  /*bf00*/  FFMA.FTZ R61, R69, UR33, -R9.reuse ;  /* 0x00000021453d7c23 */ /* 0x100fe20008010809 */
[----:B------:R-:W-:Y:S01]  /*bf10*/  FMNMX.FTZ R52, R78, R57, !PT ;  /* 0x000000394e347209 */ /* 0x000fe20007810000 */
[--C-:B------:R-:W-:Y:S01]  /*bf20*/  FFMA.FTZ R57, R65, UR33, -R9.reuse ;  /* 0x0000002141397c23 */ /* 0x100fe20008010809 */
[----:B------:R-:W-:Y:S01]  /*bf30*/  FSEL R82, R82, -INF , !P3 ;  /* 0xff80000052527808 */ /* 0x000fe20005800000 */
[--C-:B------:R-:W-:Y:S01]  /*bf40*/  FFMA.FTZ R65, R73, UR33, -R9.reuse ;  /* 0x0000002149417c23 */ /* 0x100fe20008010809 */
[----:B------:R-:W-:Y:S01]  /*bf50*/  ISETP.GT.AND P3, PT, R13, 0x78, P2 ;  /* 0x000000780d00780c */ /* 0x000fe20001764270 */
[--C-:B------:R-:W-:Y:S01]  /*bf60*/  FFMA.FTZ R69, R77, UR33, -R9.reuse ;  /* 0x000000214d457c23 */ /* 0x100fe20008010809 */
[----:B------:R-:W-:Y:S01]  /*bf70*/  ISETP.GT.AND P2, PT, R13, 0x79, P2 ;  /* 0x000000790d00780c */ /* 0x000fe20001744270 */
[----:B------:R-:W-:Y:S01]  /*bf80*/  FFMA.FTZ R73, R81, UR33, -R9 ;  /* 0x0000002151497c23 */ /* 0x000fe20008010809 */
[----:B------:R-:W-:Y:S01]  /*bf90*/  ISETP.LT.OR P4, PT, R20, 0x72, P4 ;  /* 0x000000721400780c */ /* 0x000fe20002781670 */
[----:B------:R-:W-:Y:S01]  /*bfa0*/  MUFU.EX2 R37, R37 ;  /* 0x0000002500257308 */ /* 0x000fe20000000800 */
[----:B------:R-:W-:-:S02]  /*bfb0*/  FMNMX.FTZ R13, R139, R52, !PT ;  /* 0x000000348b0d7209 */ /* 0x000fc40007810000 */
[----:B------:R-:W-:Y:S02]  /*bfc0*/  ISETP.LT.OR P3, PT, R20, 0x79, P3 ;  /* 0x000000791400780c */ /* 0x000fe40001f61670 */
[----:B------:R-:W-:Y:S02]  /*bfd0*/  FSEL R83, R83, -INF , !P4 ;  /* 0xff80000053537808 */ /* 0x000fe40006000000 */
[----:B--2---:R-:W-:Y:S01]  /*bfe0*/  FMNMX.FTZ R56, R82, R13, !PT ;  /* 0x0000000d52387209 */ /* 0x004fe20007810000 */
[----:B------:R1:W-:Y:S01]  /*bff0*/  MUFU.EX2 R52, R60 ;  /* 0x0000003c00347308 */ /* 0x0003e20000000800 */
[----:B------:R-:W-:Y:S02]  /*c000*/  ISETP.LT.OR P2, PT, R20, 0x7a, P2 ;  /* 0x0000007a1400780c */ /* 0x000fe40001741670 */
[----:B------:R-:W-:Y:S02]  /*c010*/  FSEL R86, R86, -INF , !P3 ;  /* 0xff80000056567808 */ /* 0x000fe40005800000 */
[----:B------:R-:W-:Y:S01]  /*c020*/  FMNMX.FTZ R13, R83, R56, !PT ;  /* 0x00000038530d7209 */ /* 0x000fe20007810000 */
[--C-:B------:R-:W-:Y:S01]  /*c030*/  FFMA.FTZ R56, R68, UR33, -R9.reuse ;  /* 0x0000002144387c23 */ /* 0x100fe20008010809 */
[----:B------:R-:W-:Y:S01]  /*c040*/  FSEL R87, R87, -INF , !P2 ;  /* 0xff80000057577808 */ /* 0x000fe20005000000 */
[--C-:B------:R-:W-:Y:S01]  /*c050*/  FFMA.FTZ R68, R84, UR33, -R9.reuse ;  /* 0x0000002154447c23 */ /* 0x100fe20008010809 */
[----:B------:R-:W-:Y:S01]  /*c060*/  FMNMX.FTZ R20, R86, R13, !PT ;  /* 0x0000000d56147209 */ /* 0x000fe20007810000 */
[--C-:B-1----:R-:W-:Y:S01]  /*c070*/  FFMA.FTZ R60, R72, UR33, -R9.reuse ;  /* 0x00000021483c7c23 */ /* 0x102fe20008010809 */
[----:B------:R-:W-:Y:S01]  /*c080*/  FFMA.FTZ R72, R80, UR33, -R9 ;  /* 0x0000002150487c23 */ /* 0x000fe20008010809 */
[----:B------:R-:W-:Y:S01]  /*c090*/  MUFU.EX2 R41, R41 ;  /* 0x0000002900297308 */ /* 0x000fe20000000800 */
[----:B------:R-:W-:-:S05]  /*c0a0*/  FMNMX.FTZ R13, R87, R20, !PT ;  /* 0x00000014570d7209 */ /* 0x000fca0007810000 */
[----:B------:R-:W1:Y:S02]  /*c0b0*/  SHFL.BFLY PT, R64, R13, 0x2, 0x1f ;  /* 0x0c401f000d407f89 */ /* 0x000e6400000e0000 */
[----:B------:R1:W-:Y:S08]  /*c0c0*/  MUFU.EX2 R20, R142 ;  /* 0x0000008e00147308 */ /* 0x0003f00000000800 */
[----:B------:R-:W-:Y:S08]  /*c0d0*/  MUFU.EX2 R45, R45 ;  /* 0x0000002d002d7308 */ /* 0x000ff00000000800 */
[----:B------:R-:W-:Y:S01]  /*c0e0*/  MUFU.EX2 R49, R49 ;  /* 0x0000003100317308 */ /* 0x000fe20000000800 */
[----:B-1----:R-:W-:Y:S01]  /*c0f0*/  FMNMX.FTZ R142, R13, R64, !PT ;  /* 0x000000400d8e7209 */ /* 0x002fe20007810000 */
[----:B------:R-:W-:Y:S01]  /*c100*/  FFMA.FTZ R64, R76, UR33, -R9 ;  /* 0x000000214c407c23 */ /* 0x000fe20008010809 */
[----:B------:R-:W-:-:S05]  /*c110*/  FSEL R76, R7, RZ, P6 ;  /* 0x000000ff074c7208 */ /* 0x000fca0003000000 */
[----:B------:R-:W-:Y:S01]  /*c120*/  MUFU.EX2 R53, R53 ;  /* 0x0000003500357308 */ /* 0x000fe20000000800 */
[----:B------:R-:W1:Y:S01]  /*c130*/  SHFL.BFLY PT, R13, R142, 0x1, 0x1f ;  /* 0x0c201f008e0d7f89 */ /* 0x000e6200000e0000 */
[----:B------:R-:W-:-:S04]  /*c140*/  FADD.FTZ R76, -R76, R11 ;  /* 0x0000000b4c4c7221 */ /* 0x000fc80000010100 */
[----:B------:R-:W-:Y:S02]  /*c150*/  FMUL.FTZ R76, R76, UR33 ;  /* 0x000000214c4c7c20 */ /* 0x000fe40008410000 */
[----:B------:R-:W-:Y:S08]  /*c160*/  MUFU.EX2 R79, R79 ;  /* 0x0000004f004f7308 */ /* 0x000ff00000000800 */
[----:B------:R-:W2:Y:S08]  /*c170*/  MUFU.EX2 R76, R76 ;  /* 0x0000004c004c7308 */ /* 0x000eb00000000800 */
[----:B------:R-:W-:Y:S01]  /*c180*/  MUFU.EX2 R57, R57 ;  /* 0x0000003900397308 */ /* 0x000fe20000000800 */
[----:B-1----:R-:W-:-:S04]  /*c190*/  FMNMX.FTZ R9, R142, R13, !PT ;  /* 0x0000000d8e097209 */ /* 0x002fc80007810000 */
[C---:B------:R-:W-:Y:S01]  /*c1a0*/  FSETP.NEU.FTZ.AND P2, PT, R9.reuse, -INF , PT ;  /* 0xff8000000900780b */ /* 0x040fe20003f5d000 */
[----:B------:R-:W-:Y:S02]  /*c1b0*/  FMUL.FTZ R80, R9, UR33 ;  /* 0x0000002109507c20 */ /* 0x000fe40008410000 */
[----:B------:R-:W-:Y:S01]  /*c1c0*/  MUFU.EX2 R56, R56 ;  /* 0x0000003800387308 */ /* 0x000fe20000000800 */
[-C--:B--2---:R-:W-:Y:S01]  /*c1d0*/  FMUL.FTZ R88, R88, R76.reuse ;  /* 0x0000004c58587220 */ /* 0x084fe20000410000 */
[-C--:B------:R-:W-:Y:S01]  /*c1e0*/  FMUL.FTZ R89, R89, R76.reuse ;  /* 0x0000004c59597220 */ /* 0x080fe20000410000 */
[----:B------:R-:W-:Y:S01]  /*c1f0*/  FSEL R80, R80, RZ, P2 ;  /* 0x000000ff50507208 */ /* 0x000fe20001000000 */
[-C--:B------:R-:W-:Y:S01]  /*c200*/  FMUL.FTZ R92, R92, R76.reuse ;  /* 0x0000004c5c5c7220 */ /* 0x080fe20000410000 */
[-C--:B------:R-:W-:Y:S01]  /*c210*/  FMUL.FTZ R93, R93, R76.reuse ;  /* 0x0000004c5d5d7220 */ /* 0x080fe20000410000 */
[-C--:B------:R-:W-:Y:S01]  /*c220*/  FMUL.FTZ R96, R96, R76.reuse ;  /* 0x0000004c60607220 */ /* 0x080fe20000410000 */
[----:B------:R-:W-:Y:S01]  /*c230*/  FMUL.FTZ R97, R97, R76 ;  /* 0x0000004c61617220 */ /* 0x000fe20000410000 */
[--C-:B------:R-:W-:Y:S01]  /*c240*/  FFMA.FTZ R144, R31, UR33, -R80.reuse ;  /* 0x000000211f907c23 */ /* 0x100fe20008010850 */
[----:B------:R-:W-:Y:S01]  /*c250*/  FSEL R31, R9, RZ, P2 ;  /* 0x000000ff091f7208 */ /* 0x000fe20001000000 */
[--C-:B------:R-:W-:Y:S01]  /*c260*/  FFMA.FTZ R142, R25, UR33, -R80.reuse ;  /* 0x00000021198e7c23 */ /* 0x100fe20008010850 */
[--C-:B------:R-:W-:Y:S01]  /*c270*/  FFMA.FTZ R13, R27, UR33, -R80.reuse ;  /* 0x000000211b0d7c23 */ /* 0x100fe20008010850 */
[--C-:B------:R-:W-:Y:S01]  /*c280*/  FFMA.FTZ R81, R30, UR33, -R80.reuse ;  /* 0x000000211e517c23 */ /* 0x100fe20008010850 */
[----:B------:R-:W-:Y:S01]  /*c290*/  FFMA.FTZ R84, R35, UR33, -R80 ;  /* 0x0000002123547c23 */ /* 0x000fe20008010850 */
[----:B------:R-:W-:Y:S01]  /*c2a0*/  FADD.FTZ R31, -R31, R12 ;  /* 0x0000000c1f1f7221 */ /* 0x000fe20000010100 */
[----:B------:R-:W-:Y:S01]  /*c2b0*/  IMAD.U32 R12, RZ, RZ, UR54 ;  /* 0x00000036ff0c7e24 */ /* 0x000fe2000f8e00ff */
[----:B------:R-:W-:Y:S01]  /*c2c0*/  MUFU.EX2 R142, R142 ;  /* 0x0000008e008e7308 */ /* 0x000fe20000000800 */
[--C-:B------:R-:W-:Y:S01]  /*c2d0*/  FFMA.FTZ R35, R42, UR33, -R80.reuse ;  /* 0x000000212a237c23 */ /* 0x100fe20008010850 */
[----:B------:R-:W-:Y:S01]  /*c2e0*/  FMUL.FTZ R31, R31, UR33 ;  /* 0x000000211f1f7c20 */ /* 0x000fe20008410000 */
[--C-:B------:R-:W-:Y:S01]  /*c2f0*/  FFMA.FTZ R42, R43, UR33, -R80.reuse ;  /* 0x000000212b2a7c23 */ /* 0x100fe20008010850 */
[--C-:B------:R-:W-:Y:S01]  /*c300*/  FFMA.FTZ R43, R54, UR33, -R80.reuse ;  /* 0x00000021362b7c23 */ /* 0x100fe20008010850 */
[--C-:B------:R-:W-:Y:S01]  /*c310*/  FFMA.FTZ R54, R55, UR33, -R80.reuse ;  /* 0x0000002137367c23 */ /* 0x100fe20008010850 */
[----:B------:R-:W-:Y:S01]  /*c320*/  @!P1 LEA R12, R12, UR39, 0x3 ;  /* 0x000000270c0c9c11 */ /* 0x000fe2000f8e18ff */
[--C-:B------:R-:W-:Y:S01]  /*c330*/  FFMA.FTZ R25, R34, UR33, -R80.reuse ;  /* 0x0000002122197c23 */ /* 0x100fe20008010850 */
[----:B------:R-:W1:Y:S01]  /*c340*/  MUFU.EX2 R31, R31 ;  /* 0x0000001f001f7308 */ /* 0x000e620000000800 */
[----:B------:R-:W-:Y:S01]  /*c350*/  FFMA.FTZ R55, R76, R6, R15 ;  /* 0x000000064c377223 */ /* 0x000fe2000001000f */
[----:B------:R-:W-:Y:S01]  /*c360*/  FFMA.FTZ R27, R38, UR33, -R80 ;  /* 0x00000021261b7c23 */ /* 0x000fe20008010850 */
[----:B------:R-:W-:-:S02]  /*c370*/  @!P1 VIADD R12, R12, 0x2d860 ;  /* 0x0002d8600c0c9836 */ /* 0x000fc40000000000 */
[--C-:B------:R-:W-:Y:S01]  /*c380*/  FFMA.FTZ R38, R39, UR33, -R80.reuse ;  /* 0x0000002127267c23 */ /* 0x100fe20008010850 */
[----:B------:R-:W-:Y:S01]  /*c390*/  FADD.FTZ R6, R14, R55 ;  /* 0x000000370e067221 */ /* 0x000fe20000010000 */
[--C-:B------:R-:W-:Y:S01]  /*c3a0*/  FFMA.FTZ R77, R47, UR33, -R80.reuse ;  /* 0x000000212f4d7c23 */ /* 0x100fe20008010850 */
[----:B------:R-:W-:Y:S01]  /*c3b0*/  FFMA.FTZ R47, R58, UR33, -R80 ;  /* 0x000000213a2f7c23 */ /* 0x000fe20008010850 */
[----:B------:R-:W2:Y:S01]  /*c3c0*/  MUFU.EX2 R13, R13 ;  /* 0x0000000d000d7308 */ /* 0x000ea20000000800 */
[----:B------:R-:W-:Y:S01]  /*c3d0*/  FADD.FTZ R55, R21, R6 ;  /* 0x0000000615377221 */ /* 0x000fe20000010000 */
[----:B------:R-:W-:Y:S01]  /*c3e0*/  @!P1 PRMT R12, RZ, 0x654, R12 ;  /* 0x00000654ff0c9816 */ /* 0x000fe2000000000c */
[--C-:B------:R-:W-:Y:S01]  /*c3f0*/  FFMA.FTZ R58, R59, UR33, -R80.reuse ;  /* 0x000000213b3a7c23 */ /* 0x100fe20008010850 */
[--C-:B------:R-:W-:Y:S01]  /*c400*/  FFMA.FTZ R46, R46, UR33, -R80.reuse ;  /* 0x000000212e2e7c23 */ /* 0x100fe20008010850 */
[----:B------:R-:W-:Y:S01]  /*c410*/  FADD.FTZ R55, R24, R55 ;  /* 0x0000003718377221 */ /* 0x000fe20000010000 */
[----:B------:R3:W-:Y:S01]  /*c420*/  @!P1 SYNCS.ARRIVE.TRANS64.RED.A1T0 RZ, [R12+URZ], RZ ;  /* 0x000000ff0cff99a7 */ /* 0x0007e2000810043f */
[----:B------:R-:W-:Y:S01]  /*c430*/  FFMA.FTZ R6, R63, UR33, -R80 ;  /* 0x000000213f067c23 */ /* 0x000fe20008010850 */
[----:B------:R-:W4:Y:S01]  /*c440*/  MUFU.EX2 R81, R81 ;  /* 0x0000005100517308 */ /* 0x000f220000000800 */
[----:B-1----:R-:W-:Y:S01]  /*c450*/  FFMA.FTZ R4, R31, R4, R142 ;  /* 0x000000041f047223 */ /* 0x002fe2000001008e */
[----:B------:R-:W-:Y:S01]  /*c460*/  FADD.FTZ R34, R26, R55 ;  /* 0x000000371a227221 */ /* 0x000fe20000010000 */
[--C-:B------:R-:W-:Y:S01]  /*c470*/  FFMA.FTZ R30, R50, UR33, -R80.reuse ;  /* 0x00000021321e7c23 */ /* 0x100fe20008010850 */
[--C-:B------:R-:W-:Y:S01]  /*c480*/  FFMA.FTZ R39, R51, UR33, -R80.reuse ;  /* 0x0000002133277c23 */ /* 0x100fe20008010850 */
[----:B------:R-:W-:Y:S01]  /*c490*/  FFMA.FTZ R51, R62, UR33, -R80 ;  /* 0x000000213e337c23 */ /* 0x000fe20008010850 */
[----:B---3--:R-:W-:Y:S01]  /*c4a0*/  F2FP.F16.F32.PACK_AB R12, R14, R15 ;  /* 0x0000000f0e0c723e */ /* 0x008fe200000000ff */
[----:B------:R-:W-:Y:S01]  /*c4b0*/  FADD.FTZ R55, R29, R34 ;  /* 0x000000221d377221 */ /* 0x000fe20000010000 */
[----:B------:R-:W1:Y:S01]  /*c4c0*/  MUFU.EX2 R144, R144 ;  /* 0x0000009000907308 */ /* 0x000e620000000800 */
[----:B--2---:R-:W-:Y:S01]  /*c4d0*/  FADD.FTZ R4, R13, R4 ;  /* 0x000000040d047221 */ /* 0x004fe20000010000 */
[----:B------:R-:W-:Y:S01]  /*c4e0*/  F2FP.F16.F32.PACK_AB R14, R24, R21 ;  /* 0x00000015180e723e */ /* 0x000fe200000000ff */
[----:B------:R-:W-:Y:S01]  /*c4f0*/  FADD.FTZ R34, R28, R55 ;  /* 0x000000371c227221 */ /* 0x000fe20000010000 */
[--C-:B------:R-:W-:Y:S01]  /*c500*/  FFMA.FTZ R21, R67, UR33, -R80.reuse ;  /* 0x0000002143157c23 */ /* 0x100fe20008010850 */
[----:B------:R-:W-:Y:S01]  /*c510*/  F2FP.F16.F32.PACK_AB R13, R13, R142 ;  /* 0x0000008e0d0d723e */ /* 0x000fe200000000ff */
[----:B------:R-:W-:Y:S01]  /*c520*/  FFMA.FTZ R55, R70, UR33, -R80 ;  /* 0x0000002146377c23 */ /* 0x000fe20008010850 */
[----:B------:R-:W-:Y:S01]  /*c530*/  FADD.FTZ R67, R33, R34 ;  /* 0x0000002221437221 */ /* 0x000fe20000010000 */
[----:B------:R-:W2:Y:S01]  /*c540*/  MUFU.EX2 R25, R25 ;  /* 0x0000001900197308 */ /* 0x000ea20000000800 */
[----:B----4-:R-:W-:Y:S01]  /*c550*/  FADD.FTZ R15, R81, R4 ;  /* 0x00000004510f7221 */ /* 0x010fe20000010000 */
        /* <DEDUP_REMOVED lines=9> */
[--C-:B------:R-:W-:Y:S01]  /*c5f0*/  FFMA.FTZ R139, R139, UR33, -R80.reuse ;  /* 0x000000218b8b7c23 */ /* 0x100fe20008010850 */
[--C-:B------:R-:W-:Y:S01]  /*c600*/  FFMA.FTZ R82, R82, UR33, -R80.reuse ;  /* 0x0000002152527c23 */ /* 0x100fe20008010850 */
[--C-:B------:R-:W-:Y:S01]  /*c610*/  FFMA.FTZ R83, R83, UR33, -R80.reuse ;  /* 0x0000002153537c23 */ /* 0x100fe20008010850 */
[----:B------:R-:W-:Y:S01]  /*c620*/  FFMA.FTZ R86, R86, UR33, -R80 ;  /* 0x0000002156567c23 */ /* 0x000fe20008010850 */
[----:B------:R1:W-:Y:S01]  /*c630*/  STSM.16.M88.4 [R136+0x21800], R12 ;  /* 0x0218000c88007844 */ /* 0x0003e20000000200 */
[----:B------:R-:W4:Y:S01]  /*c640*/  MUFU.EX2 R27, R27 ;  /* 0x0000001b001b7308 */ /* 0x000f220000000800 */
[----:B--2---:R-:W-:Y:S01]  /*c650*/  FADD.FTZ R59, R25, R24 ;  /* 0x00000018193b7221 */ /* 0x004fe20000010000 */
[----:B------:R-:W-:Y:S01]  /*c660*/  F2FP.F16.F32.PACK_AB R32, R37, R32 ;  /* 0x000000202520723e */ /* 0x000fe200000000ff */
[----:B------:R-:W-:Y:S01]  /*c670*/  UMOV UR54, UR36 ;  /* 0x0000002400367c82 */ /* 0x000fe20008000000 */
[----:B------:R-:W-:Y:S01]  /*c680*/  ISETP.GT.AND P2, PT, R8, UR40, PT ;  /* 0x0000002808007c0c */ /* 0x000fe2000bf44270 */
[-C--:B------:R-:W-:Y:S01]  /*c690*/  FMUL.FTZ R100, R100, R76.reuse ;  /* 0x0000004c64647220 */ /* 0x080fe20000410000 */
[-C--:B------:R-:W-:Y:S01]  /*c6a0*/  FMUL.FTZ R101, R101, R76.reuse ;  /* 0x0000004c65657220 */ /* 0x080fe20000410000 */
[-C--:B------:R-:W-:Y:S01]  /*c6b0*/  FMUL.FTZ R104, R104, R76.reuse ;  /* 0x0000004c68687220 */ /* 0x080fe20000410000 */
[----:B------:R-:W2:Y:S01]  /*c6c0*/  MUFU.EX2 R38, R38 ;  /* 0x0000002600267308 */ /* 0x000ea20000000800 */
[----:B---3--:R-:W-:Y:S01]  /*c6d0*/  FADD.FTZ R24, R84, R59 ;  /* 0x0000003b54187221 */ /* 0x008fe20000010000 */
[--C-:B------:R-:W-:Y:S01]  /*c6e0*/  FFMA.FTZ R59, R74, UR33, -R80.reuse ;  /* 0x000000214a3b7c23 */ /* 0x100fe20008010850 */
[----:B------:R-:W-:Y:S01]  /*c6f0*/  FFMA.FTZ R80, R87, UR33, -R80 ;  /* 0x0000002157507c23 */ /* 0x000fe20008010850 */
[----:B------:R-:W-:Y:S01]  /*c700*/  F2FP.F16.F32.PACK_AB R25, R84, R25 ;  /* 0x000000195419723e */ /* 0x000fe200000000ff */
[-C--:B------:R-:W-:Y:S01]  /*c710*/  FMUL.FTZ R105, R105, R76.reuse ;  /* 0x0000004c69697220 */ /* 0x080fe20000410000 */
[-C--:B------:R-:W-:Y:S01]  /*c720*/  FMUL.FTZ R108, R108, R76.reuse ;  /* 0x0000004c6c6c7220 */ /* 0x080fe20000410000 */
[-C--:B------:R-:W-:Y:S01]  /*c730*/  FMUL.FTZ R109, R109, R76.reuse ;  /* 0x0000004c6d6d7220 */ /* 0x080fe20000410000 */
[----:B------:R-:W3:Y:S01]  /*c740*/  MUFU.EX2 R35, R35 ;  /* 0x0000002300237308 */ /* 0x000ee20000000800 */
        /* <DEDUP_REMOVED lines=8> */
[C---:B--2---:R-:W-:Y:S01]  /*c7d0*/  FADD.FTZ R24, R38.reuse, R63 ;  /* 0x0000003f26187221 */ /* 0x044fe20000010000 */
[----:B------:R-:W-:Y:S01]  /*c7e0*/  F2FP.F16.F32.PACK_AB R27, R38, R27 ;  /* 0x0000001b261b723e */ /* 0x000fe200000000ff */
[-C--:B------:R-:W-:Y:S01]  /*c7f0*/  FMUL.FTZ R124, R124, R76.reuse ;  /* 0x0000004c7c7c7220 */ /* 0x080fe20000410000 */
[-C--:B------:R-:W-:Y:S01]  /*c800*/  FMUL.FTZ R125, R125, R76.reuse ;  /* 0x0000004c7d7d7220 */ /* 0x080fe20000410000 */
[-C--:B------:R-:W-:Y:S01]  /*c810*/  FMUL.FTZ R128, R128, R76.reuse ;  /* 0x0000004c80807220 */ /* 0x080fe20000410000 */
[-C--:B------:R-:W-:Y:S01]  /*c820*/  FMUL.FTZ R129, R129, R76.reuse ;  /* 0x0000004c81817220 */ /* 0x080fe20000410000 */
[-C--:B------:R-:W-:Y:S01]  /*c830*/  FMUL.FTZ R132, R132, R76.reuse ;  /* 0x0000004c84847220 */ /* 0x080fe20000410000 */
[----:B------:R-:W2:Y:S01]  /*c840*/  MUFU.EX2 R46, R46 ;  /* 0x0000002e002e7308 */ /* 0x000ea20000000800 */
[----:B---3--:R-:W-:Y:S01]  /*c850*/  FADD.FTZ R63, R35, R24 ;  /* 0x00000018233f7221 */ /* 0x008fe20000010000 */
[----:B------:R-:W-:Y:S01]  /*c860*/  FADD.FTZ R24, R36, R67 ;  /* 0x0000004324187221 */ /* 0x000fe20000010000 */
[----:B------:R-:W-:Y:S01]  /*c870*/  FMUL.FTZ R133, R133, R76 ;  /* 0x0000004c85857220 */ /* 0x000fe20000410000 */
[----:B------:R-:W-:-:S02]  /*c880*/  VIADD R8, R8, 0xffffffff ;  /* 0xffffffff08087836 */ /* 0x000fc40000000000 */
[-C--:B------:R-:W-:Y:S01]  /*c890*/  FMUL.FTZ R90, R90, R31.reuse ;  /* 0x0000001f5a5a7220 */ /* 0x080fe20000410000 */
[----:B------:R-:W-:Y:S01]  /*c8a0*/  FADD.FTZ R67, R41, R24 ;  /* 0x0000001829437221 */ /* 0x000fe20000010000 */
[-C--:B------:R-:W-:Y:S01]  /*c8b0*/  FMUL.FTZ R91, R91, R31.reuse ;  /* 0x0000001f5b5b7220 */ /* 0x080fe20000410000 */
[----:B------:R-:W3:Y:S01]  /*c8c0*/  MUFU.EX2 R77, R77 ;  /* 0x0000004d004d7308 */ /* 0x000ee20000000800 */
[----:B----4-:R-:W-:Y:S01]  /*c8d0*/  FADD.FTZ R63, R42, R63 ;  /* 0x0000003f2a3f7221 */ /* 0x010fe20000010000 */
[----:B------:R-:W-:Y:S01]  /*c8e0*/  FADD.FTZ R34, R40, R67 ;  /* 0x0000004328227221 */ /* 0x000fe20000010000 */
[----:B------:R-:W-:Y:S01]  /*c8f0*/  F2FP.F16.F32.PACK_AB R40, R45, R40 ;  /* 0x000000282d28723e */ /* 0x000fe200000000ff */
[-C--:B------:R-:W-:Y:S01]  /*c900*/  FMUL.FTZ R94, R94, R31.reuse ;  /* 0x0000001f5e5e7220 */ /* 0x080fe20000410000 */
[-C--:B------:R-:W-:Y:S01]  /*c910*/  FMUL.FTZ R95, R95, R31.reuse ;  /* 0x0000001f5f5f7220 */ /* 0x080fe20000410000 */
[----:B------:R-:W-:Y:S01]  /*c920*/  FADD.FTZ R67, R45, R34 ;  /* 0x000000222d437221 */ /* 0x000fe20000010000 */
[-C--:B------:R-:W-:Y:S01]  /*c930*/  FMUL.FTZ R98, R98, R31.reuse ;  /* 0x0000001f62627220 */ /* 0x080fe20000410000 */
[----:B------:R-:W4:Y:S01]  /*c940*/  MUFU.EX2 R30, R30 ;  /* 0x0000001e001e7308 */ /* 0x000f220000000800 */
[----:B--2---:R-:W-:Y:S01]  /*c950*/  FADD.FTZ R24, R46, R63 ;  /* 0x0000003f2e187221 */ /* 0x004fe20000010000 */
[----:B------:R-:W-:Y:S01]  /*c960*/  FADD.FTZ R62, R44, R67 ;  /* 0x000000432c3e7221 */ /* 0x000fe20000010000 */
[-C--:B------:R-:W-:Y:S01]  /*c970*/  FMUL.FTZ R99, R99, R31.reuse ;  /* 0x0000001f63637220 */ /* 0x080fe20000410000 */
[-C--:B------:R-:W-:Y:S01]  /*c980*/  FMUL.FTZ R102, R102, R31.reuse ;  /* 0x0000001f66667220 */ /* 0x080fe20000410000 */
[-C--:B------:R-:W-:Y:S01]  /*c990*/  FMUL.FTZ R103, R103, R31.reuse ;  /* 0x0000001f67677220 */ /* 0x080fe20000410000 */
[-C--:B------:R-:W-:Y:S01]  /*c9a0*/  FMUL.FTZ R106, R106, R31.reuse ;  /* 0x0000001f6a6a7220 */ /* 0x080fe20000410000 */
[-C--:B------:R-:W-:Y:S01]  /*c9b0*/  FMUL.FTZ R107, R107, R31.reuse ;  /* 0x0000001f6b6b7220 */ /* 0x080fe20000410000 */
[----:B------:R-:W2:Y:S01]  /*c9c0*/  MUFU.EX2 R39, R39 ;  /* 0x0000002700277308 */ /* 0x000ea20000000800 */
[----:B---3--:R-:W-:Y:S01]  /*c9d0*/  FADD.FTZ R63, R77, R24 ;  /* 0x000000184d3f7221 */ /* 0x008fe20000010000 */
[----:B------:R-:W-:Y:S01]  /*c9e0*/  F2FP.F16.F32.PACK_AB R24, R29, R26 ;  /* 0x0000001a1d18723e */ /* 0x000fe200000000ff */
[----:B------:R-:W-:Y:S01]  /*c9f0*/  FADD.FTZ R29, R49, R62 ;  /* 0x0000003e311d7221 */ /* 0x000fe20000010000 */
[----:B------:R-:W-:Y:S01]  /*ca00*/  F2FP.F16.F32.PACK_AB R26, R33, R28 ;  /* 0x0000001c211a723e */ /* 0x000fe200000000ff */
[----:B------:R-:W-:Y:S01]  /*ca10*/  FMUL.FTZ R110, R110, R31 ;  /* 0x0000001f6e6e7220 */ /* 0x000fe20000410000 */
[----:B------:R-:W-:Y:S01]  /*ca20*/  F2FP.F16.F32.PACK_AB R33, R42, R35 ;  /* 0x000000232a21723e */ /* 0x000fe200000000ff */
[----:B-1----:R-:W-:Y:S01]  /*ca30*/  FADD.FTZ R14, R48, R29 ;  /* 0x0000001d300e7221 */ /* 0x002fe20000010000 */
[----:B------:R-:W1:Y:S01]  /*ca40*/  MUFU.EX2 R43, R43 ;  /* 0x0000002b002b7308 */ /* 0x000e620000000800 */
[----:B----4-:R-:W-:Y:S01]  /*ca50*/  FADD.FTZ R34, R30, R63 ;  /* 0x0000003f1e227221 */ /* 0x010fe20000010000 */
[----:B------:R3:W-:Y:S01]  /*ca60*/  STSM.16.M88.4 [R23], R24 ;  /* 0x0000001817007844 */ /* 0x0007e20000000200 */
[----:B------:R-:W-:Y:S01]  /*ca70*/  FADD.FTZ R15, R53, R14 ;  /* 0x0000000e350f7221 */ /* 0x000fe20000010000 */
[----:B------:R-:W-:Y:S01]  /*ca80*/  F2FP.F16.F32.PACK_AB R35, R77, R46 ;  /* 0x0000002e4d23723e */ /* 0x000fe200000000ff */
[-C--:B------:R-:W-:Y:S01]  /*ca90*/  FMUL.FTZ R111, R111, R31.reuse ;  /* 0x0000001f6f6f7220 */ /* 0x080fe20000410000 */
[----:B------:R-:W-:Y:S01]  /*caa0*/  F2FP.F16.F32.PACK_AB R42, R49, R44 ;  /* 0x0000002c312a723e */ /* 0x000fe200000000ff */
[----:B------:R-:W-:Y:S01]  /*cab0*/  FADD.FTZ R14, R52, R15 ;  /* 0x0000000f340e7221 */ /* 0x000fe20000010000 */
[----:B------:R-:W4:Y:S01]  /*cac0*/  MUFU.EX2 R54, R54 ;  /* 0x0000003600367308 */ /* 0x000f220000000800 */
[----:B--2---:R-:W-:Y:S01]  /*cad0*/  FADD.FTZ R50, R39, R34 ;  /* 0x0000002227327221 */ /* 0x004fe20000010000 */
[----:B------:R-:W-:Y:S01]  /*cae0*/  F2FP.F16.F32.PACK_AB R34, R41, R36 ;  /* 0x000000242922723e */ /* 0x000fe200000000ff */
[----:B------:R-:W-:Y:S01]  /*caf0*/  FADD.FTZ R15, R79, R14 ;  /* 0x0000000e4f0f7221 */ /* 0x000fe20000010000 */
[----:B------:R-:W-:Y:S01]  /*cb00*/  F2FP.F16.F32.PACK_AB R41, R39, R30 ;  /* 0x0000001e2729723e */ /* 0x000fe200000000ff */
[-C--:B------:R-:W-:Y:S01]  /*cb10*/  FMUL.FTZ R114, R114, R31.reuse ;  /* 0x0000001f72727220 */ /* 0x080fe20000410000 */
[----:B------:R-:W-:Y:S01]  /*cb20*/  F2FP.F16.F32.PACK_AB R48, R53, R48 ;  /* 0x000000303530723e */ /* 0x000fe200000000ff */
[----:B------:R-:W-:Y:S01]  /*cb30*/  STSM.16.M88.4 [R22], R32 ;  /* 0x0000002016007844 */ /* 0x000fe20000000200 */
[----:B------:R-:W2:Y:S01]  /*cb40*/  MUFU.EX2 R47, R47 ;  /* 0x0000002f002f7308 */ /* 0x000ea20000000800 */
[----:B-1----:R-:W-:Y:S01]  /*cb50*/  FADD.FTZ R13, R43, R50 ;  /* 0x000000322b0d7221 */ /* 0x002fe20000010000 */
[----:B------:R-:W-:Y:S01]  /*cb60*/  F2FP.F16.F32.PACK_AB R50, R79, R52 ;  /* 0x000000344f32723e */ /* 0x000fe200000000ff */
[-C--:B------:R-:W-:Y:S01]  /*cb70*/  FMUL.FTZ R115, R115, R31.reuse ;  /* 0x0000001f73737220 */ /* 0x080fe20000410000 */
[-C--:B------:R-:W-:Y:S01]  /*cb80*/  FMUL.FTZ R118, R118, R31.reuse ;  /* 0x0000001f76767220 */ /* 0x080fe20000410000 */
[-C--:B------:R-:W-:Y:S01]  /*cb90*/  FMUL.FTZ R119, R119, R31.reuse ;  /* 0x0000001f77777220 */ /* 0x080fe20000410000 */
[-C--:B------:R-:W-:Y:S01]  /*cba0*/  FMUL.FTZ R122, R122, R31.reuse ;  /* 0x0000001f7a7a7220 */ /* 0x080fe20000410000 */
[----:B------:R-:W-:Y:S01]  /*cbb0*/  FMUL.FTZ R123, R123, R31 ;  /* 0x0000001f7b7b7220 */ /* 0x000fe20000410000 */
[----:B------:R-:W1:Y:S01]  /*cbc0*/  MUFU.EX2 R58, R58 ;  /* 0x0000003a003a7308 */ /* 0x000e620000000800 */
[C---:B----4-:R-:W-:Y:S01]  /*cbd0*/  FADD.FTZ R12, R54.reuse, R13 ;  /* 0x0000000d360c7221 */ /* 0x050fe20000010000 */
[----:B------:R-:W-:Y:S01]  /*cbe0*/  F2FP.F16.F32.PACK_AB R43, R54, R43 ;  /* 0x0000002b362b723e */ /* 0x000fe200000000ff */
[-C--:B------:R-:W-:Y:S01]  /*cbf0*/  FMUL.FTZ R126, R126, R31.reuse ;  /* 0x0000001f7e7e7220 */ /* 0x080fe20000410000 */
[-C--:B------:R-:W-:Y:S01]  /*cc00*/  FMUL.FTZ R127, R127, R31.reuse ;  /* 0x0000001f7f7f7220 */ /* 0x080fe20000410000 */
[-C--:B------:R-:W-:Y:S01]  /*cc10*/  FMUL.FTZ R130, R130, R31.reuse ;  /* 0x0000001f82827220 */ /* 0x080fe20000410000 */
[-C--:B------:R-:W-:Y:S01]  /*cc20*/  FMUL.FTZ R131, R131, R31.reuse ;  /* 0x0000001f83837220 */ /* 0x080fe20000410000 */
[----:B------:R-:W-:Y:S01]  /*cc30*/  STSM.16.M88.4 [R18], R40 ;  /* 0x0000002812007844 */ /* 0x000fe20000000200 */
[----:B------:R-:W4:Y:S01]  /*cc40*/  MUFU.EX2 R51, R51 ;  /* 0x0000003300337308 */ /* 0x000f220000000800 */
[----:B--2---:R-:W-:Y:S01]  /*cc50*/  FADD.FTZ R13, R47, R12 ;  /* 0x0000000c2f0d7221 */ /* 0x004fe20000010000 */
[-C--:B------:R-:W-:Y:S01]  /*cc60*/  FMUL.FTZ R134, R134, R31.reuse ;  /* 0x0000001f86867220 */ /* 0x080fe20000410000 */
[----:B------:R-:W-:-:S05]  /*cc70*/  FMUL.FTZ R135, R135, R31 ;  /* 0x0000001f87877220 */ /* 0x000fca0000410000 */
[----:B------:R-:W2:Y:S01]  /*cc80*/  MUFU.EX2 R6, R6 ;  /* 0x0000000600067308 */ /* 0x000ea20000000800 */
[C---:B-1----:R-:W-:Y:S01]  /*cc90*/  FADD.FTZ R12, R58.reuse, R13 ;  /* 0x0000000d3a0c7221 */ /* 0x042fe20000010000 */
[----:B------:R-:W-:-:S06]  /*cca0*/  F2FP.F16.F32.PACK_AB R49, R58, R47 ;  /* 0x0000002f3a31723e */ /* 0x000fcc00000000ff */
[----:B------:R-:W1:Y:S01]  /*ccb0*/  MUFU.EX2 R4, R4 ;  /* 0x0000000400047308 */ /* 0x000e620000000800 */
[----:B----4-:R-:W-:Y:S01]  /*ccc0*/  FADD.FTZ R13, R51, R12 ;  /* 0x0000000c330d7221 */ /* 0x010fe20000010000 */
[----:B------:R-:W-:-:S04]  /*ccd0*/  FADD.FTZ R12, R20, R15 ;  /* 0x0000000f140c7221 */ /* 0x000fc80000010000 */
[----:B------:R-:W-:Y:S02]  /*cce0*/  FADD.FTZ R15, R57, R12 ;  /* 0x0000000c390f7221 */ /* 0x000fe40000010000 */
[----:B------:R-:W4:Y:S01]  /*ccf0*/  MUFU.EX2 R21, R21 ;  /* 0x0000001500157308 */ /* 0x000f220000000800 */
[----:B--2---:R-:W-:Y:S01]  /*cd00*/  FADD.FTZ R13, R6, R13 ;  /* 0x0000000d060d7221 */ /* 0x004fe20000010000 */
[----:B------:R-:W-:Y:S01]  /*cd10*/  FADD.FTZ R14, R56, R15 ;  /* 0x0000000f380e7221 */ /* 0x000fe20000010000 */
[----:B------:R-:W-:-:S05]  /*cd20*/  F2FP.F16.F32.PACK_AB R51, R6, R51 ;  /* 0x000000330633723e */ /* 0x000fca00000000ff */
[----:B------:R-:W2:Y:S01]  /*cd30*/  MUFU.EX2 R61, R61 ;  /* 0x0000003d003d7308 */ /* 0x000ea20000000800 */
[----:B-1----:R-:W-:Y:S01]  /*cd40*/  FADD.FTZ R12, R4, R13 ;  /* 0x0000000d040c7221 */ /* 0x002fe20000010000 */
[----:B------:R-:W-:Y:S06]  /*cd50*/  STSM.16.M88.4 [R136+0x27800], R48 ;  /* 0x0278003088007844 */ /* 0x000fec0000000200 */
[----:B------:R-:W1:Y:S01]  /*cd60*/  MUFU.EX2 R55, R55 ;  /* 0x0000003700377308 */ /* 0x000e620000000800 */
[----:B----4-:R-:W-:-:S07]  /*cd70*/  FADD.FTZ R12, R21, R12 ;  /* 0x0000000c150c7221 */ /* 0x010fce0000010000 */
[----:B------:R-:W4:Y:S01]  /*cd80*/  MUFU.EX2 R60, R60 ;  /* 0x0000003c003c7308 */ /* 0x000f220000000800 */
[----:B--2---:R-:W-:-:S07]  /*cd90*/  FADD.FTZ R15, R61, R14 ;  /* 0x0000000e3d0f7221 */ /* 0x004fce0000010000 */
[----:B------:R-:W2:Y:S01]  /*cda0*/  MUFU.EX2 R66, R66 ;  /* 0x0000004200427308 */ /* 0x000ea20000000800 */
[----:B-1----:R-:W-:-:S07]  /*cdb0*/  FADD.FTZ R13, R55, R12 ;  /* 0x0000000c370d7221 */ /* 0x002fce0000010000 */
[----:B------:R-:W1:Y:S01]  /*cdc0*/  MUFU.EX2 R65, R65 ;  /* 0x0000004100417308 */ /* 0x000e620000000800 */
[----:B----4-:R-:W-:-:S07]  /*cdd0*/  FADD.FTZ R12, R60, R15 ;  /* 0x0000000f3c0c7221 */ /* 0x010fce0000010000 */
[----:B------:R-:W4:Y:S01]  /*cde0*/  MUFU.EX2 R59, R59 ;  /* 0x0000003b003b7308 */ /* 0x000f220000000800 */
[----:B--2---:R-:W-:-:S07]  /*cdf0*/  FADD.FTZ R6, R66, R13 ;  /* 0x0000000d42067221 */ /* 0x004fce0000010000 */
[----:B------:R-:W2:Y:S01]  /*ce00*/  MUFU.EX2 R64, R64 ;  /* 0x0000004000407308 */ /* 0x000ea20000000800 */
[----:B-1----:R-:W-:Y:S01]  /*ce10*/  FADD.FTZ R15, R65, R12 ;  /* 0x0000000c410f7221 */ /* 0x002fe20000010000 */
[----:B------:R-:W-:Y:S02]  /*ce20*/  F2FP.F16.F32.PACK_AB R12, R57, R20 ;  /* 0x00000014390c723e */ /* 0x000fe400000000ff */
[----:B------:R-:W-:-:S04]  /*ce30*/  F2FP.F16.F32.PACK_AB R60, R65, R60 ;  /* 0x0000003c413c723e */ /* 0x000fc800000000ff */
[----:B------:R-:W1:Y:S01]  /*ce40*/  MUFU.EX2 R28, R75 ;  /* 0x0000004b001c7308 */ /* 0x000e620000000800 */
[----:B----4-:R-:W-:-:S07]  /*ce50*/  FADD.FTZ R13, R59, R6 ;  /* 0x000000063b0d7221 */ /* 0x010fce0000010000 */
[----:B------:R-:W4:Y:S01]  /*ce60*/  MUFU.EX2 R69, R69 ;  /* 0x0000004500457308 */ /* 0x000f220000000800 */
[----:B--2---:R-:W-:Y:S01]  /*ce70*/  FADD.FTZ R14, R64, R15 ;  /* 0x0000000f400e7221 */ /* 0x004fe20000010000 */
[----:B------:R-:W-:-:S06]  /*ce80*/  F2FP.F16.F32.PACK_AB R15, R66, R55 ;  /* 0x00000037420f723e */ /* 0x000fcc00000000ff */
[----:B------:R-:W2:Y:S01]  /*ce90*/  MUFU.EX2 R72, R72 ;  /* 0x0000004800487308 */ /* 0x000ea20000000800 */
[----:B-1----:R-:W-:-:S07]  /*cea0*/  FADD.FTZ R6, R28, R13 ;  /* 0x0000000d1c067221 */ /* 0x002fce0000010000 */
[----:B------:R-:W1:Y:S01]  /*ceb0*/  MUFU.EX2 R63, R78 ;  /* 0x0000004e003f7308 */ /* 0x000e620000000800 */
[----:B----4-:R-:W-:Y:S01]  /*cec0*/  FADD.FTZ R13, R69, R14 ;  /* 0x0000000e450d7221 */ /* 0x010fe20000010000 */
[----:B------:R-:W-:Y:S02]  /*ced0*/  F2FP.F16.F32.PACK_AB R14, R61, R56 ;  /* 0x000000383d0e723e */ /* 0x000fe400000000ff */
[----:B------:R-:W-:Y:S02]  /*cee0*/  F2FP.F16.F32.PACK_AB R62, R69, R64 ;  /* 0x00000040453e723e */ /* 0x000fe400000000ff */
[----:B------:R-:W-:Y:S02]  /*cef0*/  F2FP.F16.F32.PACK_AB R61, R28, R59 ;  /* 0x0000003b1c3d723e */ /* 0x000fe400000000ff */
[----:B------:R-:W3:Y:S01]  /*cf00*/  MUFU.EX2 R73, R73 ;  /* 0x0000004900497308 */ /* 0x000ee20000000800 */
[----:B--2---:R-:W-:Y:S01]  /*cf10*/  FADD.FTZ R20, R72, R13 ;  /* 0x0000000d48147221 */ /* 0x004fe20000010000 */
[----:B------:R-:W-:-:S05]  /*cf20*/  F2FP.F16.F32.PACK_AB R13, R21, R4 ;  /* 0x00000004150d723e */ /* 0x000fca00000000ff */
[----:B------:R2:W-:Y:S01]  /*cf30*/  STSM.16.M88.4 [R17], R12 ;  /* 0x0000000c11007844 */ /* 0x0005e20000000200 */
[----:B------:R-:W4:Y:S01]  /*cf40*/  MUFU.EX2 R139, R139 ;  /* 0x0000008b008b7308 */ /* 0x000f220000000800 */
[----:B-1----:R-:W-:-:S07]  /*cf50*/  FADD.FTZ R6, R63, R6 ;  /* 0x000000063f067221 */ /* 0x002fce0000010000 */
[----:B------:R-:W-:Y:S01]  /*cf60*/  MUFU.EX2 R68, R68 ;  /* 0x0000004400447308 */ /* 0x000fe20000000800 */
[C---:B---3--:R-:W-:Y:S01]  /*cf70*/  FADD.FTZ R25, R73.reuse, R20 ;  /* 0x0000001449197221 */ /* 0x048fe20000010000 */
[----:B------:R-:W-:Y:S01]  /*cf80*/  F2FP.F16.F32.PACK_AB R72, R73, R72 ;  /* 0x000000484948723e */ /* 0x000fe200000000ff */
[----:B--2---:R-:W-:-:S05]  /*cf90*/  IMAD.MOV.U32 R12, RZ, RZ, R9 ;  /* 0x000000ffff0c7224 */ /* 0x004fca00078e0009 */
[----:B------:R-:W1:Y:S01]  /*cfa0*/  MUFU.EX2 R11, R85 ;  /* 0x00000055000b7308 */ /* 0x000e620000000800 */
[C---:B----4-:R-:W-:Y:S01]  /*cfb0*/  F2FP.F16.F32.PACK_AB R63, R139.reuse, R63 ;  /* 0x0000003f8b3f723e */ /* 0x050fe200000000ff */
[----:B------:R-:W-:-:S04]  /*cfc0*/  FADD.FTZ R6, R139, R6 ;  /* 0x000000068b067221 */ /* 0x000fc80000010000 */
[----:B------:R3:W-:Y:S02]  /*cfd0*/  STSM.16.M88.4 [R22+0x6000], R60 ;  /* 0x0060003c16007844 */ /* 0x0007e40000000200 */
[----:B------:R-:W2:Y:S08]  /*cfe0*/  MUFU.EX2 R27, R82 ;  /* 0x00000052001b7308 */ /* 0x000eb00000000800 */
[----:B------:R-:W4:Y:S01]  /*cff0*/  MUFU.EX2 R83, R83 ;  /* 0x0000005300537308 */ /* 0x000f220000000800 */
[----:B-1----:R-:W-:Y:S01]  /*d000*/  F2FP.F16.F32.PACK_AB R74, R11, R68 ;  /* 0x000000440b4a723e */ /* 0x002fe200000000ff */
[----:B------:R-:W-:-:S06]  /*d010*/  FADD.FTZ R68, R68, R25 ;  /* 0x0000001944447221 */ /* 0x000fcc0000010000 */
[----:B------:R-:W1:Y:S01]  /*d020*/  MUFU.EX2 R29, R86 ;  /* 0x00000056001d7308 */ /* 0x000e620000000800 */
[----:B--2---:R-:W-:-:S07]  /*d030*/  FADD.FTZ R6, R27, R6 ;  /* 0x000000061b067221 */ /* 0x004fce0000010000 */
[----:B------:R-:W2:Y:S01]  /*d040*/  MUFU.EX2 R80, R80 ;  /* 0x0000005000507308 */ /* 0x000ea20000000800 */
[C---:B----4-:R-:W-:Y:S01]  /*d050*/  F2FP.F16.F32.PACK_AB R73, R83.reuse, R27 ;  /* 0x0000001b5349723e */ /* 0x050fe200000000ff */
[----:B------:R-:W-:-:S04]  /*d060*/  FADD.FTZ R6, R83, R6 ;  /* 0x0000000653067221 */ /* 0x000fc80000010000 */
[----:B-1----:R-:W-:Y:S01]  /*d070*/  FADD.FTZ R4, R29, R6 ;  /* 0x000000061d047221 */ /* 0x002fe20000010000 */
[----:B------:R-:W-:Y:S01]  /*d080*/  FADD.FTZ R6, R11, R68 ;  /* 0x000000440b067221 */ /* 0x000fe20000010000 */
[----:B------:R-:W-:Y:S01]  /*d090*/  IMAD.MOV.U32 R11, RZ, RZ, R7 ;  /* 0x000000ffff0b7224 */ /* 0x000fe200078e0007 */
[C---:B--2---:R-:W-:Y:S01]  /*d0a0*/  F2FP.F16.F32.PACK_AB R75, R80.reuse, R29 ;  /* 0x0000001d504b723e */ /* 0x044fe200000000ff */
[----:B------:R-:W-:-:S04]  /*d0b0*/  FADD.FTZ R4, R80, R4 ;  /* 0x0000000450047221 */ /* 0x000fc80000010000 */
[----:B------:R3:W-:Y:S01]  /*d0c0*/  STSM.16.M88.4 [R18+0x6000], R72 ;  /* 0x0060004812007844 */ /* 0x0007e20000000200 */
[----:B------:R1:W-:Y:S06]  /*d0d0*/  MEMBAR.ALL.CTA ;  /* 0x0000000000007992 */ /* 0x0003ec0000008000 */
[----:B-1----:R-:W1:Y:S02]  /*d0e0*/  FENCE.VIEW.ASYNC.S ;  /* 0x00000000000073c6 */ /* 0x002e640000000000 */
[----:B-1----:R-:W-:Y:S01]  /*d0f0*/  NOP ;  /* 0x0000000000007918 */ /* 0x002fe20000000000 */
[----:B------:R-:W-:Y:S05]  /*d100*/  @P2 BRA `(.L_x_729) ;  /* 0xffffffd000042947 */ /* 0x000fea000383ffff */
.L_x_712:
[----:B------:R-:W-:Y:S06]  /*d110*/  BAR.ARV 0x8, 0x1a0 ;  /* 0x0206800000007b1d */ /* 0x000fec0000002000 */
[----:B------:R-:W-:Y:S05]  /*d120*/  @!P0 BRA `(.L_x_730) ;  /* 0x0000000000048947 */ /* 0x000fea0003800000 */
[----:B------:R-:W-:Y:S01]  /*d130*/  BPT.TRAP 0x1 ;  /* 0x000000040000795c */ /* 0x000fe20000300000 */
.L_x_730:
[----:B------:R-:W-:Y:S01]  /*d140*/  ULEA UR9, UR36, UR39, 0x3 ;  /* 0x0000002724097291 */ /* 0x000fe2000f8e183f */
[----:B------:R-:W-:-:S05]  /*d150*/  IMAD.U32 R0, RZ, RZ, UR49 ;  /* 0x00000031ff007e24 */ /* 0x000fca000f8e00ff */
[----:B------:R-:W-:-:S04]  /*d160*/  SHF.L.U32 R0, R0, 0x1f, RZ ;  /* 0x0000001f00007819 */ /* 0x000fc800000006ff */
[----:B------:R1:W1:Y:S01]  /*d170*/  SYNCS.PHASECHK.TRANS64.TRYWAIT P2, [UR9+0x2d850], R0 ;  /* 0x02d85000ff0075a7 */ /* 0x0002620008040149 */
[----:B------:R-:W-:Y:S05]  /*d180*/  @!P0 BRA `(.L_x_731) ;  /* 0x0000000000048947 */ /* 0x000fea0003800000 */
[----:B------:R-:W-:Y:S01]  /*d190*/  BPT.TRAP 0x1 ;  /* 0x000000040000795c */ /* 0x000fe20000300000 */
.L_x_731:
[----:B-1----:R-:W-:Y:S05]  /*d1a0*/  @P2 BRA `(.L_x_732) ;  /* 0x0000000000082947 */ /* 0x002fea0003800000 */
[----:B------:R-:W1:Y:S02]  /*d1b0*/  SYNCS.PHASECHK.TRANS64.TRYWAIT P0, [UR9+0x2d850], R0 ;  /* 0x02d85000ff0075a7 */ /* 0x000e640008000149 */
[----:B-1----:R-:W-:Y:S05]  /*d1c0*/  @!P0 BRA `(.L_x_733) ;  /* 0x0000004c00c48947 */ /* 0x002fea0003800000 */
.L_x_732:
[----:B------:R-:W-:Y:S01]  /*d1d0*/  UIADD3 UR39, UR39, 0x400, URZ ;  /* 0x0000040027277890 */ /* 0x000fe2000fffe03f */
[----:B------:R-:W-:Y:S01]  /*d1e0*/  WARPGROUP.ARRIVE ;  /* 0x00000000000079c5 */ /* 0x000fe20000000000 */
[----:B------:R-:W-:Y:S01]  /*d1f0*/  ULOP3.LUT UR41, UR41, 0x10000, URZ, 0xfc, !UPT ;  /* 0x0001000029297892 */ /* 0x000fe2000f8efc3f */
[----:B------:R-:W1:Y:S01]  /*d200*/  SHFL.BFLY PT, R3, R6, 0x2, 0x1f ;  /* 0x0c401f0006037f89 */ /* 0x000e6200000e0000 */
[----:B------:R-:W-:Y:S01]  /*d210*/  USHF.R.U32.HI UR39, URZ, 0x4, UR39 ;  /* 0x000000043f277899 */ /* 0x000fe20008011627 */
[----:B--2---:R-:W-:Y:S01]  /*d220*/  IMAD.U32 R14, RZ, RZ, UR9 ;  /* 0x00000009ff0e7e24 */ /* 0x004fe2000f8e00ff */
[----:B------:R-:W-:Y:S01]  /*d230*/  UMOV UR5, 0x40000040 ;  /* 0x4000004000057882 */ /* 0x000fe20000000000 */
[----:B------:R-:W-:Y:S01]  /*d240*/  UMOV UR7, 0x80000020 ;  /* 0x8000002000077882 */ /* 0x000fe20000000000 */
[----:B------:R-:W-:Y:S01]  /*d250*/  ULOP3.LUT UR39, UR39, 0x3fff, URZ, 0xc0, !UPT ;  /* 0x00003fff27277892 */ /* 0x000fe2000f8ec03f */
[----:B------:R-:W2:Y:S01]  /*d260*/  SHFL.BFLY PT, R5, R4, 0x2, 0x1f ;  /* 0x0c401f0004057f89 */ /* 0x000ea200000e0000 */
[----:B------:R-:W-:Y:S01]  /*d270*/  UMOV UR4, UR41 ;  /* 0x0000002900047c82 */ /* 0x000fe20008000000 */
[----:B------:R-:W-:Y:S01]  /*d280*/  IMAD.MOV.U32 R10, RZ, RZ, RZ ;  /* 0x000000ffff0a7224 */ /* 0x000fe200078e00ff */
[----:B------:R-:W-:Y:S01]  /*d290*/  ULOP3.LUT UR8, UR39, 0x2000000, URZ, 0xfc, !UPT ;  /* 0x0200000027087892 */ /* 0x000fe2000f8efc3f */
[----:B------:R-:W-:Y:S01]  /*d2a0*/  IMAD.U32 R15, RZ, RZ, UR33 ;  /* 0x00000021ff0f7e24 */ /* 0x000fe2000f8e00ff */
[----:B------:R-:W-:-:S02]  /*d2b0*/  UIADD3 UR37, UR37, 0x1, URZ ;  /* 0x0000000125257890 */ /* 0x000fc4000fffe03f */
        /* <DEDUP_REMOVED lines=8> */
[----:B------:R-:W-:Y:S01]  /*d340*/  IMAD.U32 R6, RZ, RZ, UR33 ;  /* 0x00000021ff067e24 */ /* 0x000fe2000f8e00ff */
[----:B------:R-:W-:Y:S01]  /*d350*/  UMOV UR5, 0x40000040 ;  /* 0x4000004000057882 */ /* 0x000fe20000000000 */
[----:B------:R-:W-:Y:S01]  /*d360*/  UMOV UR7, 0x80000020 ;  /* 0x8000002000077882 */ /* 0x000fe20000000000 */
[----:B--2---:R-:W-:Y:S01]  /*d370*/  FADD.FTZ R5, R5, R4 ;  /* 0x0000000405057221 */ /* 0x004fe20000010000 */
[----:B------:R-:W1:Y:S01]  /*d380*/  SHFL.BFLY PT, R0, R3, 0x1, 0x1f ;  /* 0x0c201f0003007f89 */ /* 0x000e6200000e0000 */
[----:B------:R-:W-:Y:S01]  /*d390*/  IMAD.MOV.U32 R4, RZ, RZ, RZ ;  /* 0x000000ffff047224 */ /* 0x000fe200078e00ff */
[----:B------:R-:W-:-:S02]  /*d3a0*/  USEL UR36, UR36, URZ, UP0 ;  /* 0x0000003f24247287 */ /* 0x000fc40008000000 */
[----:B------:R-:W2:Y:S01]  /*d3b0*/  SHFL.BFLY PT, R8, R5, 0x1, 0x1f ;  /* 0x0c201f0005087f89 */ /* 0x000ea200000e0000 */
[----:B-1----:R-:W-:Y:S01]  /*d3c0*/  FADD.FTZ R12, R3, R0 ;  /* 0x00000000030c7221 */ /* 0x002fe20000010000 */
[----:B------:R-:W-:Y:S02]  /*d3d0*/  IMAD.MOV.U32 R3, RZ, RZ, -0x800000 ;  /* 0xff800000ff037424 */ /* 0x000fe400078e00ff */
[----:B------:R-:W-:Y:S02]  /*d3e0*/  IMAD.MOV.U32 R0, RZ, RZ, -0x800000 ;  /* 0xff800000ff007424 */ /* 0x000fe400078e00ff */
[----:B--2---:R-:W-:Y:S01]  /*d3f0*/  FADD.FTZ R13, R5, R8 ;  /* 0x00000008050d7221 */ /* 0x004fe20000010000 */
[----:B------:R-:W-:-:S04]  /*d400*/  FSETP.NE.FTZ.AND P0, PT, R12, RZ, PT ;  /* 0x000000ff0c00720b */ /* 0x000fc80003f15000 */
[----:B------:R-:W-:-:S09]  /*d410*/  FSETP.NE.FTZ.AND P2, PT, R13, RZ, PT ;  /* 0x000000ff0d00720b */ /* 0x000fd20003f55000 */
[----:B------:R-:W1:Y:S01]  /*d420*/  @P0 MUFU.LG2 R8, R12 ;  /* 0x0000000c00080308 */ /* 0x000e620000000c00 */
[----:B------:R-:W-:-:S03]  /*d430*/  @P0 FMUL.FTZ R6, R6, 0.69314718246459960938 ;  /* 0x3f31721806060820 */ /* 0x000fc60000410000 */
[----:B------:R-:W-:-:S04]  /*d440*/  @P2 FMUL.FTZ R15, R15, 0.69314718246459960938 ;  /* 0x3f3172180f0f2820 */ /* 0x000fc80000410000 */
[----:B------:R-:W2:Y:S08]  /*d450*/  @P2 MUFU.LG2 R11, R13 ;  /* 0x0000000d000b2308 */ /* 0x000eb00000000c00 */
[----:B------:R-:W5:Y:S01]  /*d460*/  @P2 MUFU.RCP R10, R13 ;  /* 0x0000000d000a2308 */ /* 0x000f620000001000 */
[----:B-1----:R-:W-:-:S04]  /*d470*/  @P0 FMUL.FTZ R5, R8, 0.69314718246459960938 ;  /* 0x3f31721808050820 */ /* 0x002fc80000410000 */
[----:B------:R-:W-:-:S03]  /*d480*/  @P0 FFMA.FTZ R3, R6, R7, R5 ;  /* 0x0000000706030223 */ /* 0x000fc60000010005 */
[----:B------:R-:W1:Y:S01]  /*d490*/  @P0 MUFU.RCP R4, R12 ;  /* 0x0000000c00040308 */ /* 0x000e620000001000 */
[----:B--2---:R-:W-:Y:S01]  /*d4a0*/  @P2 FMUL.FTZ R8, R11, 0.69314718246459960938 ;  /* 0x3f3172180b082820 */ /* 0x004fe20000410000 */
[----:B------:R-:W-:Y:S01]  /*d4b0*/  @!P1 VIADD R11, R14, 0x2d860 ;  /* 0x0002d8600e0b9836 */ /* 0x000fe20000000000 */
[----:B------:R-:W-:Y:S02]  /*d4c0*/  PLOP3.LUT P0, PT, PT, PT, PT, 0x8, 0x0 ;  /* 0x000000000000781c */ /* 0x000fe40003f0e170 */
[----:B------:R-:W-:Y:S02]  /*d4d0*/  @P2 FFMA.FTZ R0, R15, R9, R8 ;  /* 0x000000090f002223 */ /* 0x000fe40000010008 */
[----:B------:R-:W-:Y:S01]  /*d4e0*/  @!P1 PRMT R11, RZ, 0x654, R11 ;  /* 0x00000654ff0b9816 */ /* 0x000fe2000000000b */
        /* <DEDUP_REMOVED lines=45> */
[----:B------:R-:W-:-:S04]  /*d7c0*/  USEL UR4, URZ, 0x1, UP0 ;  /* 0x000000013f047887 */ /* 0x000fc80008000000 */
[----:B------:R-:W-:Y:S01]  /*d7d0*/  ULOP3.LUT UR49, UR49, UR4, URZ, 0x3c, !UPT ;  /* 0x0000000431317292 */ /* 0x000fe2000f8e3c3f */
[----:B------:R-:W-:Y:S02]  /*d7e0*/  WARPGROUP.DEPBAR.LE gsb0, 0x0 ;  /* 0x00008000000079c5 */ /* 0x000fe40000010000 */
[----:B------:R2:W-:Y:S01]  /*d7f0*/  @!P1 SYNCS.ARRIVE.TRANS64.RED.A1T0 RZ, [R11+URZ], RZ ;  /* 0x000000ff0bff99a7 */ /* 0x0005e2000810043f */
[----:B-----5:R-:W-:Y:S01]  /*d800*/  FMUL.FTZ R26, R123, R10 ;  /* 0x0000000a7b1a7220 */ /* 0x020fe20000410000 */
[-C--:B-1----:R-:W-:Y:S01]  /*d810*/  FMUL.FTZ R28, R88, R4.reuse ;  /* 0x00000004581c7220 */ /* 0x082fe20000410000 */
        /* <DEDUP_REMOVED lines=45> */
[----:B--2---:R-:W-:-:S07]  /*daf0*/  FMUL.FTZ R135, R135, R10 ;  /* 0x0000000a87877220 */ /* 0x004fce0000410000 */
.L_x_663:
[----:B------:R-:W1:Y:S08]  /*db00*/  S2UR UR4, SR_CgaCtaId ;  /* 0x00000000000479c3 */ /* 0x000e700000008800 */
[----:B------:R-:W-:Y:S01]  /*db10*/  BAR.SYNC.DEFER_BLOCKING 0x5, 0x1a0 ;  /* 0x0146800000007b1d */ /* 0x000fe20000010000 */
[----:B------:R-:W-:-:S05]  /*db20*/  VIADD R29, R2, 0xffffff80 ;  /* 0xffffff80021d7836 */ /* 0x000fca0000000000 */
[----:B------:R-:W-:Y:S02]  /*db30*/  UMOV UR39, 0x400 ;  /* 0x0000040000277882 */ /* 0x000fe40000000000 */
[----:B-1----:R-:W-:-:S09]  /*db40*/  ULEA UR39, UR4, UR39, 0x18 ;  /* 0x0000002704277291 */ /* 0x002fd2000f8ec03f */
[----:B------:R-:W1:Y:S02]  /*db50*/  LDS R4, [UR39+0x2d8d0] ;  /* 0x02d8d027ff047984 */ /* 0x000e640008000800 */
[----:B-1----:R-:W-:Y:S01]  /*db60*/  R2UR UR4, R4 ;  /* 0x00000000040472ca */ /* 0x002fe200000e0000 */
[----:B------:R-:W-:Y:S06]  /*db70*/  BAR.ARV 0x4, 0x1a0 ;  /* 0x0106800000007b1d */ /* 0x000fec0000002000 */
[----:B------:R-:W-:Y:S08]  /*db80*/  @P0 BRA `(.L_x_734) ;  /* 0x0000000800280947 */ /* 0x000ff00003800000 */
[C---:B------:R-:W-:Y:S01]  /*db90*/  IADD3 R5, P5, R140.reuse, 0x20, RZ ;  /* 0x000000208c057810 */ /* 0x040fe20007fbe0ff */
[----:B------:R-:W-:Y:S01]  /*dba0*/  BAR.SYNC.DEFER_BLOCKING 0x1, 0x180 ;  /* 0x0046000000007b1d */ /* 0x000fe20000010000 */
[C---:B------:R-:W-:Y:S01]  /*dbb0*/  IADD3 R11, P4, R140.reuse, 0x3000, RZ ;  /* 0x000030008c0b7810 */ /* 0x040fe20007f9e0ff */
[----:B------:R-:W-:Y:S01]  /*dbc0*/  USHF.R.S32.HI UR5, URZ, 0x1f, UR43 ;  /* 0x0000001f3f057899 */ /* 0x000fe2000801142b */
[----:B------:R-:W-:Y:S02]  /*dbd0*/  LOP3.LUT R8, R5, 0x180, RZ, 0xc0, !PT ;  /* 0x0000018005087812 */ /* 0x000fe400078ec0ff */
[----:B------:R-:W-:-:S03]  /*dbe0*/  IADD3 R25, P1, R140, 0x6020, RZ ;  /* 0x000060208c197810 */ /* 0x000fc60007f3e0ff */
[----:B----4-:R-:W1:Y:S01]  /*dbf0*/  LDC.64 R34, c[0x0][0xb78] ;  /* 0x0002de00ff227b82 */ /* 0x010e620000000a00 */
[----:B------:R-:W-:Y:S01]  /*dc00*/  SHF.R.U64 R8, R8, 0x3, RZ ;  /* 0x0000000308087819 */ /* 0x000fe200000012ff */
[----:B------:R-:W-:Y:S01]  /*dc10*/  ULDC.64 UR6, c[0x0][0xb70] ;  /* 0x0002dc0000067ab9 */ /* 0x000fe20000000a00 */
[----:B------:R-:W-:Y:S01]  /*dc20*/  IADD3 R13, P3, R140, 0x3020, RZ ;  /* 0x000030208c0d7810 */ /* 0x000fe20007f7e0ff */
[----:B------:R-:W-:Y:S01]  /*dc30*/  UIMAD UR5, UR5, UR6, URZ ;  /* 0x00000006050572a4 */ /* 0x000fe2000f8e023f */
[----:B------:R-:W-:Y:S01]  /*dc40*/  LOP3.LUT R8, R8, R5, RZ, 0x3c, !PT ;  /* 0x0000000508087212 */ /* 0x000fe200078e3cff */
[----:B------:R-:W-:Y:S01]  /*dc50*/  UIMAD.WIDE.U32 UR8, UR43, UR6, URZ ;  /* 0x000000062b0872a5 */ /* 0x000fe2000f8e003f */
[----:B------:R-:W-:Y:S01]  /*dc60*/  LOP3.LUT R5, R140, 0x180, RZ, 0xc0, !PT ;  /* 0x000001808c057812 */ /* 0x000fe200078ec0ff */
[----:B------:R-:W-:Y:S01]  /*dc70*/  UIMAD UR5, UR43, UR7, UR5 ;  /* 0x000000072b0572a4 */ /* 0x000fe2000f8e0205 */
[----:B------:R-:W-:Y:S01]  /*dc80*/  LOP3.LUT R10, R11, 0x180, RZ, 0xc0, !PT ;  /* 0x000001800b0a7812 */ /* 0x000fe200078ec0ff */
[----:B------:R-:W-:Y:S01]  /*dc90*/  USHF.R.S32.HI UR6, URZ, 0x1f, UR44 ;  /* 0x0000001f3f067899 */ /* 0x000fe2000801142c */
[----:B------:R-:W-:Y:S01]  /*dca0*/  SHF.R.U64 R5, R5, 0x3, RZ ;  /* 0x0000000305057819 */ /* 0x000fe200000012ff */
[----:B------:R-:W-:Y:S01]  /*dcb0*/  UIADD3 UR5, UR9, UR5, URZ ;  /* 0x0000000509057290 */ /* 0x000fe2000fffe03f */
[----:B------:R-:W-:-:S02]  /*dcc0*/  LOP3.LUT R24, R25, 0x180, RZ, 0xc0, !PT ;  /* 0x0000018019187812 */ /* 0x000fc400078ec0ff */
[----:B------:R-:W-:Y:S02]  /*dcd0*/  LOP3.LUT R12, R13, 0x180, RZ, 0xc0, !PT ;  /* 0x000001800d0c7812 */ /* 0x000fe400078ec0ff */
[----:B------:R-:W-:Y:S01]  /*dce0*/  LOP3.LUT R4, R5, R140, RZ, 0x3c, !PT ;  /* 0x0000008c05047212 */ /* 0x000fe200078e3cff */
[----:B------:R-:W-:Y:S01]  /*dcf0*/  IMAD.MOV.U32 R5, RZ, RZ, R141 ;  /* 0x000000ffff057224 */ /* 0x000fe200078e008d */
[----:B------:R-:W-:Y:S02]  /*dd00*/  SHF.R.U64 R10, R10, 0x3, RZ ;  /* 0x000000030a0a7819 */ /* 0x000fe400000012ff */
[----:B------:R-:W-:Y:S02]  /*dd10*/  SHF.R.U64 R24, R24, 0x3, RZ ;  /* 0x0000000318187819 */ /* 0x000fe400000012ff */
[----:B------:R-:W-:Y:S02]  /*dd20*/  SHF.R.S32.HI R30, RZ, 0x1f, R29 ;  /* 0x0000001fff1e7819 */ /* 0x000fe4000001141d */
[----:B------:R-:W-:-:S02]  /*dd30*/  SHF.R.U64 R12, R12, 0x3, RZ ;  /* 0x000000030c0c7819 */ /* 0x000fc400000012ff */
[----:B------:R-:W-:Y:S02]  /*dd40*/  LOP3.LUT R10, R10, R11, RZ, 0x3c, !PT ;  /* 0x0000000b0a0a7212 */ /* 0x000fe400078e3cff */
[----:B------:R-:W-:Y:S02]  /*dd50*/  IADD3 R21, P2, R140, 0x6000, RZ ;  /* 0x000060008c157810 */ /* 0x000fe40007f5e0ff */
[----:B------:R-:W-:Y:S02]  /*dd60*/  LOP3.LUT R24, R24, R25, RZ, 0x3c, !PT ;  /* 0x0000001918187212 */ /* 0x000fe400078e3cff */
[----:B------:R-:W-:Y:S02]  /*dd70*/  LEA.HI R11, R30, R29, RZ, 0x7 ;  /* 0x0000001d1e0b7211 */ /* 0x000fe400078f38ff */
[----:B------:R-:W-:Y:S02]  /*dd80*/  MOV R25, R4 ;  /* 0x0000000400197202 */ /* 0x000fe40000000f00 */
[----:B------:R-:W-:-:S02]  /*dd90*/  F2FP.F16.F32.PACK_AB R4, R89, R28 ;  /* 0x0000001c5904723e */ /* 0x000fc400000000ff */
[----:B------:R-:W-:Y:S02]  /*dda0*/  F2FP.F16.F32.PACK_AB R5, R91, R90 ;  /* 0x0000005a5b05723e */ /* 0x000fe400000000ff */
[----:B------:R-:W-:Y:S01]  /*ddb0*/  F2FP.F16.F32.PACK_AB R6, R6, R9 ;  /* 0x000000090606723e */ /* 0x000fe200000000ff */
[--C-:B------:R-:W-:Y:S01]  /*ddc0*/  IMAD.X R9, RZ, RZ, R141.reuse, P5 ;  /* 0x000000ffff097224 */ /* 0x100fe200028e068d */
[----:B------:R-:W-:Y:S02]  /*ddd0*/  F2FP.F16.F32.PACK_AB R7, R7, R94 ;  /* 0x0000005e0707723e */ /* 0x000fe400000000ff */
[----:B------:R-:W-:Y:S01]  /*dde0*/  LOP3.LUT R12, R12, R13, RZ, 0x3c, !PT ;  /* 0x0000000d0c0c7212 */ /* 0x000fe200078e3cff */
[--C-:B------:R-:W-:Y:S01]  /*ddf0*/  IMAD.X R13, RZ, RZ, R141.reuse, P3 ;  /* 0x000000ffff0d7224 */ /* 0x100fe200018e068d */
[----:B------:R-:W-:Y:S01]  /*de00*/  LOP3.LUT R20, R21, 0x180, RZ, 0xc0, !PT ;  /* 0x0000018015147812 */ /* 0x000fe200078ec0ff */
[----:B------:R2:W-:Y:S01]  /*de10*/  STSM.16.M88.4 [R25], R4 ;  /* 0x0000000419007844 */ /* 0x0005e20000000200 */
[----:B------:R-:W-:Y:S01]  /*de20*/  LOP3.LUT R32, R11, 0xffffff80, RZ, 0xc0, !PT ;  /* 0xffffff800b207812 */ /* 0x000fe200078ec0ff */
[----:B------:R-:W-:Y:S01]  /*de30*/  IMAD.X R11, RZ, RZ, R141, P4 ;  /* 0x000000ffff0b7224 */ /* 0x000fe200020e068d */
[----:B------:R-:W-:-:S02]  /*de40*/  SHF.R.U64 R20, R20, 0x3, RZ ;  /* 0x0000000314147819 */ /* 0x000fc400000012ff */
[----:B------:R-:W-:Y:S01]  /*de50*/  MOV R28, R12 ;  /* 0x0000000c001c7202 */ /* 0x000fe20000000f00 */
[----:B------:R-:W-:Y:S01]  /*de60*/  IMAD.IADD R32, R29, 0x1, -R32 ;  /* 0x000000011d207824 */ /* 0x000fe200078e0a20 */
[----:B------:R-:W-:Y:S01]  /*de70*/  LOP3.LUT R20, R20, R21, RZ, 0x3c, !PT ;  /* 0x0000001514147212 */ /* 0x000fe200078e3cff */
[----:B------:R-:W-:Y:S01]  /*de80*/  IMAD.U32 R13, RZ, RZ, UR9 ;  /* 0x00000009ff0d7e24 */ /* 0x000fe2000f8e00ff */
[----:B------:R-:W-:Y:S01]  /*de90*/  LEA.HI R31, R30, R29, RZ, 0x5 ;  /* 0x0000001d1e1f7211 */ /* 0x000fe200078f28ff */
[----:B------:R-:W-:Y:S01]  /*dea0*/  IMAD.U32 R12, RZ, RZ, UR8 ;  /* 0x00000008ff0c7e24 */ /* 0x000fe2000f8e00ff */
[----:B------:R-:W-:Y:S01]  /*deb0*/  LOP3.LUT P0, RZ, R32, 0x3, RZ, 0xc0, !PT ;  /* 0x0000000320ff7812 */ /* 0x000fe2000780c0ff */
[----:B------:R-:W-:Y:S01]  /*dec0*/  IMAD.U32 R13, RZ, RZ, UR5 ;  /* 0x00000005ff0d7e24 */ /* 0x000fe2000f8e00ff */
[----:B------:R-:W-:Y:S01]  /*ded0*/  ULDC UR5, c[0x0][0xa88] ;  /* 0x0002a20000057ab9 */ /* 0x000fe20000000800 */
[--C-:B------:R-:W-:Y:S01]  /*dee0*/  IMAD.X R21, RZ, RZ, R141.reuse, P2 ;  /* 0x000000ffff157224 */ /* 0x100fe200010e068d */
[----:B------:R-:W-:Y:S01]  /*def0*/  MOV R30, R8 ;  /* 0x00000008001e7202 */ /* 0x000fe20000000f00 */
[----:B--2---:R-:W-:Y:S01]  /*df00*/  IMAD.X R25, RZ, RZ, R141, P1 ;  /* 0x000000ffff197224 */ /* 0x004fe200008e068d */
[----:B------:R-:W-:Y:S01]  /*df10*/  MOV R29, R10 ;  /* 0x0000000a001d7202 */ /* 0x000fe20000000f00 */
[C---:B-1----:R-:W-:Y:S01]  /*df20*/  IMAD R4, R34.reuse, UR6, RZ ;  /* 0x0000000622047c24 */ /* 0x042fe2000f8e02ff */
[----:B------:R-:W-:Y:S01]  /*df30*/  MOV R20, R20 ;  /* 0x0000001400147202 */ /* 0x000fe20000000f00 */
[----:B------:R-:W-:Y:S01]  /*df40*/  IMAD.WIDE.U32 R12, R34, UR44, R12 ;  /* 0x0000002c220c7c25 */ /* 0x000fe2000f8e000c */
[----:B------:R-:W-:Y:S01]  /*df50*/  MOV R24, R24 ;  /* 0x0000001800187202 */ /* 0x000fe20000000f00 */
[----:B------:R-:W-:Y:S01]  /*df60*/  ULDC.64 UR6, c[0x0][0xb40] ;  /* 0x0002d00000067ab9 */ /* 0x000fe20000000a00 */
[----:B------:R-:W-:Y:S01]  /*df70*/  F2FP.F16.F32.PACK_AB R5, R99, R98 ;  /* 0x000000626305723e */ /* 0x000fe200000000ff */
[----:B------:R-:W-:Y:S01]  /*df80*/  VIADD R25, R137, UR42 ;  /* 0x0000002a89197c36 */ /* 0x000fe20008000000 */
[----:B------:R-:W-:Y:S01]  /*df90*/  F2FP.F16.F32.PACK_AB R6, R101, R100 ;  /* 0x000000646506723e */ /* 0x000fe200000000ff */
[----:B------:R-:W-:Y:S01]  /*dfa0*/  IMAD R32, R35, UR44, R4 ;  /* 0x0000002c23207c24 */ /* 0x000fe2000f8e0204 */
[----:B------:R-:W-:Y:S01]  /*dfb0*/  F2FP.F16.F32.PACK_AB R4, R97, R96 ;  /* 0x000000606104723e */ /* 0x000fe200000000ff */
[----:B------:R-:W-:Y:S01]  /*dfc0*/  VIADD R33, R25, 0x8 ;  /* 0x0000000819217836 */ /* 0x000fe20000000000 */
[----:B------:R-:W-:-:S02]  /*dfd0*/  SHF.R.S32.HI R21, RZ, 0x1f, R25 ;  /* 0x0000001fff157819 */ /* 0x000fc40000011419 */
[C---:B------:R-:W-:Y:S02]  /*dfe0*/  ISETP.GE.OR P1, PT, R25.reuse, UR5, P0 ;  /* 0x0000000519007c0c */ /* 0x040fe40008726670 */
[----:B------:R-:W-:Y:S02]  /*dff0*/  IADD3 R25, P2, R25, R12, RZ ;  /* 0x0000000c19197210 */ /* 0x000fe40007f5e0ff */
[----:B------:R-:W-:Y:S02]  /*e000*/  F2FP.F16.F32.PACK_AB R7, R103, R102 ;  /* 0x000000666707723e */ /* 0x000fe400000000ff */
[----:B------:R-:W-:Y:S02]  /*e010*/  F2FP.F16.F32.PACK_AB R8, R105, R104 ;  /* 0x000000686908723e */ /* 0x000fe400000000ff */
[----:B------:R-:W-:Y:S01]  /*e020*/  F2FP.F16.F32.PACK_AB R9, R107, R106 ;  /* 0x0000006a6b09723e */ /* 0x000fe200000000ff */
[----:B------:R1:W-:Y:S01]  /*e030*/  STSM.16.M88.4 [R30], R4 ;  /* 0x000000041e007844 */ /* 0x0003e20000000200 */
[----:B------:R-:W-:-:S02]  /*e040*/  F2FP.F16.F32.PACK_AB R10, R109, R108 ;  /* 0x0000006c6d0a723e */ /* 0x000fc400000000ff */
[----:B------:R-:W-:Y:S02]  /*e050*/  F2FP.F16.F32.PACK_AB R11, R111, R110 ;  /* 0x0000006e6f0b723e */ /* 0x000fe400000000ff */
[----:B------:R-:W-:Y:S02]  /*e060*/  IADD3.X R32, R21, R13, R32, P2, !PT ;  /* 0x0000000d15207210 */ /* 0x000fe400017fe420 */
[----:B------:R-:W-:Y:S01]  /*e070*/  F2FP.F16.F32.PACK_AB R12, R113, R112 ;  /* 0x00000070710c723e */ /* 0x000fe200000000ff */
[----:B------:R-:W-:Y:S01]  /*e080*/  STSM.16.M88.4 [R29], R8 ;  /* 0x000000081d007844 */ /* 0x000fe20000000200 */
[----:B------:R-:W-:Y:S02]  /*e090*/  F2FP.F16.F32.PACK_AB R13, R115, R114 ;  /* 0x00000072730d723e */ /* 0x000fe400000000ff */
[----:B------:R-:W-:Y:S02]  /*e0a0*/  F2FP.F16.F32.PACK_AB R14, R117, R14 ;  /* 0x0000000e750e723e */ /* 0x000fe400000000ff */
[----:B------:R-:W-:-:S02]  /*e0b0*/  F2FP.F16.F32.PACK_AB R15, R15, R118 ;  /* 0x000000760f0f723e */ /* 0x000fc400000000ff */
[----:B------:R-:W-:Y:S02]  /*e0c0*/  F2FP.F16.F32.PACK_AB R120, R121, R120 ;  /* 0x000000787978723e */ /* 0x000fe400000000ff */
[----:B------:R-:W-:Y:S01]  /*e0d0*/  F2FP.F16.F32.PACK_AB R128, R129, R128 ;  /* 0x000000808180723e */ /* 0x000fe200000000ff */
[----:B------:R-:W-:Y:S01]  /*e0e0*/  STSM.16.M88.4 [R28], R12 ;  /* 0x0000000c1c007844 */ /* 0x000fe20000000200 */
[----:B------:R-:W-:Y:S02]  /*e0f0*/  F2FP.F16.F32.PACK_AB R121, R26, R27 ;  /* 0x0000001b1a79723e */ /* 0x000fe400000000ff */
[----:B------:R-:W-:Y:S02]  /*e100*/  F2FP.F16.F32.PACK_AB R122, R125, R124 ;  /* 0x0000007c7d7a723e */ /* 0x000fe400000000ff */
[----:B------:R-:W-:Y:S02]  /*e110*/  F2FP.F16.F32.PACK_AB R123, R123, R126 ;  /* 0x0000007e7b7b723e */ /* 0x000fe400000000ff */
[----:B------:R-:W-:-:S02]  /*e120*/  F2FP.F16.F32.PACK_AB R129, R131, R130 ;  /* 0x000000828381723e */ /* 0x000fc400000000ff */
[----:B------:R-:W-:Y:S01]  /*e130*/  F2FP.F16.F32.PACK_AB R130, R133, R132 ;  /* 0x000000848582723e */ /* 0x000fe200000000ff */
[----:B------:R-:W-:Y:S01]  /*e140*/  STSM.16.M88.4 [R20], R120 ;  /* 0x0000007814007844 */ /* 0x000fe20000000200 */
[----:B------:R-:W-:Y:S02]  /*e150*/  F2FP.F16.F32.PACK_AB R131, R135, R134 ;  /* 0x000000868783723e */ /* 0x000fe400000000ff */
[----:B-1----:R-:W-:Y:S02]  /*e160*/  SHF.R.S32.HI R6, RZ, 0x5, R31 ;  /* 0x00000005ff067819 */ /* 0x002fe4000001141f */
[----:B------:R-:W-:Y:S01]  /*e170*/  ISETP.GE.OR P0, PT, R33, UR5, P0 ;  /* 0x0000000521007c0c */ /* 0x000fe20008706670 */
[----:B------:R-:W-:Y:S01]  /*e180*/  STSM.16.M88.4 [R24], R128 ;  /* 0x0000008018007844 */ /* 0x000fe20000000200 */
[C---:B------:R-:W-:Y:S01]  /*e190*/  LEA R4, P2, R25.reuse, UR6, 0x2 ;  /* 0x0000000619047c11 */ /* 0x040fe2000f8410ff */
[----:B------:R-:W-:Y:S01]  /*e1a0*/  @!PT LDS RZ, [RZ] ;  /* 0x00000000fffff984 */ /* 0x000fe20000000800 */
[----:B------:R-:W-:Y:S01]  /*e1b0*/  @!PT LDS RZ, [RZ] ;  /* 0x00000000fffff984 */ /* 0x000fe20000000800 */
[----:B------:R-:W-:Y:S01]  /*e1c0*/  @!PT LDS RZ, [RZ] ;  /* 0x00000000fffff984 */ /* 0x000fe20000000800 */
[----:B------:R-:W-:Y:S01]  /*e1d0*/  @!PT LDS RZ, [RZ] ;  /* 0x00000000fffff984 */ /* 0x000fe20000000800 */
[----:B------:R1:W-:Y:S06]  /*e1e0*/  MEMBAR.ALL.CTA ;  /* 0x0000000000007992 */ /* 0x0003ec0000008000 */
[----:B-1----:R-:W1:Y:S01]  /*e1f0*/  FENCE.VIEW.ASYNC.S ;  /* 0x00000000000073c6 */ /* 0x002e620000000000 */
[----:B------:R-:W-:-:S03]  /*e200*/  LEA.HI.X R5, R25, UR7, R32, 0x2, P2 ;  /* 0x0000000719057c11 */ /* 0x000fc600090f1420 */
[----:B-1----:R-:W1:Y:S01]  /*e210*/  SHFL.IDX PT, R6, R6, RZ, 0x1f ;  /* 0x00001fff06067589 */ /* 0x002e6200000e0000 */
[----:B------:R-:W-:Y:S06]  /*e220*/  BAR.ARV 0x1, 0x1a0 ;  /* 0x0046800000007b1d */ /* 0x000fec0000002000 */
[----:B------:R2:W-:Y:S04]  /*e230*/  @!P1 STG.E desc[UR50][R4.64], R3 ;  /* 0x0000000304009986 */ /* 0x0005e8000c101932 */
[----:B------:R2:W-:Y:S01]  /*e240*/  @!P0 STG.E desc[UR50][R4.64+0x20], R0 ;  /* 0x0000200004008986 */ /* 0x0005e2000c101932 */
[----:B-1----:R-:W-:-:S13]  /*e250*/  ISETP.NE.AND P0, PT, R6, 0xb, PT ;  /* 0x0000000b0600780c */ /* 0x002fda0003f05270 */
[----:B--2---:R-:W-:Y:S05]  /*e260*/  @P0 BRA `(.L_x_735) ;  /* 0x0000000800000947 */ /* 0x004fea0003800000 */
        /* <DEDUP_REMOVED lines=26> */
.L_x_737:
[----:B------:R-:W-:Y:S05]  /*e410*/  BSYNC B0 ;  /* 0x0000000000007941 */ /* 0x000fea0003800000 */
.L_x_736:
[----:B------:R-:W-:Y:S05]  /*e420*/  BRA `(.L_x_735) ;  /* 0x0000000400907947 */ /* 0x000fea0003800000 */
.L_x_734:
[----:B------:R-:W1:Y:S01]  /*e430*/  LDC.64 R12, c[0x0][0xae0] ;  /* 0x0002b800ff0c7b82 */ /* 0x000e620000000a00 */
[----:B------:R-:W-:Y:S01]  /*e440*/  SHF.R.S32.HI R0, RZ, 0x1f, R29 ;  /* 0x0000001fff007819 */ /* 0x000fe2000001141d */
[----:B------:R-:W-:Y:S01]  /*e450*/  USHF.R.S32.HI UR5, URZ, 0x1f, UR43 ;  /* 0x0000001f3f057899 */ /* 0x000fe2000801142b */
[----:B------:R-:W-:Y:S01]  /*e460*/  ISETP.GT.AND P0, PT, R29, 0xbf, PT ;  /* 0x000000bf1d00780c */ /* 0x000fe20003f04270 */
[----:B------:R-:W-:Y:S01]  /*e470*/  USHF.R.S32.HI UR6, URZ, 0x1f, UR44 ;  /* 0x0000001f3f067899 */ /* 0x000fe2000801142c */
[----:B------:R-:W-:Y:S01]  /*e480*/  LEA.HI R25, R0, R29, RZ, 0x2 ;  /* 0x0000001d00197211 */ /* 0x000fe200078f10ff */
[----:B------:R-:W-:Y:S02]  /*e490*/  BSSY B0, `(.L_x_738) ;  /* 0x000001e000007945 */ /* 0x000fe40003800000 */
[----:B------:R-:W2:Y:S01]  /*e4a0*/  LDC R11, c[0x0][0xdac] ;  /* 0x00036b00ff0b7b82 */ /* 0x000ea20000000800 */
[----:B------:R-:W-:-:S05]  /*e4b0*/  LOP3.LUT R0, R25, 0x1ffffffc, RZ, 0xc0, !PT ;  /* 0x1ffffffc19007812 */ /* 0x000fca00078ec0ff */
[----:B------:R-:W-:Y:S02]  /*e4c0*/  IMAD.IADD R0, R29, 0x1, -R0 ;  /* 0x000000011d007824 */ /* 0x000fe400078e0a00 */
[----:B------:R-:W2:Y:S02]  /*e4d0*/  LDC R24, c[0x0][0xa88] ;  /* 0x0002a200ff187b82 */ /* 0x000ea40000000800 */
[----:B------:R-:W-:-:S06]  /*e4e0*/  IMAD.SHL.U32 R8, R0, 0x8, RZ ;  /* 0x0000000800087824 */ /* 0x000fcc00078e00ff */
[----:B------:R-:W2:Y:S01]  /*e4f0*/  LDC.64 R14, c[0x0][0xae8] ;  /* 0x0002ba00ff0e7b82 */ /* 0x000ea20000000a00 */
[----:B-1----:R-:W-:Y:S01]  /*e500*/  IMAD R10, R12, UR5, RZ ;  /* 0x000000050c0a7c24 */ /* 0x002fe2000f8e02ff */
[----:B------:R-:W-:Y:S06]  /*e510*/  @P0 BRA `(.L_x_739) ;  /* 0x0000000000540947 */ /* 0x000fec0003800000 */
[----:B------:R-:W-:Y:S01]  /*e520*/  IMAD.U32 R5, RZ, RZ, UR42 ;  /* 0x0000002aff057e24 */ /* 0x000fe2000f8e00ff */
[----:B------:R-:W-:-:S04]  /*e530*/  ULDC UR7, c[0x0][0xa88] ;  /* 0x0002a20000077ab9 */ /* 0x000fc80000000800 */
[----:B------:R-:W-:-:S04]  /*e540*/  IADD3 R4, R5, -0x80, R2 ;  /* 0xffffff8005047810 */ /* 0x000fc80007ffe002 */
[----:B------:R-:W-:-:S13]  /*e550*/  ISETP.GE.AND P0, PT, R4, UR7, PT ;  /* 0x0000000704007c0c */ /* 0x000fda000bf06270 */
[----:B------:R-:W-:Y:S05]  /*e560*/  @P0 BRA `(.L_x_739) ;  /* 0x0000000000400947 */ /* 0x000fea0003800000 */
[----:B------:R-:W1:Y:S01]  /*e570*/  LDC.64 R6, c[0x0][0xb70] ;  /* 0x0002dc00ff067b82 */ /* 0x000e620000000a00 */
[----:B------:R-:W-:Y:S01]  /*e580*/  SHF.R.S32.HI R5, RZ, 0x1f, R4 ;  /* 0x0000001fff057819 */ /* 0x000fe20000011404 */
[----:B------:R-:W-:-:S06]  /*e590*/  ULDC.64 UR8, c[0x0][0xb40] ;  /* 0x0002d00000087ab9 */ /* 0x000fcc0000000a00 */
[----:B------:R-:W5:Y:S01]  /*e5a0*/  LDC.64 R20, c[0x0][0xb78] ;  /* 0x0002de00ff147b82 */ /* 0x000f620000000a00 */
[C---:B-1----:R-:W-:Y:S02]  /*e5b0*/  IMAD R0, R6.reuse, UR5, RZ ;  /* 0x0000000506007c24 */ /* 0x042fe4000f8e02ff */
[----:B------:R-:W-:-:S04]  /*e5c0*/  IMAD.WIDE.U32 R4, R6, UR43, R4 ;  /* 0x0000002b06047c25 */ /* 0x000fc8000f8e0004 */
[----:B------:R-:W-:Y:S02]  /*e5d0*/  IMAD R3, R7, UR43, R0 ;  /* 0x0000002b07037c24 */ /* 0x000fe4000f8e0200 */
[C---:B-----5:R-:W-:Y:S02]  /*e5e0*/  IMAD R0, R20.reuse, UR6, RZ ;  /* 0x0000000614007c24 */ /* 0x060fe4000f8e02ff */
[----:B------:R-:W-:Y:S02]  /*e5f0*/  IMAD.IADD R5, R5, 0x1, R3 ;  /* 0x0000000105057824 */ /* 0x000fe400078e0203 */
[----:B------:R-:W-:Y:S02]  /*e600*/  IMAD R3, R21, UR44, R0 ;  /* 0x0000002c15037c24 */ /* 0x000fe4000f8e0200 */
[----:B------:R-:W-:-:S04]  /*e610*/  IMAD.WIDE.U32 R4, R20, UR44, R4 ;  /* 0x0000002c14047c25 */ /* 0x000fc8000f8e0004 */
[----:B------:R-:W-:Y:S01]  /*e620*/  IMAD.IADD R3, R5, 0x1, R3 ;  /* 0x0000000105037824 */ /* 0x000fe200078e0203 */
[----:B------:R-:W-:-:S04]  /*e630*/  LEA R6, P0, R4, UR8, 0x2 ;  /* 0x0000000804067c11 */ /* 0x000fc8000f8010ff */
[----:B------:R-:W-:Y:S01]  /*e640*/  LEA.HI.X R7, R4, UR9, R3, 0x2, P0 ;  /* 0x0000000904077c11 */ /* 0x000fe200080f1403 */
[----:B------:R-:W-:-:S05]  /*e650*/  IMAD.MOV.U32 R3, RZ, RZ, -0x800000 ;  /* 0xff800000ff037424 */ /* 0x000fca00078e00ff */
[----:B------:R1:W-:Y:S03]  /*e660*/  STG.E desc[UR50][R6.64], R3 ;  /* 0x0000000306007986 */ /* 0x0003e6000c101932 */
.L_x_739:
[----:B------:R-:W-:Y:S05]  /*e670*/  BSYNC B0 ;  /* 0x0000000000007941 */ /* 0x000fea0003800000 */
.L_x_738:
[----:B------:R-:W-:Y:S01]  /*e680*/  ULOP3.LUT UR48, URZ, UR48, URZ, 0x33, !UPT ;  /* 0x000000303f307292 */ /* 0x000fe2000f8e333f */
[----:B-1----:R-:W-:Y:S01]  /*e690*/  IMAD R3, R13, UR43, R10 ;  /* 0x0000002b0d037c24 */ /* 0x002fe2000f8e020a */
[----:B------:R-:W-:Y:S01]  /*e6a0*/  SHF.R.S32.HI R4, RZ, 0x2, R25 ;  /* 0x00000002ff047819 */ /* 0x000fe20000011419 */
[----:B--2---:R-:W-:Y:S01]  /*e6b0*/  IMAD R10, R14, UR6, RZ ;  /* 0x000000060e0a7c24 */ /* 0x004fe2000f8e02ff */
[----:B------:R-:W-:Y:S01]  /*e6c0*/  SHF.R.S32.HI R9, RZ, 0x1f, R8 ;  /* 0x0000001fff097819 */ /* 0x000fe20000011408 */
[----:B------:R-:W-:Y:S01]  /*e6d0*/  BSSY B0, `(.L_x_740) ;  /* 0x0000021000007945 */ /* 0x000fe20003800000 */
[----:B------:R-:W-:Y:S02]  /*e6e0*/  VIADD R13, R11, UR48 ;  /* 0x000000300b0d7c36 */ /* 0x000fe40008000000 */
[----:B------:R-:W-:Y:S02]  /*e6f0*/  VIADD R0, R4, 0x60 ;  /* 0x0000006004007836 */ /* 0x000fe40000000000 */
[----:B------:R-:W-:-:S02]  /*e700*/  IMAD R5, R13, -0xc0, R24 ;  /* 0xffffff400d057824 */ /* 0x000fc400078e0218 */
[----:B------:R-:W-:-:S03]  /*e710*/  IMAD.WIDE.U32 R6, R12, UR43, R8 ;  /* 0x0000002b0c067c25 */ /* 0x000fc6000f8e0008 */
[-C--:B------:R-:W-:Y:S01]  /*e720*/  ISETP.GE.AND P0, PT, R4, R5.reuse, PT ;  /* 0x000000050400720c */ /* 0x080fe20003f06270 */
[----:B------:R-:W-:Y:S01]  /*e730*/  IMAD.IADD R7, R7, 0x1, R3 ;  /* 0x0000000107077824 */ /* 0x000fe200078e0203 */
[----:B------:R-:W-:Y:S01]  /*e740*/  ISETP.GE.AND P3, PT, R0, R5, PT ;  /* 0x000000050000720c */ /* 0x000fe20003f66270 */
[----:B------:R-:W-:Y:S01]  /*e750*/  IMAD R3, R15, UR44, R10 ;  /* 0x0000002c0f037c24 */ /* 0x000fe2000f8e020a */
[----:B------:R-:W-:Y:S01]  /*e760*/  SHF.R.S32.HI R5, RZ, 0x1f, R4 ;  /* 0x0000001fff057819 */ /* 0x000fe20000011404 */
[----:B------:R-:W-:-:S04]  /*e770*/  IMAD.WIDE.U32 R10, R14, UR44, R6 ;  /* 0x0000002c0e0a7c25 */ /* 0x000fc8000f8e0006 */
        /* <DEDUP_REMOVED lines=22> */
.L_x_741:
[----:B------:R-:W-:Y:S05]  /*e8e0*/  BSYNC B0 ;  /* 0x0000000000007941 */ /* 0x000fea0003800000 */
.L_x_740:
[----:B------:R-:W-:Y:S04]  /*e8f0*/  BSSY B0, `(.L_x_735) ;  /* 0x0000017000007945 */ /* 0x000fe80003800000 */
[----:B------:R-:W-:Y:S05]  /*e900*/  @P3 BRA `(.L_x_742) ;  /* 0x0000000000543947 */ /* 0x000fea0003800000 */
[----:B------:R-:W-:Y:S01]  /*e910*/  IADD3 R3, P0, R6, 0x60, RZ ;  /* 0x0000006006037810 */ /* 0x000fe20007f1e0ff */
[----:B------:R-:W-:Y:S01]  /*e920*/  ULDC UR5, c[0x0][0xa8c] ;  /* 0x0002a30000057ab9 */ /* 0x000fe20000000800 */
[----:B------:R-:W-:Y:S01]  /*e930*/  ULDC.64 UR6, c[0x0][0xad8] ;  /* 0x0002b60000067ab9 */ /* 0x000fe20000000a00 */
[----:B------:R-:W-:Y:S01]  /*e940*/  IMAD.MOV.U32 R4, RZ, RZ, R10 ;  /* 0x000000ffff047224 */ /* 0x000fe200078e000a */
[C---:B------:R-:W-:Y:S01]  /*e950*/  ISETP.GE.AND P1, PT, R8.reuse, UR5, PT ;  /* 0x0000000508007c0c */ /* 0x040fe2000bf26270 */
[----:B------:R-:W-:Y:S02]  /*e960*/  IMAD.X R6, RZ, RZ, R7, P0 ;  /* 0x000000ffff067224 */ /* 0x000fe400000e0607 */
[----:B------:R-:W-:Y:S02]  /*e970*/  IMAD.MOV.U32 R5, RZ, RZ, R13 ;  /* 0x000000ffff057224 */ /* 0x000fe400078e000d */
[----:B------:R-:W-:Y:S02]  /*e980*/  VIADD R0, R8, 0x20 ;  /* 0x0000002008007836 */ /* 0x000fe40000000000 */
[----:B------:R-:W-:-:S02]  /*e990*/  IMAD R6, R6, UR6, RZ ;  /* 0x0000000606067c24 */ /* 0x000fc4000f8e02ff */
[----:B------:R-:W-:Y:S01]  /*e9a0*/  VIADD R8, R8, 0x40 ;  /* 0x0000004008087836 */ /* 0x000fe20000000000 */
[----:B------:R-:W-:Y:S01]  /*e9b0*/  ISETP.GE.AND P2, PT, R0, UR5, PT ;  /* 0x0000000500007c0c */ /* 0x000fe2000bf46270 */
        /* <DEDUP_REMOVED lines=10> */
.L_x_742:
[----:B------:R-:W-:Y:S05]  /*ea60*/  BSYNC B0 ;  /* 0x0000000000007941 */ /* 0x000fea0003800000 */
.L_x_735:
[----:B------:R-:W5:Y:S02]  /*ea70*/  LDC R0, c[0x0][0xda8] ;  /* 0x00036a00ff007b82 */ /* 0x000f640000000800 */
[----:B-----5:R-:W-:-:S13]  /*ea80*/  ISETP.LE.AND P0, PT, R0, UR4, PT ;  /* 0x0000000400007c0c */ /* 0x020fda000bf03270 */
[----:B------:R-:W-:Y:S05]  /*ea90*/  @!P0 BRA `(.L_x_743) ;  /* 0xffffff24000c8947 */ /* 0x000fea000383ffff */
[----:B------:R-:W-:Y:S05]  /*eaa0*/  EXIT ;  /* 0x000000000000794d */ /* 0x000fea0003800000 */
.L_x_653:
[----:B------:R-:W-:-:S08]  /*eab0*/  NOP ;  /* 0x0000000000007918 */ /* 0x000fd00000000000 */
[----:B------:R-:W1:-:S00]  /*eac0*/  USETMAXREG.DEALLOC.CTAPOOL 0x20 ;  /* 0x00000020000079c8 */ /* 0x000e4000080e0500 */
[----:B-1----:R-:W-:-:S05]  /*ead0*/  LOP3.LUT R16, R0, 0x3, RZ, 0xc0, !PT ;  /* 0x0000000300107812 */ /* 0x002fca00078ec0ff */
[----:B------:R-:W1:Y:S02]  /*eae0*/  SHFL.IDX PT, R0, R16, RZ, 0x1f ;  /* 0x00001fff10007589 */ /* 0x000e6400000e0000 */
[----:B-1----:R-:W-:-:S13]  /*eaf0*/  ISETP.NE.AND P0, PT, R0, RZ, PT ;  /* 0x000000ff0000720c */ /* 0x002fda0003f05270 */
[----:B------:R-:W-:Y:S05]  /*eb00*/  @P0 EXIT ;  /* 0x000000000000094d */ /* 0x000fea0003800000 */
[----:B------:R-:W1:Y:S01]  /*eb10*/  S2UR UR4, SR_CTAID.X ;  /* 0x00000000000479c3 */ /* 0x000e620000002500 */
[----:B------:R-:W-:Y:S01]  /*eb20*/  UMOV UR47, URZ ;  /* 0x0000003f002f7c82 */ /* 0x000fe20008000000 */
[----:B------:R-:W-:Y:S02]  /*eb30*/  IMAD.MOV.U32 R19, RZ, RZ, RZ ;  /* 0x000000ffff137224 */ /* 0x000fe400078e00ff */
[----:B------:R-:W-:-:S04]  /*eb40*/  IMAD.MOV.U32 R18, RZ, RZ, 0x1 ;  /* 0x00000001ff127424 */ /* 0x000fc800078e00ff */
[----:B------:R-:W1:Y:S02]  /*eb50*/  LDC R0, c[0x0][0xda8] ;  /* 0x00036a00ff007b82 */ /* 0x000e640000000800 */
[----:B-1----:R-:W-:-:S13]  /*eb60*/  ISETP.LE.AND P0, PT, R0, UR4, PT ;  /* 0x0000000400007c0c */ /* 0x002fda000bf03270 */
[----:B------:R-:W-:Y:S05]  /*eb70*/  @P0 BRA `(.L_x_744) ;  /* 0x0000002c00d80947 */ /* 0x000fea0003800000 */
[----:B------:R-:W-:Y:S01]  /*eb80*/  LOP3.LUT R23, R2, 0x1f, RZ, 0xc0, !PT ;  /* 0x0000001f02177812 */ /* 0x000fe200078ec0ff */
[----:B------:R-:W-:Y:S01]  /*eb90*/  IMAD.U32 R22, RZ, RZ, UR4 ;  /* 0x00000004ff167e24 */ /* 0x000fe2000f8e00ff */
[----:B------:R-:W-:Y:S01]  /*eba0*/  ULDC UR45, c[0x0][0xc] ;  /* 0x00000300002d7ab9 */ /* 0x000fe20000000800 */
[----:B------:R-:W-:Y:S01]  /*ebb0*/  IMAD.MOV.U32 R18, RZ, RZ, 0x1 ;  /* 0x00000001ff127424 */ /* 0x000fe200078e00ff */
[----:B------:R-:W-:Y:S01]  /*ebc0*/  ULDC.64 UR48, c[0x0][0x198] ;  /* 0x0000660000307ab9 */ /* 0x000fe20000000a00 */
[----:B------:R-:W-:Y:S01]  /*ebd0*/  IMAD.MOV.U32 R19, RZ, RZ, RZ ;  /* 0x000000ffff137224 */ /* 0x000fe200078e00ff */
[----:B------:R-:W-:-:S06]  /*ebe0*/  UMOV UR47, URZ ;  /* 0x0000003f002f7c82 */ /* 0x000fcc0008000000 */
.L_x_798:
[----:B------:R-:W-:Y:S01]  /*ebf0*/  ULDC UR8, c[0x0][0xdd0] ;  /* 0x0003740000087ab9 */ /* 0x000fe20000000800 */
[----:B-1----:R-:W1:Y:S01]  /*ec00*/  LDC R0, c[0x0][0xde8] ;  /* 0x00037a00ff007b82 */ /* 0x002e620000000800 */
[C---:B------:R-:W-:Y:S01]  /*ec10*/  R2UR UR6, R22.reuse ;  /* 0x00000000160672ca */ /* 0x040fe200000e0000 */
[----:B------:R-:W-:Y:S01]  /*ec20*/  UISETP.NE.AND UP0, UPT, UR8, 0x1, UPT ;  /* 0x000000010800788c */ /* 0x000fe2000bf05270 */
[----:B------:R-:W-:-:S10]  /*ec30*/  R2UR UR7, R22 ;  /* 0x00000000160772ca */ /* 0x000fd400000e0000 */
[----:B------:R-:W-:Y:S01]  /*ec40*/  @UP0 ULDC UR4, c[0x0][0xdd4] ;  /* 0x0003750000040ab9 */ /* 0x000fe20000000800 */
[----:B------:R-:W-:Y:S01]  /*ec50*/  @UP0 ULDC UR9, c[0x0][0xdd8] ;  /* 0x0003760000090ab9 */ /* 0x000fe20000000800 */
[----:B------:R-:W-:-:S04]  /*ec60*/  UIMAD.WIDE.U32 UR4, UR6, UR4, URZ ;  /* 0x00000004060472a5 */ /* 0x000fc8000f8e003f */
[----:B------:R-:W-:-:S04]  /*ec70*/  @UP0 USHF.R.U32.HI UR6, URZ, UR9, UR5 ;  /* 0x000000093f060299 */ /* 0x000fc80008011605 */
[----:B------:R-:W-:Y:S02]  /*ec80*/  UIADD3 UR4, -UR6, URZ, URZ ;  /* 0x0000003f06047290 */ /* 0x000fe4000fffe13f */
[----:B-1----:R-:W-:Y:S02]  /*ec90*/  ISETP.LE.AND P0, PT, R0, UR6, PT ;  /* 0x0000000600007c0c */ /* 0x002fe4000bf03270 */
[----:B------:R-:W-:-:S11]  /*eca0*/  UIMAD UR8, UR8, UR4, UR7 ;  /* 0x00000004080872a4 */ /* 0x000fd6000f8e0207 */
[----:B------:R-:W-:Y:S05]  /*ecb0*/  @!P0 BRA `(.L_x_745) ;  /* 0x0000000000208947 */ /* 0x000fea0003800000 */
        /* <DEDUP_REMOVED lines=8> */
.L_x_745:
[----:B------:R-:W-:Y:S01]  /*ed40*/  ULDC UR9, c[0x0][0xdc4] ;  /* 0x0003710000097ab9 */ /* 0x000fe20000000800 */
[----:B------:R-:W-:Y:S01]  /*ed50*/  UMOV UR7, UR8 ;  /* 0x0000000800077c82 */ /* 0x000fe20008000000 */
[----:B------:R-:W-:-:S11]  /*ed60*/  UISETP.NE.AND UP0, UPT, UR9, 0x1, UPT ;  /* 0x000000010900788c */ /* 0x000fd6000bf05270 */
[----:B------:R-:W-:Y:S02]  /*ed70*/  @UP0 ULDC.64 UR10, c[0x0][0xdc8] ;  /* 0x00037200000a0ab9 */ /* 0x000fe40000000a00 */
[----:B------:R-:W-:-:S04]  /*ed80*/  UIMAD.WIDE.U32 UR4, UR8, UR10, URZ ;  /* 0x0000000a080472a5 */ /* 0x000fc8000f8e003f */
[----:B------:R-:W-:-:S04]  /*ed90*/  @UP0 USHF.R.U32.HI UR7, URZ, UR11, UR5 ;  /* 0x0000000b3f070299 */ /* 0x000fc80008011605 */
[----:B------:R-:W-:-:S12]  /*eda0*/  UIMAD UR4, UR7, UR9, URZ ;  /* 0x00000009070472a4 */ /* 0x000fd8000f8e023f */
.L_x_746:
[----:B------:R-:W-:Y:S01]  /*edb0*/  ULDC.64 UR10, c[0x0][0x3f8] ;  /* 0x0000fe00000a7ab9 */ /* 0x000fe20000000a00 */
[----:B------:R-:W-:Y:S02]  /*edc0*/  UIADD3 UR8, UR8, -UR4, URZ ;  /* 0x8000000408087290 */ /* 0x000fe4000fffe03f */
[----:B------:R-:W-:Y:S02]  /*edd0*/  UISETP.NE.U32.AND UP0, UPT, UR10, URZ, UPT ;  /* 0x0000003f0a00728c */ /* 0x000fe4000bf05070 */
[----:B------:R-:W-:Y:S01]  /*ede0*/  ULOP3.LUT UR7, URZ, UR7, URZ, 0x33, !UPT ;  /* 0x000000073f077292 */ /* 0x000fe2000f8e333f */
[----:B------:R-:W-:Y:S01]  /*edf0*/  ULDC UR10, c[0x0][0xdb8] ;  /* 0x00036e00000a7ab9 */ /* 0x000fe20000000800 */
[----:B------:R-:W-:Y:S01]  /*ee00*/  ULDC.64 UR4, c[0x0][0x9e0] ;  /* 0x0002780000047ab9 */ /* 0x000fe20000000a00 */
[----:B------:R-:W-:Y:S01]  /*ee10*/  UISETP.NE.AND UP1, UPT, UR10, 0x1, UPT ;  /* 0x000000010a00788c */ /* 0x000fe2000bf25270 */
[----:B------:R-:W-:Y:S01]  /*ee20*/  ULDC UR9, c[0x0][0xdc4] ;  /* 0x0003710000097ab9 */ /* 0x000fe20000000800 */
[----:B------:R-:W-:Y:S01]  /*ee30*/  ULDC UR37, c[0x0][0xdac] ;  /* 0x00036b0000257ab9 */ /* 0x000fe20000000800 */
[----:B------:R-:W-:-:S02]  /*ee40*/  UISETP.GE.AND UP2, UPT, UR5, 0x1, UPT ;  /* 0x000000010500788c */ /* 0x000fc4000bf46270 */
[----:B------:R-:W-:Y:S02]  /*ee50*/  UIMAD UR9, UR6, UR9, UR8 ;  /* 0x00000009060972a4 */ /* 0x000fe4000f8e0208 */
[----:B------:R-:W-:Y:S02]  /*ee60*/  UIADD3 UR37, UR7, UR37, URZ ;  /* 0x0000002507257290 */ /* 0x000fe4000fffe03f */
[----:B------:R-:W-:Y:S01]  /*ee70*/  UISETP.NE.AND.EX UP0, UPT, UR11, URZ, UPT, UP0 ;  /* 0x0000003f0b00728c */ /* 0x000fe2000bf05300 */
[----:B------:R-:W-:Y:S01]  /*ee80*/  PLOP3.LUT P1, PT, PT, PT, UP2, 0x80, 0x0 ;  /* 0x000000000000781c */ /* 0x000fe20003f2f028 */
[----:B------:R-:W-:Y:S01]  /*ee90*/  @UP1 ULDC UR6, c[0x0][0xdbc] ;  /* 0x00036f0000061ab9 */ /* 0x000fe20000000800 */
[----:B------:R-:W-:Y:S02]  /*eea0*/  UIMAD UR37, UR37, 0xc0, URZ ;  /* 0x000000c0252578a4 */ /* 0x000fe4000f8e023f */
[----:B------:R-:W-:Y:S01]  /*eeb0*/  UIMAD.WIDE.U32 UR6, UR9, UR6, URZ ;  /* 0x00000006090672a5 */ /* 0x000fe2000f8e003f */
[----:B------:R-:W-:Y:S01]  /*eec0*/  ULDC UR11, c[0x0][0x404] ;  /* 0x00010100000b7ab9 */ /* 0x000fe20000000800 */
[----:B------:R-:W-:Y:S01]  /*eed0*/  ULDC UR12, c[0x0][0x288] ;  /* 0x0000a200000c7ab9 */ /* 0x000fe20000000800 */
[----:B------:R-:W-:Y:S01]  /*eee0*/  @UP1 ULDC UR14, c[0x0][0xdc0] ;  /* 0x00037000000e1ab9 */ /* 0x000fe20000000800 */
[----:B------:R-:W-:Y:S01]  /*eef0*/  UMOV UR39, UR9 ;  /* 0x0000000900277c82 */ /* 0x000fe20008000000 */
[----:B------:R-:W-:-:S02]  /*ef00*/  USEL UR11, UR11, 0x1, UP0 ;  /* 0x000000010b0b7887 */ /* 0x000fc40008000000 */
[----:B------:R-:W-:Y:S02]  /*ef10*/  UIADD3 UR8, UR37, 0xc0, -UR12 ;  /* 0x000000c025087890 */ /* 0x000fe4000fffe80c */
[----:B------:R-:W-:Y:S01]  /*ef20*/  @UP1 USHF.R.U32.HI UR39, URZ, UR14, UR7 ;  /* 0x0000000e3f271299 */ /* 0x000fe20008011607 */
[----:B------:R-:W-:Y:S02]  /*ef30*/  ULDC UR13, c[0x0][0x2e0] ;  /* 0x0000b800000d7ab9 */ /* 0x000fe40000000800 */
[----:B------:R-:W-:Y:S02]  /*ef40*/  UIMAD UR6, UR11, UR13, UR8 ;  /* 0x0000000d0b0672a4 */ /* 0x000fe4000f8e0208 */
[----:B------:R-:W-:Y:S02]  /*ef50*/  UIADD3 UR38, -UR39, URZ, URZ ;  /* 0x0000003f27267290 */ /* 0x000fe4000fffe13f */
[----:B------:R-:W-:Y:S02]  /*ef60*/  UIADD3 UR4, UR6, UR4, URZ ;  /* 0x0000000406047290 */ /* 0x000fe4000fffe03f */
[----:B------:R-:W-:Y:S01]  /*ef70*/  UIMAD UR38, UR10, UR38, UR9 ;  /* 0x000000260a2672a4 */ /* 0x000fe2000f8e0209 */
[----:B------:R-:W-:Y:S11]  /*ef80*/  @!P1 BRA `(.L_x_747) ;  /* 0x0000000000449947 */ /* 0x000ff60003800000 */
        /* <DEDUP_REMOVED lines=10> */
.L_x_748:
[----:B------:R-:W-:-:S11]  /*f030*/  UISETP.NE.AND UP0, UPT, UR5, 0x1, UPT ;  /* 0x000000010500788c */ /* 0x000fd6000bf05270 */
[----:B------:R-:W-:Y:S02]  /*f040*/  @UP0 ULDC.64 UR14, c[0x0][0x9e8] ;  /* 0x00027a00000e0ab9 */ /* 0x000fe40000000a00 */
[----:B------:R-:W-:-:S04]  /*f050*/  UIMAD.WIDE.U32 UR6, UR8, UR14, URZ ;  /* 0x0000000e080672a5 */ /* 0x000fc8000f8e003f */
[----:B------:R-:W-:-:S12]  /*f060*/  @UP0 USHF.R.U32.HI UR8, URZ, UR15, UR7 ;  /* 0x0000000f3f080299 */ /* 0x000fd80008011607 */
.L_x_749:
[----:B------:R-:W-:-:S04]  /*f070*/  UIMAD UR8, UR8, UR5, UR5 ;  /* 0x00000005080872a4 */ /* 0x000fc8000f8e0205 */
[----:B------:R-:W-:-:S04]  /*f080*/  UISETP.LT.AND UP0, UPT, UR4, UR8, UPT ;  /* 0x000000080400728c */ /* 0x000fc8000bf01270 */
[----:B------:R-:W-:-:S12]  /*f090*/  USEL UR4, UR4, UR8, UP0 ;  /* 0x0000000804047287 */ /* 0x000fd80008000000 */
.L_x_747:
[----:B------:R-:W-:Y:S02]  /*f0a0*/  UIMAD UR7, UR11, UR13, 0x7f ;  /* 0x0000007f0b0774a4 */ /* 0x000fe4000f8e020d */
[----:B------:R-:W-:Y:S02]  /*f0b0*/  UIADD3 UR4, UR4, 0x7f, URZ ;  /* 0x0000007f04047890 */ /* 0x000fe4000fffe03f */
[----:B------:R-:W-:Y:S02]  /*f0c0*/  USHF.R.S32.HI UR8, URZ, 0x1f, UR7 ;  /* 0x0000001f3f087899 */ /* 0x000fe40008011407 */
[----:B------:R-:W-:Y:S02]  /*f0d0*/  USHF.R.S32.HI UR6, URZ, 0x1f, UR4 ;  /* 0x0000001f3f067899 */ /* 0x000fe40008011404 */
[----:B------:R-:W-:Y:S02]  /*f0e0*/  ULEA.HI UR8, UR8, UR7, URZ, 0x7 ;  /* 0x0000000708087291 */ /* 0x000fe4000f8f383f */
[----:B------:R-:W-:-:S02]  /*f0f0*/  ULEA.HI UR6, UR6, UR4, URZ, 0x7 ;  /* 0x0000000406067291 */ /* 0x000fc4000f8f383f */
[----:B------:R-:W-:Y:S02]  /*f100*/  UIADD3 UR4, UR37, -UR12, URZ ;  /* 0x8000000c25047290 */ /* 0x000fe4000fffe03f */
[----:B------:R-:W-:Y:S02]  /*f110*/  USHF.R.S32.HI UR44, URZ, 0x7, UR8 ;  /* 0x000000073f2c7899 */ /* 0x000fe40008011408 */
[----:B------:R-:W-:Y:S02]  /*f120*/  USHF.R.S32.HI UR6, URZ, 0x7, UR6 ;  /* 0x000000073f067899 */ /* 0x000fe40008011406 */
[----:B------:R-:W-:Y:S02]  /*f130*/  UIMAD UR4, UR11, UR13, UR4 ;  /* 0x0000000d0b0472a4 */ /* 0x000fe4000f8e0204 */
[----:B------:R-:W-:Y:S01]  /*f140*/  UISETP.LT.AND UP0, UPT, UR44, UR6, UPT ;  /* 0x000000062c00728c */ /* 0x000fe2000bf01270 */
[----:B------:R-:W-:Y:S02]  /*f150*/  ULDC UR8, c[0x0][0x9dc] ;  /* 0x0002770000087ab9 */ /* 0x000fe40000000800 */
[----:B------:R-:W-:-:S02]  /*f160*/  UIADD3 UR8, UR4, -UR8, URZ ;  /* 0x8000000804087290 */ /* 0x000fc4000fffe03f */
[----:B------:R-:W-:Y:S01]  /*f170*/  USEL UR44, UR44, UR6, UP0 ;  /* 0x000000062c2c7287 */ /* 0x000fe20008000000 */
[----:B------:R-:W-:Y:S11]  /*f180*/  @!P1 BRA `(.L_x_750) ;  /* 0x0000000000449947 */ /* 0x000ff60003800000 */
        /* <DEDUP_REMOVED lines=10> */
.L_x_751:
[----:B------:R-:W-:-:S11]  /*f230*/  UISETP.NE.AND UP0, UPT, UR5, 0x1, UPT ;  /* 0x000000010500788c */ /* 0x000fd6000bf05270 */
[----:B------:R-:W-:Y:S02]  /*f240*/  @UP0 ULDC.64 UR10, c[0x0][0x9e8] ;  /* 0x00027a00000a0ab9 */ /* 0x000fe40000000a00 */
[----:B------:R-:W-:-:S04]  /*f250*/  UIMAD.WIDE.U32 UR6, UR4, UR10, URZ ;  /* 0x0000000a040672a5 */ /* 0x000fc8000f8e003f */
[----:B------:R-:W-:-:S12]  /*f260*/  @UP0 USHF.R.U32.HI UR4, URZ, UR11, UR7 ;  /* 0x0000000b3f040299 */ /* 0x000fd80008011607 */
.L_x_752:
[----:B------:R-:W-:-:S04]  /*f270*/  UIMAD UR4, UR4, UR5, URZ ;  /* 0x00000005040472a4 */ /* 0x000fc8000f8e023f */
[----:B------:R-:W-:-:S04]  /*f280*/  UISETP.LT.AND UP0, UPT, UR8, UR4, UPT ;  /* 0x000000040800728c */ /* 0x000fc8000bf01270 */
[----:B------:R-:W-:-:S12]  /*f290*/  USEL UR8, UR8, UR4, !UP0 ;  /* 0x0000000408087287 */ /* 0x000fd8000c000000 */
.L_x_750:
[----:B------:R-:W-:Y:S01]  /*f2a0*/  USHF.R.S32.HI UR4, URZ, 0x1f, UR8 ;  /* 0x0000001f3f047899 */ /* 0x000fe20008011408 */
[----:B------:R-:W-:Y:S03]  /*f2b0*/  BSSY B6, `(.L_x_753) ;  /* 0x0000273000067945 */ /* 0x000fe60003800000 */
[----:B------:R-:W-:-:S04]  /*f2c0*/  ULEA.HI UR4, UR4, UR8, URZ, 0x7 ;  /* 0x0000000804047291 */ /* 0x000fc8000f8f383f */
[----:B------:R-:W-:-:S04]  /*f2d0*/  USHF.R.S32.HI UR4, URZ, 0x7, UR4 ;  /* 0x000000073f047899 */ /* 0x000fc80008011404 */
[----:B------:R-:W-:-:S04]  /*f2e0*/  UISETP.LT.AND UP0, UPT, URZ, UR4, UPT ;  /* 0x000000043f00728c */ /* 0x000fc8000bf01270 */
[----:B------:R-:W-:-:S04]  /*f2f0*/  USEL UR43, URZ, UR4, !UP0 ;  /* 0x000000043f2b7287 */ /* 0x000fc8000c000000 */
[----:B------:R-:W-:-:S06]  /*f300*/  UISETP.GT.AND UP0, UPT, UR44, UR43, UPT ;  /* 0x0000002b2c00728c */ /* 0x000fcc000bf04270 */
[----:B------:R-:W-:-:S13]  /*f310*/  PLOP3.LUT P0, PT, PT, PT, UP0, 0x80, 0x0 ;  /* 0x000000000000781c */ /* 0x000fda0003f0f008 */
[----:B------:R-:W-:Y:S05]  /*f320*/  @P0 BRA `(.L_x_754) ;  /* 0x0000000000400947 */ /* 0x000fea0003800000 */
[----:B------:R-:W-:Y:S01]  /*f330*/  ISETP.NE.AND P0, PT, R23, RZ, PT ;  /* 0x000000ff1700720c */ /* 0x000fe20003f05270 */
[----:B------:R-:W-:-:S12]  /*f340*/  IMAD.MOV.U32 R13, RZ, RZ, R22 ;  /* 0x000000ffff0d7224 */ /* 0x000fd800078e0016 */
[----:B------:R-:W-:Y:S05]  /*f350*/  @P0 BRA `(.L_x_755) ;  /* 0x0000002400a00947 */ /* 0x000fea0003800000 */
[----:B------:R-:W1:Y:S01]  /*f360*/  S2R R7, SR_LANEID ;  /* 0x0000000000077919 */ /* 0x000e620000000000 */
[----:B------:R-:W-:Y:S01]  /*f370*/  VOTEU.ANY UR4, UPT, PT ;  /* 0x0000000000047886 */ /* 0x000fe200038e0100 */
[----:B------:R-:W2:Y:S01]  /*f380*/  LDC.64 R2, c[0x0][0xdf0] ;  /* 0x00037c00ff027b82 */ /* 0x000ea20000000a00 */
[----:B------:R-:W1:Y:S08]  /*f390*/  FLO.U32 R0, UR4 ;  /* 0x0000000400007d00 */ /* 0x000e7000080e0000 */
[----:B------:R-:W2:Y:S01]  /*f3a0*/  POPC R5, UR4 ;  /* 0x0000000400057d09 */ /* 0x000ea20008000000 */
[----:B-1----:R-:W-:-:S13]  /*f3b0*/  ISETP.EQ.U32.AND P0, PT, R0, R7, PT ;  /* 0x000000070000720c */ /* 0x002fda0003f02070 */
[----:B--2---:R-:W2:Y:S01]  /*f3c0*/  @P0 ATOMG.E.ADD.STRONG.GPU PT, R3, desc[UR50][R2.64], R5 ;  /* 0x00000005020309a8 */ /* 0x004ea200081ee1f2 */
[----:B------:R-:W1:Y:S02]  /*f3d0*/  S2R R4, SR_LTMASK ;  /* 0x0000000000047919 */ /* 0x000e640000003900 */
[----:B-1----:R-:W-:-:S04]  /*f3e0*/  LOP3.LUT R4, R4, UR4, RZ, 0xc0, !PT ;  /* 0x0000000404047c12 */ /* 0x002fc8000f8ec0ff */
[----:B------:R-:W1:Y:S01]  /*f3f0*/  POPC R13, R4 ;  /* 0x00000004000d7309 */ /* 0x000e620000000000 */
[----:B--2---:R-:W1:Y:S02]  /*f400*/  SHFL.IDX PT, R0, R3, R0, 0x1f ;  /* 0x00001f0003007589 */ /* 0x004e6400000e0000 */
[----:B-1----:R-:W-:Y:S01]  /*f410*/  IADD3 R13, R0, UR45, R13 ;  /* 0x0000002d000d7c10 */ /* 0x002fe2000fffe00d */
[----:B------:R-:W-:Y:S06]  /*f420*/  BRA `(.L_x_755) ;  /* 0x00000024006c7947 */ /* 0x000fec0003800000 */
.L_x_754:
[----:B------:R-:W1:Y:S01]  /*f430*/  S2UR UR4, SR_CgaCtaId ;  /* 0x00000000000479c3 */ /* 0x000e620000008800 */
[----:B------:R-:W-:Y:S02]  /*f440*/  UMOV UR42, 0x400 ;  /* 0x00000400002a7882 */ /* 0x000fe40000000000 */
[----:B-1----:R-:W-:-:S04]  /*f450*/  ULEA UR42, UR4, UR42, 0x18 ;  /* 0x0000002a042a7291 */ /* 0x002fc8000f8ec03f */
[----:B------:R-:W-:-:S04]  /*f460*/  UIADD3 UR4, UR42, 0x15400, URZ ;  /* 0x000154002a047890 */ /* 0x000fc8000fffe03f */
[----:B------:R-:W-:-:S06]  /*f470*/  ULOP3.LUT UP0, URZ, UR4, 0x1bf, URZ, 0xc0, !UPT ;  /* 0x000001bf043f7892 */ /* 0x000fcc000f80c03f */
[----:B------:R-:W-:-:S13]  /*f480*/  PLOP3.LUT P0, PT, PT, PT, UP0, 0x80, 0x0 ;  /* 0x000000000000781c */ /* 0x000fda0003f0f008 */
[----:B------:R-:W-:Y:S05]  /*f490*/  @!P0 BRA `(.L_x_756) ;  /* 0x0000000000408947 */ /* 0x000fea0003800000 */
[----:B------:R-:W-:Y:S01]  /*f4a0*/  MOV R2, 0x0 ;  /* 0x0000000000027802 */ /* 0x000fe20000000f00 */
[----:B------:R-:W-:Y:S01]  /*f4b0*/  ULDC.64 UR4, c[0x4][0xa8] ;  /* 0x01002a0000047ab9 */ /* 0x000fe20000000a00 */
[----:B------:R-:W-:Y:S01]  /*f4c0*/  ULDC.64 UR6, c[0x4][0xb0] ;  /* 0x01002c0000067ab9 */ /* 0x000fe20000000a00 */
[----:B------:R-:W-:Y:S02]  /*f4d0*/  IMAD.U32 R4, RZ, RZ, UR4 ;  /* 0x00000004ff047e24 */ /* 0x000fe4000f8e00ff */
[----:B------:R-:W-:Y:S01]  /*f4e0*/  IMAD.U32 R5, RZ, RZ, UR5 ;  /* 0x00000005ff057e24 */ /* 0x000fe2000f8e00ff */
[----:B------:R-:W1:Y:S01]  /*f4f0*/  LDC.64 R2, c[0x4][R2] ;  /* 0x0100000002027b82 */ /* 0x000e620000000a00 */
[----:B------:R-:W-:Y:S01]  /*f500*/  ULDC.64 UR4, c[0x4][0x30] ;  /* 0x01000c0000047ab9 */ /* 0x000fe20000000a00 */
        /* <DEDUP_REMOVED lines=9> */
.L_x_756:
[----:B------:R-:W-:-:S04]  /*f5a0*/  UIADD3 UR4, UR42, 0x400, URZ ;  /* 0x000004002a047890 */ /* 0x000fc8000fffe03f */
[----:B------:R-:W-:-:S06]  /*f5b0*/  ULOP3.LUT UP0, URZ, UR4, 0x1bf, URZ, 0xc0, !UPT ;  /* 0x000001bf043f7892 */ /* 0x000fcc000f80c03f */
[----:B------:R-:W-:-:S13]  /*f5c0*/  PLOP3.LUT P0, PT, PT, PT, UP0, 0x80, 0x0 ;  /* 0x000000000000781c */ /* 0x000fda0003f0f008 */
[----:B------:R-:W-:Y:S05]  /*f5d0*/  @!P0 BRA `(.L_x_757) ;  /* 0x00000000007c8947 */ /* 0x000fea0003800000 */
        /* <DEDUP_REMOVED lines=16> */
.L_x_758:
[----:B------:R1:W2:Y:S01]  /*f6e0*/  LDC.64 R2, c[0x4][R24] ;  /* 0x0100000018027b82 */ /* 0x0002a20000000a00 */
[----:B------:R-:W-:Y:S01]  /*f6f0*/  ULDC.64 UR4, c[0x4][0xa8] ;  /* 0x01002a0000047ab9 */ /* 0x000fe20000000a00 */
[----:B------:R-:W-:Y:S01]  /*f700*/  ULDC.64 UR6, c[0x4][0xb0] ;  /* 0x01002c0000067ab9 */ /* 0x000fe20000000a00 */
[----:B------:R-:W-:Y:S02]  /*f710*/  IMAD.U32 R4, RZ, RZ, UR4 ;  /* 0x00000004ff047e24 */ /* 0x000fe4000f8e00ff */
        /* <DEDUP_REMOVED lines=11> */
.L_x_757:
[----:B------:R-:W-:Y:S01]  /*f7d0*/  ULDC.64 UR4, c[0x0][0x9f8] ;  /* 0x00027e0000047ab9 */ /* 0x000fe20000000a00 */
[----:B------:R-:W-:Y:S01]  /*f7e0*/  IMAD.U32 R5, RZ, RZ, UR39 ;  /* 0x00000027ff057e24 */ /* 0x000fe2000f8e00ff */
[----:B------:R-:W-:Y:S01]  /*f7f0*/  ISETP.NE.U32.AND P0, PT, RZ, UR4, PT ;  /* 0x00000004ff007c0c */ /* 0x000fe2000bf05070 */
[----:B------:R-:W-:-:S03]  /*f800*/  IMAD.U32 R0, RZ, RZ, UR39 ;  /* 0x00000027ff007e24 */ /* 0x000fc6000f8e00ff */
[----:B------:R-:W-:-:S13]  /*f810*/  ISETP.NE.AND.EX P0, PT, RZ, UR5, PT, P0 ;  /* 0x00000005ff007c0c */ /* 0x000fda000bf05300 */
[----:B------:R-:W1:Y:S02]  /*f820*/  @P0 LDC.64 R2, c[0x0][0x9f8] ;  /* 0x00027e00ff020b82 */ /* 0x000e640000000a00 */
[----:B-1----:R-:W-:-:S06]  /*f830*/  @P0 IMAD.WIDE R4, R5, 0x4, R2 ;  /* 0x0000000405040825 */ /* 0x002fcc00078e0202 */
[----:B------:R-:W1:Y:S01]  /*f840*/  LDC R2, c[0x0][0x428] ;  /* 0x00010a00ff027b82 */ /* 0x000e620000000800 */
[----:B------:R2:W3:Y:S01]  /*f850*/  @P0 LDG.E R0, desc[UR50][R4.64] ;  /* 0x0000003204000981 */ /* 0x0004e2000c1e1900 */
[----:B------:R-:W-:Y:S01]  /*f860*/  ISETP.NE.AND P1, PT, R23, RZ, PT ;  /* 0x000000ff1700720c */ /* 0x000fe20003f25270 */
[----:B------:R-:W-:Y:S01]  /*f870*/  UMOV UR36, URZ ;  /* 0x0000003f00247c82 */ /* 0x000fe20008000000 */
[----:B------:R-:W-:Y:S01]  /*f880*/  UMOV UR12, 0x20 ;  /* 0x00000020000c7882 */ /* 0x000fe20000000000 */
[----:B------:R-:W-:Y:S01]  /*f890*/  UMOV UR13, UR37 ;  /* 0x00000025000d7c82 */ /* 0x000fe20008000000 */
[----:B------:R-:W-:Y:S01]  /*f8a0*/  UMOV UR14, UR38 ;  /* 0x00000026000e7c82 */ /* 0x000fe20008000000 */
[----:B------:R-:W-:Y:S01]  /*f8b0*/  UMOV UR15, UR39 ;  /* 0x00000027000f7c82 */ /* 0x000fe20008000000 */
[----:B------:R-:W-:Y:S01]  /*f8c0*/  UMOV UR8, 0x40 ;  /* 0x0000004000087882 */ /* 0x000fe20000000000 */
[----:B------:R-:W-:Y:S01]  /*f8d0*/  UMOV UR9, UR37 ;  /* 0x0000002500097c82 */ /* 0x000fe20008000000 */
[----:B------:R-:W-:Y:S01]  /*f8e0*/  UMOV UR10, UR38 ;  /* 0x00000026000a7c82 */ /* 0x000fe20008000000 */
[----:B------:R-:W-:Y:S01]  /*f8f0*/  UMOV UR11, UR39 ;  /* 0x00000027000b7c82 */ /* 0x000fe20008000000 */
[----:B------:R-:W-:Y:S01]  /*f900*/  UMOV UR6, 0xffffffff ;  /* 0xffffffff00067882 */ /* 0x000fe20000000000 */
[----:B------:R-:W-:-:S02]  /*f910*/  IMAD.U32 R7, RZ, RZ, UR44 ;  /* 0x0000002cff077e24 */ /* 0x000fc4000f8e00ff */
[----:B------:R-:W-:Y:S02]  /*f920*/  VOTEU.ALL UP1, P1 ;  /* 0x00000000003f7886 */ /* 0x000fe40000820000 */
[----:B------:R-:W-:-:S03]  /*f930*/  VIADD R7, R7, 0xffffffff ;  /* 0xffffffff07077836 */ /* 0x000fc60000000000 */
[----:B------:R-:W-:Y:S01]  /*f940*/  @!UP1 UIADD3 UR4, UP0, UR48, 0x270, URZ ;  /* 0x0000027030049890 */ /* 0x000fe2000ff1e03f */
[----:B-1----:R-:W-:Y:S02]  /*f950*/  ISETP.NE.AND P2, PT, R2, 0x1, PT ;  /* 0x000000010200780c */ /* 0x002fe40003f45270 */
[----:B------:R-:W1:Y:S01]  /*f960*/  LDC.64 R2, c[0x0][0x3f8] ;  /* 0x0000fe00ff027b82 */ /* 0x000e620000000a00 */
[----:B------:R-:W-:-:S09]  /*f970*/  @!UP1 UIADD3.X UR5, URZ, UR49, URZ, UP0, !UPT ;  /* 0x000000313f059290 */ /* 0x000fd200087fe43f */
[----:B------:R4:W-:Y:S01]  /*f980*/  @!UP1 UTMAPF.L2.4D [UR36], [UR4] ;  /* 0x00000024040095b8 */ /* 0x0009e20008018000 */
[----:B------:R-:W2:Y:S01]  /*f990*/  @P2 LDC R6, c[0x0][0x42c] ;  /* 0x00010b00ff062b82 */ /* 0x000ea20000000800 */
[----:B------:R4:W-:Y:S07]  /*f9a0*/  @!UP1 UTMAPF.L2.4D [UR12], [UR4] ;  /* 0x0000000c040095b8 */ /* 0x0009ee0008018000 */
[----:B------:R-:W5:Y:S01]  /*f9b0*/  @P2 LDC R9, c[0x0][0x430] ;  /* 0x00010c00ff092b82 */ /* 0x000f620000000800 */
[----:B-1----:R-:W-:Y:S01]  /*f9c0*/  ISETP.NE.U32.AND P0, PT, R2, RZ, PT ;  /* 0x000000ff0200720c */ /* 0x002fe20003f05070 */
[----:B------:R4:W-:Y:S03]  /*f9d0*/  @!UP1 UTMAPF.L2.4D [UR8], [UR4] ;  /* 0x00000008040095b8 */ /* 0x0009e60008018000 */
[----:B------:R-:W-:Y:S01]  /*f9e0*/  ISETP.NE.AND.EX P0, PT, R3, RZ, PT, P0 ;  /* 0x000000ff0300720c */ /* 0x000fe20003f05300 */
[----:B--2---:R-:W-:-:S04]  /*f9f0*/  @P2 IMAD.HI.U32 R4, R6, UR38, RZ ;  /* 0x0000002606042c27 */ /* 0x004fc8000f8e00ff */
[----:B------:R-:W-:Y:S01]  /*fa00*/  IMAD.U32 R6, RZ, RZ, UR38 ;  /* 0x00000026ff067e24 */ /* 0x000fe2000f8e00ff */
[----:B-----5:R-:W-:Y:S02]  /*fa10*/  @P2 SHF.R.U32.HI R6, RZ, R9, R4 ;  /* 0x00000009ff062219 */ /* 0x020fe40000011604 */
[----:B---3--:R-:W-:Y:S01]  /*fa20*/  SEL R9, R0, RZ, !P0 ;  /* 0x000000ff00097207 */ /* 0x008fe20004000000 */
[----:B----4-:R-:W-:Y:S06]  /*fa30*/  BRA.DIV UR6, `(.L_x_759) ;  /* 0x0000002606c07947 */ /* 0x010fec000b800000 */
.L_x_810:
[----:B------:R-:W-:Y:S01]  /*fa40*/  UMOV UR4, 0xffffffff ;  /* 0xffffffff00047882 */ /* 0x000fe20000000000 */
[----:B------:R-:W-:Y:S02]  /*fa50*/  SHF.R.S32.HI R8, RZ, 0x1f, R0 ;  /* 0x0000001fff087819 */ /* 0x000fe40000011400 */
[----:B------:R-:W-:Y:S05]  /*fa60*/  BRA.DIV UR4, `(.L_x_760) ;  /* 0x0000002604d47947 */ /* 0x000fea000b800000 */
[----:B------:R-:W-:-:S13]  /*fa70*/  ELECT P6, URZ, PT ;  /* 0x00000000003f782f */ /* 0x000fda00038c0000 */
.L_x_813:
[----:B------:R-:W-:Y:S05]  /*fa80*/  @!P6 BRA `(.L_x_761) ;  /* 0x0000000000e8e947 */ /* 0x000fea0003800000 */
[----:B------:R-:W-:Y:S01]  /*fa90*/  LEA R13, R19, UR42, 0x3 ;  /* 0x0000002a130d7c11 */ /* 0x000fe2000f8e18ff */
[----:B------:R-:W-:Y:S01]  /*faa0*/  IMAD.MOV.U32 R9, RZ, RZ, R0 ;  /* 0x000000ffff097224 */ /* 0x000fe200078e0000 */
[----:B------:R-:W-:Y:S01]  /*fab0*/  SHF.L.U32 R12, R18, 0x1f, RZ ;  /* 0x0000001f120c7819 */ /* 0x000fe200000006ff */
[----:B------:R-:W-:Y:S06]  /*fac0*/  @!P0 BRA `(.L_x_762) ;  /* 0x0000000000488947 */ /* 0x000fec0003800000 */
[----:B------:R-:W1:Y:S01]  /*fad0*/  LDC R14, c[0x0][0x41c] ;  /* 0x00010700ff0e7b82 */ /* 0x000e620000000800 */
[----:B------:R-:W-:Y:S01]  /*fae0*/  IMAD.MOV.U32 R15, RZ, RZ, R7 ;  /* 0x000000ffff0f7224 */ /* 0x000fe200078e0007 */
[----:B------:R-:W-:Y:S02]  /*faf0*/  ULDC.64 UR4, c[0x0][0x408] ;  /* 0x0001020000047ab9 */ /* 0x000fe40000000a00 */
        /* <DEDUP_REMOVED lines=15> */
.L_x_762:
[----:B------:R-:W2:Y:S01]  /*fbf0*/  SYNCS.PHASECHK.TRANS64.TRYWAIT P2, [R13+URZ+0x2d840], R12 ;  /* 0x02d8400c0d0075a7 */ /* 0x000ea2000804017f */
[----:B------:R-:W-:Y:S01]  /*fc00*/  ISETP.NE.AND P3, PT, R17, RZ, PT ;  /* 0x000000ff1100720c */ /* 0x000fe20003f65270 */
[----:B--2---:R-:W-:-:S12]  /*fc10*/  @!P2 BRA `(.L_x_763) ;  /* 0x000000240088a947 */ /* 0x004fd80003800000 */
.L_x_814:
[----:B------:R-:W-:Y:S05]  /*fc20*/  @P3 BRA `(.L_x_764) ;  /* 0x0000000000143947 */ /* 0x000fea0003800000 */
[----:B------:R-:W-:Y:S01]  /*fc30*/  ISETP.NE.AND P2, PT, R23, RZ, PT ;  /* 0x000000ff1700720c */ /* 0x000fe20003f45270 */
[----:B-1----:R-:W-:-:S04]  /*fc40*/  IMAD.MOV.U32 R4, RZ, RZ, 0x6000 ;  /* 0x00006000ff047424 */ /* 0x002fc800078e00ff */
[----:B------:R3:W-:Y:S08]  /*fc50*/  SYNCS.ARRIVE.TRANS64 RZ, [R13+URZ+0x2d830], R4 ;  /* 0x02d830040dff79a7 */ /* 0x0007f0000800003f */
[----:B------:R-:W-:Y:S05]  /*fc60*/  @!P2 BRA `(.L_x_764) ;  /* 0x000000000004a947 */ /* 0x000fea0003800000 */
[----:B------:R-:W-:Y:S01]  /*fc70*/  BPT.TRAP 0x1 ;  /* 0x000000040000795c */ /* 0x000fe20000300000 */
.L_x_764:
        /* <DEDUP_REMOVED lines=11> */
[----:B------:R-:W-:Y:S02]  /*fd30*/  UIMAD UR8, UR8, 0x6000, UR42 ;  /* 0x00006000080878a4 */ /* 0x000fe4000f8e022a */
[----:B------:R-:W-:Y:S02]  /*fd40*/  USHF.L.U32 UR11, UR11, 0x7, URZ ;  /* 0x000000070b0b7899 */ /* 0x000fe4000800063f */
[----:B------:R-:W-:Y:S02]  /*fd50*/  UIADD3 UR9, UR9, 0x2d830, URZ ;  /* 0x0002d83009097890 */ /* 0x000fe4000fffe03f */
[----:B------:R-:W-:Y:S02]  /*fd60*/  UIADD3 UR14, UR8, 0x15400, URZ ;  /* 0x00015400080e7890 */ /* 0x000fe4000fffe03f */
[----:B------:R-:W-:Y:S02]  /*fd70*/  UIADD3 UR15, UR8, 0x17400, URZ ;  /* 0x00017400080f7890 */ /* 0x000fe4000fffe03f */
[----:B------:R-:W-:-:S03]  /*fd80*/  UIADD3 UR17, UR8, 0x19400, URZ ;  /* 0x0001940008117890 */ /* 0x000fc6000fffe03f */
[----:B------:R-:W-:Y:S01]  /*fd90*/  UMOV UR8, UR14 ;  /* 0x0000000e00087c82 */ /* 0x000fe20008000000 */
[----:B------:R-:W-:Y:S01]  /*fda0*/  UMOV UR14, 0x40 ;  /* 0x00000040000e7882 */ /* 0x000fe20000000000 */
[----:B------:R4:W-:Y:S02]  /*fdb0*/  UTMALDG.4D [UR8], [UR4], desc[UR6] ;  /* 0x00000608040075b4 */ /* 0x0009e40008019000 */
[----:B----4-:R-:W-:Y:S01]  /*fdc0*/  UMOV UR8, UR15 ;  /* 0x0000000f00087c82 */ /* 0x010fe20008000000 */
[----:B------:R-:W-:Y:S02]  /*fdd0*/  UMOV UR10, UR16 ;  /* 0x00000010000a7c82 */ /* 0x000fe40008000000 */
[----:B------:R4:W-:Y:S02]  /*fde0*/  UTMALDG.4D [UR8], [UR4], desc[UR6] ;  /* 0x00000608040075b4 */ /* 0x0009e40008019000 */
[----:B----4-:R-:W-:Y:S01]  /*fdf0*/  UMOV UR8, UR17 ;  /* 0x0000001100087c82 */ /* 0x010fe20008000000 */
[----:B------:R-:W-:-:S02]  /*fe00*/  UMOV UR10, UR14 ;  /* 0x0000000e000a7c82 */ /* 0x000fc40008000000 */
[----:B------:R4:W-:Y:S02]  /*fe10*/  UTMALDG.4D [UR8], [UR4], desc[UR6] ;  /* 0x00000608040075b4 */ /* 0x0009e40008019000 */
[----:B----4-:R-:W-:Y:S01]  /*fe20*/  NOP ;  /* 0x0000000000007918 */ /* 0x010fe20000000000 */
.L_x_761:
[----:B------:R-:W-:Y:S05]  /*fe30*/  WARPSYNC.ALL ;  /* 0x0000000000007948 */ /* 0x000fea0003800000 */
[----:B------:R-:W-:Y:S01]  /*fe40*/  BAR.SYNC.DEFER_BLOCKING 0x8, 0x1a0 ;  /* 0x0206800000007b1d */ /* 0x000fe20000010000 */
[----:B------:R-:W-:Y:S01]  /*fe50*/  ELECT P2, URZ, PT ;  /* 0x00000000003f782f */ /* 0x000fe20003840000 */
[----:B------:R-:W-:Y:S02]  /*fe60*/  UIADD3 UR47, UR47, 0x1, URZ ;  /* 0x000000012f2f7890 */ /* 0x000fe4000fffe03f */
[----:B------:R-:W-:Y:S02]  /*fe70*/  UIADD3 UR4, UP0, UR48, 0x270, URZ ;  /* 0x0000027030047890 */ /* 0x000fe4000ff1e03f */
[----:B------:R-:W-:-:S02]  /*fe80*/  ULEA.HI UR5, UR47, UR47, URZ, 0x1 ;  /* 0x0000002f2f057291 */ /* 0x000fc4000f8f083f */
[----:B------:R-:W-:Y:S02]  /*fe90*/  UIADD3 UR24, UR42, 0xc400, URZ ;  /* 0x0000c4002a187890 */ /* 0x000fe4000fffe03f */
[----:B------:R-:W-:Y:S02]  /*fea0*/  ULOP3.LUT UR5, UR5, 0xfffffffe, URZ, 0xc0, !UPT ;  /* 0xfffffffe05057892 */ /* 0x000fe4000f8ec03f */
[----:B------:R-:W-:Y:S02]  /*feb0*/  UIADD3 UR25, UR42, 0x2d800, URZ ;  /* 0x0002d8002a197890 */ /* 0x000fe4000fffe03f */
[----:B-1-3--:R-:W-:Y:S01]  /*fec0*/  @P2 IMAD.MOV.U32 R4, RZ, RZ, 0x9000 ;  /* 0x00009000ff042424 */ /* 0x00afe200078e00ff */
[----:B------:R-:W-:Y:S02]  /*fed0*/  UIADD3 UR9, UR47, -UR5, URZ ;  /* 0x800000052f097290 */ /* 0x000fe4000fffe03f */
[----:B------:R-:W-:Y:S02]  /*fee0*/  UIADD3.X UR5, URZ, UR49, URZ, UP0, !UPT ;  /* 0x000000313f057290 */ /* 0x000fe400087fe43f */
[----:B------:R-:W-:-:S02]  /*fef0*/  UIADD3 UR16, UR42, 0xf400, URZ ;  /* 0x0000f4002a107890 */ /* 0x000fc4000fffe03f */
[----:B------:R-:W-:Y:S01]  /*ff00*/  UIADD3 UR8, UR42, 0x12400, URZ ;  /* 0x000124002a087890 */ /* 0x000fe2000fffe03f */
[----:B------:R-:W-:Y:S01]  /*ff10*/  UMOV UR27, UR37 ;  /* 0x00000025001b7c82 */ /* 0x000fe20008000000 */
[----:B------:R1:W-:Y:S01]  /*ff20*/  @P2 SYNCS.ARRIVE.TRANS64 RZ, [UR42+0x2d800], R4 ;  /* 0x02d80004ffff29a7 */ /* 0x0003e2000800002a */
[----:B------:R-:W-:Y:S01]  /*ff30*/  UMOV UR28, UR38 ;  /* 0x00000026001c7c82 */ /* 0x000fe20008000000 */
[----:B------:R-:W-:Y:S01]  /*ff40*/  UMOV UR29, UR39 ;  /* 0x00000027001d7c82 */ /* 0x000fe20008000000 */
[----:B------:R-:W-:Y:S01]  /*ff50*/  UMOV UR6, 0x0 ;  /* 0x0000000000067882 */ /* 0x000fe20000000000 */
[----:B------:R-:W-:Y:S01]  /*ff60*/  UMOV UR7, 0x12f00000 ;  /* 0x12f0000000077882 */ /* 0x000fe20000000000 */
[----:B------:R-:W-:Y:S01]  /*ff70*/  UMOV UR26, URZ ;  /* 0x0000003f001a7c82 */ /* 0x000fe20008000000 */
[----:B------:R-:W-:Y:S01]  /*ff80*/  UMOV UR19, UR37 ;  /* 0x0000002500137c82 */ /* 0x000fe20008000000 */
[----:B------:R-:W-:Y:S01]  /*ff90*/  UMOV UR20, UR38 ;  /* 0x0000002600147c82 */ /* 0x000fe20008000000 */
[----:B-1----:R-:W-:Y:S01]  /*ffa0*/  IMAD.U32 R4, RZ, RZ, UR9 ;  /* 0x00000009ff047e24 */ /* 0x002fe2000f8e00ff */
[----:B------:R-:W-:Y:S01]  /*ffb0*/  UMOV UR21, UR39 ;  /* 0x0000002700157c82 */ /* 0x000fe20008000000 */
[----:B------:R-:W-:Y:S01]  /*ffc0*/  UMOV UR18, 0x20 ;  /* 0x0000002000127882 */ /* 0x000fe20000000000 */
[----:B------:R-:W-:Y:S01]  /*ffd0*/  UMOV UR17, UR25 ;  /* 0x0000001900117c82 */ /* 0x000fe20008000000 */
[----:B------:R-:W-:Y:S01]  /*ffe0*/  UMOV UR11, UR37 ;  /* 0x00000025000b7c82 */ /* 0x000fe20008000000 */
[----:B------:R-:W-:Y:S01]  /*fff0*/  SHF.L.U32 R4, R4, 0x1f, RZ ;  /* 0x0000001f04047819 */ /* 0x000fe200000006ff */
[----:B------:R-:W-:Y:S01]  /*10000*/  UMOV UR12, UR38 ;  /* 0x00000026000c7c82 */ /* 0x000fe20008000000 */
[----:B------:R-:W-:Y:S01]  /*10010*/  UMOV UR13, UR39 ;  /* 0x00000027000d7c82 */ /* 0x000fe20008000000 */
[----:B------:R-:W-:Y:S01]  /*10020*/  UMOV UR10, 0x40 ;  /* 0x00000040000a7882 */ /* 0x000fe20000000000 */
[----:B------:R1:W-:Y:S01]  /*10030*/  UTMALDG.4D [UR24], [UR4], desc[UR6] ;  /* 0x00000618040075b4 */ /* 0x0003e20008019000 */
[----:B------:R-:W-:Y:S01]  /*10040*/  UMOV UR9, UR25 ;  /* 0x0000001900097c82 */ /* 0x000fe20008000000 */
[----:B------:R1:W-:Y:S01]  /*10050*/  UTMALDG.4D [UR16], [UR4], desc[UR6] ;  /* 0x00000610040075b4 */ /* 0x0003e20008019000 */
[----:B------:R1:W-:Y:S01]  /*10060*/  UTMALDG.4D [UR8], [UR4], desc[UR6] ;  /* 0x00000608040075b4 */ /* 0x0003e20008019000 */
[----:B------:R-:W3:Y:S02]  /*10070*/  SYNCS.PHASECHK.TRANS64.TRYWAIT P2, [UR42+0x2d820], R4 ;  /* 0x02d82004ff0075a7 */ /* 0x000ee4000804016a */
[----:B-1-3--:R-:W-:Y:S05]  /*10080*/  @!P2 BRA `(.L_x_765) ;  /* 0x000000200080a947 */ /* 0x00afea0003800000 */
.L_x_815:
[----:B------:R-:W-:-:S04]  /*10090*/  UIADD3 UR4, UR44, -0x2, URZ ;  /* 0xfffffffe2c047890 */ /* 0x000fc8000fffe03f */
[----:B------:R-:W-:-:S06]  /*100a0*/  UISETP.GE.AND UP0, UPT, UR4, UR43, UPT ;  /* 0x0000002b0400728c */ /* 0x000fcc000bf06270 */
[----:B------:R-:W-:-:S13]  /*100b0*/  PLOP3.LUT P2, PT, PT, PT, UP0, 0x80, 0x0 ;  /* 0x000000000000781c */ /* 0x000fda0003f4f008 */
[----:B------:R-:W-:Y:S05]  /*100c0*/  @!P2 BRA `(.L_x_766) ;  /* 0x00000014004ca947 */ /* 0x000fea0003800000 */
[----:B-1----:R-:W-:Y:S01]  /*100d0*/  IMAD R5, RZ, RZ, -UR44 ;  /* 0x8000002cff057e24 */ /* 0x002fe2000f8e02ff */
[----:B------:R-:W-:Y:S01]  /*100e0*/  LOP3.LUT R10, RZ, UR43, RZ, 0x33, !PT ;  /* 0x0000002bff0a7c12 */ /* 0x000fe2000f8e33ff */
[----:B------:R-:W-:Y:S01]  /*100f0*/  IMAD.U32 R11, RZ, RZ, UR4 ;  /* 0x00000004ff0b7e24 */ /* 0x000fe2000f8e00ff */
[----:B------:R-:W-:Y:S02]  /*10100*/  ULDC.64 UR40, c[0x0][0x408] ;  /* 0x0001020000287ab9 */ /* 0x000fe40000000a00 */
[----:B------:R-:W-:-:S05]  /*10110*/  VIADDMNMX R10, R5, 0x1, R10, !PT ;  /* 0x00000001050a7846 */ /* 0x000fca000780010a */
[----:B------:R-:W-:-:S05]  /*10120*/  VIADD R4, R10, UR44 ;  /* 0x0000002c0a047c36 */ /* 0x000fca0008000000 */
[----:B------:R-:W-:-:S04]  /*10130*/  LOP3.LUT R4, R4, 0x1, RZ, 0xc0, !PT ;  /* 0x0000000104047812 */ /* 0x000fc800078ec0ff */
[----:B------:R-:W-:-:S13]  /*10140*/  ISETP.NE.U32.AND P2, PT, R4, 0x1, PT ;  /* 0x000000010400780c */ /* 0x000fda0003f45070 */
[----:B------:R-:W-:Y:S05]  /*10150*/  @P2 BRA `(.L_x_767) ;  /* 0x0000000400b42947 */ /* 0x000fea0003800000 */
[----:B--2---:R-:W-:Y:S01]  /*10160*/  VIADD R12, R19, 0x1 ;  /* 0x00000001130c7836 */ /* 0x004fe20000000000 */
        /* <DEDUP_REMOVED lines=26> */
.L_x_770:
[----:B-1----:R-:W-:Y:S02]  /*10310*/  LEA R3, R12, UR42, 0x3 ;  /* 0x0000002a0c037c11 */ /* 0x002fe4000f8e18ff */
[----:B------:R-:W-:Y:S02]  /*10320*/  SHF.L.U32 R2, R13, 0x1f, RZ ;  /* 0x0000001f0d027819 */ /* 0x000fe400000006ff */
[----:B------:R-:W-:Y:S02]  /*10330*/  ISETP.NE.AND P2, PT, R17, RZ, PT ;  /* 0x000000ff1100720c */ /* 0x000fe40003f45270 */
[----:B------:R-:W1:Y:S02]  /*10340*/  SYNCS.PHASECHK.TRANS64.TRYWAIT P3, [R3+URZ+0x2d840], R2 ;  /* 0x02d84002030075a7 */ /* 0x000e64000806017f */
[----:B-1----:R-:W-:Y:S09]  /*10350*/  @!P3 BRA `(.L_x_771) ;  /* 0x0000001c00e4b947 */ /* 0x002ff20003800000 */
.L_x_816:
[----:B------:R-:W-:Y:S05]  /*10360*/  @P2 BRA `(.L_x_772) ;  /* 0x0000000000142947 */ /* 0x000fea0003800000 */
[----:B------:R-:W-:Y:S01]  /*10370*/  ISETP.NE.AND P3, PT, R23, RZ, PT ;  /* 0x000000ff1700720c */ /* 0x000fe20003f65270 */
[----:B-1----:R-:W-:-:S04]  /*10380*/  IMAD.MOV.U32 R2, RZ, RZ, 0x6000 ;  /* 0x00006000ff027424 */ /* 0x002fc800078e00ff */
[----:B------:R2:W-:Y:S08]  /*10390*/  SYNCS.ARRIVE.TRANS64 RZ, [R3+URZ+0x2d830], R2 ;  /* 0x02d8300203ff79a7 */ /* 0x0005f0000800003f */
[----:B------:R-:W-:Y:S05]  /*103a0*/  @!P3 BRA `(.L_x_772) ;  /* 0x000000000004b947 */ /* 0x000fea0003800000 */
[----:B------:R-:W-:Y:S01]  /*103b0*/  BPT.TRAP 0x1 ;  /* 0x000000040000795c */ /* 0x000fe20000300000 */
.L_x_772:
[----:B------:R-:W-:Y:S01]  /*103c0*/  R2UR UR8, R12 ;  /* 0x000000000c0872ca */ /* 0x000fe200000e0000 */
[----:B------:R-:W-:Y:S01]  /*103d0*/  UIADD3 UR4, UP0, UR48, 0x370, URZ ;  /* 0x0000037030047890 */ /* 0x000fe2000ff1e03f */
[----:B------:R-:W-:Y:S01]  /*103e0*/  R2UR UR9, R3 ;  /* 0x00000000030972ca */ /* 0x000fe200000e0000 */
[----:B------:R-:W-:Y:S01]  /*103f0*/  UIADD3 UR19, UR42, 0x2d800, URZ ;  /* 0x0002d8002a137890 */ /* 0x000fe2000fffe03f */
[----:B------:R-:W-:Y:S01]  /*10400*/  R2UR UR11, R11 ;  /* 0x000000000b0b72ca */ /* 0x000fe200000e0000 */
[----:B------:R-:W-:Y:S01]  /*10410*/  UIADD3.X UR5, URZ, UR49, URZ, UP0, !UPT ;  /* 0x000000313f057290 */ /* 0x000fe200087fe43f */
[----:B------:R-:W-:Y:S01]  /*10420*/  R2UR UR12, R6 ;  /* 0x00000000060c72ca */ /* 0x000fe200000e0000 */
[----:B------:R-:W-:Y:S01]  /*10430*/  UMOV UR10, URZ ;  /* 0x0000003f000a7c82 */ /* 0x000fe20008000000 */
[----:B-----5:R-:W-:Y:S01]  /*10440*/  R2UR UR13, R4 ;  /* 0x00000000040d72ca */ /* 0x020fe200000e0000 */
[----:B------:R-:W-:Y:S01]  /*10450*/  UMOV UR6, 0x0 ;  /* 0x0000000000067882 */ /* 0x000fe20000000000 */
[----:B------:R-:W-:Y:S01]  /*10460*/  UMOV UR7, 0x14f00000 ;  /* 0x14f0000000077882 */ /* 0x000fe20000000000 */
[----:B------:R-:W-:Y:S01]  /*10470*/  UMOV UR17, 0x20 ;  /* 0x0000002000117882 */ /* 0x000fe20000000000 */
[----:B------:R-:W-:Y:S01]  /*10480*/  UMOV UR18, 0x40 ;  /* 0x0000004000127882 */ /* 0x000fe20000000000 */
[----:B------:R-:W-:Y:S01]  /*10490*/  UIMAD UR8, UR8, 0x6000, UR42 ;  /* 0x00006000080878a4 */ /* 0x000fe2000f8e022a */
[----:B-12---:R-:W-:Y:S01]  /*104a0*/  SHF.L.U32 R3, R18, 0x1f, RZ ;  /* 0x0000001f12037819 */ /* 0x006fe200000006ff */
[----:B------:R-:W-:Y:S01]  /*104b0*/  UIADD3 UR9, UR9, 0x2d830, URZ ;  /* 0x0002d83009097890 */ /* 0x000fe2000fffe03f */
[----:B------:R-:W-:Y:S01]  /*104c0*/  LEA R2, R19, UR19, 0x3 ;  /* 0x0000001313027c11 */ /* 0x000fe2000f8e18ff */
[----:B------:R-:W-:-:S02]  /*104d0*/  USHF.L.U32 UR11, UR11, 0x7, URZ ;  /* 0x000000070b0b7899 */ /* 0x000fc4000800063f */
[----:B------:R-:W-:Y:S02]  /*104e0*/  UIADD3 UR14, UR8, 0x15400, URZ ;  /* 0x00015400080e7890 */ /* 0x000fe4000fffe03f */
[----:B------:R-:W-:Y:S02]  /*104f0*/  UIADD3 UR15, UR8, 0x17400, URZ ;  /* 0x00017400080f7890 */ /* 0x000fe4000fffe03f */
[----:B------:R-:W-:-:S03]  /*10500*/  UIADD3 UR16, UR8, 0x19400, URZ ;  /* 0x0001940008107890 */ /* 0x000fc6000fffe03f */
[----:B------:R-:W-:Y:S02]  /*10510*/  UMOV UR8, UR14 ;  /* 0x0000000e00087c82 */ /* 0x000fe40008000000 */
[----:B------:R1:W-:Y:S02]  /*10520*/  UTMALDG.4D [UR8], [UR4], desc[UR6] ;  /* 0x00000608040075b4 */ /* 0x0003e40008019000 */
[----:B-1----:R-:W-:Y:S01]  /*10530*/  UMOV UR8, UR15 ;  /* 0x0000000f00087c82 */ /* 0x002fe20008000000 */
[----:B------:R-:W-:Y:S02]  /*10540*/  UMOV UR10, UR17 ;  /* 0x00000011000a7c82 */ /* 0x000fe40008000000 */
[----:B------:R1:W-:Y:S02]  /*10550*/  UTMALDG.4D [UR8], [UR4], desc[UR6] ;  /* 0x00000608040075b4 */ /* 0x0003e40008019000 */
[----:B-1----:R-:W-:Y:S01]  /*10560*/  UMOV UR8, UR16 ;  /* 0x0000001000087c82 */ /* 0x002fe20008000000 */
[----:B------:R-:W-:-:S02]  /*10570*/  UMOV UR10, UR18 ;  /* 0x00000012000a7c82 */ /* 0x000fc40008000000 */
[----:B------:R1:W-:Y:S01]  /*10580*/  UTMALDG.4D [UR8], [UR4], desc[UR6] ;  /* 0x00000608040075b4 */ /* 0x0003e20008019000 */
[----:B------:R-:W2:Y:S02]  /*10590*/  SYNCS.PHASECHK.TRANS64.TRYWAIT P3, [R2+URZ+0x60], R3 ;  /* 0x00006003020075a7 */ /* 0x000ea4000806017f */
[----:B-12---:R-:W-:Y:S05]  /*105a0*/  @!P3 BRA `(.L_x_773) ;  /* 0x0000001c0064b947 */ /* 0x006fea0003800000 */
.L_x_817:
[----:B------:R-:W-:Y:S05]  /*105b0*/  @P2 BRA `(.L_x_774) ;  /* 0x0000000000182947 */ /* 0x000fea0003800000 */
[----:B------:R-:W-:Y:S01]  /*105c0*/  ISETP.NE.AND P2, PT, R23, RZ, PT ;  /* 0x000000ff1700720c */ /* 0x000fe20003f45270 */
[----:B-1----:R-:W-:Y:S01]  /*105d0*/  IMAD.MOV.U32 R3, RZ, RZ, 0x6000 ;  /* 0x00006000ff037424 */ /* 0x002fe200078e00ff */
[----:B------:R-:W-:-:S04]  /*105e0*/  LEA R2, R19, UR42, 0x3 ;  /* 0x0000002a13027c11 */ /* 0x000fc8000f8e18ff */
[----:B------:R2:W-:Y:S07]  /*105f0*/  SYNCS.ARRIVE.TRANS64 RZ, [R2+URZ+0x2d850], R3 ;  /* 0x02d8500302ff79a7 */ /* 0x0005ee000800003f */
[----:B------:R-:W-:Y:S05]  /*10600*/  @!P2 BRA `(.L_x_774) ;  /* 0x000000000004a947 */ /* 0x000fea0003800000 */
[----:B------:R-:W-:Y:S01]  /*10610*/  BPT.TRAP 0x1 ;  /* 0x000000040000795c */ /* 0x000fe20000300000 */
.L_x_774:
        /* <DEDUP_REMOVED lines=10> */
[----:B------:R-:W-:-:S02]  /*106c0*/  IMAD.MOV.U32 R9, RZ, RZ, R4 ;  /* 0x000000ffff097224 */ /* 0x000fc400078e0004 */
[----:B------:R-:W-:Y:S01]  /*106d0*/  IMAD.MOV.U32 R7, RZ, RZ, R11 ;  /* 0x000000ffff077224 */ /* 0x000fe200078e000b */
[----:B------:R-:W-:Y:S02]  /*106e0*/  UIMAD UR15, UR9, 0x6000, UR42 ;  /* 0x00006000090f78a4 */ /* 0x000fe4000f8e022a */
[----:B------:R-:W-:Y:S02]  /*106f0*/  ULEA UR9, UR9, UR42, 0x3 ;  /* 0x0000002a09097291 */ /* 0x000fe4000f8e183f */
[----:B------:R-:W-:Y:S02]  /*10700*/  USHF.L.U32 UR11, UR11, 0x7, URZ ;  /* 0x000000070b0b7899 */ /* 0x000fe4000800063f */
[----:B------:R-:W-:Y:S02]  /*10710*/  UIADD3 UR8, UR15, 0x400, URZ ;  /* 0x000004000f087890 */ /* 0x000fe4000fffe03f */
[----:B------:R-:W-:Y:S02]  /*10720*/  UIADD3 UR9, UR9, 0x2d850, URZ ;  /* 0x0002d85009097890 */ /* 0x000fe4000fffe03f */
        /* <DEDUP_REMOVED lines=11> */
.L_x_769:
[----:B------:R-:W-:Y:S05]  /*107e0*/  BSYNC B0 ;  /* 0x0000000000007941 */ /* 0x000fea0003800000 */
.L_x_768:
[----:B------:R-:W-:Y:S01]  /*107f0*/  UIADD3 UR4, UR44, -0x3, URZ ;  /* 0xfffffffd2c047890 */ /* 0x000fe2000fffe03f */
[----:B------:R-:W-:Y:S02]  /*10800*/  IMAD.MOV.U32 R19, RZ, RZ, R12 ;  /* 0x000000ffff137224 */ /* 0x000fe400078e000c */
[----:B------:R-:W-:-:S03]  /*10810*/  IMAD.MOV.U32 R18, RZ, RZ, R13 ;  /* 0x000000ffff127224 */ /* 0x000fc600078e000d */
[----:B------:R-:W-:-:S07]  /*10820*/  IMAD.U32 R11, RZ, RZ, UR4 ;  /* 0x00000004ff0b7e24 */ /* 0x000fce000f8e00ff */
.L_x_767:
[----:B------:R-:W-:Y:S01]  /*10830*/  ULOP3.LUT UR4, URZ, UR44, URZ, 0x33, !UPT ;  /* 0x0000002c3f047292 */ /* 0x000fe2000f8e333f */
[----:B------:R-:W-:Y:S01]  /*10840*/  VIADD R10, R10, 0xfffffffe ;  /* 0xfffffffe0a0a7836 */ /* 0x000fe20000000000 */
[----:B------:R-:W-:Y:S04]  /*10850*/  BSSY B0, `(.L_x_766) ;  /* 0x00000da000007945 */ /* 0x000fe80003800000 */
[----:B------:R-:W-:-:S13]  /*10860*/  ISETP.NE.AND P2, PT, R10, UR4, PT ;  /* 0x000000040a007c0c */ /* 0x000fda000bf45270 */
[----:B------:R-:W-:Y:S05]  /*10870*/  @!P2 BRA `(.L_x_775) ;  /* 0x0000000c005ca947 */ /* 0x000fea0003800000 */
[----:B-12---:R-:W-:-:S07]  /*10880*/  IMAD.MOV.U32 R2, RZ, RZ, R9 ;  /* 0x000000ffff027224 */ /* 0x006fce00078e0009 */
.L_x_790:
[----:B------:R-:W-:Y:S01]  /*10890*/  VIADD R10, R19, 0x1 ;  /* 0x00000001130a7836 */ /* 0x000fe20000000000 */
[----:B------:R-:W-:Y:S05]  /*108a0*/  YIELD ;  /* 0x0000000000007946 */ /* 0x000fea0003800000 */
[----:B------:R-:W-:Y:S01]  /*108b0*/  ISETP.NE.AND P2, PT, R10, 0x2, PT ;  /* 0x000000020a00780c */ /* 0x000fe20003f45270 */
[----:B------:R-:W-:Y:S03]  /*108c0*/  BSSY B1, `(.L_x_776) ;  /* 0x0000066000017945 */ /* 0x000fe60003800000 */
[----:B-12---:R-:W-:-:S02]  /*108d0*/  SEL R3, RZ, 0x1, P2 ;  /* 0x00000001ff037807 */ /* 0x006fc40001000000 */
[----:B------:R-:W-:Y:S02]  /*108e0*/  SEL R10, R10, RZ, P2 ;  /* 0x000000ff0a0a7207 */ /* 0x000fe40001000000 */
[----:B------:R-:W-:Y:S01]  /*108f0*/  LOP3.LUT R12, R18, R3, RZ, 0x3c, !PT ;  /* 0x00000003120c7212 */ /* 0x000fe200078e3cff */
[----:B------:R-:W-:Y:S06]  /*10900*/  @!P6 BRA `(.L_x_777) ;  /* 0x000000040084e947 */ /* 0x000fec0003800000 */
[----:B------:R-:W-:Y:S01]  /*10910*/  IMAD.MOV.U32 R14, RZ, RZ, R11 ;  /* 0x000000ffff0e7224 */ /* 0x000fe200078e000b */
[----:B------:R-:W-:Y:S06]  /*10920*/  @!P0 BRA `(.L_x_778) ;  /* 0x0000000000488947 */ /* 0x000fec0003800000 */
[----:B------:R-:W1:Y:S01]  /*10930*/  LDC R14, c[0x0][0x41c] ;  /* 0x00010700ff0e7b82 */ /* 0x000e620000000800 */
[----:B------:R-:W-:Y:S02]  /*10940*/  IMAD.MOV.U32 R13, RZ, RZ, R11 ;  /* 0x000000ffff0d7224 */ /* 0x000fe400078e000b */
[----:B------:R-:W-:-:S04]  /*10950*/  IMAD R15, R8, UR40, RZ ;  /* 0x00000028080f7c24 */ /* 0x000fc8000f8e02ff */
[----:B------:R-:W-:Y:S01]  /*10960*/  IMAD R15, R0, UR41, R15 ;  /* 0x00000029000f7c24 */ /* 0x000fe2000f8e020f */
[----:B------:R-:W2:Y:S01]  /*10970*/  LDC.64 R2, c[0x0][0x3f8] ;  /* 0x0000fe00ff027b82 */ /* 0x000ea20000000a00 */
        /* <DEDUP_REMOVED lines=13> */
.L_x_778:
[----:B------:R-:W-:Y:S02]  /*10a50*/  LEA R4, R10, UR42, 0x3 ;  /* 0x0000002a0a047c11 */ /* 0x000fe4000f8e18ff */
[----:B-1----:R-:W-:Y:S02]  /*10a60*/  SHF.L.U32 R3, R12, 0x1f, RZ ;  /* 0x0000001f0c037819 */ /* 0x002fe400000006ff */
[----:B------:R-:W-:Y:S02]  /*10a70*/  ISETP.NE.AND P2, PT, R17, RZ, PT ;  /* 0x000000ff1100720c */ /* 0x000fe40003f45270 */
[----:B------:R-:W1:Y:S02]  /*10a80*/  SYNCS.PHASECHK.TRANS64.TRYWAIT P3, [R4+URZ+0x2d840], R3 ;  /* 0x02d84003040075a7 */ /* 0x000e64000806017f */
[----:B-1----:R-:W-:Y:S09]  /*10a90*/  @!P3 BRA `(.L_x_779) ;  /* 0x00000018003cb947 */ /* 0x002ff20003800000 */
.L_x_818:
[----:B------:R-:W-:Y:S05]  /*10aa0*/  @P2 BRA `(.L_x_780) ;  /* 0x0000000000142947 */ /* 0x000fea0003800000 */
[----:B------:R-:W-:Y:S01]  /*10ab0*/  ISETP.NE.AND P3, PT, R23, RZ, PT ;  /* 0x000000ff1700720c */ /* 0x000fe20003f65270 */
[----:B-1----:R-:W-:-:S04]  /*10ac0*/  IMAD.MOV.U32 R3, RZ, RZ, 0x6000 ;  /* 0x00006000ff037424 */ /* 0x002fc800078e00ff */
[----:B------:R2:W-:Y:S08]  /*10ad0*/  SYNCS.ARRIVE.TRANS64 RZ, [R4+URZ+0x2d830], R3 ;  /* 0x02d8300304ff79a7 */ /* 0x0005f0000800003f */
[----:B------:R-:W-:Y:S05]  /*10ae0*/  @!P3 BRA `(.L_x_780) ;  /* 0x000000000004b947 */ /* 0x000fea0003800000 */
[----:B------:R-:W-:Y:S01]  /*10af0*/  BPT.TRAP 0x1 ;  /* 0x000000040000795c */ /* 0x000fe20000300000 */
.L_x_780:
        /* <DEDUP_REMOVED lines=14> */
[----:B------:R-:W-:Y:S01]  /*10be0*/  SHF.L.U32 R18, R18, 0x1f, RZ ;  /* 0x0000001f12127819 */ /* 0x000fe200000006ff */
[----:B------:R-:W-:Y:S01]  /*10bf0*/  UIADD3 UR9, UR9, 0x2d830, URZ ;  /* 0x0002d83009097890 */ /* 0x000fe2000fffe03f */
[----:B-12---:R-:W-:Y:S01]  /*10c00*/  LEA R3, R19, UR19, 0x3 ;  /* 0x0000001313037c11 */ /* 0x006fe2000f8e18ff */
        /* <DEDUP_REMOVED lines=14> */
.L_x_819:
[----:B------:R-:W-:Y:S05]  /*10cf0*/  @P2 BRA `(.L_x_782) ;  /* 0x0000000000142947 */ /* 0x000fea0003800000 */
[----:B------:R-:W-:Y:S01]  /*10d00*/  ISETP.NE.AND P2, PT, R23, RZ, PT ;  /* 0x000000ff1700720c */ /* 0x000fe20003f45270 */
[----:B------:R-:W-:-:S04]  /*10d10*/  IMAD.MOV.U32 R4, RZ, RZ, 0x6000 ;  /* 0x00006000ff047424 */ /* 0x000fc800078e00ff */
[----:B------:R2:W-:Y:S08]  /*10d20*/  SYNCS.ARRIVE.TRANS64 RZ, [R3+URZ+0x50], R4 ;  /* 0x0000500403ff79a7 */ /* 0x0005f0000800003f */
[----:B------:R-:W-:Y:S05]  /*10d30*/  @!P2 BRA `(.L_x_782) ;  /* 0x000000000004a947 */ /* 0x000fea0003800000 */
[----:B------:R-:W-:Y:S01]  /*10d40*/  BPT.TRAP 0x1 ;  /* 0x000000040000795c */ /* 0x000fe20000300000 */
.L_x_782:
        /* <DEDUP_REMOVED lines=12> */
[----:B------:R-:W-:Y:S01]  /*10e10*/  UIMAD UR8, UR8, 0x6000, UR42 ;  /* 0x00006000080878a4 */ /* 0x000fe2000f8e022a */
[----:B------:R-:W-:Y:S01]  /*10e20*/  IMAD.MOV.U32 R9, RZ, RZ, R2 ;  /* 0x000000ffff097224 */ /* 0x000fe200078e0002 */
        /* <DEDUP_REMOVED lines=15> */
.L_x_777:
[----:B------:R-:W-:Y:S05]  /*10f20*/  BSYNC B1 ;  /* 0x0000000000017941 */ /* 0x000fea0003800000 */
.L_x_776:
[----:B------:R-:W-:Y:S01]  /*10f30*/  VIADD R19, R10, 0x1 ;  /* 0x000000010a137836 */ /* 0x000fe20000000000 */
[----:B------:R-:W-:Y:S01]  /*10f40*/  BSSY B1, `(.L_x_783) ;  /* 0x0000067000017945 */ /* 0x000fe20003800000 */
[----:B------:R-:W-:-:S03]  /*10f50*/  VIADD R13, R11, 0xffffffff ;  /* 0xffffffff0b0d7836 */ /* 0x000fc60000000000 */
[----:B------:R-:W-:-:S04]  /*10f60*/  ISETP.NE.AND P2, PT, R19, 0x2, PT ;  /* 0x000000021300780c */ /* 0x000fc80003f45270 */
[----:B-12---:R-:W-:Y:S02]  /*10f70*/  SEL R3, RZ, 0x1, P2 ;  /* 0x00000001ff037807 */ /* 0x006fe40001000000 */
        /* <DEDUP_REMOVED lines=9> */
[----:B-1----:R-:W-:-:S13]  /*11010*/  ISETP.NE.AND P2, PT, R14, 0x1, PT ;  /* 0x000000010e00780c */ /* 0x002fda0003f45270 */
[----:B------:R-:W1:Y:S02]  /*11020*/  @P2 LDC.64 R2, c[0x0][0x420] ;  /* 0x00010800ff022b82 */ /* 0x000e640000000a00 */
[----:B-1----:R-:W-:-:S05]  /*11030*/  @P2 IMAD.HI.U32 R2, R13, R2, RZ ;  /* 0x000000020d022227 */ /* 0x002fca00078e00ff */
[----:B------:R-:W-:Y:S02]  /*11040*/  @P2 SHF.R.U32.HI R15, RZ, R3, R2 ;  /* 0x00000003ff0f2219 */ /* 0x000fe40000011602 */
[----:B------:R-:W1:Y:S02]  /*11050*/  LDC.64 R2, c[0x0][0x3f8] ;  /* 0x0000fe00ff027b82 */ /* 0x000e640000000a00 */
[--C-:B------:R-:W-:Y:S01]  /*11060*/  SHF.R.S32.HI R5, RZ, 0x1f, R15.reuse ;  /* 0x0000001fff057819 */ /* 0x100fe2000001140f */
[----:B------:R-:W-:-:S04]  /*11070*/  IMAD.MOV.U32 R4, RZ, RZ, R15 ;  /* 0x000000ffff047224 */ /* 0x000fc800078e000f */
[----:B------:R-:W-:-:S04]  /*11080*/  IMAD.WIDE.U32 R4, R0, UR40, R4 ;  /* 0x0000002800047c25 */ /* 0x000fc8000f8e0004 */
[----:B------:R-:W-:Y:S01]  /*11090*/  IMAD.IADD R5, R21, 0x1, R5 ;  /* 0x0000000115057824 */ /* 0x000fe200078e0205 */
[----:B-1----:R-:W-:-:S04]  /*110a0*/  LEA R2, P2, R4, R2, 0x2 ;  /* 0x0000000204027211 */ /* 0x002fc800078410ff */
[----:B------:R-:W-:-:S05]  /*110b0*/  LEA.HI.X R3, R4, R3, R5, 0x2, P2 ;  /* 0x0000000304037211 */ /* 0x000fca00010f1405 */
[----:B------:R1:W5:Y:S01]  /*110c0*/  LDG.E R2, desc[UR50][R2.64] ;  /* 0x0000003202027981 */ /* 0x000362000c1e1900 */
[----:B------:R-:W-:-:S04]  /*110d0*/  IMAD.MOV R4, RZ, RZ, -R15 ;  /* 0x000000ffff047224 */ /* 0x000fc800078e0a0f */
[----:B------:R-:W-:-:S07]  /*110e0*/  IMAD R14, R14, R4, R13 ;  /* 0x000000040e0e7224 */ /* 0x000fce00078e020d */
.L_x_785:
[----:B-1----:R-:W-:Y:S02]  /*110f0*/  LEA R3, R19, UR42, 0x3 ;  /* 0x0000002a13037c11 */ /* 0x002fe4000f8e18ff */
[----:B------:R-:W-:Y:S02]  /*11100*/  SHF.L.U32 R4, R18, 0x1f, RZ ;  /* 0x0000001f12047819 */ /* 0x000fe400000006ff */
[----:B------:R-:W-:Y:S02]  /*11110*/  ISETP.NE.AND P2, PT, R17, RZ, PT ;  /* 0x000000ff1100720c */ /* 0x000fe40003f45270 */
[----:B------:R-:W1:Y:S02]  /*11120*/  SYNCS.PHASECHK.TRANS64.TRYWAIT P3, [R3+URZ+0x2d840], R4 ;  /* 0x02d84004030075a7 */ /* 0x000e64000806017f */
[----:B-1----:R-:W-:Y:S09]  /*11130*/  @!P3 BRA `(.L_x_786) ;  /* 0x0000001000bcb947 */ /* 0x002ff20003800000 */
.L_x_820:
[----:B------:R-:W-:Y:S05]  /*11140*/  @P2 BRA `(.L_x_787) ;  /* 0x0000000000142947 */ /* 0x000fea0003800000 */
[----:B------:R-:W-:Y:S01]  /*11150*/  ISETP.NE.AND P3, PT, R23, RZ, PT ;  /* 0x000000ff1700720c */ /* 0x000fe20003f65270 */
[----:B-1----:R-:W-:-:S04]  /*11160*/  IMAD.MOV.U32 R4, RZ, RZ, 0x6000 ;  /* 0x00006000ff047424 */ /* 0x002fc800078e00ff */
[----:B------:R2:W-:Y:S08]  /*11170*/  SYNCS.ARRIVE.TRANS64 RZ, [R3+URZ+0x2d830], R4 ;  /* 0x02d8300403ff79a7 */ /* 0x0005f0000800003f */
[----:B------:R-:W-:Y:S05]  /*11180*/  @!P3 BRA `(.L_x_787) ;  /* 0x000000000004b947 */ /* 0x000fea0003800000 */
[----:B------:R-:W-:Y:S01]  /*11190*/  BPT.TRAP 0x1 ;  /* 0x000000040000795c */ /* 0x000fe20000300000 */
.L_x_787:
[----:B------:R-:W-:Y:S01]  /*111a0*/  R2UR UR9, R19 ;  /* 0x00000000130972ca */ /* 0x000fe200000e0000 */
[----:B------:R-:W-:Y:S01]  /*111b0*/  UIADD3 UR19, UR42, 0x2d800, URZ ;  /* 0x0002d8002a137890 */ /* 0x000fe2000fffe03f */
[----:B------:R-:W-:Y:S01]  /*111c0*/  R2UR UR11, R14 ;  /* 0x000000000e0b72ca */ /* 0x000fe200000e0000 */
[----:B------:R-:W-:Y:S01]  /*111d0*/  UIADD3 UR4, UP0, UR48, 0x370, URZ ;  /* 0x0000037030047890 */ /* 0x000fe2000ff1e03f */
[----:B------:R-:W-:Y:S01]  /*111e0*/  R2UR UR12, R6 ;  /* 0x00000000060c72ca */ /* 0x000fe200000e0000 */
[----:B------:R-:W-:Y:S01]  /*111f0*/  UMOV UR10, URZ ;  /* 0x0000003f000a7c82 */ /* 0x000fe20008000000 */
[----:B-----5:R-:W-:Y:S01]  /*11200*/  R2UR UR13, R2 ;  /* 0x00000000020d72ca */ /* 0x020fe200000e0000 */
[----:B------:R-:W-:Y:S01]  /*11210*/  UIADD3.X UR5, URZ, UR49, URZ, UP0, !UPT ;  /* 0x000000313f057290 */ /* 0x000fe200087fe43f */
[----:B------:R-:W-:Y:S01]  /*11220*/  SHF.L.U32 R12, R12, 0x1f, RZ ;  /* 0x0000001f0c0c7819 */ /* 0x000fe200000006ff */
[----:B------:R-:W-:Y:S01]  /*11230*/  UMOV UR6, 0x0 ;  /* 0x0000000000067882 */ /* 0x000fe20000000000 */
[----:B------:R-:W-:Y:S01]  /*11240*/  UMOV UR7, 0x14f00000 ;  /* 0x14f0000000077882 */ /* 0x000fe20000000000 */
[----:B------:R-:W-:Y:S01]  /*11250*/  UMOV UR17, 0x20 ;  /* 0x0000002000117882 */ /* 0x000fe20000000000 */
[----:B------:R-:W-:Y:S01]  /*11260*/  UMOV UR18, 0x40 ;  /* 0x0000004000127882 */ /* 0x000fe20000000000 */
[----:B------:R-:W-:Y:S01]  /*11270*/  UIMAD UR8, UR9, 0x6000, UR42 ;  /* 0x00006000090878a4 */ /* 0x000fe2000f8e022a */
[----:B-12---:R-:W-:Y:S01]  /*11280*/  LEA R3, R10, UR19, 0x3 ;  /* 0x000000130a037c11 */ /* 0x006fe2000f8e18ff */
[----:B------:R-:W-:-:S02]  /*11290*/  ULEA UR9, UR9, UR19, 0x3 ;  /* 0x0000001309097291 */ /* 0x000fc4000f8e183f */
[----:B------:R-:W-:Y:S02]  /*112a0*/  USHF.L.U32 UR11, UR11, 0x7, URZ ;  /* 0x000000070b0b7899 */ /* 0x000fe4000800063f */
[----:B------:R-:W-:Y:S02]  /*112b0*/  UIADD3 UR14, UR8, 0x15400, URZ ;  /* 0x00015400080e7890 */ /* 0x000fe4000fffe03f */
        /* <DEDUP_REMOVED lines=13> */
.L_x_821:
[----:B------:R-:W-:Y:S05]  /*11390*/  @P2 BRA `(.L_x_789) ;  /* 0x0000000000142947 */ /* 0x000fea0003800000 */
[----:B------:R-:W-:Y:S01]  /*113a0*/  ISETP.NE.AND P2, PT, R23, RZ, PT ;  /* 0x000000ff1700720c */ /* 0x000fe20003f45270 */
[----:B------:R-:W-:-:S04]  /*113b0*/  IMAD.MOV.U32 R4, RZ, RZ, 0x6000 ;  /* 0x00006000ff047424 */ /* 0x000fc800078e00ff */
[----:B------:R2:W-:Y:S08]  /*113c0*/  SYNCS.ARRIVE.TRANS64 RZ, [R3+URZ+0x50], R4 ;  /* 0x0000500403ff79a7 */ /* 0x0005f0000800003f */
[----:B------:R-:W-:Y:S05]  /*113d0*/  @!P2 BRA `(.L_x_789) ;  /* 0x000000000004a947 */ /* 0x000fea0003800000 */
[----:B------:R-:W-:Y:S01]  /*113e0*/  BPT.TRAP 0x1 ;  /* 0x000000040000795c */ /* 0x000fe20000300000 */
.L_x_789:
        /* <DEDUP_REMOVED lines=28> */
.L_x_784:
[----:B------:R-:W-:Y:S05]  /*115b0*/  BSYNC B1 ;  /* 0x0000000000017941 */ /* 0x000fea0003800000 */
.L_x_783:
[----:B------:R-:W-:Y:S01]  /*115c0*/  ISETP.GT.AND P2, PT, R13, UR43, PT ;  /* 0x0000002b0d007c0c */ /* 0x000fe2000bf44270 */
[----:B------:R-:W-:-:S12]  /*115d0*/  VIADD R11, R11, 0xfffffffe ;  /* 0xfffffffe0b0b7836 */ /* 0x000fd80000000000 */
[----:B------:R-:W-:Y:S05]  /*115e0*/  @P2 BRA `(.L_x_790) ;  /* 0xfffffff000a82947 */ /* 0x000fea000383ffff */
.L_x_775:
[----:B------:R-:W-:Y:S05]  /*115f0*/  BSYNC B0 ;  /* 0x0000000000007941 */ /* 0x000fea0003800000 */
.L_x_766:
[----:B------:R-:W-:Y:S04]  /*11600*/  BSSY B0, `(.L_x_791) ;  /* 0x000000e000007945 */ /* 0x000fe80003800000 */
[----:B------:R-:W-:Y:S05]  /*11610*/  @P1 BRA `(.L_x_792) ;  /* 0x0000000000301947 */ /* 0x000fea0003800000 */
[----:B------:R-:W3:Y:S01]  /*11620*/  S2R R11, SR_LANEID ;  /* 0x00000000000b7919 */ /* 0x000ee20000000000 */
[----:B------:R-:W-:Y:S01]  /*11630*/  VOTEU.ANY UR4, UPT, PT ;  /* 0x0000000000047886 */ /* 0x000fe200038e0100 */
[----:B-12---:R-:W1:Y:S01]  /*11640*/  LDC.64 R2, c[0x0][0xdf0] ;  /* 0x00037c00ff027b82 */ /* 0x006e620000000a00 */
[----:B------:R-:W3:Y:S08]  /*11650*/  FLO.U32 R0, UR4 ;  /* 0x0000000400007d00 */ /* 0x000ef000080e0000 */
[----:B------:R-:W1:Y:S01]  /*11660*/  POPC R5, UR4 ;  /* 0x0000000400057d09 */ /* 0x000e620008000000 */
[----:B---3--:R-:W-:-:S13]  /*11670*/  ISETP.EQ.U32.AND P0, PT, R0, R11, PT ;  /* 0x0000000b0000720c */ /* 0x008fda0003f02070 */
[----:B-1----:R-:W2:Y:S01]  /*11680*/  @P0 ATOMG.E.ADD.STRONG.GPU PT, R3, desc[UR50][R2.64], R5 ;  /* 0x00000005020309a8 */ /* 0x002ea200081ee1f2 */
[----:B------:R-:W1:Y:S02]  /*11690*/  S2R R4, SR_LTMASK ;  /* 0x0000000000047919 */ /* 0x000e640000003900 */
[----:B-1----:R-:W-:-:S04]  /*116a0*/  LOP3.LUT R4, R4, UR4, RZ, 0xc0, !PT ;  /* 0x0000000404047c12 */ /* 0x002fc8000f8ec0ff */
[----:B------:R-:W1:Y:S01]  /*116b0*/  POPC R11, R4 ;  /* 0x00000004000b7309 */ /* 0x000e620000000000 */
[----:B--2---:R-:W1:Y:S02]  /*116c0*/  SHFL.IDX PT, R0, R3, R0, 0x1f ;  /* 0x00001f0003007589 */ /* 0x004e6400000e0000 */
[----:B-1----:R-:W-:-:S07]  /*116d0*/  IADD3 R22, R0, UR45, R11 ;  /* 0x0000002d00167c10 */ /* 0x002fce000fffe00b */
.L_x_792:
[----:B------:R-:W-:Y:S05]  /*116e0*/  BSYNC B0 ;  /* 0x0000000000007941 */ /* 0x000fea0003800000 */
.L_x_791:
[----:B------:R-:W-:Y:S04]  /*116f0*/  BSSY B0, `(.L_x_793) ;  /* 0x0000028000007945 */ /* 0x000fe80003800000 */
[----:B------:R-:W-:Y:S05]  /*11700*/  @!P6 BRA `(.L_x_794) ;  /* 0x000000000098e947 */ /* 0x000fea0003800000 */
[----:B-12---:R-:W-:Y:S02]  /*11710*/  LEA R3, R19, UR42, 0x3 ;  /* 0x0000002a13037c11 */ /* 0x006fe4000f8e18ff */
[----:B------:R-:W-:Y:S02]  /*11720*/  SHF.L.U32 R0, R18, 0x1f, RZ ;  /* 0x0000001f12007819 */ /* 0x000fe400000006ff */
[----:B------:R-:W-:Y:S02]  /*11730*/  ISETP.NE.AND P1, PT, R17, RZ, PT ;  /* 0x000000ff1100720c */ /* 0x000fe40003f25270 */
[----:B------:R-:W1:Y:S02]  /*11740*/  SYNCS.PHASECHK.TRANS64.TRYWAIT P0, [R3+URZ+0x2d860], R0 ;  /* 0x02d86000030075a7 */ /* 0x000e64000800017f */
[----:B-1----:R-:W-:Y:S09]  /*11750*/  @!P0 BRA `(.L_x_795) ;  /* 0x0000000c005c8947 */ /* 0x002ff20003800000 */
.L_x_822:
[----:B------:R-:W-:Y:S05]  /*11760*/  @P1 BRA `(.L_x_796) ;  /* 0x0000000000141947 */ /* 0x000fea0003800000 */
[----:B------:R-:W-:Y:S01]  /*11770*/  ISETP.NE.AND P0, PT, R23, RZ, PT ;  /* 0x000000ff1700720c */ /* 0x000fe20003f05270 */
[----:B-1----:R-:W-:-:S04]  /*11780*/  IMAD.MOV.U32 R0, RZ, RZ, 0x6000 ;  /* 0x00006000ff007424 */ /* 0x002fc800078e00ff */
[----:B------:R2:W-:Y:S08]  /*11790*/  SYNCS.ARRIVE.TRANS64 RZ, [R3+URZ+0x2d850], R0 ;  /* 0x02d8500003ff79a7 */ /* 0x0005f0000800003f */
[----:B------:R-:W-:Y:S05]  /*117a0*/  @!P0 BRA `(.L_x_796) ;  /* 0x0000000000048947 */ /* 0x000fea0003800000 */
[----:B------:R-:W-:Y:S01]  /*117b0*/  BPT.TRAP 0x1 ;  /* 0x000000040000795c */ /* 0x000fe20000300000 */
.L_x_796:
        /* <DEDUP_REMOVED lines=27> */
.L_x_794:
[----:B------:R-:W-:Y:S05]  /*11970*/  BSYNC B0 ;  /* 0x0000000000007941 */ /* 0x000fea0003800000 */
.L_x_793:
[----:B------:R-:W-:Y:S02]  /*11980*/  VIADD R19, R19, 0x1 ;  /* 0x0000000113137836 */ /* 0x000fe40000000000 */
[----:B--2---:R-:W-:-:S03]  /*11990*/  IMAD.MOV.U32 R13, RZ, RZ, R22 ;  /* 0x000000ffff0d7224 */ /* 0x004fc600078e0016 */
[----:B------:R-:W-:-:S04]  /*119a0*/  ISETP.NE.AND P0, PT, R19, 0x2, PT ;  /* 0x000000021300780c */ /* 0x000fc80003f05270 */
[----:B-1----:R-:W-:Y:S02]  /*119b0*/  SEL R3, RZ, 0x1, P0 ;  /* 0x00000001ff037807 */ /* 0x002fe40000000000 */
[----:B------:R-:W-:Y:S02]  /*119c0*/  SEL R19, R19, RZ, P0 ;  /* 0x000000ff13137207 */ /* 0x000fe40000000000 */
[----:B------:R-:W-:-:S07]  /*119d0*/  LOP3.LUT R18, R18, R3, RZ, 0x3c, !PT ;  /* 0x0000000312127212 */ /* 0x000fce00078e3cff */
.L_x_755:
[----:B------:R-:W-:Y:S05]  /*119e0*/  BSYNC B6 ;  /* 0x0000000000067941 */ /* 0x000fea0003800000 */
.L_x_753:
[----:B------:R-:W-:-:S03]  /*119f0*/  UMOV UR4, 0xffffffff ;  /* 0xffffffff00047882 */ /* 0x000fc60000000000 */
[----:B------:R-:W-:Y:S05]  /*11a00*/  BRA.DIV UR4, `(.L_x_797) ;  /* 0x0000000a04c47947 */ /* 0x000fea000b800000 */
[----:B------:R1:W2:Y:S02]  /*11a10*/  SHFL.IDX PT, R14, R13, RZ, 0x1f ;  /* 0x00001fff0d0e7589 */ /* 0x0002a400000e0000 */
.L_x_825:
[----:B------:R-:W-:Y:S01]  /*11a20*/  ISETP.NE.AND P0, PT, R23, RZ, PT ;  /* 0x000000ff1700720c */ /* 0x000fe20003f05270 */
[----:B------:R-:W-:Y:S05]  /*11a30*/  WARPSYNC.ALL ;  /* 0x0000000000007948 */ /* 0x000fea0003800000 */
[----:B------:R-:W-:Y:S01]  /*11a40*/  BAR.SYNC.DEFER_BLOCKING 0x4, 0x1a0 ;  /* 0x0106800000007b1d */ /* 0x000fe20000010000 */
[----:B--2---:R-:W-:-:S05]  /*11a50*/  IMAD.MOV.U32 R22, RZ, RZ, R14 ;  /* 0x000000ffff167224 */ /* 0x004fca00078e000e */
[----:B------:R-:W-:Y:S01]  /*11a60*/  ULDC UR4, c[0x0][0xda8] ;  /* 0x00036a0000047ab9 */ /* 0x000fe20000000800 */
[----:B------:R-:W-:Y:S01]  /*11a70*/  @!P0 MOV R0, 0x400 ;  /* 0x0000040000008802 */ /* 0x000fe20000000f00 */
[----:B------:R-:W2:Y:S03]  /*11a80*/  @!P0 S2R R3, SR_CgaCtaId ;  /* 0x0000000000038919 */ /* 0x000ea60000008800 */
[----:B--2---:R-:W-:-:S05]  /*11a90*/  @!P0 LEA R0, R3, R0, 0x18 ;  /* 0x0000000003008211 */ /* 0x004fca00078ec0ff */
[----:B------:R2:W-:Y:S01]  /*11aa0*/  @!P0 STS [R0+0x2d8d0], R13 ;  /* 0x02d8d00d00008388 */ /* 0x0005e20000000800 */
[----:B------:R-:W-:Y:S06]  /*11ab0*/  BAR.ARV 0x5, 0x1a0 ;  /* 0x0146800000007b1d */ /* 0x000fec0000002000 */
[----:B------:R-:W-:-:S13]  /*11ac0*/  ISETP.GE.AND P0, PT, R22, UR4, PT ;  /* 0x0000000416007c0c */ /* 0x000fda000bf06270 */
[----:B--2---:R-:W-:Y:S05]  /*11ad0*/  @!P0 BRA `(.L_x_798) ;  /* 0xffffffd000448947 */ /* 0x004fea000383ffff */
.L_x_744:
[----:B------:R-:W2:Y:S01]  /*11ae0*/  S2R R3, SR_CgaCtaId ;  /* 0x0000000000037919 */ /* 0x000ea20000008800 */
[----:B------:R-:W-:Y:S01]  /*11af0*/  UIADD3 UR47, UR47, 0x1, URZ ;  /* 0x000000012f2f7890 */ /* 0x000fe2000fffe03f */
[----:B------:R-:W-:-:S03]  /*11b00*/  MOV R0, 0x400 ;  /* 0x0000040000007802 */ /* 0x000fc60000000f00 */
[----:B------:R-:W-:-:S04]  /*11b10*/  ULEA.HI UR4, UR47, UR47, URZ, 0x1 ;  /* 0x0000002f2f047291 */ /* 0x000fc8000f8f083f */
[----:B------:R-:W-:-:S04]  /*11b20*/  ULOP3.LUT UR4, UR4, 0xfffffffe, URZ, 0xc0, !UPT ;  /* 0xfffffffe04047892 */ /* 0x000fc8000f8ec03f */
[----:B------:R-:W-:-:S06]  /*11b30*/  UIADD3 UR4, UR47, -UR4, URZ ;  /* 0x800000042f047290 */ /* 0x000fcc000fffe03f */
[----:B------:R-:W-:Y:S01]  /*11b40*/  IMAD.U32 R2, RZ, RZ, UR4 ;  /* 0x00000004ff027e24 */ /* 0x000fe2000f8e00ff */
[----:B--2---:R-:W-:-:S04]  /*11b50*/  LEA R9, R3, R0, 0x18 ;  /* 0x0000000003097211 */ /* 0x004fc800078ec0ff */
[----:B------:R-:W-:-:S04]  /*11b60*/  SHF.L.U32 R0, R2, 0x1f, RZ ;  /* 0x0000001f02007819 */ /* 0x000fc800000006ff */
[----:B------:R-:W2:Y:S02]  /*11b70*/  SYNCS.PHASECHK.TRANS64.TRYWAIT P0, [R9+URZ+0x2d820], R0 ;  /* 0x02d82000090075a7 */ /* 0x000ea4000800017f */
[----:B--2---:R-:W-:Y:S05]  /*11b80*/  @!P0 BRA `(.L_x_799) ;  /* 0x0000000800888947 */ /* 0x004fea0003800000 */
.L_x_826:
[----:B------:R-:W3:Y:S02]  /*11b90*/  SHFL.IDX PT, R16, R16, RZ, 0x1f ;  /* 0x00001fff10107589 */ /* 0x000ee400000e0000 */
[----:B---3--:R-:W-:-:S13]  /*11ba0*/  ISETP.NE.AND P0, PT, R16, RZ, PT ;  /* 0x000000ff1000720c */ /* 0x008fda0003f05270 */
[----:B------:R-:W-:Y:S05]  /*11bb0*/  @P0 EXIT ;  /* 0x000000000000094d */ /* 0x000fea0003800000 */
[----:B------:R-:W-:Y:S01]  /*11bc0*/  ELECT P0, URZ, PT ;  /* 0x00000000003f782f */ /* 0x000fe20003800000 */
[----:B------:R-:W-:-:S12]  /*11bd0*/  BSSY B0, `(.L_x_800) ;  /* 0x0000020000007945 */ /* 0x000fd80003800000 */
[----:B------:R-:W-:Y:S05]  /*11be0*/  @!P0 BRA `(.L_x_801) ;  /* 0x0000000000788947 */ /* 0x000fea0003800000 */
[----:B------:R-:W-:-:S06]  /*11bf0*/  ULOP3.LUT UR4, UR46, 0x2, URZ, 0xfc, !UPT ;  /* 0x000000022e047892 */ /* 0x000fcc000f8efc3f */
[----:B--2---:R-:W-:-:S05]  /*11c00*/  IMAD.U32 R0, RZ, RZ, UR4 ;  /* 0x00000004ff007e24 */ /* 0x004fca000f8e00ff */
[----:B------:R-:W-:-:S13]  /*11c10*/  ISETP.NE.AND P2, PT, R0, 0x3, PT ;  /* 0x000000030000780c */ /* 0x000fda0003f45270 */
[----:B------:R-:W-:Y:S05]  /*11c20*/  @!P2 BRA `(.L_x_802) ;  /* 0x000000000004a947 */ /* 0x000fea0003800000 */
[----:B------:R-:W-:Y:S01]  /*11c30*/  BPT.TRAP 0x1 ;  /* 0x000000040000795c */ /* 0x000fe20000300000 */
.L_x_802:
        /* <DEDUP_REMOVED lines=12> */
.L_x_827:
[----:B------:R-:W3:Y:S02]  /*11d00*/  SYNCS.PHASECHK.TRANS64.TRYWAIT P0, [R3+URZ], R2 ;  /* 0x00000002030075a7 */ /* 0x000ee4000800017f */
[----:B---3--:R-:W-:Y:S05]  /*11d10*/  @!P0 BRA `(.L_x_804) ;  /* 0x00000008004c8947 */ /* 0x008fea0003800000 */
.L_x_828:
[----:B------:R-:W-:Y:S05]  /*11d20*/  @!P2 BRA `(.L_x_805) ;  /* 0x000000000004a947 */ /* 0x000fea0003800000 */
[----:B------:R-:W-:Y:S01]  /*11d30*/  BPT.TRAP 0x1 ;  /* 0x000000040000795c */ /* 0x000fe20000300000 */
.L_x_805:
[----:B------:R-:W-:-:S04]  /*11d40*/  VIADD R0, R9, 0x2d860 ;  /* 0x0002d86009007836 */ /* 0x000fc80000000000 */
[----:B------:R-:W-:-:S04]  /*11d50*/  IMAD R19, R19, 0x8, R0 ;  /* 0x0000000813137824 */ /* 0x000fc800078e0200 */
[----:B------:R-:W4:Y:S02]  /*11d60*/  SYNCS.PHASECHK.TRANS64.TRYWAIT P0, [R19+URZ], R4 ;  /* 0x00000004130075a7 */ /* 0x000f24000800017f */
[----:B----4-:R-:W-:Y:S05]  /*11d70*/  @!P0 BRA `(.L_x_806) ;  /* 0x0000000800488947 */ /* 0x010fea0003800000 */
.L_x_829:
[----:B------:R-:W-:-:S07]  /*11d80*/  IMAD R7, R7, 0x8, R0 ;  /* 0x0000000807077824 */ /* 0x000fce00078e0200 */
.L_x_807:
[----:B------:R1:W1:Y:S02]  /*11d90*/  SYNCS.PHASECHK.TRANS64.TRYWAIT P0, [R7+URZ], R2 ;  /* 0x00000002070075a7 */ /* 0x000264000800017f */
[----:B-1----:R-:W-:Y:S05]  /*11da0*/  @!P0 NANOSLEEP.SYNCS 0x989680 ;  /* 0x009896800000895d */ /* 0x002fea0003900000 */
[----:B------:R-:W1:Y:S02]  /*11db0*/  @!P0 SYNCS.PHASECHK.TRANS64 P0, [R7+URZ], R2 ;  /* 0x00000002070085a7 */ /* 0x000e64000800007f */
[----:B-1----:R-:W-:Y:S05]  /*11dc0*/  @!P0 BRA `(.L_x_807) ;  /* 0xfffffffc00f08947 */ /* 0x002fea000383ffff */
.L_x_801:
[----:B------:R-:W-:Y:S05]  /*11dd0*/  BSYNC B0 ;  /* 0x0000000000007941 */ /* 0x000fea0003800000 */
.L_x_800:
[----:B------:R-:W-:Y:S05]  /*11de0*/  EXIT ;  /* 0x000000000000794d */ /* 0x000fea0003800000 */
.L_x_665:
[----:B-1----:R-:W-:-:S04]  /*11df0*/  IMAD.U32 R3, RZ, RZ, UR39 ;  /* 0x00000027ff037e24 */ /* 0x002fc8000f8e00ff */
[----:B------:R1:W2:Y:S03]  /*11e00*/  SYNCS.PHASECHK.TRANS64.TRYWAIT P1, [R3+URZ+0x2d800], R0 ;  /* 0x02d80000030075a7 */ /* 0x0002a6000802017f */
[----:B--2---:R-:W-:Y:S05]  /*11e10*/  @!P1 NANOSLEEP.SYNCS 0x989680 ;  /* 0x009896800000995d */ /* 0x004fea0003900000 */
[----:B------:R-:W2:Y:S02]  /*11e20*/  @!P1 SYNCS.PHASECHK.TRANS64 P1, [R3+URZ+0x2d800], R0 ;  /* 0x02d80000030095a7 */ /* 0x000ea4000802007f */
[----:B--2---:R-:W-:Y:S05]  /*11e30*/  @!P1 BRA `(.L_x_665) ;  /* 0xfffffffc00ec9947 */ /* 0x004fea000383ffff */
[----:B------:R-:W-:Y:S05]  /*11e40*/  BRA `(.L_x_808) ;  /* 0xfffffefc00147947 */ /* 0x000fea000383ffff */
.L_x_669:
[----:B--2---:R2:W3:Y:S02]  /*11e50*/  SYNCS.PHASECHK.TRANS64.TRYWAIT P2, [R7+URZ+0x2d830], R0 ;  /* 0x02d83000070075a7 */ /* 0x0044e4000804017f */
[----:B---3--:R-:W-:Y:S05]  /*11e60*/  @!P2 NANOSLEEP.SYNCS 0x989680 ;  /* 0x009896800000a95d */ /* 0x008fea0003900000 */
[----:B------:R-:W3:Y:S02]  /*11e70*/  @!P2 SYNCS.PHASECHK.TRANS64 P2, [R7+URZ+0x2d830], R0 ;  /* 0x02d830000700a5a7 */ /* 0x000ee4000804007f */
[----:B---3--:R-:W-:Y:S05]  /*11e80*/  @!P2 BRA `(.L_x_669) ;  /* 0xfffffffc00f0a947 */ /* 0x008fea000383ffff */
[----:B------:R-:W-:Y:S05]  /*11e90*/  BRA `(.L_x_668) ;  /* 0xfffffefc00347947 */ /* 0x000fea000383ffff */
.L_x_685:
[----:B---3--:R-:W-:-:S04]  /*11ea0*/  IMAD.U32 R11, RZ, RZ, UR6 ;  /* 0x00000006ff0b7e24 */ /* 0x008fc8000f8e00ff */
[----:B------:R3:W4:Y:S03]  /*11eb0*/  SYNCS.PHASECHK.TRANS64.TRYWAIT P2, [R11+URZ+0x2d830], R10 ;  /* 0x02d8300a0b0075a7 */ /* 0x000726000804017f */
[----:B----4-:R-:W-:Y:S05]  /*11ec0*/  @!P2 NANOSLEEP.SYNCS 0x989680 ;  /* 0x009896800000a95d */ /* 0x010fea0003900000 */
[----:B------:R-:W4:Y:S02]  /*11ed0*/  @!P2 SYNCS.PHASECHK.TRANS64 P2, [R11+URZ+0x2d830], R10 ;  /* 0x02d8300a0b00a5a7 */ /* 0x000f24000804007f */
[----:B----4-:R-:W-:Y:S05]  /*11ee0*/  @!P2 BRA `(.L_x_685) ;  /* 0xfffffffc00eca947 */ /* 0x010fea000383ffff */
[----:B------:R-:W-:Y:S05]  /*11ef0*/  BRA `(.L_x_682) ;  /* 0xffffff2c00f07947 */ /* 0x000fea000383ffff */
.L_x_689:
[----:B--2---:R-:W-:-:S04]  /*11f00*/  IMAD.U32 R11, RZ, RZ, UR6 ;  /* 0x00000006ff0b7e24 */ /* 0x004fc8000f8e00ff */
[----:B------:R2:W3:Y:S03]  /*11f10*/  SYNCS.PHASECHK.TRANS64.TRYWAIT P2, [R11+URZ+0x2d850], R10 ;  /* 0x02d8500a0b0075a7 */ /* 0x0004e6000804017f */
[----:B---3--:R-:W-:Y:S05]  /*11f20*/  @!P2 NANOSLEEP.SYNCS 0x989680 ;  /* 0x009896800000a95d */ /* 0x008fea0003900000 */
[----:B------:R-:W3:Y:S02]  /*11f30*/  @!P2 SYNCS.PHASECHK.TRANS64 P2, [R11+URZ+0x2d850], R10 ;  /* 0x02d8500a0b00a5a7 */ /* 0x000ee4000804007f */
[----:B---3--:R-:W-:Y:S05]  /*11f40*/  @!P2 BRA `(.L_x_689) ;  /* 0xfffffffc00eca947 */ /* 0x008fea000383ffff */
[----:B------:R-:W-:Y:S05]  /*11f50*/  BRA `(.L_x_686) ;  /* 0xffffff3000887947 */ /* 0x000fea000383ffff */
.L_x_706:
[----:B--2---:R-:W-:-:S04]  /*11f60*/  IMAD.U32 R12, RZ, RZ, UR6 ;  /* 0x00000006ff0c7e24 */ /* 0x004fc8000f8e00ff */
[----:B------:R2:W3:Y:S03]  /*11f70*/  SYNCS.PHASECHK.TRANS64.TRYWAIT P2, [R12+URZ+0x2d830], R7 ;  /* 0x02d830070c0075a7 */ /* 0x0004e6000804017f */
[----:B---3--:R-:W-:Y:S05]  /*11f80*/  @!P2 NANOSLEEP.SYNCS 0x989680 ;  /* 0x009896800000a95d */ /* 0x008fea0003900000 */
[----:B------:R-:W3:Y:S02]  /*11f90*/  @!P2 SYNCS.PHASECHK.TRANS64 P2, [R12+URZ+0x2d830], R7 ;  /* 0x02d830070c00a5a7 */ /* 0x000ee4000804007f */
[----:B---3--:R-:W-:Y:S05]  /*11fa0*/  @!P2 BRA `(.L_x_706) ;  /* 0xfffffffc00eca947 */ /* 0x008fea000383ffff */
[----:B------:R-:W-:Y:S05]  /*11fb0*/  BRA `(.L_x_703) ;  /* 0xffffff6000707947 */ /* 0x000fea000383ffff */
.L_x_710:
[----:B--2---:R-:W-:-:S04]  /*11fc0*/  IMAD.U32 R12, RZ, RZ, UR6 ;  /* 0x00000006ff0c7e24 */ /* 0x004fc8000f8e00ff */
[----:B------:R2:W3:Y:S03]  /*11fd0*/  SYNCS.PHASECHK.TRANS64.TRYWAIT P2, [R12+URZ+0x2d850], R7 ;  /* 0x02d850070c0075a7 */ /* 0x0004e6000804017f */
[----:B---3--:R-:W-:Y:S05]  /*11fe0*/  @!P2 NANOSLEEP.SYNCS 0x989680 ;  /* 0x009896800000a95d */ /* 0x008fea0003900000 */
[----:B------:R-:W3:Y:S02]  /*11ff0*/  @!P2 SYNCS.PHASECHK.TRANS64 P2, [R12+URZ+0x2d850], R7 ;  /* 0x02d850070c00a5a7 */ /* 0x000ee4000804007f */
[----:B---3--:R-:W-:Y:S05]  /*12000*/  @!P2 BRA `(.L_x_710) ;  /* 0xfffffffc00eca947 */ /* 0x008fea000383ffff */
[----:B------:R-:W-:Y:S05]  /*12010*/  BRA `(.L_x_707) ;  /* 0xffffff6400087947 */ /* 0x000fea000383ffff */
.L_x_716:
[----:B--2---:R-:W-:-:S04]  /*12020*/  IMAD.U32 R14, RZ, RZ, UR6 ;  /* 0x00000006ff0e7e24 */ /* 0x004fc8000f8e00ff */
[----:B------:R2:W3:Y:S03]  /*12030*/  SYNCS.PHASECHK.TRANS64.TRYWAIT P2, [R14+URZ+0x2d830], R7 ;  /* 0x02d830070e0075a7 */ /* 0x0004e6000804017f */
[----:B---3--:R-:W-:Y:S05]  /*12040*/  @!P2 NANOSLEEP.SYNCS 0x989680 ;  /* 0x009896800000a95d */ /* 0x008fea0003900000 */
[----:B------:R-:W3:Y:S02]  /*12050*/  @!P2 SYNCS.PHASECHK.TRANS64 P2, [R14+URZ+0x2d830], R7 ;  /* 0x02d830070e00a5a7 */ /* 0x000ee4000804007f */
[----:B---3--:R-:W-:Y:S05]  /*12060*/  @!P2 BRA `(.L_x_716) ;  /* 0xfffffffc00eca947 */ /* 0x008fea000383ffff */
[----:B------:R-:W-:Y:S05]  /*12070*/  BRA `(.L_x_713) ;  /* 0xffffff8000707947 */ /* 0x000fea000383ffff */
.L_x_720:
[----:B--2---:R-:W-:-:S04]  /*12080*/  IMAD.U32 R14, RZ, RZ, UR6 ;  /* 0x00000006ff0e7e24 */ /* 0x004fc8000f8e00ff */
[----:B------:R2:W3:Y:S03]  /*12090*/  SYNCS.PHASECHK.TRANS64.TRYWAIT P2, [R14+URZ+0x2d850], R7 ;  /* 0x02d850070e0075a7 */ /* 0x0004e6000804017f */
[----:B---3--:R-:W-:Y:S05]  /*120a0*/  @!P2 NANOSLEEP.SYNCS 0x989680 ;  /* 0x009896800000a95d */ /* 0x008fea0003900000 */
[----:B------:R-:W3:Y:S02]  /*120b0*/  @!P2 SYNCS.PHASECHK.TRANS64 P2, [R14+URZ+0x2d850], R7 ;  /* 0x02d850070e00a5a7 */ /* 0x000ee4000804007f */
[----:B---3--:R-:W-:Y:S05]  /*120c0*/  @!P2 BRA `(.L_x_720) ;  /* 0xfffffffc00eca947 */ /* 0x008fea000383ffff */
[----:B------:R-:W-:Y:S05]  /*120d0*/  BRA `(.L_x_717) ;  /* 0xffffff8400087947 */ /* 0x000fea000383ffff */
.L_x_733:
[----:B------:R-:W-:-:S04]  /*120e0*/  IMAD.U32 R3, RZ, RZ, UR9 ;  /* 0x00000009ff037e24 */ /* 0x000fc8000f8e00ff */
[----:B------:R1:W1:Y:S03]  /*120f0*/  SYNCS.PHASECHK.TRANS64.TRYWAIT P0, [R3+URZ+0x2d850], R0 ;  /* 0x02d85000030075a7 */ /* 0x000266000800017f */
[----:B-1----:R-:W-:Y:S05]  /*12100*/  @!P0 NANOSLEEP.SYNCS 0x989680 ;  /* 0x009896800000895d */ /* 0x002fea0003900000 */
[----:B------:R-:W1:Y:S02]  /*12110*/  @!P0 SYNCS.PHASECHK.TRANS64 P0, [R3+URZ+0x2d850], R0 ;  /* 0x02d85000030085a7 */ /* 0x000e64000800007f */
[----:B-1----:R-:W-:Y:S05]  /*12120*/  @!P0 BRA `(.L_x_733) ;  /* 0xfffffffc00ec8947 */ /* 0x002fea000383ffff */
[----:B------:R-:W-:Y:S05]  /*12130*/  BRA `(.L_x_732) ;  /* 0xffffffb000247947 */ /* 0x000fea000383ffff */
.L_x_759:
[----:B------:R-:W-:Y:S02]  /*12140*/  IMAD.MOV.U32 R13, RZ, RZ, R16 ;  /* 0x000000ffff0d7224 */ /* 0x000fe400078e0010 */
[----:B------:R-:W-:Y:S02]  /*12150*/  IMAD.MOV.U32 R12, RZ, RZ, RZ ;  /* 0x000000ffff0c7224 */ /* 0x000fe400078e00ff */
[----:B------:R-:W-:Y:S02]  /*12160*/  IMAD.MOV.U32 R11, RZ, RZ, 0x1f ;  /* 0x0000001fff0b7424 */ /* 0x000fe400078e00ff */
[----:B------:R-:W-:-:S07]  /*12170*/  IMAD.MOV.U32 R15, RZ, RZ, -0x1 ;  /* 0xffffffffff0f7424 */ /* 0x000fce00078e00ff */
[----:B------:R-:W-:Y:S05]  /*12180*/  WARPSYNC.COLLECTIVE R15, `(.L_x_809) ;  /* 0x000000000f087348 */ /* 0x000fea0003c00000 */
[----:B------:R1:W2:Y:S02]  /*12190*/  SHFL.IDX P6, R14, R13, R12, R11 ;  /* 0x0000000c0d0e7389 */ /* 0x0002a400000c000b */
[----:B-12---:R-:W-:Y:S01]  /*121a0*/  ENDCOLLECTIVE ;  /* 0x000000000000791b */ /* 0x006fe20003800000 */
.L_x_809:
[----:B------:R-:W-:Y:S05]  /*121b0*/  BRA `(.L_x_810) ;  /* 0xffffffd800207947 */ /* 0x000fea000383ffff */
.L_x_760:
[----:B------:R-:W-:Y:S01]  /*121c0*/  BSSY B0, `(.L_x_811) ;  /* 0x0000006000007945 */ /* 0x000fe20003800000 */
[----:B------:R-:W-:-:S07]  /*121d0*/  IMAD.MOV.U32 R15, RZ, RZ, -0x1 ;  /* 0xffffffffff0f7424 */ /* 0x000fce00078e00ff */
[----:B------:R-:W-:Y:S05]  /*121e0*/  WARPSYNC.COLLECTIVE R15, `(.L_x_812) ;  /* 0x000000000f0c7348 */ /* 0x000fea0003c00000 */
[----:B------:R-:W-:Y:S02]  /*121f0*/  ELECT P6, UR62, PT ;  /* 0x00000000003e782f */ /* 0x000fe400038c0000 */
[----:B------:R-:W-:Y:S01]  /*12200*/  MOV R14, UR62 ;  /* 0x0000003e000e7c02 */ /* 0x000fe20008000f00 */
[----:B------:R-:W-:Y:S10]  /*12210*/  ENDCOLLECTIVE ;  /* 0x000000000000791b */ /* 0x000ff40003800000 */
.L_x_812:
[----:B------:R-:W-:Y:S05]  /*12220*/  BSYNC B0 ;  /* 0x0000000000007941 */ /* 0x000fea0003800000 */
.L_x_811:
[----:B------:R-:W-:Y:S05]  /*12230*/  BRA `(.L_x_813) ;  /* 0xffffffd800107947 */ /* 0x000fea000383ffff */
.L_x_763:
[----:B--2---:R2:W3:Y:S02]  /*12240*/  SYNCS.PHASECHK.TRANS64.TRYWAIT P2, [R13+URZ+0x2d840], R12 ;  /* 0x02d8400c0d0075a7 */ /* 0x0044e4000804017f */
[----:B---3--:R-:W-:Y:S05]  /*12250*/  @!P2 NANOSLEEP.SYNCS 0x989680 ;  /* 0x009896800000a95d */ /* 0x008fea0003900000 */
[----:B------:R-:W3:Y:S02]  /*12260*/  @!P2 SYNCS.PHASECHK.TRANS64 P2, [R13+URZ+0x2d840], R12 ;  /* 0x02d8400c0d00a5a7 */ /* 0x000ee4000804007f */
[----:B---3--:R-:W-:Y:S05]  /*12270*/  @!P2 BRA `(.L_x_763) ;  /* 0xfffffffc00f0a947 */ /* 0x008fea000383ffff */
[----:B------:R-:W-:Y:S05]  /*12280*/  BRA `(.L_x_814) ;  /* 0xffffffd800647947 */ /* 0x000fea000383ffff */
.L_x_765:
[----:B-1----:R-:W-:-:S04]  /*12290*/  IMAD.U32 R5, RZ, RZ, UR42 ;  /* 0x0000002aff057e24 */ /* 0x002fc8000f8e00ff */
[----:B------:R1:W3:Y:S03]  /*122a0*/  SYNCS.PHASECHK.TRANS64.TRYWAIT P2, [R5+URZ+0x2d820], R4 ;  /* 0x02d82004050075a7 */ /* 0x0002e6000804017f */
[----:B---3--:R-:W-:Y:S05]  /*122b0*/  @!P2 NANOSLEEP.SYNCS 0x989680 ;  /* 0x009896800000a95d */ /* 0x008fea0003900000 */
[----:B------:R-:W3:Y:S02]  /*122c0*/  @!P2 SYNCS.PHASECHK.TRANS64 P2, [R5+URZ+0x2d820], R4 ;  /* 0x02d820040500a5a7 */ /* 0x000ee4000804007f */
[----:B---3--:R-:W-:Y:S05]  /*122d0*/  @!P2 BRA `(.L_x_765) ;  /* 0xfffffffc00eca947 */ /* 0x008fea000383ffff */
[----:B------:R-:W-:Y:S05]  /*122e0*/  BRA `(.L_x_815) ;  /* 0xffffffdc00687947 */ /* 0x000fea000383ffff */
.L_x_771:
[----:B-1----:R1:W2:Y:S02]  /*122f0*/  SYNCS.PHASECHK.TRANS64.TRYWAIT P3, [R3+URZ+0x2d840], R2 ;  /* 0x02d84002030075a7 */ /* 0x0022a4000806017f */
[----:B--2---:R-:W-:Y:S05]  /*12300*/  @!P3 NANOSLEEP.SYNCS 0x989680 ;  /* 0x009896800000b95d */ /* 0x004fea0003900000 */
[----:B------:R-:W2:Y:S02]  /*12310*/  @!P3 SYNCS.PHASECHK.TRANS64 P3, [R3+URZ+0x2d840], R2 ;  /* 0x02d840020300b5a7 */ /* 0x000ea4000806007f */
[----:B--2---:R-:W-:Y:S05]  /*12320*/  @!P3 BRA `(.L_x_771) ;  /* 0xfffffffc00f0b947 */ /* 0x004fea000383ffff */
[----:B------:R-:W-:Y:S05]  /*12330*/  BRA `(.L_x_816) ;  /* 0xffffffe000087947 */ /* 0x000fea000383ffff */
.L_x_773:
[----:B-1----:R1:W2:Y:S02]  /*12340*/  SYNCS.PHASECHK.TRANS64.TRYWAIT P3, [R2+URZ+0x60], R3 ;  /* 0x00006003020075a7 */ /* 0x0022a4000806017f */
[----:B--2---:R-:W-:Y:S05]  /*12350*/  @!P3 NANOSLEEP.SYNCS 0x989680 ;  /* 0x009896800000b95d */ /* 0x004fea0003900000 */
[----:B------:R-:W2:Y:S02]  /*12360*/  @!P3 SYNCS.PHASECHK.TRANS64 P3, [R2+URZ+0x60], R3 ;  /* 0x000060030200b5a7 */ /* 0x000ea4000806007f */
[----:B--2---:R-:W-:Y:S05]  /*12370*/  @!P3 BRA `(.L_x_773) ;  /* 0xfffffffc00f0b947 */ /* 0x004fea000383ffff */
[----:B------:R-:W-:Y:S05]  /*12380*/  BRA `(.L_x_817) ;  /* 0xffffffe000887947 */ /* 0x000fea000383ffff */
.L_x_779:
[----:B-1----:R1:W2:Y:S02]  /*12390*/  SYNCS.PHASECHK.TRANS64.TRYWAIT P3, [R4+URZ+0x2d840], R3 ;  /* 0x02d84003040075a7 */ /* 0x0022a4000806017f */
[----:B--2---:R-:W-:Y:S05]  /*123a0*/  @!P3 NANOSLEEP.SYNCS 0x989680 ;  /* 0x009896800000b95d */ /* 0x004fea0003900000 */
[----:B------:R-:W2:Y:S02]  /*123b0*/  @!P3 SYNCS.PHASECHK.TRANS64 P3, [R4+URZ+0x2d840], R3 ;  /* 0x02d840030400b5a7 */ /* 0x000ea4000806007f */
[----:B--2---:R-:W-:Y:S05]  /*123c0*/  @!P3 BRA `(.L_x_779) ;  /* 0xfffffffc00f0b947 */ /* 0x004fea000383ffff */
[----:B------:R-:W-:Y:S05]  /*123d0*/  BRA `(.L_x_818) ;  /* 0xffffffe400b07947 */ /* 0x000fea000383ffff */
.L_x_781:
[----:B-1----:R1:W2:Y:S02]  /*123e0*/  SYNCS.PHASECHK.TRANS64.TRYWAIT P3, [R3+URZ+0x60], R18 ;  /* 0x00006012030075a7 */ /* 0x0022a4000806017f */
[----:B--2---:R-:W-:Y:S05]  /*123f0*/  @!P3 NANOSLEEP.SYNCS 0x989680 ;  /* 0x009896800000b95d */ /* 0x004fea0003900000 */
[----:B------:R-:W2:Y:S02]  /*12400*/  @!P3 SYNCS.PHASECHK.TRANS64 P3, [R3+URZ+0x60], R18 ;  /* 0x000060120300b5a7 */ /* 0x000ea4000806007f */
[----:B--2---:R-:W-:Y:S05]  /*12410*/  @!P3 BRA `(.L_x_781) ;  /* 0xfffffffc00f0b947 */ /* 0x004fea000383ffff */
[----:B------:R-:W-:Y:S05]  /*12420*/  BRA `(.L_x_819) ;  /* 0xffffffe800307947 */ /* 0x000fea000383ffff */
.L_x_786:
[----:B-1----:R1:W2:Y:S02]  /*12430*/  SYNCS.PHASECHK.TRANS64.TRYWAIT P3, [R3+URZ+0x2d840], R4 ;  /* 0x02d84004030075a7 */ /* 0x0022a4000806017f */
[----:B--2---:R-:W-:Y:S05]  /*12440*/  @!P3 NANOSLEEP.SYNCS 0x989680 ;  /* 0x009896800000b95d */ /* 0x004fea0003900000 */
[----:B------:R-:W2:Y:S02]  /*12450*/  @!P3 SYNCS.PHASECHK.TRANS64 P3, [R3+URZ+0x2d840], R4 ;  /* 0x02d840040300b5a7 */ /* 0x000ea4000806007f */
[----:B--2---:R-:W-:Y:S05]  /*12460*/  @!P3 BRA `(.L_x_786) ;  /* 0xfffffffc00f0b947 */ /* 0x004fea000383ffff */
[----:B------:R-:W-:Y:S05]  /*12470*/  BRA `(.L_x_820) ;  /* 0xffffffec00307947 */ /* 0x000fea000383ffff */
.L_x_788:
[----:B-1----:R1:W2:Y:S02]  /*12480*/  SYNCS.PHASECHK.TRANS64.TRYWAIT P3, [R3+URZ+0x60], R12 ;  /* 0x0000600c030075a7 */ /* 0x0022a4000806017f */
[----:B--2---:R-:W-:Y:S05]  /*12490*/  @!P3 NANOSLEEP.SYNCS 0x989680 ;  /* 0x009896800000b95d */ /* 0x004fea0003900000 */
[----:B------:R-:W2:Y:S02]  /*124a0*/  @!P3 SYNCS.PHASECHK.TRANS64 P3, [R3+URZ+0x60], R12 ;  /* 0x0000600c0300b5a7 */ /* 0x000ea4000806007f */
[----:B--2---:R-:W-:Y:S05]  /*124b0*/  @!P3 BRA `(.L_x_788) ;  /* 0xfffffffc00f0b947 */ /* 0x004fea000383ffff */
[----:B------:R-:W-:Y:S05]  /*124c0*/  BRA `(.L_x_821) ;  /* 0xffffffec00b07947 */ /* 0x000fea000383ffff */
.L_x_795:
[----:B-1----:R1:W2:Y:S02]  /*124d0*/  SYNCS.PHASECHK.TRANS64.TRYWAIT P0, [R3+URZ+0x2d860], R0 ;  /* 0x02d86000030075a7 */ /* 0x0022a4000800017f */
[----:B--2---:R-:W-:Y:S05]  /*124e0*/  @!P0 NANOSLEEP.SYNCS 0x989680 ;  /* 0x009896800000895d */ /* 0x004fea0003900000 */
[----:B------:R-:W2:Y:S02]  /*124f0*/  @!P0 SYNCS.PHASECHK.TRANS64 P0, [R3+URZ+0x2d860], R0 ;  /* 0x02d86000030085a7 */ /* 0x000ea4000800007f */
[----:B--2---:R-:W-:Y:S05]  /*12500*/  @!P0 BRA `(.L_x_795) ;  /* 0xfffffffc00f08947 */ /* 0x004fea000383ffff */
[----:B------:R-:W-:Y:S05]  /*12510*/  BRA `(.L_x_822) ;  /* 0xfffffff000907947 */ /* 0x000fea000383ffff */
.L_x_797:
[----:B------:R-:W-:Y:S01]  /*12520*/  BSSY B0, `(.L_x_823) ;  /* 0x0000007000007945 */ /* 0x000fe20003800000 */
[----:B------:R-:W-:Y:S02]  /*12530*/  IMAD.MOV.U32 R12, RZ, RZ, RZ ;  /* 0x000000ffff0c7224 */ /* 0x000fe400078e00ff */
[----:B------:R-:W-:Y:S02]  /*12540*/  IMAD.MOV.U32 R11, RZ, RZ, 0x1f ;  /* 0x0000001fff0b7424 */ /* 0x000fe400078e00ff */
[----:B------:R-:W-:-:S07]  /*12550*/  IMAD.MOV.U32 R15, RZ, RZ, -0x1 ;  /* 0xffffffffff0f7424 */ /* 0x000fce00078e00ff */
[----:B------:R-:W-:Y:S05]  /*12560*/  WARPSYNC.COLLECTIVE R15, `(.L_x_824) ;  /* 0x000000000f087348 */ /* 0x000fea0003c00000 */
[----:B------:R1:W2:Y:S02]  /*12570*/  SHFL.IDX P6, R14, R13, R12, R11 ;  /* 0x0000000c0d0e7389 */ /* 0x0002a400000c000b */
[----:B-12---:R-:W-:Y:S01]  /*12580*/  ENDCOLLECTIVE ;  /* 0x000000000000791b */ /* 0x006fe20003800000 */
.L_x_824:
[----:B------:R-:W-:Y:S05]  /*12590*/  BSYNC B0 ;  /* 0x0000000000007941 */ /* 0x000fea0003800000 */
.L_x_823:
[----:B------:R-:W-:Y:S05]  /*125a0*/  BRA `(.L_x_825) ;  /* 0xfffffff4001c7947 */ /* 0x000fea000383ffff */
.L_x_799:
[----:B--2---:R2:W3:Y:S02]  /*125b0*/  SYNCS.PHASECHK.TRANS64.TRYWAIT P0, [R9+URZ+0x2d820], R0 ;  /* 0x02d82000090075a7 */ /* 0x0044e4000800017f */
[----:B---3--:R-:W-:Y:S05]  /*125c0*/  @!P0 NANOSLEEP.SYNCS 0x989680 ;  /* 0x009896800000895d */ /* 0x008fea0003900000 */
[----:B------:R-:W3:Y:S02]  /*125d0*/  @!P0 SYNCS.PHASECHK.TRANS64 P0, [R9+URZ+0x2d820], R0 ;  /* 0x02d82000090085a7 */ /* 0x000ee4000800007f */
[----:B---3--:R-:W-:Y:S05]  /*125e0*/  @!P0 BRA `(.L_x_799) ;  /* 0xfffffffc00f08947 */ /* 0x008fea000383ffff */
[----:B------:R-:W-:Y:S05]  /*125f0*/  BRA `(.L_x_826) ;  /* 0xfffffff400647947 */ /* 0x000fea000383ffff */
.L_x_803:
[----:B--2---:R2:W3:Y:S02]  /*12600*/  SYNCS.PHASECHK.TRANS64.TRYWAIT P0, [R5+URZ], R4 ;  /* 0x00000004050075a7 */ /* 0x0044e4000800017f */
[----:B---3--:R-:W-:Y:S05]  /*12610*/  @!P0 NANOSLEEP.SYNCS 0x989680 ;  /* 0x009896800000895d */ /* 0x008fea0003900000 */
[----:B------:R-:W3:Y:S02]  /*12620*/  @!P0 SYNCS.PHASECHK.TRANS64 P0, [R5+URZ], R4 ;  /* 0x00000004050085a7 */ /* 0x000ee4000800007f */
[----:B---3--:R-:W-:Y:S05]  /*12630*/  @!P0 BRA `(.L_x_803) ;  /* 0xfffffffc00f08947 */ /* 0x008fea000383ffff */
[----:B------:R-:W-:Y:S05]  /*12640*/  BRA `(.L_x_827) ;  /* 0xfffffff400ac7947 */ /* 0x000fea000383ffff */
.L_x_804:
[----:B---3--:R3:W4:Y:S02]  /*12650*/  SYNCS.PHASECHK.TRANS64.TRYWAIT P0, [R3+URZ], R2 ;  /* 0x00000002030075a7 */ /* 0x008724000800017f */
[----:B----4-:R-:W-:Y:S05]  /*12660*/  @!P0 NANOSLEEP.SYNCS 0x989680 ;  /* 0x009896800000895d */ /* 0x010fea0003900000 */
[----:B------:R-:W4:Y:S02]  /*12670*/  @!P0 SYNCS.PHASECHK.TRANS64 P0, [R3+URZ], R2 ;  /* 0x00000002030085a7 */ /* 0x000f24000800007f */
[----:B----4-:R-:W-:Y:S05]  /*12680*/  @!P0 BRA `(.L_x_804) ;  /* 0xfffffffc00f08947 */ /* 0x010fea000383ffff */
[----:B------:R-:W-:Y:S05]  /*12690*/  BRA `(.L_x_828) ;  /* 0xfffffff400a07947 */ /* 0x000fea000383ffff */
.L_x_806:
[----:B----4-:R4:W1:Y:S02]  /*126a0*/  SYNCS.PHASECHK.TRANS64.TRYWAIT P0, [R19+URZ], R4 ;  /* 0x00000004130075a7 */ /* 0x010864000800017f */
[----:B-1----:R-:W-:Y:S05]  /*126b0*/  @!P0 NANOSLEEP.SYNCS 0x989680 ;  /* 0x009896800000895d */ /* 0x002fea0003900000 */
[----:B------:R-:W1:Y:S02]  /*126c0*/  @!P0 SYNCS.PHASECHK.TRANS64 P0, [R19+URZ], R4 ;  /* 0x00000004130085a7 */ /* 0x000e64000800007f */
[----:B-1----:R-:W-:Y:S05]  /*126d0*/  @!P0 BRA `(.L_x_806) ;  /* 0xfffffffc00f08947 */ /* 0x002fea000383ffff */
[----:B------:R-:W-:Y:S05]  /*126e0*/  BRA `(.L_x_829) ;  /* 0xfffffff400a47947 */ /* 0x000fea000383ffff */
.L_x_830:
        /* <DEDUP_REMOVED lines=9> */
.L_x_2210:


//--------------------- .text._ZN7cutlass13device_kernelIN5flash11enable_sm90INS1_16FlashAttnFwdSm90INS1_25CollectiveMainloopFwdSm90ILi2EN4cute5tupleIJNS5_1CILi1EEES8_S8_EEENS6_IJNS7_ILi192EEENS7_ILi128EEENS7_ILi96EEEEEELi96ENS_6half_tEfNS_4arch4Sm90ELb0ELb1ELb0ELb1ELb0ELb0ELb0ELb0ELb1ELb0ELb0ELb0EEENS1_21CollectiveEpilogueFwdINS6_IJSA_SC_SB_EEES9_SE_SG_Li384ELb1ELb0ELb0ELb0EEENS1_36VarlenDynamicPersistentTileSchedulerILi192ELi128ELi384ELi32ELb0ELb0ELb1ELb1ELb0ELb1EEEEEEEEEvNT_6ParamsE --------------------------
	.section	.text._ZN7cutlass13device_kernelIN5flash11enable_sm90INS1_16FlashAttnFwdSm90INS1_25CollectiveMainloopFwdSm90ILi2EN4cute5tupleIJNS5_1CILi1EEES8_S8_EEENS6_IJNS7_ILi192EEENS7_ILi128EEENS7_ILi96EEEEEELi96ENS_6half_tEfNS_4arch4Sm90ELb0ELb1ELb0ELb1ELb0ELb0ELb0ELb0ELb1ELb0ELb0ELb0EEENS1_21CollectiveEpilogueFwdINS6_IJSA_SC_SB_EEES9_SE_SG_Li384ELb1ELb0ELb0ELb0EEENS1_36VarlenDynamicPersistentTileSchedulerILi192ELi128ELi384ELi32ELb0ELb0ELb1ELb1ELb0ELb1EEEEEEEEEvNT_6ParamsE,"ax",@progbits
	.align	128
.text._ZN7cutlass13device_kernelIN5flash11enable_sm90INS1_16FlashAttnFwdSm90INS1_25CollectiveMainloopFwdSm90ILi2EN4cute5tupleIJNS5_1CILi1EEES8_S8_EEENS6_IJNS7_ILi192EEENS7_ILi128EEENS7_ILi96EEEEEELi96ENS_6half_tEfNS_4arch4Sm90ELb0ELb1ELb0ELb1ELb0ELb0ELb0ELb0ELb1ELb0ELb0ELb0EEENS1_21CollectiveEpilogueFwdINS6_IJSA_SC_SB_EEES9_SE_SG_Li384ELb1ELb0ELb0ELb0EEENS1_36VarlenDynamicPersistentTileSchedulerILi192ELi128ELi384ELi32ELb0ELb0ELb1ELb1ELb0ELb1EEEEEEEEEvNT_6ParamsE:
        .type           _ZN7cutlass13device_kernelIN5flash11enable_sm90INS1_16FlashAttnFwdSm90INS1_25CollectiveMainloopFwdSm90ILi2EN4cute5tupleIJNS5_1CILi1EEES8_S8_EEENS6_IJNS7_ILi192EEENS7_ILi128EEENS7_ILi96EEEEEELi96ENS_6half_tEfNS_4arch4Sm90ELb0ELb1ELb0ELb1ELb0ELb0ELb0ELb0ELb1ELb0ELb0ELb0EEENS1_21CollectiveEpilogueFwdINS6_IJSA_SC_SB_EEES9_SE_SG_Li384ELb1ELb0ELb0ELb0EEENS1_36VarlenDynamicPersistentTileSchedulerILi192ELi128ELi384ELi32ELb0ELb0ELb1ELb1ELb0ELb1EEEEEEEEEvNT_6ParamsE,@function
        .size           _ZN7cutlass13device_kernelIN5flash11enable_sm90INS1_16FlashAttnFwdSm90INS1_25CollectiveMainloopFwdSm90ILi2EN4cute5tupleIJNS5_1CILi1EEES8_S8_EEENS6_IJNS7_ILi192EEENS7_ILi128EEENS7_ILi96EEEEEELi96ENS_6half_tEfNS_4arch4Sm90ELb0ELb1ELb0ELb1ELb0ELb0ELb0ELb0ELb1ELb0ELb0ELb0EEENS1_21CollectiveEpilogueFwdINS6_IJSA_SC_SB_EEES9_SE_SG_Li384ELb1ELb0ELb0ELb0EEENS1_36VarlenDynamicPersistentTileSchedulerILi192ELi128ELi384ELi32ELb0ELb0ELb1ELb1ELb0ELb1EEEEEEEEEvNT_6ParamsE,(.L_x_2211 - _ZN7cutlass13device_kernelIN5flash11enable_sm90INS1_16FlashAttnFwdSm90INS1_25CollectiveMainloopFwdSm90ILi2EN4cute5tupleIJNS5_1CILi1EEES8_S8_EEENS6_IJNS7_ILi192EEENS7_ILi128EEENS7_ILi96EEEEEELi96ENS_6half_tEfNS_4arch4Sm90ELb0ELb1ELb0ELb1ELb0ELb0ELb0ELb0ELb1ELb0ELb0ELb0EEENS1_21CollectiveEpilogueFwdINS6_IJSA_SC_SB_EEES9_SE_SG_Li384ELb1ELb0ELb0ELb0EEENS1_36VarlenDynamicPersistentTileSchedulerILi192ELi128ELi384ELi32ELb0ELb0ELb1ELb1ELb0ELb1EEEEEEEEEvNT_6ParamsE)
        .other          _ZN7cutlass13device_kernelIN5flash11enable_sm90INS1_16FlashAttnFwdSm90INS1_25CollectiveMainloopFwdSm90ILi2EN4cute5tupleIJNS5_1CILi1EEES8_S8_EEENS6_IJNS7_ILi192EEENS7_ILi128EEENS7_ILi96EEEEEELi96ENS_6half_tEfNS_4arch4Sm90ELb0ELb1ELb0ELb1ELb0ELb0ELb0ELb0ELb1ELb0ELb0ELb0EEENS1_21CollectiveEpilogueFwdINS6_IJSA_SC_SB_EEES9_SE_SG_Li384ELb1ELb0ELb0ELb0EEENS1_36VarlenDynamicPersistentTileSchedulerILi192ELi128ELi384ELi32ELb0ELb0ELb1ELb1ELb0ELb1EEEEEEEEEvNT_6ParamsE,@"STO_CUDA_ENTRY STV_DEFAULT"
_ZN7cutlass13device_kernelIN5flash11enable_sm90INS1_16FlashAttnFwdSm90INS1_25CollectiveMainloopFwdSm90ILi2EN4cute5tupleIJNS5_1CILi1EEES8_S8_EEENS6_IJNS7_ILi192EEENS7_ILi128EEENS7_ILi96EEEEEELi96ENS_6half_tEfNS_4arch4Sm90ELb0ELb1ELb0ELb1ELb0ELb0ELb0ELb0ELb1ELb0ELb0ELb0EEENS1_21CollectiveEpilogueFwdINS6_IJSA_SC_SB_EEES9_SE_SG_Li384ELb1ELb0ELb0ELb0EEENS1_36VarlenDynamicPersistentTileSchedulerILi192ELi128ELi384ELi32ELb0ELb0ELb1ELb1ELb0ELb1EEEEEEEEEvNT_6ParamsE:
        /* <DEDUP_REMOVED lines=21> */
.L_x_832:
[----:B------:R-:W-:Y:S05]  /*0150*/  BSYNC B0 ;  /* 0x0000000000007941 */ /* 0x000fea0003800000 */
.L_x_831:
        /* <DEDUP_REMOVED lines=41> */
.L_x_833:
        /* <DEDUP_REMOVED lines=22> */
.L_x_834:
        /* <DEDUP_REMOVED lines=18> */
.L_x_835:
        /* <DEDUP_REMOVED lines=22> */
.L_x_836:
        /* <DEDUP_REMOVED lines=22> */
.L_x_837:
[----:B------:R-:W-:Y:S01]  /*0930*/  PLOP3.LUT P0, PT, PT, PT, UP0, 0x80, 0x0 ;  /* 0x000000000000781c */ /* 0x000fe20003f0f008 */
[----:B------:R-:W-:Y:S01]  /*0940*/  UMOV UR36, 0x1 ;  /* 0x0000000100247882 */ /* 0x000fe20000000000 */
[----:B------:R-:W-:Y:S01]  /*0950*/  NOP ;  /* 0x0000000000007918 */ /* 0x000fe20000000000 */
[----:B------:R-:W-:Y:S01]  /*0960*/  USEL UR36, UR36, 0x2, !UP0 ;  /* 0x0000000224247887 */ /* 0x000fe2000c000000 */
[----:B------:R-:W-:Y:S01]  /*0970*/  ULDC.64 UR48, c[0x0][0x208] ;  /* 0x0000820000307ab9 */ /* 0x000fe20000000a00 */
[----:B012-4-:R-:W-:Y:S08]  /*0980*/  BAR.SYNC.DEFER_BLOCKING 0x0 ;  /* 0x0000000000007b1d */ /* 0x017ff00000010000 */
[----:B------:R-:W-:Y:S05]  /*0990*/  @!P0 BRA `(.L_x_838) ;  /* 0x000000e800ac8947 */ /* 0x000fea0003800000 */
.L_x_839:
        /* <DEDUP_REMOVED lines=10> */
[----:B0-----:R-:W-:-:S04]  /*0a40*/  LOP3.LUT R0, R2, 0xffffff80, RZ, 0xc0, !PT ;  /* 0xffffff8002007812 */ /* 0x001fc800078ec0ff */
[----:B------:R-:W-:-:S13]  /*0a50*/  ISETP.NE.AND P0, PT, R0, 0x80, PT ;  /* 0x000000800000780c */ /* 0x000fda0003f05270 */
[----:B------:R-:W-:Y:S08]  /*0a60*/  @!P0 BAR.ARV 0x9, 0x100 ;  /* 0x0244000000008b1d */ /* 0x000ff00000002000 */
[----:B------:R-:W-:Y:S06]  /*0a70*/  BAR.SYNC.DEFER_BLOCKING 0x5, 0x1a0 ;  /* 0x0146800000007b1d */ /* 0x000fec0000010000 */
[----:B------:R-:W0:Y:S02]  /*0a80*/  LDS.128 R144, [UR42+0x2d8d0] ;  /* 0x02d8d02aff907984 */ /* 0x000e240008000c00 */
[----:B------:R-:W-:Y:S06]  /*0a90*/  BAR.ARV 0x4, 0x1a0 ;  /* 0x0106800000007b1d */ /* 0x000fec0000002000 */
[----:B0-----:R-:W-:-:S13]  /*0aa0*/  ISETP.GE.AND P0, PT, R147, UR4, PT ;  /* 0x0000000493007c0c */ /* 0x001fda000bf06270 */
[----:B------:R-:W-:Y:S05]  /*0ab0*/  @P0 EXIT ;  /* 0x000000000000094d */ /* 0x000fea0003800000 */
[----:B------:R-:W-:Y:S01]  /*0ac0*/  VIADD R153, R2, 0xffffff80 ;  /* 0xffffff8002997836 */ /* 0x000fe20000000000 */
[----:B------:R-:W-:Y:S01]  /*0ad0*/  R2UR UR6, R146 ;  /* 0x00000000920672ca */ /* 0x000fe200000e0000 */
[----:B------:R-:W-:Y:S01]  /*0ae0*/  IMAD.MOV.U32 R18, RZ, RZ, 0x40 ;  /* 0x00000040ff127424 */ /* 0x000fe200078e00ff */
[----:B------:R-:W-:Y:S01]  /*0af0*/  R2UR UR5, R147 ;  /* 0x00000000930572ca */ /* 0x000fe200000e0000 */
[----:B------:R-:W-:Y:S01]  /*0b00*/  ULOP3.LUT UR45, UR36, 0x1, URZ, 0xfc, !UPT ;  /* 0x00000001242d7892 */ /* 0x000fe2000f8efc3f */
[----:B------:R-:W-:Y:S01]  /*0b10*/  SHF.R.S32.HI R0, RZ, 0x1f, R153 ;  /* 0x0000001fff007819 */ /* 0x000fe20000011499 */
[----:B------:R-:W-:Y:S01]  /*0b20*/  UMOV UR44, URZ ;  /* 0x0000003f002c7c82 */ /* 0x000fe20008000000 */
[----:B------:R-:W-:Y:S01]  /*0b30*/  UMOV UR46, URZ ;  /* 0x0000003f002e7c82 */ /* 0x000fe20008000000 */
[----:B------:R-:W-:Y:S01]  /*0b40*/  UMOV UR43, URZ ;  /* 0x0000003f002b7c82 */ /* 0x000fe20008000000 */
[CC--:B------:R-:W-:Y:S02]  /*0b50*/  LEA.HI R151, R0.reuse, R153.reuse, RZ, 0x7 ;  /* 0x0000009900977211 */ /* 0x0c0fe400078f38ff */
[----:B------:R-:W-:-:S02]  /*0b60*/  LEA.HI R2, R0, R153, RZ, 0x4 ;  /* 0x0000009900027211 */ /* 0x000fc400078f20ff */
[----:B------:R-:W-:Y:S02]  /*0b70*/  LOP3.LUT R4, R151, 0xffffff80, RZ, 0xc0, !PT ;  /* 0xffffff8097047812 */ /* 0x000fe400078ec0ff */
[----:B------:R-:W-:Y:S02]  /*0b80*/  SHF.R.S32.HI R7, RZ, 0x4, R2 ;  /* 0x00000004ff077819 */ /* 0x000fe40000011402 */
[----:B------:R-:W-:Y:S01]  /*0b90*/  LEA.HI R6, R0, R153, RZ, 0x5 ;  /* 0x0000009900067211 */ /* 0x000fe200078f28ff */
[C---:B------:R-:W-:Y:S01]  /*0ba0*/  IMAD.IADD R149, R153.reuse, 0x1, -R4 ;  /* 0x0000000199957824 */ /* 0x040fe200078e0a04 */
[C---:B------:R-:W-:Y:S02]  /*0bb0*/  LOP3.LUT R4, R2.reuse, 0xfffffff0, RZ, 0xc0, !PT ;  /* 0xfffffff002047812 */ /* 0x040fe400078ec0ff */
[----:B------:R-:W-:Y:S02]  /*0bc0*/  LEA.HI R2, R2, R7, RZ, 0x1 ;  /* 0x0000000702027211 */ /* 0x000fe400078f08ff */
[----:B------:R-:W-:Y:S01]  /*0bd0*/  SHF.R.S32.HI R10, RZ, 0x1f, R149 ;  /* 0x0000001fff0a7819 */ /* 0x000fe20000011495 */
[----:B------:R-:W-:Y:S01]  /*0be0*/  IMAD.IADD R4, R153, 0x1, -R4 ;  /* 0x0000000199047824 */ /* 0x000fe200078e0a04 */
[----:B------:R-:W-:-:S02]  /*0bf0*/  LOP3.LUT R2, R2, 0x1ffffffe, RZ, 0xc0, !PT ;  /* 0x1ffffffe02027812 */ /* 0x000fc400078ec0ff */
[----:B------:R-:W-:Y:S02]  /*0c00*/  LEA.HI R11, R10, R149, RZ, 0x2 ;  /* 0x000000950a0b7211 */ /* 0x000fe400078f10ff */
[----:B------:R-:W-:Y:S01]  /*0c10*/  SHF.R.S32.HI R3, RZ, 0x1f, R4 ;  /* 0x0000001fff037819 */ /* 0x000fe20000011404 */
[----:B------:R-:W-:Y:S01]  /*0c20*/  IMAD.IADD R2, R7, 0x1, -R2 ;  /* 0x0000000107027824 */ /* 0x000fe200078e0a02 */
[--C-:B------:R-:W-:Y:S02]  /*0c30*/  SHF.R.S32.HI R8, RZ, 0x2, R11.reuse ;  /* 0x00000002ff087819 */ /* 0x100fe4000001140b */
[----:B------:R-:W-:Y:S02]  /*0c40*/  SHF.R.S32.HI R5, RZ, 0x1f, R11 ;  /* 0x0000001fff057819 */ /* 0x000fe4000001140b */
[----:B------:R-:W-:Y:S02]  /*0c50*/  LEA.HI R3, R3, R4, RZ, 0x3 ;  /* 0x0000000403037211 */ /* 0x000fe400078f18ff */
[----:B------:R-:W-:-:S02]  /*0c60*/  LEA.HI R9, R5, R8, RZ, 0x3 ;  /* 0x0000000805097211 */ /* 0x000fc400078f18ff */
[C---:B------:R-:W-:Y:S02]  /*0c70*/  LOP3.LUT R5, R3.reuse, 0xfffffff8, RZ, 0xc0, !PT ;  /* 0xfffffff803057812 */ /* 0x040fe400078ec0ff */
[----:B------:R-:W-:Y:S01]  /*0c80*/  SHF.R.S32.HI R7, RZ, 0x5, R6 ;  /* 0x00000005ff077819 */ /* 0x000fe20000011406 */
[----:B------:R-:W-:Y:S01]  /*0c90*/  IMAD.SHL.U32 R6, R3, 0x40, RZ ;  /* 0x0000004003067824 */ /* 0x000fe200078e00ff */
[----:B------:R-:W-:Y:S01]  /*0ca0*/  LOP3.LUT R9, R9, 0xfffffff8, RZ, 0xc0, !PT ;  /* 0xfffffff809097812 */ /* 0x000fe200078ec0ff */
[----:B------:R-:W-:Y:S01]  /*0cb0*/  IMAD.IADD R5, R4, 0x1, -R5 ;  /* 0x0000000104057824 */ /* 0x000fe200078e0a05 */
[----:B------:R-:W-:Y:S01]  /*0cc0*/  SHF.R.S32.HI R151, RZ, 0x7, R151 ;  /* 0x00000007ff977819 */ /* 0x000fe20000011497 */
[----:B------:R-:W-:Y:S01]  /*0cd0*/  IMAD R152, R7, 0x10, R4 ;  /* 0x0000001007987824 */ /* 0x000fe200078e0204 */
[----:B------:R-:W-:Y:S01]  /*0ce0*/  LOP3.LUT R6, R6, 0x7ffffe00, RZ, 0xc0, !PT ;  /* 0x7ffffe0006067812 */ /* 0x000fe200078ec0ff */
[C---:B------:R-:W-:Y:S01]  /*0cf0*/  IMAD.SHL.U32 R4, R5.reuse, 0x40, RZ ;  /* 0x0000004005047824 */ /* 0x040fe200078e00ff */
[----:B------:R-:W-:Y:S01]  /*0d00*/  R2P PR, R5, 0x6 ;  /* 0x0000000605007804 */ /* 0x000fe20000000000 */
[----:B------:R-:W-:Y:S01]  /*0d10*/  IMAD.SHL.U32 R3, R2, 0x8, RZ ;  /* 0x0000000802037824 */ /* 0x000fe200078e00ff */
[----:B------:R-:W-:Y:S01]  /*0d20*/  LEA.HI R10, R10, R149, RZ, 0x5 ;  /* 0x000000950a0a7211 */ /* 0x000fe200078f28ff */
[----:B------:R-:W-:Y:S01]  /*0d30*/  IMAD.IADD R13, R8, 0x1, -R9 ;  /* 0x00000001080d7824 */ /* 0x000fe200078e0a09 */
[----:B------:R-:W-:Y:S01]  /*0d40*/  LOP3.LUT R4, R4, 0x1c0, RZ, 0xc0, !PT ;  /* 0x000001c004047812 */ /* 0x000fe200078ec0ff */
[----:B------:R-:W-:Y:S01]  /*0d50*/  IMAD R6, R7, 0x400, R6 ;  /* 0x0000040007067824 */ /* 0x000fe200078e0206 */
[----:B------:R-:W-:Y:S01]  /*0d60*/  LEA.HI R0, R0, R153, RZ, 0x2 ;  /* 0x0000009900007211 */ /* 0x000fe200078f10ff */
[----:B------:R-:W-:Y:S01]  /*0d70*/  IMAD.HI R8, R151, 0x55555556, RZ ;  /* 0x5555555697087827 */ /* 0x000fe200078e02ff */
[----:B------:R-:W-:-:S02]  /*0d80*/  LOP3.LUT R2, R4, 0x8, R3, 0xf8, !PT ;  /* 0x0000000804027812 */ /* 0x000fc400078ef803 */
[----:B------:R-:W-:Y:S01]  /*0d90*/  SHF.R.U32.HI R9, RZ, 0x3, R4 ;  /* 0x00000003ff097819 */ /* 0x000fe20000011604 */
[----:B------:R-:W-:Y:S01]  /*0da0*/  IMAD.U32 R152, R152, 0x20, R3 ;  /* 0x0000002098987824 */ /* 0x000fe200078e0003 */
[----:B------:R-:W-:Y:S02]  /*0db0*/  LEA.HI R8, R8, R8, RZ, 0x1 ;  /* 0x0000000808087211 */ /* 0x000fe400078f08ff */
[----:B------:R-:W-:Y:S02]  /*0dc0*/  LOP3.LUT R9, R2, R9, RZ, 0x3c, !PT ;  /* 0x0000000902097212 */ /* 0x000fe400078e3cff */
[----:B------:R-:W-:Y:S01]  /*0dd0*/  SHF.R.S32.HI R10, RZ, 0x5, R10 ;  /* 0x00000005ff0a7819 */ /* 0x000fe2000001140a */
[----:B------:R-:W-:Y:S01]  /*0de0*/  IMAD R8, R8, -0x3, R151 ;  /* 0xfffffffd08087824 */ /* 0x000fe200078e0297 */
[----:B------:R-:W-:Y:S01]  /*0df0*/  LOP3.LUT R2, R0, 0x1ffffffc, RZ, 0xc0, !PT ;  /* 0x1ffffffc00027812 */ /* 0x000fe200078ec0ff */
[----:B------:R-:W-:Y:S01]  /*0e00*/  IMAD.IADD R6, R6, 0x1, R9 ;  /* 0x0000000106067824 */ /* 0x000fe200078e0209 */
[----:B------:R-:W-:Y:S01]  /*0e10*/  SEL R18, R18, 0xffffffc0, !P2 ;  /* 0xffffffc012127807 */ /* 0x000fe20005000000 */
[----:B------:R-:W-:Y:S01]  /*0e20*/  IMAD R13, R10, 0x10, R13 ;  /* 0x000000100a0d7824 */ /* 0x000fe200078e020d */
[----:B------:R-:W-:Y:S01]  /*0e30*/  LOP3.LUT R16, R11, 0x7ffffffc, RZ, 0xc0, !PT ;  /* 0x7ffffffc0b107812 */ /* 0x000fe200078ec0ff */
[----:B------:R-:W-:Y:S01]  /*0e40*/  IMAD.IADD R2, R153, 0x1, -R2 ;  /* 0x0000000199027824 */ /* 0x000fe200078e0a02 */
[----:B------:R-:W-:Y:S01]  /*0e50*/  LEA R17, R6, UR42, 0x1 ;  /* 0x0000002a06117c11 */ /* 0x000fe2000f8e08ff */
[----:B------:R-:W-:Y:S01]  /*0e60*/  IMAD R150, R8, 0x40, R13 ;  /* 0x0000004008967824 */ /* 0x000fe200078e020d */
[----:B------:R-:W-:Y:S01]  /*0e70*/  SHF.R.S32.HI R142, RZ, 0x2, R0 ;  /* 0x00000002ff8e7819 */ /* 0x000fe20000011400 */
[----:B------:R-:W-:-:S02]  /*0e80*/  IMAD.SHL.U32 R140, R2, 0x8, RZ ;  /* 0x00000008028c7824 */ /* 0x000fc400078e00ff */
[C---:B------:R-:W-:Y:S02]  /*0e90*/  VIADD R19, R17.reuse, 0x21800 ;  /* 0x0002180011137836 */ /* 0x040fe40000000000 */
[----:B------:R-:W-:Y:S02]  /*0ea0*/  VIADD R23, R17, 0x21820 ;  /* 0x0002182011177836 */ /* 0x000fe40000000000 */
[C---:B------:R-:W-:Y:S02]  /*0eb0*/  @P1 VIADD R23, R19.reuse, 0xffffffe0 ;  /* 0xffffffe013171836 */ /* 0x040fe40000000000 */
[----:B------:R-:W-:Y:S02]  /*0ec0*/  IMAD.IADD R19, R19, 0x1, R18 ;  /* 0x0000000113137824 */ /* 0x000fe400078e0212 */
[----:B------:R-:W-:Y:S02]  /*0ed0*/  IMAD.IADD R16, R149, 0x1, -R16 ;  /* 0x0000000195107824 */ /* 0x000fe400078e0a10 */
[----:B------:R-:W-:-:S02]  /*0ee0*/  IMAD.IADD R18, R18, 0x1, R23 ;  /* 0x0000000112127824 */ /* 0x000fc400078e0217 */
[----:B------:R-:W-:-:S07]  /*0ef0*/  VIADD R136, R23, 0x6000 ;  /* 0x0000600017887836 */ /* 0x000fce0000000000 */
.L_x_931:
[----:B------:R-:W-:Y:S01]  /*0f00*/  ULDC.64 UR8, c[0x0][0xa28] ;  /* 0x00028a0000087ab9 */ /* 0x000fe20000000a00 */
[----:B0-----:R-:W0:Y:S01]  /*0f10*/  LDC R139, c[0x0][0x288] ;  /* 0x0000a200ff8b7b82 */ /* 0x001e220000000800 */
[----:B------:R-:W-:Y:S01]  /*0f20*/  UISETP.NE.U32.AND UP0, UPT, UR8, URZ, UPT ;  /* 0x0000003f0800728c */ /* 0x000fe2000bf05070 */
[----:B-1---5:R-:W-:-:S03]  /*0f30*/  IMAD.MOV.U32 R6, RZ, RZ, RZ ;  /* 0x000000ffff067224 */ /* 0x022fc600078e00ff */
[----:B------:R-:W-:-:S03]  /*0f40*/  UISETP.NE.AND.EX UP0, UPT, UR9, URZ, UPT, UP0 ;  /* 0x0000003f0900728c */ /* 0x000fc6000bf05300 */
[----:B------:R-:W-:Y:S01]  /*0f50*/  ULDC.64 UR8, c[0x0][0xa18] ;  /* 0x0002860000087ab9 */ /* 0x000fe20000000a00 */
[----:B--2---:R-:W1:Y:S01]  /*0f60*/  LDC.64 R8, c[0x0][0x3f8] ;  /* 0x0000fe00ff087b82 */ /* 0x004e620000000a00 */
[----:B------:R-:W-:Y:S01]  /*0f70*/  UISETP.NE.U32.AND UP1, UPT, UR8, URZ, UPT ;  /* 0x0000003f0800728c */ /* 0x000fe2000bf25070 */
[----:B------:R-:W-:-:S03]  /*0f80*/  PLOP3.LUT P0, PT, PT, PT, UP0, 0x80, 0x0 ;  /* 0x000000000000781c */ /* 0x000fc60003f0f008 */
[----:B------:R-:W-:-:S03]  /*0f90*/  UISETP.NE.AND.EX UP1, UPT, UR9, URZ, UPT, UP1 ;  /* 0x0000003f0900728c */ /* 0x000fc6000bf25310 */
[----:B------:R-:W-:Y:S01]  /*0fa0*/  @UP0 ULDC.64 UR8, c[0x0][0xa28] ;  /* 0x00028a0000080ab9 */ /* 0x000fe20000000a00 */
[----:B------:R-:W2:Y:S01]  /*0fb0*/  LDC R0, c[0x0][0x404] ;  /* 0x00010100ff007b82 */ /* 0x000ea20000000800 */
[----:B------:R-:W-:Y:S01]  /*0fc0*/  @UP0 UIMAD.WIDE UR8, UR5, 0x4, UR8 ;  /* 0x00000004050808a5 */ /* 0x000fe2000f8e0208 */
[----:B------:R-:W-:-:S05]  /*0fd0*/  PLOP3.LUT P2, PT, PT, PT, UP1, 0x80, 0x0 ;  /* 0x000000000000781c */ /* 0x000fca0003f4f018 */
[----:B------:R-:W-:Y:S01]  /*0fe0*/  @UP1 ULDC.64 UR10, c[0x0][0xa18] ;  /* 0x00028600000a1ab9 */ /* 0x000fe20000000a00 */
[----:B------:R-:W-:Y:S01]  /*0ff0*/  IMAD.U32 R2, RZ, RZ, UR8 ;  /* 0x00000008ff027e24 */ /* 0x000fe2000f8e00ff */
[----:B---3--:R-:W3:Y:S01]  /*1000*/  LDC R137, c[0x0][0x2e0] ;  /* 0x0000b800ff897b82 */ /* 0x008ee20000000800 */
[----:B------:R-:W-:Y:S01]  /*1010*/  IMAD.U32 R3, RZ, RZ, UR9 ;  /* 0x00000009ff037e24 */ /* 0x000fe2000f8e00ff */
[----:B------:R-:W-:-:S04]  /*1020*/  @UP1 UIMAD.WIDE UR8, UR5, 0x4, UR10 ;  /* 0x00000004050818a5 */ /* 0x000fc8000f8e020a */
[----:B----4-:R4:W5:Y:S02]  /*1030*/  @P0 LDG.E R6, desc[UR48][R2.64] ;  /* 0x0000003002060981 */ /* 0x010964000c1e1900 */
[----:B------:R-:W-:Y:S02]  /*1040*/  IMAD.U32 R4, RZ, RZ, UR8 ;  /* 0x00000008ff047e24 */ /* 0x000fe4000f8e00ff */
[----:B------:R-:W-:Y:S01]  /*1050*/  IMAD.U32 R5, RZ, RZ, UR9 ;  /* 0x00000009ff057e24 */ /* 0x000fe2000f8e00ff */
[----:B------:R-:W-:-:S04]  /*1060*/  ULDC.64 UR8, c[0x0][0xa20] ;  /* 0x0002880000087ab9 */ /* 0x000fc80000000a00 */
[----:B0-----:R4:W5:Y:S01]  /*1070*/  @P2 LDG.E R139, desc[UR48][R4.64] ;  /* 0x00000030048b2981 */ /* 0x001962000c1e1900 */
[----:B-1----:R-:W-:Y:S01]  /*1080*/  ISETP.NE.U32.AND P0, PT, R8, RZ, PT ;  /* 0x000000ff0800720c */ /* 0x002fe20003f05070 */
[----:B------:R-:W-:Y:S01]  /*1090*/  UMOV UR41, UR6 ;  /* 0x0000000600297c82 */ /* 0x000fe20008000000 */
[----:B------:R-:W-:Y:S02]  /*10a0*/  ISETP.NE.U32.AND P1, PT, RZ, UR8, PT ;  /* 0x00000008ff007c0c */ /* 0x000fe4000bf25070 */
[----:B------:R-:W-:Y:S02]  /*10b0*/  ISETP.NE.AND.EX P0, PT, R9, RZ, PT, P0 ;  /* 0x000000ff0900720c */ /* 0x000fe40003f05300 */
[----:B------:R-:W-:Y:S02]  /*10c0*/  ISETP.NE.AND.EX P1, PT, RZ, UR9, PT, P1 ;  /* 0x00000009ff007c0c */ /* 0x000fe4000bf25310 */
[----:B--2---:R-:W-:Y:S01]  /*10d0*/  SEL R0, R0, 0x1, P0 ;  /* 0x0000000100007807 */ /* 0x004fe20000000000 */
[----:B----4-:R-:W-:Y:S10]  /*10e0*/  @P2 BRA `(.L_x_840) ;  /* 0x00000000002c2947 */ /* 0x010ff40003800000 */
[----:B------:R-:W-:Y:S02]  /*10f0*/  ULDC.64 UR6, c[0x0][0xa00] ;  /* 0x0002800000067ab9 */ /* 0x000fe40000000a00 */
[----:B------:R-:W-:-:S04]  /*1100*/  ISETP.NE.U32.AND P0, PT, RZ, UR6, PT ;  /* 0x00000006ff007c0c */ /* 0x000fc8000bf05070 */
[----:B------:R-:W-:-:S13]  /*1110*/  ISETP.NE.AND.EX P0, PT, RZ, UR7, PT, P0 ;  /* 0x00000007ff007c0c */ /* 0x000fda000bf05300 */
[----:B------:R-:W-:Y:S05]  /*1120*/  @!P0 BRA `(.L_x_840) ;  /* 0x00000000001c8947 */ /* 0x000fea0003800000 */
[----:B------:R-:W-:Y:S02]  /*1130*/  ULDC.64 UR6, c[0x0][0xa00] ;  /* 0x0002800000067ab9 */ /* 0x000fe40000000a00 */
[----:B------:R-:W-:-:S06]  /*1140*/  UIMAD.WIDE UR6, UR5, 0x4, UR6 ;  /* 0x00000004050678a5 */ /* 0x000fcc000f8e0206 */
[----:B------:R-:W-:Y:S02]  /*1150*/  IMAD.U32 R2, RZ, RZ, UR6 ;  /* 0x00000006ff027e24 */ /* 0x000fe4000f8e00ff */
[----:B------:R-:W-:-:S05]  /*1160*/  IMAD.U32 R3, RZ, RZ, UR7 ;  /* 0x00000007ff037e24 */ /* 0x000fca000f8e00ff */
[----:B-----5:R-:W2:Y:S04]  /*1170*/  LDG.E R139, desc[UR48][R2.64] ;  /* 0x00000030028b7981 */ /* 0x020ea8000c1e1900 */
[----:B------:R-:W2:Y:S02]  /*1180*/  LDG.E R4, desc[UR48][R2.64+0x4] ;  /* 0x0000043002047981 */ /* 0x000ea4000c1e1900 */
[----:B--2---:R-:W-:-:S07]  /*1190*/  IMAD.IADD R139, R4, 0x1, -R139 ;  /* 0x00000001048b7824 */ /* 0x004fce00078e0a8b */
.L_x_840:
[----:B------:R-:W-:Y:S01]  /*11a0*/  UMOV UR40, UR5 ;  /* 0x0000000500287c82 */ /* 0x000fe20008000000 */
[----:B---3--:R-:W-:Y:S02]  /*11b0*/  IMAD R137, R0, R137, RZ ;  /* 0x0000008900897224 */ /* 0x008fe400078e02ff */
[----:B------:R-:W-:Y:S01]  /*11c0*/  IMAD.MOV.U32 R148, RZ, RZ, R145 ;  /* 0x000000ffff947224 */ /* 0x000fe200078e0091 */
[----:B------:R-:W-:Y:S06]  /*11d0*/  @!P1 BRA `(.L_x_841) ;  /* 0x0000000000189947 */ /* 0x000fec0003800000 */
[----:B------:R-:W-:Y:S02]  /*11e0*/  ULDC.64 UR6, c[0x0][0xa20] ;  /* 0x0002880000067ab9 */ /* 0x000fe40000000a00 */
[----:B------:R-:W-:-:S06]  /*11f0*/  UIMAD.WIDE UR4, UR5, 0x4, UR6 ;  /* 0x00000004050478a5 */ /* 0x000fcc000f8e0206 */
[----:B------:R-:W-:Y:S02]  /*1200*/  IMAD.U32 R2, RZ, RZ, UR4 ;  /* 0x00000004ff027e24 */ /* 0x000fe4000f8e00ff */
[----:B------:R-:W-:-:S05]  /*1210*/  IMAD.U32 R3, RZ, RZ, UR5 ;  /* 0x00000005ff037e24 */ /* 0x000fca000f8e00ff */
[----:B------:R0:W5:Y:S01]  /*1220*/  LDG.E R137, desc[UR48][R2.64] ;  /* 0x0000003002897981 */ /* 0x000162000c1e1900 */
[----:B------:R-:W-:Y:S05]  /*1230*/  BRA `(.L_x_842) ;  /* 0x00000000002c7947 */ /* 0x000fea0003800000 */
.L_x_841:
        /* <DEDUP_REMOVED lines=8> */
[----:B------:R-:W2:Y:S04]  /*12c0*/  LDG.E R137, desc[UR48][R2.64] ;  /* 0x0000003002897981 */ /* 0x000ea8000c1e1900 */
[----:B------:R-:W2:Y:S02]  /*12d0*/  LDG.E R0, desc[UR48][R2.64+0x4] ;  /* 0x0000043002007981 */ /* 0x000ea4000c1e1900 */
[----:B--2---:R-:W-:-:S07]  /*12e0*/  IMAD.IADD R137, R0, 0x1, -R137 ;  /* 0x0000000100897824 */ /* 0x004fce00078e0a89 */
.L_x_842:
[----:B------:R-:W1:Y:S01]  /*12f0*/  LDC.64 R8, c[0x0][0x9e0] ;  /* 0x00027800ff087b82 */ /* 0x000e620000000a00 */
[----:B------:R-:W-:Y:S02]  /*1300*/  IMAD.MOV.U32 R0, RZ, RZ, 0xc0 ;  /* 0x000000c0ff007424 */ /* 0x000fe400078e00ff */
[----:B-----5:R-:W-:Y:S02]  /*1310*/  IMAD.IADD R137, R137, 0x1, -R6 ;  /* 0x0000000189897824 */ /* 0x020fe400078e0a06 */
[----:B------:R-:W-:-:S05]  /*1320*/  IMAD R0, R145, R0, 0xc0 ;  /* 0x000000c091007424 */ /* 0x000fca00078e0200 */
[----:B0-----:R-:W-:Y:S02]  /*1330*/  IADD3 R3, R137, R0, -R139 ;  /* 0x0000000089037210 */ /* 0x001fe40007ffe88b */
[----:B-1----:R-:W-:-:S03]  /*1340*/  ISETP.GE.AND P1, PT, R9, 0x1, PT ;  /* 0x000000010900780c */ /* 0x002fc60003f26270 */
[----:B------:R-:W-:-:S10]  /*1350*/  IMAD.IADD R0, R3, 0x1, R8 ;  /* 0x0000000103007824 */ /* 0x000fd400078e0208 */
[----:B------:R-:W-:Y:S05]  /*1360*/  @!P1 BRA `(.L_x_843) ;  /* 0x0000000000409947 */ /* 0x000fea0003800000 */
[C---:B------:R-:W-:Y:S01]  /*1370*/  ISETP.GT.AND P0, PT, R3.reuse, RZ, PT ;  /* 0x000000ff0300720c */ /* 0x040fe20003f04270 */
[----:B------:R-:W-:-:S12]  /*1380*/  VIADD R2, R3, 0xffffffff ;  /* 0xffffffff03027836 */ /* 0x000fd80000000000 */
[----:B------:R-:W-:Y:S05]  /*1390*/  @P0 BRA `(.L_x_844) ;  /* 0x00000000001c0947 */ /* 0x000fea0003800000 */
[----:B------:R-:W-:Y:S01]  /*13a0*/  ISETP.NE.AND P0, PT, R9, 0x1, PT ;  /* 0x000000010900780c */ /* 0x000fe20003f05270 */
[----:B------:R-:W-:-:S12]  /*13b0*/  IMAD.MOV R3, RZ, RZ, -R3 ;  /* 0x000000ffff037224 */ /* 0x000fd800078e0a03 */
[----:B------:R-:W0:Y:S02]  /*13c0*/  @P0 LDC.64 R4, c[0x0][0x9e8] ;  /* 0x00027a00ff040b82 */ /* 0x000e240000000a00 */
[----:B0-----:R-:W-:-:S05]  /*13d0*/  @P0 IMAD.HI.U32 R2, R3, R4, RZ ;  /* 0x0000000403020227 */ /* 0x001fca00078e00ff */
[----:B------:R-:W-:-:S04]  /*13e0*/  @P0 SHF.R.U32.HI R3, RZ, R5, R2 ;  /* 0x00000005ff030219 */ /* 0x000fc80000011602 */
[----:B------:R-:W-:Y:S01]  /*13f0*/  LOP3.LUT R2, RZ, R3, RZ, 0x33, !PT ;  /* 0x00000003ff027212 */ /* 0x000fe200078e33ff */
[----:B------:R-:W-:Y:S06]  /*1400*/  BRA `(.L_x_845) ;  /* 0x0000000000107947 */ /* 0x000fec0003800000 */
.L_x_844:
[----:B------:R-:W-:-:S13]  /*1410*/  ISETP.NE.AND P0, PT, R9, 0x1, PT ;  /* 0x000000010900780c */ /* 0x000fda0003f05270 */
[----:B------:R-:W0:Y:S02]  /*1420*/  @P0 LDC.64 R4, c[0x0][0x9e8] ;  /* 0x00027a00ff040b82 */ /* 0x000e240000000a00 */
[----:B0-----:R-:W-:-:S05]  /*1430*/  @P0 IMAD.HI.U32 R4, R2, R4, RZ ;  /* 0x0000000402040227 */ /* 0x001fca00078e00ff */
[----:B------:R-:W-:-:S07]  /*1440*/  @P0 SHF.R.U32.HI R2, RZ, R5, R4 ;  /* 0x00000005ff020219 */ /* 0x000fce0000011604 */
.L_x_845:
[----:B------:R-:W-:-:S05]  /*1450*/  IMAD R3, R2, R9, R9 ;  /* 0x0000000902037224 */ /* 0x000fca00078e0209 */
[----:B------:R-:W-:-:S07]  /*1460*/  VIMNMX R0, R0, R3, PT ;  /* 0x0000000300007248 */ /* 0x000fce0003fe0100 */
.L_x_843:
[----:B------:R-:W-:Y:S01]  /*1470*/  VIADD R2, R0, 0x7f ;  /* 0x0000007f00027836 */ /* 0x000fe20000000000 */
[----:B------:R-:W-:Y:S01]  /*1480*/  ULDC UR4, c[0x0][0x9dc] ;  /* 0x0002770000047ab9 */ /* 0x000fe20000000800 */
[----:B------:R-:W-:Y:S02]  /*1490*/  VIADD R0, R137, 0x7f ;  /* 0x0000007f89007836 */ /* 0x000fe40000000000 */
[----:B------:R-:W-:Y:S01]  /*14a0*/  IMAD R4, R145, 0xc0, -R139 ;  /* 0x000000c091047824 */ /* 0x000fe200078e0a8b */
[----:B------:R-:W-:Y:S02]  /*14b0*/  SHF.R.S32.HI R5, RZ, 0x1f, R2 ;  /* 0x0000001fff057819 */ /* 0x000fe40000011402 */
[----:B------:R-:W-:Y:S01]  /*14c0*/  SHF.R.S32.HI R3, RZ, 0x1f, R0 ;  /* 0x0000001fff037819 */ /* 0x000fe20000011400 */
[----:B------:R-:W-:Y:S01]  /*14d0*/  IMAD.IADD R4, R137, 0x1, R4 ;  /* 0x0000000189047824 */ /* 0x000fe200078e0204 */
[----:B------:R-:W-:Y:S02]  /*14e0*/  LEA.HI R5, R5, R2, RZ, 0x7 ;  /* 0x0000000205057211 */ /* 0x000fe400078f38ff */
[----:B------:R-:W-:Y:S01]  /*14f0*/  LEA.HI R3, R3, R0, RZ, 0x7 ;  /* 0x0000000003037211 */ /* 0x000fe200078f38ff */
[----:B------:R-:W-:Y:S01]  /*1500*/  VIADD R6, R4, -UR4 ;  /* 0x8000000404067c36 */ /* 0x000fe20008000000 */
[----:B------:R-:W-:-:S02]  /*1510*/  SHF.R.S32.HI R88, RZ, 0x7, R5 ;  /* 0x00000007ff587819 */ /* 0x000fc40000011405 */
[----:B------:R-:W-:Y:S02]  /*1520*/  SHF.R.S32.HI R3, RZ, 0x7, R3 ;  /* 0x00000007ff037819 */ /* 0x000fe40000011403 */
[----:B------:R-:W-:Y:S02]  /*1530*/  R2UR UR4, R6 ;  /* 0x00000000060472ca */ /* 0x000fe400000e0000 */
[----:B------:R-:W-:Y:S01]  /*1540*/  VIMNMX R88, R3, R88, PT ;  /* 0x0000005803587248 */ /* 0x000fe20003fe0100 */
[----:B------:R-:W-:-:S12]  /*1550*/  @!P1 BRA `(.L_x_846) ;  /* 0x0000000000449947 */ /* 0x000fd80003800000 */
[----:B------:R-:W-:-:S13]  /*1560*/  ISETP.GT.AND P0, PT, R4, -0x1, PT ;  /* 0xffffffff0400780c */ /* 0x000fda0003f04270 */
[----:B------:R-:W-:Y:S05]  /*1570*/  @P0 BRA `(.L_x_847) ;  /* 0x00000000001c0947 */ /* 0x000fea0003800000 */
[----:B------:R-:W-:Y:S02]  /*1580*/  ISETP.NE.AND P0, PT, R9, 0x1, PT ;  /* 0x000000010900780c */ /* 0x000fe40003f05270 */
[----:B------:R-:W-:-:S11]  /*1590*/  LOP3.LUT R3, RZ, R4, RZ, 0x33, !PT ;  /* 0x00000004ff037212 */ /* 0x000fd600078e33ff */
[----:B------:R-:W0:Y:S02]  /*15a0*/  @P0 LDC.64 R6, c[0x0][0x9e8] ;  /* 0x00027a00ff060b82 */ /* 0x000e240000000a00 */
[----:B0-----:R-:W-:-:S05]  /*15b0*/  @P0 IMAD.HI.U32 R0, R3, R6, RZ ;  /* 0x0000000603000227 */ /* 0x001fca00078e00ff */
[----:B------:R-:W-:-:S04]  /*15c0*/  @P0 SHF.R.U32.HI R3, RZ, R7, R0 ;  /* 0x00000007ff030219 */ /* 0x000fc80000011600 */
[----:B------:R-:W-:Y:S01]  /*15d0*/  LOP3.LUT R4, RZ, R3, RZ, 0x33, !PT ;  /* 0x00000003ff047212 */ /* 0x000fe200078e33ff */
[----:B------:R-:W-:Y:S06]  /*15e0*/  BRA `(.L_x_848) ;  /* 0x0000000000107947 */ /* 0x000fec0003800000 */
.L_x_847:
[----:B------:R-:W-:-:S13]  /*15f0*/  ISETP.NE.AND P0, PT, R9, 0x1, PT ;  /* 0x000000010900780c */ /* 0x000fda0003f05270 */
[----:B------:R-:W0:Y:S02]  /*1600*/  @P0 LDC.64 R2, c[0x0][0x9e8] ;  /* 0x00027a00ff020b82 */ /* 0x000e240000000a00 */
[----:B0-----:R-:W-:-:S05]  /*1610*/  @P0 IMAD.HI.U32 R0, R4, R2, RZ ;  /* 0x0000000204000227 */ /* 0x001fca00078e00ff */
[----:B------:R-:W-:-:S07]  /*1620*/  @P0 SHF.R.U32.HI R4, RZ, R3, R0 ;  /* 0x00000003ff040219 */ /* 0x000fce0000011600 */
.L_x_848:
[----:B------:R-:W-:-:S05]  /*1630*/  IMAD R4, R4, R9, RZ ;  /* 0x0000000904047224 */ /* 0x000fca00078e02ff */
[----:B------:R-:W-:-:S13]  /*1640*/  R2UR UR5, R4 ;  /* 0x00000000040572ca */ /* 0x000fda00000e0000 */
[----:B------:R-:W-:-:S04]  /*1650*/  UISETP.LT.AND UP0, UPT, UR4, UR5, UPT ;  /* 0x000000050400728c */ /* 0x000fc8000bf01270 */
[----:B------:R-:W-:-:S12]  /*1660*/  USEL UR4, UR4, UR5, !UP0 ;  /* 0x0000000504047287 */ /* 0x000fd8000c000000 */
.L_x_846:
[----:B------:R-:W-:Y:S01]  /*1670*/  USHF.R.S32.HI UR5, URZ, 0x1f, UR4 ;  /* 0x0000001f3f057899 */ /* 0x000fe20008011404 */
[----:B------:R-:W-:Y:S02]  /*1680*/  PLOP3.LUT P0, PT, PT, PT, PT, 0x80, 0x0 ;  /* 0x000000000000781c */ /* 0x000fe40003f0f070 */
[----:B------:R-:W-:Y:S02]  /*1690*/  CS2R R2, SRZ ;  /* 0x0000000000027805 */ /* 0x000fe4000001ff00 */
[----:B------:R-:W-:Y:S01]  /*16a0*/  CS2R R134, SRZ ;  /* 0x0000000000867805 */ /* 0x000fe2000001ff00 */
[----:B------:R-:W-:Y:S01]  /*16b0*/  ULEA.HI UR5, UR5, UR4, URZ, 0x7 ;  /* 0x0000000405057291 */ /* 0x000fe2000f8f383f */
[----:B------:R-:W-:Y:S02]  /*16c0*/  CS2R R132, SRZ ;  /* 0x0000000000847805 */ /* 0x000fe4000001ff00 */
        /* <DEDUP_REMOVED lines=11> */
[----:B------:R-:W-:Y:S02]  /*1780*/  CS2R R116, SRZ ;  /* 0x0000000000747805 */ /* 0x000fe4000001ff00 */
[----:B------:R-:W-:Y:S02]  /*1790*/  CS2R R114, SRZ ;  /* 0x0000000000727805 */ /* 0x000fe4000001ff00 */
[----:B------:R-:W-:Y:S02]  /*17a0*/  CS2R R112, SRZ ;  /* 0x0000000000707805 */ /* 0x000fe4000001ff00 */
[----:B------:R-:W-:Y:S02]  /*17b0*/  CS2R R110, SRZ ;  /* 0x00000000006e7805 */ /* 0x000fe4000001ff00 */
[----:B------:R-:W-:-:S02]  /*17c0*/  CS2R R108, SRZ ;  /* 0x00000000006c7805 */ /* 0x000fc4000001ff00 */
[----:B------:R-:W-:Y:S02]  /*17d0*/  ISETP.GT.AND P1, PT, R88, UR39, PT ;  /* 0x0000002758007c0c */ /* 0x000fe4000bf24270 */
        /* <DEDUP_REMOVED lines=21> */
[----:B------:R-:W-:Y:S02]  /*1930*/  ULEA UR4, UR5, UR42, 0xc ;  /* 0x0000002a05047291 */ /* 0x000fe4000f8e603f */
[----:B------:R-:W-:Y:S02]  /*1940*/  ULEA UR5, UR5, UR6, 0xd ;  /* 0x0000000605057291 */ /* 0x000fe4000f8e683f */
[----:B------:R-:W-:Y:S02]  /*1950*/  UIADD3 UR4, UR4, 0xc400, URZ ;  /* 0x0000c40004047890 */ /* 0x000fe4000fffe03f */
[----:B------:R-:W-:Y:S02]  /*1960*/  USHF.R.U32.HI UR5, URZ, 0x4, UR5 ;  /* 0x000000043f057899 */ /* 0x000fe40008011605 */
[----:B------:R-:W-:Y:S02]  /*1970*/  USHF.R.U32.HI UR4, URZ, 0x4, UR4 ;  /* 0x000000043f047899 */ /* 0x000fe40008011604 */
[----:B------:R-:W-:-:S02]  /*1980*/  ULOP3.LUT UR37, UR5, 0x3fff, URZ, 0xc0, !UPT ;  /* 0x00003fff05257892 */ /* 0x000fc4000f8ec03f */
        /* <DEDUP_REMOVED lines=18> */
.L_x_850:
[----:B------:R-:W-:Y:S01]  /*1ab0*/  ULEA.HI UR4, UR44, UR44, URZ, 0x1 ;  /* 0x0000002c2c047291 */ /* 0x000fe2000f8f083f */
[----:B------:R-:W-:-:S03]  /*1ac0*/  IMAD.U32 R2, RZ, RZ, UR45 ;  /* 0x0000002dff027e24 */ /* 0x000fc6000f8e00ff */
[----:B------:R-:W-:Y:S02]  /*1ad0*/  ULOP3.LUT UR4, UR4, 0xfffffffe, URZ, 0xc0, !UPT ;  /* 0xfffffffe04047892 */ /* 0x000fe4000f8ec03f */
[----:B------:R-:W-:Y:S02]  /*1ae0*/  ISETP.NE.AND P0, PT, R2, 0x3, PT ;  /* 0x000000030200780c */ /* 0x000fe40003f05270 */
[----:B------:R-:W-:-:S06]  /*1af0*/  UIADD3 UR4, UR44, -UR4, URZ ;  /* 0x800000042c047290 */ /* 0x000fcc000fffe03f */
[----:B------:R-:W-:-:S05]  /*1b00*/  IMAD.U32 R0, RZ, RZ, UR4 ;  /* 0x00000004ff007e24 */ /* 0x000fca000f8e00ff */
[----:B------:R-:W-:-:S04]  /*1b10*/  SHF.L.U32 R0, R0, 0x1f, RZ ;  /* 0x0000001f00007819 */ /* 0x000fc800000006ff */
[----:B------:R-:W0:Y:S02]  /*1b20*/  SYNCS.PHASECHK.TRANS64.TRYWAIT P1, [UR42+0x2d800], R0 ;  /* 0x02d80000ff0075a7 */ /* 0x000e24000802016a */
[----:B0-----:R-:W-:Y:S05]  /*1b30*/  @!P1 BRA `(.L_x_851) ;  /* 0x0000012400ac9947 */ /* 0x001fea0003800000 */
.L_x_1027:
[----:B------:R-:W-:Y:S05]  /*1b40*/  @!P0 BRA `(.L_x_852) ;  /* 0x0000000000048947 */ /* 0x000fea0003800000 */
[----:B------:R-:W-:Y:S01]  /*1b50*/  BPT.TRAP 0x1 ;  /* 0x000000040000795c */ /* 0x000fe20000300000 */
.L_x_852:
[----:B------:R-:W-:Y:S02]  /*1b60*/  IMAD.U32 R5, RZ, RZ, UR43 ;  /* 0x0000002bff057e24 */ /* 0x000fe4000f8e00ff */
[----:B0-----:R-:W-:-:S03]  /*1b70*/  IMAD.U32 R0, RZ, RZ, UR46 ;  /* 0x0000002eff007e24 */ /* 0x001fc6000f8e00ff */
[----:B------:R-:W-:Y:S02]  /*1b80*/  LEA R5, R5, UR42, 0x3 ;  /* 0x0000002a05057c11 */ /* 0x000fe4000f8e18ff */
[----:B------:R-:W-:-:S04]  /*1b90*/  SHF.L.U32 R0, R0, 0x1f, RZ ;  /* 0x0000001f00007819 */ /* 0x000fc800000006ff */
[----:B------:R0:W1:Y:S01]  /*1ba0*/  SYNCS.PHASECHK.TRANS64.TRYWAIT P2, [R5+URZ+0x2d830], R0 ;  /* 0x02d83000050075a7 */ /* 0x000062000804017f */
[----:B------:R-:W-:Y:S05]  /*1bb0*/  @!P0 BRA `(.L_x_853) ;  /* 0x0000000000048947 */ /* 0x000fea0003800000 */
[----:B------:R-:W-:Y:S01]  /*1bc0*/  BPT.TRAP 0x1 ;  /* 0x000000040000795c */ /* 0x000fe20000300000 */
.L_x_853:
[----:B------:R-:W2:Y:S02]  /*1bd0*/  S2R R2, SR_TID.X ;  /* 0x0000000000027919 */ /* 0x000ea40000002100 */
[----:B--2---:R-:W-:Y:S01]  /*1be0*/  LOP3.LUT P1, RZ, R2, 0x7f, RZ, 0xc0, !PT ;  /* 0x0000007f02ff7812 */ /* 0x004fe2000782c0ff */
[----:B-1----:R-:W-:-:S12]  /*1bf0*/  @P2 BRA `(.L_x_854) ;  /* 0x0000000000082947 */ /* 0x002fd80003800000 */
[----:B------:R-:W1:Y:S02]  /*1c00*/  SYNCS.PHASECHK.TRANS64.TRYWAIT P2, [R5+URZ+0x2d830], R0 ;  /* 0x02d83000050075a7 */ /* 0x000e64000804017f */
[----:B-1----:R-:W-:Y:S05]  /*1c10*/  @!P2 BRA `(.L_x_855) ;  /* 0x00000124008ca947 */ /* 0x002fea0003800000 */
.L_x_854:
[----:B------:R-:W-:Y:S05]  /*1c20*/  WARPSYNC.ALL ;  /* 0x0000000000007948 */ /* 0x000fea0003800000 */
[----:B------:R-:W-:Y:S01]  /*1c30*/  UIADD3 UR4, UR42, 0x15400, URZ ;  /* 0x000154002a047890 */ /* 0x000fe2000fffe03f */
[----:B------:R-:W-:Y:S01]  /*1c40*/  WARPGROUP.ARRIVE ;  /* 0x00000000000079c5 */ /* 0x000fe20000000000 */
[----:B------:R-:W-:Y:S01]  /*1c50*/  UMOV UR5, 0x80000020 ;  /* 0x8000002000057882 */ /* 0x000fe20000000000 */
[----:B------:R-:W-:Y:S01]  /*1c60*/  UMOV UR7, 0x80000020 ;  /* 0x8000002000077882 */ /* 0x000fe20000000000 */
[----:B------:R-:W-:Y:S01]  /*1c70*/  USHF.R.U32.HI UR4, URZ, 0x4, UR4 ;  /* 0x000000043f047899 */ /* 0x000fe20008011604 */
[----:B------:R-:W-:Y:S01]  /*1c80*/  IMAD.MOV.U32 R3, RZ, RZ, -0x80 ;  /* 0xffffff80ff037424 */ /* 0x000fe200078e00ff */
[----:B------:R-:W-:Y:S01]  /*1c90*/  UMOV UR9, 0x80000020 ;  /* 0x8000002000097882 */ /* 0x000fe20000000000 */
[----:B------:R-:W-:Y:S01]  /*1ca0*/  UMOV UR11, 0x80000020 ;  /* 0x80000020000b7882 */ /* 0x000fe20000000000 */
[----:B------:R-:W-:Y:S01]  /*1cb0*/  ULOP3.LUT UR4, UR4, 0x3fff, URZ, 0xc0, !UPT ;  /* 0x00003fff04047892 */ /* 0x000fe2000f8ec03f */
[----:B------:R-:W-:Y:S01]  /*1cc0*/  IMAD R4, R88, R3, 0x80 ;  /* 0x0000008058047424 */ /* 0x000fe200078e0203 */
[----:B------:R-:W-:Y:S01]  /*1cd0*/  UMOV UR13, 0x80000020 ;  /* 0x80000020000d7882 */ /* 0x000fe20000000000 */
[----:B------:R-:W-:Y:S01]  /*1ce0*/  UMOV UR15, 0x80000020 ;  /* 0x80000020000f7882 */ /* 0x000fe20000000000 */
[----:B------:R-:W-:Y:S01]  /*1cf0*/  ULOP3.LUT UR32, UR4, 0x10000, URZ, 0xfc, !UPT ;  /* 0x0001000004207892 */ /* 0x000fe2000f8efc3f */
[----:B------:R-:W-:Y:S01]  /*1d00*/  IMAD.IADD R2, R137, 0x1, R4 ;  /* 0x0000000189027824 */ /* 0x000fe200078e0204 */
[----:B------:R-:W-:Y:S01]  /*1d10*/  ULOP3.LUT UR4, UR47, 0x10000, URZ, 0xfc, !UPT ;  /* 0x000100002f047892 */ /* 0x000fe2000f8efc3f */
[----:B01----:R-:W-:Y:S01]  /*1d20*/  @!P1 VIADD R0, R5, 0x2d840 ;  /* 0x0002d84005009836 */ /* 0x003fe20000000000 */
[----:B------:R-:W-:Y:S01]  /*1d30*/  UIMAD UR6, UR43, 0x600, UR32 ;  /* 0x000006002b0678a4 */ /* 0x000fe2000f8e0220 */
[----:B------:R-:W-:Y:S01]  /*1d40*/  IMAD R6, R145, 0xc0, R150 ;  /* 0x000000c091067824 */ /* 0x000fe200078e0296 */
[----:B------:R-:W-:Y:S01]  /*1d50*/  UIADD3 UR8, UR4, 0x2, URZ ;  /* 0x0000000204087890 */ /* 0x000fe2000fffe03f */
[----:B------:R-:W-:Y:S01]  /*1d60*/  IADD3 R3, -R139, 0x1, R2 ;  /* 0x000000018b037810 */ /* 0x000fe20007ffe102 */
[----:B------:R-:W-:Y:S01]  /*1d70*/  UIADD3 UR10, UR6, 0x2, URZ ;  /* 0x00000002060a7890 */ /* 0x000fe2000fffe03f */
[----:B------:R-:W-:Y:S01]  /*1d80*/  @!P1 PRMT R0, RZ, 0x654, R0 ;  /* 0x00000654ff009816 */ /* 0x000fe20000000000 */
[----:B------:R-:W-:Y:S01]  /*1d90*/  UIADD3 UR12, UR4, 0x300, URZ ;  /* 0x00000300040c7890 */ /* 0x000fe2000fffe03f */
[----:B------:R-:W-:Y:S01]  /*1da0*/  IMAD R8, R16, -0x2, R2 ;  /* 0xfffffffe10087824 */ /* 0x000fe200078e0202 */
[----:B------:R-:W-:-:S02]  /*1db0*/  UIADD3 UR14, UR6, 0x200, URZ ;  /* 0x00000200060e7890 */ /* 0x000fc4000fffe03f */
[----:B------:R-:W-:Y:S01]  /*1dc0*/  HGMMA.64x128x16.F32 R24, gdesc[UR4], RZ, !UPT, gsb0 ;  /* 0x01e00000041879f0 */ /* 0x000fe2000c0008ff */
[----:B------:R-:W-:Y:S01]  /*1dd0*/  UIADD3 UR16, UR4, 0x302, URZ ;  /* 0x0000030204107890 */ /* 0x000fe2000fffe03f */
[----:B------:R-:W-:Y:S01]  /*1de0*/  IMAD R3, R16, -0x2, R3 ;  /* 0xfffffffe10037824 */ /* 0x000fe200078e0203 */
[----:B------:R-:W-:Y:S01]  /*1df0*/  UIADD3 UR18, UR6, 0x202, URZ ;  /* 0x0000020206127890 */ /* 0x000fe2000fffe03f */
[----:B------:R-:W-:Y:S01]  /*1e00*/  LEA R9, R88, 0xffffff80, 0x7 ;  /* 0xffffff8058097811 */ /* 0x000fe200078e38ff */
        /* <DEDUP_REMOVED lines=12> */
[----:B------:R-:W-:Y:S01]  /*1ed0*/  UISETP.GE.AND UP0, UPT, UR7, 0x1, UPT ;  /* 0x000000010700788c */ /* 0x000fe2000bf06270 */
[----:B------:R-:W-:-:S05]  /*1ee0*/  VIADD R11, R3, UR6 ;  /* 0x00000006030b7c36 */ /* 0x000fca0008000000 */
[----:B------:R-:W-:Y:S01]  /*1ef0*/  PLOP3.LUT P2, PT, PT, PT, UP0, 0x40, 0x0 ;  /* 0x000000000000781c */ /* 0x000fe20003f4e808 */
[----:B------:R-:W-:Y:S02]  /*1f00*/  WARPGROUP.DEPBAR.LE gsb0, 0x0 ;  /* 0x00008000000079c5 */ /* 0x000fe40000010000 */
[----:B------:R-:W-:-:S06]  /*1f10*/  WARPGROUP.ARRIVE ;  /* 0x00000000000079c5 */ /* 0x000fcc0000000000 */
[----:B------:R-:W-:Y:S01]  /*1f20*/  HGMMA.64x128x16.F32 R24, gdesc[UR8], R24, gsb0 ;  /* 0x01e00000081879f0 */ /* 0x000fe20008000818 */
[----:B------:R-:W-:-:S06]  /*1f30*/  ULOP3.LUT UR10, URZ, UR35, URZ, 0x33, !UPT ;  /* 0x000000233f0a7292 */ /* 0x000fcc000f8e333f */
[----:B------:R-:W-:-:S04]  /*1f40*/  VIADD R10, R3, UR10 ;  /* 0x0000000a030a7c36 */ /* 0x000fc80008000000 */
[----:B------:R-:W-:Y:S01]  /*1f50*/  IMAD.IADD R2, R10, 0x1, R6 ;  /* 0x000000010a027824 */ /* 0x000fe200078e0206 */
[----:B------:R-:W-:Y:S02]  /*1f60*/  WARPGROUP.DEPBAR.LE gsb0, 0x0 ;  /* 0x00008000000079c5 */ /* 0x000fe40000010000 */
[----:B------:R-:W-:-:S06]  /*1f70*/  WARPGROUP.ARRIVE ;  /* 0x00000000000079c5 */ /* 0x000fcc0000000000 */
        /* <DEDUP_REMOVED lines=12> */
[----:B0-----:R-:W-:Y:S01]  /*2040*/  VIADDMNMX R0, R6, R11, R8, PT ;  /* 0x0000000b06007246 */ /* 0x001fe20003800108 */
[----:B------:R-:W-:Y:S06]  /*2050*/  @P2 BRA `(.L_x_856) ;  /* 0x0000000000582947 */ /* 0x000fec0003800000 */
[----:B------:R-:W-:Y:S01]  /*2060*/  IADD3 R3, -R139, R137, R6 ;  /* 0x000000898b037210 */ /* 0x000fe20007ffe106 */
[----:B------:R-:W-:Y:S03]  /*2070*/  BSSY B0, `(.L_x_857) ;  /* 0x0000010000007945 */ /* 0x000fe60003800000 */
        /* <DEDUP_REMOVED lines=10> */
.L_x_858:
[----:B------:R-:W-:-:S06]  /*2120*/  UISETP.NE.AND UP1, UPT, UR7, 0x1, UPT ;  /* 0x000000010700788c */ /* 0x000fcc000bf25270 */
[----:B------:R-:W-:-:S05]  /*2130*/  PLOP3.LUT P2, PT, PT, PT, UP1, 0x80, 0x0 ;  /* 0x000000000000781c */ /* 0x000fca0003f4f018 */
[----:B------:R-:W-:-:S08]  /*2140*/  @UP1 ULDC.64 UR10, c[0x0][0x9e8] ;  /* 0x00027a00000a1ab9 */ /* 0x000fd00000000a00 */
[----:B------:R-:W-:-:S05]  /*2150*/  @P2 IMAD.HI.U32 R5, R3, UR10, RZ ;  /* 0x0000000a03052c27 */ /* 0x000fca000f8e00ff */
[----:B------:R-:W-:-:S07]  /*2160*/  @P2 SHF.R.U32.HI R3, RZ, UR11, R5 ;  /* 0x0000000bff032c19 */ /* 0x000fce0008011605 */
.L_x_859:
[----:B------:R-:W-:Y:S05]  /*2170*/  BSYNC B0 ;  /* 0x0000000000007941 */ /* 0x000fea0003800000 */
.L_x_857:
[----:B------:R-:W-:-:S04]  /*2180*/  IMAD R3, R3, UR7, -R9 ;  /* 0x0000000703037c24 */ /* 0x000fc8000f8e0a09 */
[----:B------:R-:W-:-:S05]  /*2190*/  IMAD R3, R16, -0x2, R3 ;  /* 0xfffffffe10037824 */ /* 0x000fca00078e0203 */
[----:B------:R-:W-:Y:S02]  /*21a0*/  VIMNMX R2, R2, R3, !PT ;  /* 0x0000000302027248 */ /* 0x000fe40007fe0100 */
[----:B------:R-:W-:-:S07]  /*21b0*/  VIADDMNMX R0, R3, UR7, R0, PT ;  /* 0x0000000703007c46 */ /* 0x000fce000b800100 */
.L_x_856:
[----:B------:R-:W-:Y:S01]  /*21c0*/  ISETP.GE.AND P4, PT, R4, 0x9, PT ;  /* 0x000000090400780c */ /* 0x000fe20003f86270 */
[----:B------:R-:W-:Y:S01]  /*21d0*/  VIADD R5, R6, 0x8 ;  /* 0x0000000806057836 */ /* 0x000fe20000000000 */
[C---:B------:R-:W-:Y:S02]  /*21e0*/  ISETP.GE.AND P2, PT, R4.reuse, 0x2, PT ;  /* 0x000000020400780c */ /* 0x040fe40003f46270 */
[----:B------:R-:W-:Y:S01]  /*21f0*/  ISETP.GE.AND P5, PT, R4, 0xa, PT ;  /* 0x0000000a0400780c */ /* 0x000fe20003fa6270 */
[----:B------:R-:W-:Y:S01]  /*2200*/  IMAD.IADD R3, R10, 0x1, R5 ;  /* 0x000000010a037824 */ /* 0x000fe200078e0205 */
        /* <DEDUP_REMOVED lines=178> */
[----:B------:R-:W-:Y:S02]  /*2d30*/  ISETP.GT.AND P6, PT, R2, 0x79, !P6 ;  /* 0x000000790200780c */ /* 0x000fe400077c4270 */
[----:B------:R-:W-:Y:S02]  /*2d40*/  VIADDMNMX R2, R5, R11, R8, PT ;  /* 0x0000000b05027246 */ /* 0x000fe40003800108 */
[----:B------:R-:W-:-:S04]  /*2d50*/  ISETP.LT.OR P6, PT, R0, 0x7a, P6 ;  /* 0x0000007a0000780c */ /* 0x000fc800037c1670 */
[----:B------:R-:W-:Y:S02]  /*2d60*/  FSEL R85, R85, -INF , !P6 ;  /* 0xff80000055557808 */ /* 0x000fe40007000000 */
[----:B------:R-:W-:-:S13]  /*2d70*/  PLOP3.LUT P6, PT, PT, PT, UP0, 0x40, 0x0 ;  /* 0x000000000000781c */ /* 0x000fda0003fce808 */
[----:B------:R-:W-:Y:S05]  /*2d80*/  @P6 BRA `(.L_x_860) ;  /* 0x0000000000646947 */ /* 0x000fea0003800000 */
[----:B------:R-:W-:Y:S01]  /*2d90*/  IADD3 R0, R137, 0x8, R6 ;  /* 0x0000000889007810 */ /* 0x000fe20007ffe006 */
[----:B------:R-:W-:Y:S04]  /*2da0*/  BSSY B0, `(.L_x_861) ;  /* 0x0000013000007945 */ /* 0x000fe80003800000 */
        /* <DEDUP_REMOVED lines=12> */
.L_x_862:
[----:B------:R-:W-:-:S06]  /*2e70*/  UISETP.NE.AND UP1, UPT, UR7, 0x1, UPT ;  /* 0x000000010700788c */ /* 0x000fcc000bf25270 */
[----:B------:R-:W-:-:S05]  /*2e80*/  PLOP3.LUT P6, PT, PT, PT, UP1, 0x80, 0x0 ;  /* 0x000000000000781c */ /* 0x000fca0003fcf018 */
[----:B------:R-:W-:-:S08]  /*2e90*/  @UP1 ULDC.64 UR10, c[0x0][0x9e8] ;  /* 0x00027a00000a1ab9 */ /* 0x000fd00000000a00 */
[----:B------:R-:W-:Y:S01]  /*2ea0*/  @P6 IMAD.HI.U32 R4, R0, UR10, RZ ;  /* 0x0000000a00046c27 */ /* 0x000fe2000f8e00ff */
[----:B------:R-:W-:-:S13]  /*2eb0*/  PLOP3.LUT P6, PT, PT, PT, UP1, 0x80, 0x0 ;  /* 0x000000000000781c */ /* 0x000fda0003fcf018 */
[----:B------:R-:W-:-:S07]  /*2ec0*/  @P6 SHF.R.U32.HI R0, RZ, UR11, R4 ;  /* 0x0000000bff006c19 */ /* 0x000fce0008011604 */
.L_x_863:
[----:B------:R-:W-:Y:S05]  /*2ed0*/  BSYNC B0 ;  /* 0x0000000000007941 */ /* 0x000fea0003800000 */
.L_x_861:
[----:B------:R-:W-:-:S04]  /*2ee0*/  IMAD R9, R0, UR7, -R9 ;  /* 0x0000000700097c24 */ /* 0x000fc8000f8e0a09 */
[----:B------:R-:W-:-:S05]  /*2ef0*/  IMAD R9, R16, -0x2, R9 ;  /* 0xfffffffe10097824 */ /* 0x000fca00078e0209 */
[----:B------:R-:W-:Y:S02]  /*2f00*/  VIMNMX R3, R3, R9, !PT ;  /* 0x0000000903037248 */ /* 0x000fe40007fe0100 */
[----:B------:R-:W-:-:S07]  /*2f10*/  VIADDMNMX R2, R9, UR7, R2, PT ;  /* 0x0000000709027c46 */ /* 0x000fce000b800102 */
.L_x_860:
[----:B------:R-:W-:Y:S01]  /*2f20*/  ISETP.GT.AND P2, PT, R3, 0x1, !P2 ;  /* 0x000000010300780c */ /* 0x000fe20005744270 */
[----:B------:R-:W-:Y:S01]  /*2f30*/  ULDC UR33, c[0x0][0x988] ;  /* 0x0002620000217ab9 */ /* 0x000fe20000000800 */
[----:B------:R-:W-:Y:S02]  /*2f40*/  LOP3.LUT P6, RZ, R22, 0x8, RZ, 0xc0, !PT ;  /* 0x0000000816ff7812 */ /* 0x000fe400078cc0ff */
        /* <DEDUP_REMOVED lines=76> */
[C---:B------:R-:W-:Y:S01]  /*3410*/  ISETP.GT.AND P3, PT, R3.reuse, 0x70, !P3 ;  /* 0x000000700300780c */ /* 0x040fe20005f64270 */
[----:B------:R-:W0:Y:S01]  /*3420*/  SHFL.BFLY PT, R9, R8, 0x2, 0x1f ;  /* 0x0c401f0008097f89 */ /* 0x000e2200000e0000 */
[----:B------:R-:W-:Y:S02]  /*3430*/  FSEL R50, R50, -INF , !P2 ;  /* 0xff80000032327808 */ /* 0x000fe40005000000 */
[----:B------:R-:W-:Y:S02]  /*3440*/  LOP3.LUT P2, RZ, R22, 0x20000, RZ, 0xc0, !PT ;  /* 0x0002000016ff7812 */ /* 0x000fe4000784c0ff */
[C---:B------:R-:W-:Y:S02]  /*3450*/  ISETP.GT.AND P4, PT, R3.reuse, 0x71, !P4 ;  /* 0x000000710300780c */ /* 0x040fe40006784270 */
[C---:B------:R-:W-:Y:S02]  /*3460*/  ISETP.GT.AND P2, PT, R3.reuse, 0x31, !P2 ;  /* 0x000000310300780c */ /* 0x040fe40005744270 */
[----:B------:R-:W-:-:S02]  /*3470*/  ISETP.GT.AND P5, PT, R3, 0x78, !P5 ;  /* 0x000000780300780c */ /* 0x000fc40006fa4270 */
[C---:B------:R-:W-:Y:S02]  /*3480*/  ISETP.LT.OR P2, PT, R2.reuse, 0x32, P2 ;  /* 0x000000320200780c */ /* 0x040fe40001741670 */
[----:B------:R-:W-:Y:S02]  /*3490*/  ISETP.LT.OR P3, PT, R2, 0x71, P3 ;  /* 0x000000710200780c */ /* 0x000fe40001f61670 */
[----:B------:R-:W-:Y:S02]  /*34a0*/  FSEL R51, R51, -INF , !P2 ;  /* 0xff80000033337808 */ /* 0x000fe40005000000 */
[----:B------:R-:W-:Y:S02]  /*34b0*/  LOP3.LUT P2, RZ, R22, 0x10000, RZ, 0xc0, !PT ;  /* 0x0001000016ff7812 */ /* 0x000fe4000784c0ff */
[----:B------:R-:W-:Y:S02]  /*34c0*/  ISETP.LT.OR P4, PT, R2, 0x72, P4 ;  /* 0x000000720200780c */ /* 0x000fe40002781670 */
[----:B------:R-:W-:-:S02]  /*34d0*/  ISETP.GT.AND P2, PT, R3, 0x38, !P2 ;  /* 0x000000380300780c */ /* 0x000fc40005744270 */
[----:B------:R-:W-:Y:S02]  /*34e0*/  FSEL R82, R82, -INF , !P3 ;  /* 0xff80000052527808 */ /* 0x000fe40005800000 */
[----:B------:R-:W-:Y:S02]  /*34f0*/  ISETP.LT.OR P2, PT, R2, 0x39, P2 ;  /* 0x000000390200780c */ /* 0x000fe40001741670 */
[----:B0-----:R-:W-:Y:S02]  /*3500*/  FMNMX.FTZ R9, R8, R9, !PT ;  /* 0x0000000908097209 */ /* 0x001fe40007810000 */
[----:B------:R-:W-:Y:S02]  /*3510*/  FSEL R54, R54, -INF , !P2 ;  /* 0xff80000036367808 */ /* 0x000fe40005000000 */
[----:B------:R-:W-:Y:S01]  /*3520*/  ISETP.GT.AND P2, PT, R3, 0x39, !P6 ;  /* 0x000000390300780c */ /* 0x000fe20007744270 */
[----:B------:R-:W0:Y:S01]  /*3530*/  SHFL.BFLY PT, R0, R9, 0x1, 0x1f ;  /* 0x0c201f0009007f89 */ /* 0x000e2200000e0000 */
        /* <DEDUP_REMOVED lines=8> */
[----:B------:R-:W-:-:S04]  /*35c0*/  ISETP.LT.OR P2, PT, R2, 0x41, P2 ;  /* 0x000000410200780c */ /* 0x000fc80001741670 */
[----:B------:R-:W-:Y:S02]  /*35d0*/  FSEL R58, R58, -INF , !P2 ;  /* 0xff8000003a3a7808 */ /* 0x000fe40005000000 */
[----:B------:R-:W-:Y:S02]  /*35e0*/  LOP3.LUT P2, RZ, R22, 0x2000, RZ, 0xc0, !PT ;  /* 0x0000200016ff7812 */ /* 0x000fe4000784c0ff */
[----:B0-----:R-:W-:Y:S02]  /*35f0*/  FMNMX.FTZ R0, R9, R0, !PT ;  /* 0x0000000009007209 */ /* 0x001fe40007810000 */
[----:B------:R-:W-:-:S03]  /*3600*/  ISETP.GT.AND P2, PT, R3, 0x41, !P2 ;  /* 0x000000410300780c */ /* 0x000fc60005744270 */
[----:B------:R-:W-:Y:S01]  /*3610*/  FMUL.FTZ R20, R0, UR33 ;  /* 0x0000002100147c20 */ /* 0x000fe20008410000 */
        /* <DEDUP_REMOVED lines=46> */
[----:B------:R-:W-:Y:S01]  /*3900*/  ISETP.GT.AND P6, PT, R3, 0x79, !P6 ;  /* 0x000000790300780c */ /* 0x000fe200077c4270 */
[--C-:B------:R-:W-:Y:S01]  /*3910*/  FFMA.FTZ R56, R56, UR33, -R20.reuse ;  /* 0x0000002138387c23 */ /* 0x100fe20008010814 */
[----:B------:R-:W-:Y:S01]  /*3920*/  FSEL R4, R26, -INF , !P2 ;  /* 0xff8000001a047808 */ /* 0x000fe20005000000 */
[--C-:B------:R-:W-:Y:S01]  /*3930*/  FFMA.FTZ R57, R57, UR33, -R20.reuse ;  /* 0x0000002139397c23 */ /* 0x100fe20008010814 */
[----:B------:R-:W-:Y:S01]  /*3940*/  LOP3.LUT P2, RZ, R22, 0x4000000, RZ, 0xc0, !PT ;  /* 0x0400000016ff7812 */ /* 0x000fe2000784c0ff */
[--C-:B------:R-:W-:Y:S01]  /*3950*/  FFMA.FTZ R9, R25, UR33, -R20.reuse ;  /* 0x0000002119097c23 */ /* 0x100fe20008010814 */
[----:B------:R-:W-:Y:S01]  /*3960*/  FMNMX.FTZ R7, R4, R27, !PT ;  /* 0x0000001b04077209 */ /* 0x000fe20007810000 */
[--C-:B------:R-:W-:Y:S01]  /*3970*/  FFMA.FTZ R11, R29, UR33, -R20.reuse ;  /* 0x000000211d0b7c23 */ /* 0x100fe20008010814 */
[----:B------:R-:W-:Y:S01]  /*3980*/  ISETP.GT.AND P2, PT, R3, 0x69, !P2 ;  /* 0x000000690300780c */ /* 0x000fe20005744270 */
        /* <DEDUP_REMOVED lines=16> */
[----:B------:R0:W-:Y:S01]  /*3a90*/  MUFU.EX2 R2, R57 ;  /* 0x0000003900027308 */ /* 0x0001e20000000800 */
[----:B------:R-:W-:Y:S01]  /*3aa0*/  FMNMX.FTZ R24, R38, R7, !PT ;  /* 0x0000000726187209 */ /* 0x000fe20007810000 */
[--C-:B------:R-:W-:Y:S01]  /*3ab0*/  FFMA.FTZ R41, R65, UR33, -R20.reuse ;  /* 0x0000002141297c23 */ /* 0x100fe20008010814 */
[--C-:B------:R-:W-:Y:S01]  /*3ac0*/  FFMA.FTZ R45, R68, UR33, -R20.reuse ;  /* 0x00000021442d7c23 */ /* 0x100fe20008010814 */
[--C-:B------:R-:W-:Y:S01]  /*3ad0*/  FFMA.FTZ R49, R72, UR33, -R20.reuse ;  /* 0x0000002148317c23 */ /* 0x100fe20008010814 */
[----:B------:R-:W-:Y:S01]  /*3ae0*/  FMNMX.FTZ R7, R39, R24, !PT ;  /* 0x0000001827077209 */ /* 0x000fe20007810000 */
[--C-:B------:R-:W-:Y:S01]  /*3af0*/  FFMA.FTZ R53, R81, UR33, -R20.reuse ;  /* 0x0000002151357c23 */ /* 0x100fe20008010814 */
[--C-:B------:R-:W-:Y:S01]  /*3b00*/  FFMA.FTZ R61, R85, UR33, -R20.reuse ;  /* 0x00000021553d7c23 */ /* 0x100fe20008010814 */
[----:B------:R-:W-:Y:S01]  /*3b10*/  MUFU.EX2 R8, R8 ;  /* 0x0000000800087308 */ /* 0x000fe20000000800 */
[----:B------:R-:W-:Y:S01]  /*3b20*/  FMNMX.FTZ R24, R42, R7, !PT ;  /* 0x000000072a187209 */ /* 0x000fe20007810000 */
[----:B0-----:R-:W-:-:S03]  /*3b30*/  FFMA.FTZ R57, R76, UR33, -R20 ;  /* 0x000000214c397c23 */ /* 0x001fc60008010814 */
[----:B------:R-:W-:Y:S01]  /*3b40*/  FMNMX.FTZ R7, R43, R24, !PT ;  /* 0x000000182b077209 */ /* 0x000fe20007810000 */
[----:B------:R-:W-:Y:S02]  /*3b50*/  FFMA.FTZ R24, R40, UR33, -R20 ;  /* 0x0000002128187c23 */ /* 0x000fe40008010814 */
[----:B------:R-:W0:Y:S01]  /*3b60*/  MUFU.EX2 R9, R9 ;  /* 0x0000000900097308 */ /* 0x000e220000000800 */
[----:B------:R-:W-:-:S04]  /*3b70*/  FMNMX.FTZ R26, R46, R7, !PT ;  /* 0x000000072e1a7209 */ /* 0x000fc80007810000 */
[----:B------:R-:W-:-:S03]  /*3b80*/  FMNMX.FTZ R7, R47, R26, !PT ;  /* 0x0000001a2f077209 */ /* 0x000fc60007810000 */
[----:B------:R-:W1:Y:S01]  /*3b90*/  MUFU.EX2 R10, R10 ;  /* 0x0000000a000a7308 */ /* 0x000e620000000800 */
[----:B------:R-:W-:-:S04]  /*3ba0*/  FMNMX.FTZ R26, R50, R7, !PT ;  /* 0x00000007321a7209 */ /* 0x000fc80007810000 */
[----:B------:R-:W-:Y:S01]  /*3bb0*/  FMNMX.FTZ R7, R51, R26, !PT ;  /* 0x0000001a33077209 */ /* 0x000fe20007810000 */
[----:B------:R-:W-:Y:S02]  /*3bc0*/  FFMA.FTZ R26, R44, UR33, -R20 ;  /* 0x000000212c1a7c23 */ /* 0x000fe40008010814 */
[----:B------:R-:W2:Y:S01]  /*3bd0*/  MUFU.EX2 R11, R11 ;  /* 0x0000000b000b7308 */ /* 0x000ea20000000800 */
        /* <DEDUP_REMOVED lines=26> */
[----:B------:R-:W-:Y:S01]  /*3d80*/  FMNMX.FTZ R7, R83, R36, !PT ;  /* 0x0000002453077209 */ /* 0x000fe20007810000 */
[--C-:B------:R-:W-:Y:S02]  /*3d90*/  FFMA.FTZ R36, R60, UR33, -R20.reuse ;  /* 0x000000213c247c23 */ /* 0x100fe40008010814 */
[----:B------:R-:W-:Y:S01]  /*3da0*/  MUFU.EX2 R26, R26 ;  /* 0x0000001a001a7308 */ /* 0x000fe20000000800 */
[----:B------:R-:W-:Y:S01]  /*3db0*/  FMNMX.FTZ R40, R86, R7, !PT ;  /* 0x0000000756287209 */ /* 0x000fe20007810000 */
[----:B---3--:R-:W-:-:S03]  /*3dc0*/  FFMA.FTZ R56, R73, UR33, -R20 ;  /* 0x0000002149387c23 */ /* 0x008fc60008010814 */
[----:B------:R-:W-:Y:S01]  /*3dd0*/  FMNMX.FTZ R7, R87, R40, !PT ;  /* 0x0000002857077209 */ /* 0x000fe20007810000 */
[--C-:B------:R-:W-:Y:S02]  /*3de0*/  FFMA.FTZ R40, R64, UR33, -R20.reuse ;  /* 0x0000002140287c23 */ /* 0x100fe40008010814 */
[----:B------:R-:W-:Y:S02]  /*3df0*/  MUFU.EX2 R25, R25 ;  /* 0x0000001900197308 */ /* 0x000fe40000000800 */
[----:B------:R-:W3:Y:S06]  /*3e00*/  SHFL.BFLY PT, R44, R7, 0x2, 0x1f ;  /* 0x0c401f00072c7f89 */ /* 0x000eec00000e0000 */
[----:B------:R-:W-:Y:S08]  /*3e10*/  MUFU.EX2 R28, R28 ;  /* 0x0000001c001c7308 */ /* 0x000ff00000000800 */
[----:B------:R-:W-:Y:S08]  /*3e20*/  MUFU.EX2 R29, R29 ;  /* 0x0000001d001d7308 */ /* 0x000ff00000000800 */
[----:B------:R-:W-:Y:S01]  /*3e30*/  MUFU.EX2 R32, R32 ;  /* 0x0000002000207308 */ /* 0x000fe20000000800 */
[----:B---3--:R-:W-:Y:S01]  /*3e40*/  FMNMX.FTZ R60, R7, R44, !PT ;  /* 0x0000002c073c7209 */ /* 0x008fe20007810000 */
[----:B------:R-:W-:-:S04]  /*3e50*/  FFMA.FTZ R44, R77, UR33, -R20 ;  /* 0x000000214d2c7c23 */ /* 0x000fc80008010814 */
[----:B------:R-:W3:Y:S02]  /*3e60*/  SHFL.BFLY PT, R7, R60, 0x1, 0x1f ;  /* 0x0c201f003c077f89 */ /* 0x000ee400000e0000 */
[----:B------:R-:W-:Y:S08]  /*3e70*/  MUFU.EX2 R33, R33 ;  /* 0x0000002100217308 */ /* 0x000ff00000000800 */
[----:B------:R-:W-:Y:S08]  /*3e80*/  MUFU.EX2 R36, R36 ;  /* 0x0000002400247308 */ /* 0x000ff00000000800 */
[----:B------:R-:W-:Y:S01]  /*3e90*/  MUFU.EX2 R37, R37 ;  /* 0x0000002500257308 */ /* 0x000fe20000000800 */
[----:B---3--:R-:W-:Y:S01]  /*3ea0*/  FMNMX.FTZ R7, R60, R7, !PT ;  /* 0x000000073c077209 */ /* 0x008fe20007810000 */
[----:B------:R-:W-:-:S06]  /*3eb0*/  FFMA.FTZ R60, R84, UR33, -R20 ;  /* 0x00000021543c7c23 */ /* 0x000fcc0008010814 */
[----:B------:R-:W-:Y:S01]  /*3ec0*/  MUFU.EX2 R40, R40 ;  /* 0x0000002800287308 */ /* 0x000fe20000000800 */
[C---:B------:R-:W-:Y:S01]  /*3ed0*/  FSETP.NEU.FTZ.AND P2, PT, R7.reuse, -INF , PT ;  /* 0xff8000000700780b */ /* 0x040fe20003f5d000 */
[----:B------:R-:W-:-:S05]  /*3ee0*/  FMUL.FTZ R64, R7, UR33 ;  /* 0x0000002107407c20 */ /* 0x000fca0008410000 */
[----:B------:R-:W-:Y:S01]  /*3ef0*/  FSEL R20, R64, RZ, P2 ;  /* 0x000000ff40147208 */ /* 0x000fe20001000000 */
[----:B------:R-:W-:Y:S01]  /*3f00*/  MUFU.EX2 R41, R41 ;  /* 0x0000002900297308 */ /* 0x000fe20000000800 */
[----:B------:R-:W-:-:S03]  /*3f10*/  PLOP3.LUT P2, PT, PT, PT, UP0, 0x40, 0x0 ;  /* 0x000000000000781c */ /* 0x000fc60003f4e808 */
[--C-:B------:R-:W-:Y:S01]  /*3f20*/  FFMA.FTZ R64, R4, UR33, -R20.reuse ;  /* 0x0000002104407c23 */ /* 0x100fe20008010814 */
[--C-:B------:R-:W-:Y:S01]  /*3f30*/  FFMA.FTZ R65, R27, UR33, -R20.reuse ;  /* 0x000000211b417c23 */ /* 0x100fe20008010814 */
[--C-:B------:R-:W-:Y:S01]  /*3f40*/  FFMA.FTZ R68, R30, UR33, -R20.reuse ;  /* 0x000000211e447c23 */ /* 0x100fe20008010814 */
[--C-:B------:R-:W-:Y:S01]  /*3f50*/  FFMA.FTZ R69, R31, UR33, -R20.reuse ;  /* 0x000000211f457c23 */ /* 0x100fe20008010814 */
[--C-:B------:R-:W-:Y:S01]  /*3f60*/  FFMA.FTZ R4, R34, UR33, -R20.reuse ;  /* 0x0000002122047c23 */ /* 0x100fe20008010814 */
[--C-:B------:R-:W-:Y:S01]  /*3f70*/  FFMA.FTZ R30, R38, UR33, -R20.reuse ;  /* 0x00000021261e7c23 */ /* 0x100fe20008010814 */
[----:B------:R-:W-:Y:S01]  /*3f80*/  MUFU.EX2 R64, R64 ;  /* 0x0000004000407308 */ /* 0x000fe20000000800 */
[--C-:B------:R-:W-:Y:S01]  /*3f90*/  FFMA.FTZ R38, R46, UR33, -R20.reuse ;  /* 0x000000212e267c23 */ /* 0x100fe20008010814 */
[--C-:B------:R-:W-:Y:S01]  /*3fa0*/  FFMA.FTZ R27, R35, UR33, -R20.reuse ;  /* 0x00000021231b7c23 */ /* 0x100fe20008010814 */
[--C-:B------:R-:W-:Y:S01]  /*3fb0*/  FFMA.FTZ R46, R59, UR33, -R20.reuse ;  /* 0x000000213b2e7c23 */ /* 0x100fe20008010814 */
[----:B0-----:R-:W-:Y:S01]  /*3fc0*/  FADD.FTZ R59, R8, R9 ;  /* 0x00000009083b7221 */ /* 0x001fe20000010000 */
[--C-:B------:R-:W-:Y:S01]  /*3fd0*/  FFMA.FTZ R34, R42, UR33, -R20.reuse ;  /* 0x000000212a227c23 */ /* 0x100fe20008010814 */
[--C-:B------:R-:W-:Y:S01]  /*3fe0*/  FFMA.FTZ R35, R43, UR33, -R20.reuse ;  /* 0x000000212b237c23 */ /* 0x100fe20008010814 */
[--C-:B------:R-:W-:Y:S01]  /*3ff0*/  FFMA.FTZ R42, R50, UR33, -R20.reuse ;  /* 0x00000021322a7c23 */ /* 0x100fe20008010814 */
[----:B------:R-:W0:Y:S01]  /*4000*/  MUFU.EX2 R65, R65 ;  /* 0x0000004100417308 */ /* 0x000e220000000800 */
[--C-:B------:R-:W-:Y:S01]  /*4010*/  FFMA.FTZ R43, R47, UR33, -R20.reuse ;  /* 0x000000212f2b7c23 */ /* 0x100fe20008010814 */
[--C-:B------:R-:W-:Y:S01]  /*4020*/  FFMA.FTZ R50, R62, UR33, -R20.reuse ;  /* 0x000000213e327c23 */ /* 0x100fe20008010814 */
[--C-:B------:R-:W-:Y:S01]  /*4030*/  FFMA.FTZ R47, R51, UR33, -R20.reuse ;  /* 0x00000021332f7c23 */ /* 0x100fe20008010814 */
[----:B-1----:R-:W-:Y:S01]  /*4040*/  FADD.FTZ R62, R10, R59 ;  /* 0x0000003b0a3e7221 */ /* 0x002fe20000010000 */
[--C-:B------:R-:W-:Y:S01]  /*4050*/  FFMA.FTZ R51, R54, UR33, -R20.reuse ;  /* 0x0000002136337c23 */ /* 0x100fe20008010814 */
[----:B------:R-:W-:Y:S01]  /*4060*/  F2FP.F16.F32.PACK_AB R8, R9, R8 ;  /* 0x000000080908723e */ /* 0x000fe200000000ff */
[--C-:B------:R-:W-:Y:S01]  /*4070*/  FFMA.FTZ R54, R55, UR33, -R20.reuse ;  /* 0x0000002137367c23 */ /* 0x100fe20008010814 */
[----:B------:R-:W1:Y:S01]  /*4080*/  MUFU.EX2 R68, R68 ;  /* 0x0000004400447308 */ /* 0x000e620000000800 */
[--C-:B------:R-:W-:Y:S01]  /*4090*/  FFMA.FTZ R31, R39, UR33, -R20.reuse ;  /* 0x00000021271f7c23 */ /* 0x100fe20008010814 */
[----:B------:R-:W-:Y:S01]  /*40a0*/  FFMA.FTZ R55, R63, UR33, -R20 ;  /* 0x000000213f377c23 */ /* 0x000fe20008010814 */
[C---:B--2---:R-:W-:Y:S01]  /*40b0*/  FADD.FTZ R63, R11.reuse, R62 ;  /* 0x0000003e0b3f7221 */ /* 0x044fe20000010000 */
[--C-:B------:R-:W-:Y:S01]  /*40c0*/  FFMA.FTZ R39, R58, UR33, -R20.reuse ;  /* 0x000000213a277c23 */ /* 0x100fe20008010814 */
[--C-:B------:R-:W-:Y:S01]  /*40d0*/  FFMA.FTZ R58, R66, UR33, -R20.reuse ;  /* 0x00000021423a7c23 */ /* 0x100fe20008010814 */
[----:B------:R-:W-:Y:S01]  /*40e0*/  F2FP.F16.F32.PACK_AB R10, R11, R10 ;  /* 0x0000000a0b0a723e */ /* 0x000fe200000000ff */
[--C-:B------:R-:W-:Y:S01]  /*40f0*/  FFMA.FTZ R59, R67, UR33, -R20.reuse ;  /* 0x00000021433b7c23 */ /* 0x100fe20008010814 */
[----:B------:R-:W2:Y:S01]  /*4100*/  MUFU.EX2 R69, R69 ;  /* 0x0000004500457308 */ /* 0x000ea20000000800 */
[----:B0-----:R-:W-:Y:S01]  /*4110*/  FADD.FTZ R9, R64, R65 ;  /* 0x0000004140097221 */ /* 0x001fe20000010000 */
[--C-:B------:R-:W-:Y:S01]  /*4120*/  FFMA.FTZ R71, R71, UR33, -R20.reuse ;  /* 0x0000002147477c23 */ /* 0x100fe20008010814 */
[--C-:B------:R-:W-:Y:S01]  /*4130*/  FFMA.FTZ R74, R74, UR33, -R20.reuse ;  /* 0x000000214a4a7c23 */ /* 0x100fe20008010814 */
[--C-:B------:R-:W-:Y:S01]  /*4140*/  FFMA.FTZ R75, R75, UR33, -R20.reuse ;  /* 0x000000214b4b7c23 */ /* 0x100fe20008010814 */
[--C-:B------:R-:W-:Y:S01]  /*4150*/  FFMA.FTZ R78, R78, UR33, -R20.reuse ;  /* 0x000000214e4e7c23 */ /* 0x100fe20008010814 */
[--C-:B------:R-:W-:Y:S01]  /*4160*/  FFMA.FTZ R79, R79, UR33, -R20.reuse ;  /* 0x000000214f4f7c23 */ /* 0x100fe20008010814 */
[--C-:B------:R-:W-:Y:S01]  /*4170*/  FFMA.FTZ R82, R82, UR33, -R20.reuse ;  /* 0x0000002152527c23 */ /* 0x100fe20008010814 */
[----:B------:R-:W0:Y:S01]  /*4180*/  MUFU.EX2 R4, R4 ;  /* 0x0000000400047308 */ /* 0x000e220000000800 */
[----:B-1----:R-:W-:Y:S01]  /*4190*/  FADD.FTZ R62, R68, R9 ;  /* 0x00000009443e7221 */ /* 0x002fe20000010000 */
[----:B------:R-:W-:Y:S01]  /*41a0*/  F2FP.F16.F32.PACK_AB R9, R65, R64 ;  /* 0x000000404109723e */ /* 0x000fe200000000ff */
[----:B------:R-:W-:Y:S01]  /*41b0*/  FADD.FTZ R64, R12, R63 ;  /* 0x0000003f0c407221 */ /* 0x000fe20000010000 */
[----:B------:R-:W-:Y:S01]  /*41c0*/  F2FP.F16.F32.PACK_AB R12, R13, R12 ;  /* 0x0000000c0d0c723e */ /* 0x000fe200000000ff */
[--C-:B------:R-:W-:Y:S01]  /*41d0*/  FFMA.FTZ R83, R83, UR33, -R20.reuse ;  /* 0x0000002153537c23 */ /* 0x100fe20008010814 */
[----:B------:R-:W-:Y:S01]  /*41e0*/  FFMA.FTZ R86, R86, UR33, -R20 ;  /* 0x0000002156567c23 */ /* 0x000fe20008010814 */
[----:B------:R-:W-:Y:S01]  /*41f0*/  FADD.FTZ R65, R13, R64 ;  /* 0x000000400d417221 */ /* 0x000fe20000010000 */
[----:B------:R-:W1:Y:S01]  /*4200*/  MUFU.EX2 R27, R27 ;  /* 0x0000001b001b7308 */ /* 0x000e620000000800 */
[C---:B--2---:R-:W-:Y:S01]  /*4210*/  FADD.FTZ R63, R69.reuse, R62 ;  /* 0x0000003e453f7221 */ /* 0x044fe20000010000 */
[----:B------:R-:W-:Y:S01]  /*4220*/  F2FP.F16.F32.PACK_AB R11, R69, R68 ;  /* 0x00000044450b723e */ /* 0x000fe200000000ff */
[----:B------:R-:W-:Y:S01]  /*4230*/  FADD.FTZ R66, R14, R65 ;  /* 0x000000410e427221 */ /* 0x000fe20000010000 */
[----:B------:R-:W-:Y:S01]  /*4240*/  F2FP.F16.F32.PACK_AB R14, R15, R14 ;  /* 0x0000000e0f0e723e */ /* 0x000fe200000000ff */
[--C-:B------:R-:W-:Y:S01]  /*4250*/  FFMA.FTZ R62, R70, UR33, -R20.reuse ;  /* 0x00000021463e7c23 */ /* 0x100fe20008010814 */
[----:B------:R-:W-:Y:S01]  /*4260*/  FFMA.FTZ R20, R87, UR33, -R20 ;  /* 0x0000002157147c23 */ /* 0x000fe20008010814 */
[----:B------:R-:W-:Y:S01]  /*4270*/  FADD.FTZ R65, R15, R66 ;  /* 0x000000420f417221 */ /* 0x000fe20000010000 */
[----:B------:R-:W2:Y:S01]  /*4280*/  MUFU.EX2 R30, R30 ;  /* 0x0000001e001e7308 */ /* 0x000ea20000000800 */
[----:B0-----:R-:W-:Y:S01]  /*4290*/  FADD.FTZ R64, R4, R63 ;  /* 0x0000003f04407221 */ /* 0x001fe20000010000 */
[----:B------:R0:W-:Y:S01]  /*42a0*/  STSM.16.M88.4 [R17+0x21800], R8 ;  /* 0x0218000811007844 */ /* 0x0001e20000000200 */
[----:B------:R-:W-:Y:S01]  /*42b0*/  FADD.FTZ R66, R24, R65 ;  /* 0x0000004118427221 */ /* 0x000fe20000010000 */
[----:B------:R-:W-:-:S03]  /*42c0*/  F2FP.F16.F32.PACK_AB R24, R21, R24 ;  /* 0x000000181518723e */ /* 0x000fc600000000ff */
[----:B------:R-:W-:Y:S01]  /*42d0*/  FADD.FTZ R65, R21, R66 ;  /* 0x0000004215417221 */ /* 0x000fe20000010000 */
[----:B------:R-:W3:Y:S01]  /*42e0*/  MUFU.EX2 R31, R31 ;  /* 0x0000001f001f7308 */ /* 0x000ee20000000800 */
[----:B-1----:R-:W-:Y:S02]  /*42f0*/  FADD.FTZ R63, R27, R64 ;  /* 0x000000401b3f7221 */ /* 0x002fe40000010000 */
[----:B------:R-:W-:Y:S01]  /*4300*/  FADD.FTZ R66, R26, R65 ;  /* 0x000000411a427221 */ /* 0x000fe20000010000 */
[----:B------:R-:W-:-:S03]  /*4310*/  F2FP.F16.F32.PACK_AB R26, R25, R26 ;  /* 0x0000001a191a723e */ /* 0x000fc600000000ff */
[----:B------:R-:W-:Y:S01]  /*4320*/  FADD.FTZ R65, R25, R66 ;  /* 0x0000004219417221 */ /* 0x000fe20000010000 */
[----:B------:R-:W1:Y:S01]  /*4330*/  MUFU.EX2 R34, R34 ;  /* 0x0000002200227308 */ /* 0x000e620000000800 */
[----:B--2---:R-:W-:Y:S01]  /*4340*/  FADD.FTZ R64, R30, R63 ;  /* 0x0000003f1e407221 */ /* 0x004fe20000010000 */
[----:B0-----:R-:W-:Y:S01]  /*4350*/  F2FP.F16.F32.PACK_AB R8, R29, R28 ;  /* 0x0000001c1d08723e */ /* 0x001fe200000000ff */
[----:B------:R-:W-:-:S04]  /*4360*/  FADD.FTZ R66, R28, R65 ;  /* 0x000000411c427221 */ /* 0x000fc80000010000 */
[----:B------:R-:W-:Y:S01]  /*4370*/  FADD.FTZ R15, R29, R66 ;  /* 0x000000421d0f7221 */ /* 0x000fe20000010000 */
[----:B------:R-:W0:Y:S01]  /*4380*/  MUFU.EX2 R35, R35 ;  /* 0x0000002300237308 */ /* 0x000e220000000800 */
[C---:B---3--:R-:W-:Y:S02]  /*4390*/  FADD.FTZ R63, R31.reuse, R64 ;  /* 0x000000401f3f7221 */ /* 0x048fe40000010000 */
[----:B------:R-:W-:Y:S01]  /*43a0*/  FADD.FTZ R10, R32, R15 ;  /* 0x0000000f200a7221 */ /* 0x000fe20000010000 */
[----:B------:R-:W-:Y:S02]  /*43b0*/  F2FP.F16.F32.PACK_AB R15, R31, R30 ;  /* 0x0000001e1f0f723e */ /* 0x000fe400000000ff */
[----:B------:R-:W-:Y:S01]  /*43c0*/  F2FP.F16.F32.PACK_AB R30, R37, R36 ;  /* 0x00000024251e723e */ /* 0x000fe200000000ff */
[C---:B------:R-:W-:Y:S01]  /*43d0*/  FADD.FTZ R28, R33.reuse, R10 ;  /* 0x0000000a211c7221 */ /* 0x040fe20000010000 */
[----:B------:R-:W2:Y:S01]  /*43e0*/  MUFU.EX2 R38, R38 ;  /* 0x0000002600267308 */ /* 0x000ea20000000800 */
[----:B-1----:R-:W-:Y:S01]  /*43f0*/  FADD.FTZ R64, R34, R63 ;  /* 0x0000003f22407221 */ /* 0x002fe20000010000 */
[----:B------:R-:W-:Y:S01]  /*4400*/  F2FP.F16.F32.PACK_AB R10, R33, R32 ;  /* 0x00000020210a723e */ /* 0x000fe200000000ff */
[----:B------:R-:W-:Y:S01]  /*4410*/  FADD.FTZ R11, R3, R28 ;  /* 0x0000001c030b7221 */ /* 0x000fe20000010000 */
[----:B------:R-:W-:-:S03]  /*4420*/  IMAD.IADD R32, R137, 0x1, -R139 ;  /* 0x0000000189207824 */ /* 0x000fc600078e0a8b */
[----:B------:R-:W-:Y:S01]  /*4430*/  FADD.FTZ R11, R2, R11 ;  /* 0x0000000b020b7221 */ /* 0x000fe20000010000 */
[----:B------:R-:W1:Y:S01]  /*4440*/  MUFU.EX2 R43, R43 ;  /* 0x0000002b002b7308 */ /* 0x000e620000000800 */
[C---:B0-----:R-:W-:Y:S01]  /*4450*/  FADD.FTZ R63, R35.reuse, R64 ;  /* 0x00000040233f7221 */ /* 0x041fe20000010000 */
[----:B------:R-:W-:Y:S01]  /*4460*/  F2FP.F16.F32.PACK_AB R25, R35, R34 ;  /* 0x000000222319723e */ /* 0x000fe200000000ff */
[----:B------:R-:W-:-:S05]  /*4470*/  IMAD R32, R145, 0xc0, R32 ;  /* 0x000000c091207824 */ /* 0x000fca00078e0220 */
[----:B------:R-:W0:Y:S01]  /*4480*/  MUFU.EX2 R42, R42 ;  /* 0x0000002a002a7308 */ /* 0x000e220000000800 */
[----:B--2---:R-:W-:Y:S01]  /*4490*/  FADD.FTZ R64, R38, R63 ;  /* 0x0000003f26407221 */ /* 0x004fe20000010000 */
[----:B------:R-:W-:-:S06]  /*44a0*/  R2UR UR10, R32 ;  /* 0x00000000200a72ca */ /* 0x000fcc00000e0000 */
[----:B------:R-:W2:Y:S01]  /*44b0*/  MUFU.EX2 R47, R47 ;  /* 0x0000002f002f7308 */ /* 0x000ea20000000800 */
[----:B-1----:R-:W-:-:S06]  /*44c0*/  FADD.FTZ R13, R43, R64 ;  /* 0x000000402b0d7221 */ /* 0x002fcc0000010000 */
[----:B------:R-:W-:Y:S01]  /*44d0*/  UIADD3 UR6, UR10, UR6, URZ ;  /* 0x000000060a067290 */ /* 0x000fe2000fffe03f */
[----:B------:R-:W1:Y:S01]  /*44e0*/  MUFU.EX2 R51, R51 ;  /* 0x0000003300337308 */ /* 0x000e620000000800 */
[----:B0-----:R-:W-:Y:S01]  /*44f0*/  FADD.FTZ R64, R42, R13 ;  /* 0x0000000d2a407221 */ /* 0x001fe20000010000 */
[----:B------:R-:W-:Y:S02]  /*4500*/  F2FP.F16.F32.PACK_AB R13, R27, R4 ;  /* 0x000000041b0d723e */ /* 0x000fe400000000ff */
[----:B------:R-:W-:-:S03]  /*4510*/  F2FP.F16.F32.PACK_AB R27, R43, R38 ;  /* 0x000000262b1b723e */ /* 0x000fc600000000ff */
[----:B------:R0:W-:Y:S01]  /*4520*/  STSM.16.M88.4 [R23], R12 ;  /* 0x0000000c17007844 */ /* 0x0001e20000000200 */
[----:B------:R-:W3:Y:S01]  /*4530*/  MUFU.EX2 R54, R54 ;  /* 0x0000003600367308 */ /* 0x000ee20000000800 */
[----:B--2---:R-:W-:Y:S02]  /*4540*/  FADD.FTZ R64, R47, R64 ;  /* 0x000000402f407221 */ /* 0x004fe40000010000 */
[----:B------:R-:W-:Y:S05]  /*4550*/  STSM.16.M88.4 [R19], R24 ;  /* 0x0000001813007844 */ /* 0x000fea0000000200 */
[----:B------:R-:W2:Y:S01]  /*4560*/  MUFU.EX2 R39, R39 ;  /* 0x0000002700277308 */ /* 0x000ea20000000800 */
[----:B-1----:R-:W-:Y:S01]  /*4570*/  FADD.FTZ R9, R51, R64 ;  /* 0x0000004033097221 */ /* 0x002fe20000010000 */
[----:B0-----:R-:W-:-:S06]  /*4580*/  F2FP.F16.F32.PACK_AB R12, R41, R40 ;  /* 0x00000028290c723e */ /* 0x001fcc00000000ff */
[----:B------:R-:W0:Y:S01]  /*4590*/  MUFU.EX2 R46, R46 ;  /* 0x0000002e002e7308 */ /* 0x000e220000000800 */
[----:B---3--:R-:W-:Y:S01]  /*45a0*/  FADD.FTZ R4, R54, R9 ;  /* 0x0000000936047221 */ /* 0x008fe20000010000 */
[----:B------:R-:W-:-:S06]  /*45b0*/  F2FP.F16.F32.PACK_AB R9, R47, R42 ;  /* 0x0000002a2f09723e */ /* 0x000fcc00000000ff */
[----:B------:R-:W1:Y:S01]  /*45c0*/  MUFU.EX2 R50, R50 ;  /* 0x0000003200327308 */ /* 0x000e620000000800 */
[----:B--2---:R-:W-:Y:S01]  /*45d0*/  FADD.FTZ R21, R39, R4 ;  /* 0x0000000427157221 */ /* 0x004fe20000010000 */
[----:B------:R-:W-:Y:S01]  /*45e0*/  FADD.FTZ R4, R36, R11 ;  /* 0x0000000b24047221 */ /* 0x000fe20000010000 */
[----:B------:R-:W-:-:S03]  /*45f0*/  F2FP.F16.F32.PACK_AB R11, R54, R51 ;  /* 0x00000033360b723e */ /* 0x000fc600000000ff */
[----:B------:R-:W-:Y:S02]  /*4600*/  FADD.FTZ R29, R37, R4 ;  /* 0x00000004251d7221 */ /* 0x000fe40000010000 */
[----:B------:R-:W2:Y:S01]  /*4610*/  MUFU.EX2 R55, R55 ;  /* 0x0000003700377308 */ /* 0x000ea20000000800 */
[----:B0-----:R-:W-:Y:S01]  /*4620*/  FADD.FTZ R21, R46, R21 ;  /* 0x000000152e157221 */ /* 0x001fe20000010000 */
[----:B------:R-:W-:Y:S01]  /*4630*/  FADD.FTZ R28, R40, R29 ;  /* 0x0000001d281c7221 */ /* 0x000fe20000010000 */
[----:B------:R0:W-:Y:S01]  /*4640*/  STSM.16.M88.4 [R18], R8 ;  /* 0x0000000812007844 */ /* 0x0001e20000000200 */
[----:B------:R-:W-:-:S04]  /*4650*/  F2FP.F16.F32.PACK_AB R29, R46, R39 ;  /* 0x000000272e1d723e */ /* 0x000fc800000000ff */
[----:B------:R-:W3:Y:S01]  /*4660*/  MUFU.EX2 R58, R58 ;  /* 0x0000003a003a7308 */ /* 0x000ee20000000800 */
[----:B-1----:R-:W-:-:S07]  /*4670*/  FADD.FTZ R4, R50, R21 ;  /* 0x0000001532047221 */ /* 0x002fce0000010000 */
[----:B------:R-:W1:Y:S01]  /*4680*/  MUFU.EX2 R59, R59 ;  /* 0x0000003b003b7308 */ /* 0x000e620000000800 */
[----:B--2---:R-:W-:Y:S01]  /*4690*/  FADD.FTZ R21, R55, R4 ;  /* 0x0000000437157221 */ /* 0x004fe20000010000 */
[----:B------:R-:W-:Y:S01]  /*46a0*/  FADD.FTZ R4, R41, R28 ;  /* 0x0000001c29047221 */ /* 0x000fe20000010000 */
[----:B------:R-:W-:Y:S02]  /*46b0*/  F2FP.F16.F32.PACK_AB R28, R2, R3 ;  /* 0x00000003021c723e */ /* 0x000fe400000000ff */
[----:B------:R-:W-:-:S03]  /*46c0*/  F2FP.F16.F32.PACK_AB R31, R55, R50 ;  /* 0x00000032371f723e */ /* 0x000fc600000000ff */
[----:B------:R-:W2:Y:S01]  /*46d0*/  MUFU.EX2 R45, R45 ;  /* 0x0000002d002d7308 */ /* 0x000ea20000000800 */
[----:B---3--:R-:W-:Y:S01]  /*46e0*/  FADD.FTZ R2, R58, R21 ;  /* 0x000000153a027221 */ /* 0x008fe20000010000 */
[----:B------:R3:W-:Y:S06]  /*46f0*/  STSM.16.M88.4 [R17+0x27800], R28 ;  /* 0x0278001c11007844 */ /* 0x0007ec0000000200 */
[----:B------:R-:W4:Y:S01]  /*4700*/  MUFU.EX2 R62, R62 ;  /* 0x0000003e003e7308 */ /* 0x000f220000000800 */
[----:B-1----:R-:W-:-:S07]  /*4710*/  FADD.FTZ R3, R59, R2 ;  /* 0x000000023b037221 */ /* 0x002fce0000010000 */
[----:B------:R-:W1:Y:S01]  /*4720*/  MUFU.EX2 R52, R52 ;  /* 0x0000003400347308 */ /* 0x000e620000000800 */
[----:B--2---:R-:W-:-:S07]  /*4730*/  FADD.FTZ R13, R45, R4 ;  /* 0x000000042d0d7221 */ /* 0x004fce0000010000 */
[----:B------:R-:W0:Y:S01]  /*4740*/  MUFU.EX2 R71, R71 ;  /* 0x0000004700477308 */ /* 0x000e220000000800 */
[----:B----4-:R-:W-:-:S07]  /*4750*/  FADD.FTZ R2, R62, R3 ;  /* 0x000000033e027221 */ /* 0x010fce0000010000 */
[----:B------:R-:W2:Y:S01]  /*4760*/  MUFU.EX2 R49, R49 ;  /* 0x0000003100317308 */ /* 0x000ea20000000800 */
[C---:B-1----:R-:W-:Y:S01]  /*4770*/  FADD.FTZ R4, R52.reuse, R13 ;  /* 0x0000000d34047221 */ /* 0x042fe20000010000 */
[----:B------:R-:W-:Y:S02]  /*4780*/  F2FP.F16.F32.PACK_AB R14, R52, R45 ;  /* 0x0000002d340e723e */ /* 0x000fe400000000ff */
[----:B------:R-:W-:-:S04]  /*4790*/  F2FP.F16.F32.PACK_AB R13, R59, R58 ;  /* 0x0000003a3b0d723e */ /* 0x000fc800000000ff */
[----:B------:R-:W1:Y:S01]  /*47a0*/  MUFU.EX2 R74, R74 ;  /* 0x0000004a004a7308 */ /* 0x000e620000000800 */
[C---:B0-----:R-:W-:Y:S01]  /*47b0*/  FADD.FTZ R9, R71.reuse, R2 ;  /* 0x0000000247097221 */ /* 0x041fe20000010000 */
[----:B------:R-:W-:-:S05]  /*47c0*/  F2FP.F16.F32.PACK_AB R15, R71, R62 ;  /* 0x0000003e470f723e */ /* 0x000fca00000000ff */
[----:B------:R3:W-:Y:S01]  /*47d0*/  STSM.16.M88.4 [R136], R12 ;  /* 0x0000000c88007844 */ /* 0x0007e20000000200 */
[----:B------:R-:W0:Y:S01]  /*47e0*/  MUFU.EX2 R56, R56 ;  /* 0x0000003800387308 */ /* 0x000e220000000800 */
[----:B--2---:R-:W-:-:S07]  /*47f0*/  FADD.FTZ R11, R49, R4 ;  /* 0x00000004310b7221 */ /* 0x004fce0000010000 */
[----:B------:R-:W2:Y:S01]  /*4800*/  MUFU.EX2 R75, R75 ;  /* 0x0000004b004b7308 */ /* 0x000ea20000000800 */
[----:B-1----:R-:W-:-:S07]  /*4810*/  FADD.FTZ R2, R74, R9 ;  /* 0x000000094a027221 */ /* 0x002fce0000010000 */
[----:B------:R-:W1:Y:S01]  /*4820*/  MUFU.EX2 R78, R78 ;  /* 0x0000004e004e7308 */ /* 0x000e620000000800 */
[C---:B0-----:R-:W-:Y:S01]  /*4830*/  FADD.FTZ R4, R56.reuse, R11 ;  /* 0x0000000b38047221 */ /* 0x041fe20000010000 */
[----:B------:R-:W-:-:S06]  /*4840*/  F2FP.F16.F32.PACK_AB R8, R56, R49 ;  /* 0x000000313808723e */ /* 0x000fcc00000000ff */
[----:B------:R-:W0:Y:S01]  /*4850*/  MUFU.EX2 R57, R57 ;  /* 0x0000003900397308 */ /* 0x000e220000000800 */
[C---:B--2---:R-:W-:Y:S01]  /*4860*/  FADD.FTZ R11, R75.reuse, R2 ;  /* 0x000000024b0b7221 */ /* 0x044fe20000010000 */
[----:B------:R-:W-:-:S06]  /*4870*/  F2FP.F16.F32.PACK_AB R9, R75, R74 ;  /* 0x0000004a4b09723e */ /* 0x000fcc00000000ff */
[----:B------:R-:W2:Y:S01]  /*4880*/  MUFU.EX2 R44, R44 ;  /* 0x0000002c002c7308 */ /* 0x000ea20000000800 */
[----:B-1----:R-:W-:-:S07]  /*4890*/  FADD.FTZ R2, R78, R11 ;  /* 0x0000000b4e027221 */ /* 0x002fce0000010000 */
[----:B------:R-:W1:Y:S01]  /*48a0*/  MUFU.EX2 R79, R79 ;  /* 0x0000004f004f7308 */ /* 0x000e620000000800 */
[----:B0-----:R-:W-:-:S07]  /*48b0*/  FADD.FTZ R21, R57, R4 ;  /* 0x0000000439157221 */ /* 0x001fce0000010000 */
[----:B------:R-:W-:Y:S01]  /*48c0*/  MUFU.EX2 R48, R48 ;  /* 0x0000003000307308 */ /* 0x000fe20000000800 */
[C---:B--2---:R-:W-:Y:S01]  /*48d0*/  F2FP.F16.F32.PACK_AB R10, R44.reuse, R57 ;  /* 0x000000392c0a723e */ /* 0x044fe200000000ff */
[----:B------:R-:W-:-:S06]  /*48e0*/  FADD.FTZ R21, R44, R21 ;  /* 0x000000152c157221 */ /* 0x000fcc0000010000 */
[----:B------:R-:W0:Y:S01]  /*48f0*/  MUFU.EX2 R53, R53 ;  /* 0x0000003500357308 */ /* 0x000e220000000800 */
[C---:B-1----:R-:W-:Y:S01]  /*4900*/  F2FP.F16.F32.PACK_AB R11, R79.reuse, R78 ;  /* 0x0000004e4f0b723e */ /* 0x042fe200000000ff */
[----:B------:R-:W-:Y:S01]  /*4910*/  FADD.FTZ R79, R79, R2 ;  /* 0x000000024f4f7221 */ /* 0x000fe20000010000 */
[----:B------:R-:W-:-:S03]  /*4920*/  VIADD R2, R88, 0xfffffffe ;  /* 0xfffffffe58027836 */ /* 0x000fc60000000000 */
[----:B------:R3:W-:Y:S02]  /*4930*/  STSM.16.M88.4 [R19+0x6000], R8 ;  /* 0x0060000813007844 */ /* 0x0007e40000000200 */
[----:B------:R-:W1:Y:S08]  /*4940*/  MUFU.EX2 R60, R60 ;  /* 0x0000003c003c7308 */ /* 0x000e700000000800 */
[----:B------:R-:W2:Y:S01]  /*4950*/  MUFU.EX2 R61, R61 ;  /* 0x0000003d003d7308 */ /* 0x000ea20000000800 */
[----:B0-----:R-:W-:Y:S01]  /*4960*/  F2FP.F16.F32.PACK_AB R24, R53, R48 ;  /* 0x000000303518723e */ /* 0x001fe200000000ff */
[----:B------:R-:W-:-:S04]  /*4970*/  FADD.FTZ R48, R48, R21 ;  /* 0x0000001530307221 */ /* 0x000fc80000010000 */
[----:B------:R-:W-:Y:S02]  /*4980*/  FADD.FTZ R53, R53, R48 ;  /* 0x0000003035357221 */ /* 0x000fe40000010000 */
[----:B------:R-:W-:Y:S02]  /*4990*/  MUFU.EX2 R82, R82 ;  /* 0x0000005200527308 */ /* 0x000fe40000000800 */
[----:B-1----:R-:W-:-:S06]  /*49a0*/  FADD.FTZ R4, R60, R53 ;  /* 0x000000353c047221 */ /* 0x002fcc0000010000 */
[----:B------:R-:W0:Y:S01]  /*49b0*/  MUFU.EX2 R83, R83 ;  /* 0x0000005300537308 */ /* 0x000e220000000800 */
[C---:B--2---:R-:W-:Y:S01]  /*49c0*/  F2FP.F16.F32.PACK_AB R26, R61.reuse, R60 ;  /* 0x0000003c3d1a723e */ /* 0x044fe200000000ff */
[----:B------:R-:W-:-:S06]  /*49d0*/  FADD.FTZ R4, R61, R4 ;  /* 0x000000043d047221 */ /* 0x000fcc0000010000 */
[----:B------:R-:W-:Y:S08]  /*49e0*/  MUFU.EX2 R86, R86 ;  /* 0x0000005600567308 */ /* 0x000ff00000000800 */
[----:B------:R-:W1:Y:S01]  /*49f0*/  MUFU.EX2 R3, R20 ;  /* 0x0000001400037308 */ /* 0x000e620000000800 */
[----:B0-----:R-:W-:Y:S01]  /*4a00*/  F2FP.F16.F32.PACK_AB R25, R83, R82 ;  /* 0x000000525319723e */ /* 0x001fe200000000ff */
[----:B------:R-:W-:-:S04]  /*4a10*/  FADD.FTZ R82, R82, R79 ;  /* 0x0000004f52527221 */ /* 0x000fc80000010000 */
[----:B------:R-:W-:Y:S01]  /*4a20*/  FADD.FTZ R83, R83, R82 ;  /* 0x0000005253537221 */ /* 0x000fe20000010000 */
[----:B-1----:R-:W-:-:S03]  /*4a30*/  F2FP.F16.F32.PACK_AB R27, R3, R86 ;  /* 0x00000056031b723e */ /* 0x002fc600000000ff */
[----:B------:R-:W-:Y:S02]  /*4a40*/  FADD.FTZ R86, R86, R83 ;  /* 0x0000005356567221 */ /* 0x000fe40000010000 */
[----:B------:R3:W-:Y:S02]  /*4a50*/  STSM.16.M88.4 [R18+0x6000], R24 ;  /* 0x0060001812007844 */ /* 0x0007e40000000200 */
[----:B------:R-:W-:Y:S01]  /*4a60*/  FADD.FTZ R3, R3, R86 ;  /* 0x0000005603037221 */ /* 0x000fe20000010000 */
[----:B------:R0:W-:Y:S06]  /*4a70*/  MEMBAR.ALL.CTA ;  /* 0x0000000000007992 */ /* 0x0001ec0000008000 */
[----:B0-----:R-:W0:Y:S02]  /*4a80*/  FENCE.VIEW.ASYNC.S ;  /* 0x00000000000073c6 */ /* 0x001e240000000000 */
[----:B0-----:R-:W-:Y:S01]  /*4a90*/  NOP ;  /* 0x0000000000007918 */ /* 0x001fe20000000000 */
[----:B------:R-:W-:Y:S05]  /*4aa0*/  @P2 BRA `(.L_x_864) ;  /* 0x0000000000482947 */ /* 0x000fea0003800000 */
[C---:B------:R-:W-:Y:S01]  /*4ab0*/  ISETP.GT.AND P2, PT, R32.reuse, RZ, PT ;  /* 0x000000ff2000720c */ /* 0x040fe20003f44270 */
[----:B---3--:R-:W-:-:S05]  /*4ac0*/  VIADD R8, R32, 0xffffffff ;  /* 0xffffffff20087836 */ /* 0x008fca0000000000 */
[----:B------:R-:W-:-:S07]  /*4ad0*/  R2UR UR14, R8 ;  /* 0x00000000080e72ca */ /* 0x000fce00000e0000 */
[----:B------:R-:W-:Y:S08]  /*4ae0*/  @P2 BRA `(.L_x_865) ;  /* 0x00000000001c2947 */ /* 0x000ff00003800000 */
[----:B------:R-:W-:Y:S02]  /*4af0*/  UISETP.NE.AND UP1, UPT, UR7, 0x1, UPT ;  /* 0x000000010700788c */ /* 0x000fe4000bf25270 */
[----:B------:R-:W-:-:S09]  /*4b00*/  UIADD3 UR14, -UR10, URZ, URZ ;  /* 0x0000003f0a0e7290 */ /* 0x000fd2000fffe13f */
[----:B------:R-:W-:Y:S02]  /*4b10*/  @UP1 ULDC.64 UR18, c[0x0][0x9e8] ;  /* 0x00027a0000121ab9 */ /* 0x000fe40000000a00 */
[----:B------:R-:W-:-:S04]  /*4b20*/  UIMAD.WIDE.U32 UR10, UR14, UR18, URZ ;  /* 0x000000120e0a72a5 */ /* 0x000fc8000f8e003f */
[----:B------:R-:W-:-:S04]  /*4b30*/  @UP1 USHF.R.U32.HI UR14, URZ, UR19, UR11 ;  /* 0x000000133f0e1299 */ /* 0x000fc8000801160b */
[----:B------:R-:W-:Y:S01]  /*4b40*/  ULOP3.LUT UR14, URZ, UR14, URZ, 0x33, !UPT ;  /* 0x0000000e3f0e7292 */ /* 0x000fe2000f8e333f */
[----:B------:R-:W-:Y:S11]  /*4b50*/  BRA `(.L_x_866) ;  /* 0x0000000000107947 */ /* 0x000ff60003800000 */
.L_x_865:
[----:B------:R-:W-:-:S11]  /*4b60*/  UISETP.NE.AND UP1, UPT, UR7, 0x1, UPT ;  /* 0x000000010700788c */ /* 0x000fd6000bf25270 */
[----:B------:R-:W-:Y:S02]  /*4b70*/  @UP1 ULDC.64 UR18, c[0x0][0x9e8] ;  /* 0x00027a0000121ab9 */ /* 0x000fe40000000a00 */
[----:B------:R-:W-:-:S04]  /*4b80*/  UIMAD.WIDE.U32 UR10, UR14, UR18, URZ ;  /* 0x000000120e0a72a5 */ /* 0x000fc8000f8e003f */
[----:B------:R-:W-:-:S12]  /*4b90*/  @UP1 USHF.R.U32.HI UR14, URZ, UR19, UR11 ;  /* 0x000000133f0e1299 */ /* 0x000fd8000801160b */
.L_x_866:
[----:B------:R-:W-:-:S04]  /*4ba0*/  UIMAD UR7, UR14, UR7, UR7 ;  /* 0x000000070e0772a4 */ /* 0x000fc8000f8e0207 */
[----:B------:R-:W-:-:S04]  /*4bb0*/  UISETP.LT.AND UP1, UPT, UR6, UR7, UPT ;  /* 0x000000070600728c */ /* 0x000fc8000bf21270 */
[----:B------:R-:W-:-:S12]  /*4bc0*/  USEL UR6, UR6, UR7, UP1 ;  /* 0x0000000706067287 */ /* 0x000fd80008800000 */
.L_x_864:
        /* <DEDUP_REMOVED lines=31> */
[----:B---3--:R-:W-:Y:S01]  /*4dc0*/  IADD3 R8, R6, R137, -R139 ;  /* 0x0000008906087210 */ /* 0x008fe20007ffe88b */
[----:B------:R-:W-:Y:S01]  /*4dd0*/  IMAD.MOV.U32 R135, RZ, RZ, RZ ;  /* 0x000000ffff877224 */ /* 0x000fe200078e00ff */
[----:B------:R-:W-:Y:S01]  /*4de0*/  ULDC UR34, c[0x0][0x9e4] ;  /* 0x0002790000227ab9 */ /* 0x000fe20000000800 */
[----:B------:R-:W-:Y:S01]  /*4df0*/  ULDC UR35, c[0x0][0x9dc] ;  /* 0x0002770000237ab9 */ /* 0x000fe20000000800 */
[----:B------:R-:W-:Y:S01]  /*4e00*/  LOP3.LUT R10, RZ, R8, RZ, 0x33, !PT ;  /* 0x00000008ff0a7212 */ /* 0x000fe200078e33ff */
[----:B------:R-:W-:Y:S01]  /*4e10*/  VIADD R9, R8, 0x8 ;  /* 0x0000000808097836 */ /* 0x000fe20000000000 */
[----:B------:R-:W-:Y:S01]  /*4e20*/  ULDC UR33, c[0x0][0x988] ;  /* 0x0002620000217ab9 */ /* 0x000fe20000000800 */
[----:B------:R-:W-:-:S03]  /*4e30*/  ULDC UR47, c[0x0][0x9e0] ;  /* 0x00027800002f7ab9 */ /* 0x000fc60000000800 */
[----:B------:R-:W-:-:S07]  /*4e40*/  LOP3.LUT R11, RZ, R9, RZ, 0x33, !PT ;  /* 0x00000009ff0b7212 */ /* 0x000fce00078e33ff */
.L_x_884:
[----:B------:R-:W-:Y:S01]  /*4e50*/  UIADD3 UR51, UR43, 0x1, URZ ;  /* 0x000000012b337890 */ /* 0x000fe2000fffe03f */
[----:B------:R-:W-:-:S03]  /*4e60*/  ISETP.NE.AND P3, PT, RZ, UR38, PT ;  /* 0x00000026ff007c0c */ /* 0x000fc6000bf65270 */
[----:B------:R-:W-:-:S04]  /*4e70*/  UISETP.NE.AND UP1, UPT, UR51, 0x2, UPT ;  /* 0x000000023300788c */ /* 0x000fc8000bf25270 */
[----:B------:R-:W-:Y:S02]  /*4e80*/  USEL UR50, URZ, 0x1, UP1 ;  /* 0x000000013f327887 */ /* 0x000fe40008800000 */
[----:B------:R-:W-:Y:S02]  /*4e90*/  USEL UR51, UR51, URZ, UP1 ;  /* 0x0000003f33337287 */ /* 0x000fe40008800000 */
[----:B------:R-:W-:Y:S02]  /*4ea0*/  ULOP3.LUT UR50, UR46, UR50, URZ, 0x3c, !UPT ;  /* 0x000000322e327292 */ /* 0x000fe4000f8e3c3f */
[----:B--2---:R-:W-:Y:S10]  /*4eb0*/  @P3 BRA `(.L_x_868) ;  /* 0x00000000002c3947 */ /* 0x004ff40003800000 */
[----:B------:R-:W-:Y:S05]  /*4ec0*/  @!P0 BRA `(.L_x_869) ;  /* 0x0000000000048947 */ /* 0x000fea0003800000 */
[----:B------:R-:W-:Y:S01]  /*4ed0*/  BPT.TRAP 0x1 ;  /* 0x000000040000795c */ /* 0x000fe20000300000 */
.L_x_869:
[----:B------:R-:W-:Y:S01]  /*4ee0*/  ULEA UR6, UR51, UR42, 0x3 ;  /* 0x0000002a33067291 */ /* 0x000fe2000f8e183f */
[----:B------:R-:W-:-:S05]  /*4ef0*/  IMAD.U32 R12, RZ, RZ, UR50 ;  /* 0x00000032ff0c7e24 */ /* 0x000fca000f8e00ff */
[----:B------:R-:W-:-:S04]  /*4f00*/  SHF.L.U32 R12, R12, 0x1f, RZ ;  /* 0x0000001f0c0c7819 */ /* 0x000fc800000006ff */
[----:B------:R0:W1:Y:S01]  /*4f10*/  SYNCS.PHASECHK.TRANS64.TRYWAIT P2, [UR6+0x2d830], R12 ;  /* 0x02d8300cff0075a7 */ /* 0x0000620008040146 */
[----:B------:R-:W-:Y:S05]  /*4f20*/  @!P0 BRA `(.L_x_870) ;  /* 0x0000000000048947 */ /* 0x000fea0003800000 */
[----:B------:R-:W-:Y:S01]  /*4f30*/  BPT.TRAP 0x1 ;  /* 0x000000040000795c */ /* 0x000fe20000300000 */
.L_x_870:
[----:B-1----:R-:W-:Y:S05]  /*4f40*/  @P2 BRA `(.L_x_868) ;  /* 0x0000000000082947 */ /* 0x002fea0003800000 */
[----:B------:R-:W1:Y:S02]  /*4f50*/  SYNCS.PHASECHK.TRANS64.TRYWAIT P2, [UR6+0x2d830], R12 ;  /* 0x02d8300cff0075a7 */ /* 0x000e640008040146 */
[----:B-1----:R-:W-:Y:S05]  /*4f60*/  @!P2 BRA `(.L_x_871) ;  /* 0x000000f000cca947 */ /* 0x002fea0003800000 */
.L_x_868:
[----:B-1----:R-:W1:Y:S01]  /*4f70*/  S2R R13, SR_TID.X ;  /* 0x00000000000d7919 */ /* 0x002e620000002100 */
[----:B------:R-:W-:Y:S01]  /*4f80*/  UIMAD UR6, UR51, 0x600, UR32 ;  /* 0x00000600330678a4 */ /* 0x000fe2000f8e0220 */
[----:B------:R-:W-:Y:S01]  /*4f90*/  UMOV UR7, 0x80000020 ;  /* 0x8000002000077882 */ /* 0x000fe20000000000 */
[----:B------:R-:W-:Y:S02]  /*4fa0*/  UMOV UR11, 0x80000020 ;  /* 0x80000020000b7882 */ /* 0x000fe40000000000 */
[----:B------:R-:W-:Y:S02]  /*4fb0*/  UIADD3 UR10, UR6, 0x2, URZ ;  /* 0x00000002060a7890 */ /* 0x000fe4000fffe03f */
[----:B------:R-:W-:Y:S01]  /*4fc0*/  UIADD3 UR14, UR6, 0x200, URZ ;  /* 0x00000200060e7890 */ /* 0x000fe2000fffe03f */
[----:B------:R-:W-:Y:S01]  /*4fd0*/  UMOV UR15, 0x80000020 ;  /* 0x80000020000f7882 */ /* 0x000fe20000000000 */
[----:B------:R-:W-:Y:S01]  /*4fe0*/  UIADD3 UR18, UR6, 0x202, URZ ;  /* 0x0000020206127890 */ /* 0x000fe2000fffe03f */
[----:B------:R-:W-:Y:S01]  /*4ff0*/  UMOV UR19, 0x80000020 ;  /* 0x8000002000137882 */ /* 0x000fe20000000000 */
[----:B------:R-:W-:Y:S01]  /*5000*/  UIADD3 UR22, UR6, 0x400, URZ ;  /* 0x0000040006167890 */ /* 0x000fe2000fffe03f */
[----:B------:R-:W-:Y:S01]  /*5010*/  UMOV UR23, 0x80000020 ;  /* 0x8000002000177882 */ /* 0x000fe20000000000 */
[----:B------:R-:W-:Y:S01]  /*5020*/  UIADD3 UR26, UR6, 0x402, URZ ;  /* 0x00000402061a7890 */ /* 0x000fe2000fffe03f */
[----:B------:R-:W-:Y:S01]  /*5030*/  UMOV UR27, 0x80000020 ;  /* 0x80000020001b7882 */ /* 0x000fe20000000000 */
[----:B-1----:R-:W-:-:S05]  /*5040*/  SHF.R.U32.HI R13, RZ, 0x7, R13 ;  /* 0x00000007ff0d7819 */ /* 0x002fca000001160d */
[----:B0-----:R-:W-:-:S05]  /*5050*/  VIADD R12, R13, 0x8 ;  /* 0x000000080d0c7836 */ /* 0x001fca0000000000 */
[----:B------:R0:W-:Y:S06]  /*5060*/  BAR.SYNC.DEFER_BLOCKING R12, 0x100 ;  /* 0x0004000c0000751d */ /* 0x0001ec0000010000 */
[----:B------:R-:W-:-:S06]  /*5070*/  WARPGROUP.ARRIVE ;  /* 0x00000000000079c5 */ /* 0x000fcc0000000000 */
        /* <DEDUP_REMOVED lines=17> */
[----:B0-----:R-:W-:Y:S05]  /*5190*/  @P3 BRA `(.L_x_872) ;  /* 0x00000000002c3947 */ /* 0x001fea0003800000 */
[----:B------:R-:W-:Y:S05]  /*51a0*/  @!P0 BRA `(.L_x_873) ;  /* 0x0000000000048947 */ /* 0x000fea0003800000 */
[----:B------:R-:W-:Y:S01]  /*51b0*/  BPT.TRAP 0x1 ;  /* 0x000000040000795c */ /* 0x000fe20000300000 */
.L_x_873:
[----:B------:R-:W-:Y:S01]  /*51c0*/  ULEA UR6, UR43, UR42, 0x3 ;  /* 0x0000002a2b067291 */ /* 0x000fe2000f8e183f */
[----:B------:R-:W-:-:S05]  /*51d0*/  IMAD.U32 R12, RZ, RZ, UR46 ;  /* 0x0000002eff0c7e24 */ /* 0x000fca000f8e00ff */
[----:B------:R-:W-:-:S04]  /*51e0*/  SHF.L.U32 R12, R12, 0x1f, RZ ;  /* 0x0000001f0c0c7819 */ /* 0x000fc800000006ff */
[----:B------:R0:W1:Y:S01]  /*51f0*/  SYNCS.PHASECHK.TRANS64.TRYWAIT P2, [UR6+0x2d850], R12 ;  /* 0x02d8500cff0075a7 */ /* 0x0000620008040146 */
[----:B------:R-:W-:Y:S05]  /*5200*/  @!P0 BRA `(.L_x_874) ;  /* 0x0000000000048947 */ /* 0x000fea0003800000 */
[----:B------:R-:W-:Y:S01]  /*5210*/  BPT.TRAP 0x1 ;  /* 0x000000040000795c */ /* 0x000fe20000300000 */
.L_x_874:
[----:B-1----:R-:W-:Y:S05]  /*5220*/  @P2 BRA `(.L_x_872) ;  /* 0x0000000000082947 */ /* 0x002fea0003800000 */
[----:B------:R-:W1:Y:S02]  /*5230*/  SYNCS.PHASECHK.TRANS64.TRYWAIT P2, [UR6+0x2d850], R12 ;  /* 0x02d8500cff0075a7 */ /* 0x000e640008040146 */
[----:B-1----:R-:W-:Y:S05]  /*5240*/  @!P2 BRA `(.L_x_875) ;  /* 0x000000f0002ca947 */ /* 0x002fea0003800000 */
.L_x_872:
[----:B------:R-:W-:Y:S01]  /*5250*/  UIADD3 UR6, UR42, 0x400, URZ ;  /* 0x000004002a067890 */ /* 0x000fe2000fffe03f */
[----:B------:R-:W-:Y:S01]  /*5260*/  WARPGROUP.ARRIVE ;  /* 0x00000000000079c5 */ /* 0x000fe20000000000 */
[----:B------:R-:W-:Y:S01]  /*5270*/  UMOV UR29, 0x40000040 ;  /* 0x40000040001d7882 */ /* 0x000fe20000000000 */
[----:B------:R-:W-:Y:S01]  /*5280*/  UMOV UR31, 0x80000020 ;  /* 0x80000020001f7882 */ /* 0x000fe20000000000 */
[----:B------:R-:W-:-:S03]  /*5290*/  USHF.R.U32.HI UR6, URZ, 0x4, UR6 ;  /* 0x000000043f067899 */ /* 0x000fc60008011606 */
[----:B------:R-:W1:Y:S01]  /*52a0*/  S2R R15, SR_TID.X ;  /* 0x00000000000f7919 */ /* 0x000e620000002100 */
[----:B------:R-:W-:Y:S01]  /*52b0*/  IMAD.U32 R14, RZ, RZ, UR51 ;  /* 0x00000033ff0e7e24 */ /* 0x000fe2000f8e00ff */
[----:B------:R-:W-:-:S04]  /*52c0*/  ULOP3.LUT UR6, UR6, 0x3fff, URZ, 0xc0, !UPT ;  /* 0x00003fff06067892 */ /* 0x000fc8000f8ec03f */
[----:B------:R-:W-:Y:S01]  /*52d0*/  @!P1 LEA R14, R14, UR42, 0x3 ;  /* 0x0000002a0e0e9c11 */ /* 0x000fe2000f8e18ff */
[----:B------:R-:W-:Y:S02]  /*52e0*/  ULOP3.LUT UR7, UR6, 0x2000000, URZ, 0xfc, !UPT ;  /* 0x0200000006077892 */ /* 0x000fe4000f8efc3f */
[----:B------:R-:W-:Y:S02]  /*52f0*/  ULOP3.LUT UR6, UR37, 0x10000, URZ, 0xfc, !UPT ;  /* 0x0001000025067892 */ /* 0x000fe4000f8efc3f */
[----:B------:R-:W-:Y:S01]  /*5300*/  UIMAD UR7, UR43, 0x600, UR7 ;  /* 0x000006002b0778a4 */ /* 0x000fe2000f8e0207 */
[----:B------:R-:W-:-:S04]  /*5310*/  @!P1 VIADD R14, R14, 0x2d840 ;  /* 0x0002d8400e0e9836 */ /* 0x000fc80000000000 */
[----:B------:R-:W-:Y:S01]  /*5320*/  UMOV UR28, UR6 ;  /* 0x00000006001c7c82 */ /* 0x000fe20008000000 */
[----:B------:R-:W-:Y:S01]  /*5330*/  @!P1 PRMT R14, RZ, 0x654, R14 ;  /* 0x00000654ff0e9816 */ /* 0x000fe2000000000e */
[----:B------:R-:W-:Y:S02]  /*5340*/  UMOV UR30, UR7 ;  /* 0x00000007001e7c82 */ /* 0x000fe40008000000 */
[----:B------:R-:W-:Y:S01]  /*5350*/  HGMMA.64x96x16.F32 R88, gdesc[UR28].tnspB, R88, gsb0 ;  /* 0x416000001c5879f0 */ /* 0x000fe20008000858 */
[----:B------:R-:W-:Y:S02]  /*5360*/  UIADD3 UR28, UR6, 0x2, URZ ;  /* 0x00000002061c7890 */ /* 0x000fe4000fffe03f */
[----:B------:R-:W-:Y:S01]  /*5370*/  UIADD3 UR30, UR7, 0x40, URZ ;  /* 0x00000040071e7890 */ /* 0x000fe2000fffe03f */
[----:B------:R-:W-:Y:S01]  /*5380*/  UMOV UR29, 0x40000040 ;  /* 0x40000040001d7882 */ /* 0x000fe20000000000 */
[----:B------:R-:W-:Y:S01]  /*5390*/  UMOV UR31, 0x80000020 ;  /* 0x80000020001f7882 */ /* 0x000fe20000000000 */
[----:B-1----:R-:W-:-:S02]  /*53a0*/  SHF.R.U32.HI R13, RZ, 0x7, R15 ;  /* 0x00000007ff0d7819 */ /* 0x002fc4000001160f */
[----:B------:R-:W-:-:S03]  /*53b0*/  ISETP.GE.U32.AND P2, PT, R15, 0x180, PT ;  /* 0x000001800f00780c */ /* 0x000fc60003f46070 */
[----:B0-----:R-:W-:-:S05]  /*53c0*/  VIADD R12, R13, 0x9 ;  /* 0x000000090d0c7836 */ /* 0x001fca0000000000 */
[----:B------:R-:W-:Y:S01]  /*53d0*/  SEL R13, R12, 0x9, !P2 ;  /* 0x000000090c0d7807 */ /* 0x000fe20005000000 */
[----:B------:R-:W-:Y:S01]  /*53e0*/  IMAD.SHL.U32 R12, R2, 0x80, RZ ;  /* 0x00000080020c7824 */ /* 0x000fe200078e00ff */
[----:B------:R-:W-:-:S04]  /*53f0*/  PLOP3.LUT P2, PT, PT, PT, UP0, 0x40, 0x0 ;  /* 0x000000000000781c */ /* 0x000fc80003f4e808 */
[----:B------:R-:W-:-:S05]  /*5400*/  IADD3 R20, R137, 0x1, -R12 ;  /* 0x0000000189147810 */ /* 0x000fca0007ffe80c */
[----:B------:R-:W-:-:S04]  /*5410*/  IMAD.IADD R15, R20, 0x1, -R139 ;  /* 0x00000001140f7824 */ /* 0x000fc800078e0a8b */
        /* <DEDUP_REMOVED lines=46> */
[----:B------:R-:W-:Y:S01]  /*5700*/  VIADD R21, R15, UR6 ;  /* 0x000000060f157c36 */ /* 0x000fe20008000000 */
[----:B------:R-:W-:Y:S02]  /*5710*/  WARPGROUP.DEPBAR.LE gsb0, 0x0 ;  /* 0x00008000000079c5 */ /* 0x000fe40000010000 */
[----:B------:R-:W-:-:S06]  /*5720*/  WARPGROUP.ARRIVE ;  /* 0x00000000000079c5 */ /* 0x000fcc0000000000 */
[----:B------:R-:W-:Y:S03]  /*5730*/  HGMMA.64x96x16.F32 R88, gdesc[UR28].tnspB, R88, gsb0 ;  /* 0x416000001c5879f0 */ /* 0x000fe60008000858 */
[----:B------:R-:W-:Y:S02]  /*5740*/  WARPGROUP.DEPBAR.LE gsb0, 0x0 ;  /* 0x00008000000079c5 */ /* 0x000fe40000010000 */
[----:B------:R0:W-:Y:S06]  /*5750*/  BAR.ARV R13, 0x100 ;  /* 0x0004000d0000751d */ /* 0x0001ec0000002000 */
[----:B------:R1:W-:Y:S01]  /*5760*/  @!P1 SYNCS.ARRIVE.TRANS64.RED.A1T0 RZ, [R14+URZ], RZ ;  /* 0x000000ff0eff99a7 */ /* 0x0003e2000810043f */
[----:B0-----:R-:W-:Y:S01]  /*5770*/  IMAD.IADD R13, R6, 0x1, R21 ;  /* 0x00000001060d7824 */ /* 0x001fe200078e0215 */
[----:B------:R-:W-:Y:S06]  /*5780*/  @P2 BRA `(.L_x_876) ;  /* 0x0000000000582947 */ /* 0x000fec0003800000 */
[----:B------:R-:W-:Y:S01]  /*5790*/  ISETP.GT.AND P2, PT, R8, -0x1, PT ;  /* 0xffffffff0800780c */ /* 0x000fe20003f44270 */
[----:B------:R-:W-:-:S12]  /*57a0*/  BSSY B0, `(.L_x_877) ;  /* 0x0000010000007945 */ /* 0x000fd80003800000 */
[----:B------:R-:W-:Y:S05]  /*57b0*/  @P2 BRA `(.L_x_878) ;  /* 0x0000000000202947 */ /* 0x000fea0003800000 */
[----:B------:R-:W-:-:S05]  /*57c0*/  IMAD.U32 R141, RZ, RZ, UR34 ;  /* 0x00000022ff8d7e24 */ /* 0x000fca000f8e00ff */
[----:B------:R-:W-:-:S13]  /*57d0*/  ISETP.NE.AND P2, PT, R141, 0x1, PT ;  /* 0x000000018d00780c */ /* 0x000fda0003f45270 */
[----:B-1----:R-:W0:Y:S02]  /*57e0*/  @P2 LDC.64 R14, c[0x0][0x9e8] ;  /* 0x00027a00ff0e2b82 */ /* 0x002e240000000a00 */
[----:B0-----:R-:W-:-:S04]  /*57f0*/  @P2 IMAD.HI.U32 R144, R10, R14, RZ ;  /* 0x0000000e0a902227 */ /* 0x001fc800078e00ff */
[----:B------:R-:W-:Y:S01]  /*5800*/  IMAD.MOV.U32 R14, RZ, RZ, R10 ;  /* 0x000000ffff0e7224 */ /* 0x000fe200078e000a */
[----:B------:R-:W-:-:S04]  /*5810*/  @P2 SHF.R.U32.HI R14, RZ, R15, R144 ;  /* 0x0000000fff0e2219 */ /* 0x000fc80000011690 */
[----:B------:R-:W-:Y:S01]  /*5820*/  LOP3.LUT R14, RZ, R14, RZ, 0x33, !PT ;  /* 0x0000000eff0e7212 */ /* 0x000fe200078e33ff */
[----:B------:R-:W-:Y:S06]  /*5830*/  BRA `(.L_x_879) ;  /* 0x0000000000187947 */ /* 0x000fec0003800000 */
.L_x_878:
[----:B------:R-:W-:-:S05]  /*5840*/  IMAD.U32 R141, RZ, RZ, UR34 ;  /* 0x00000022ff8d7e24 */ /* 0x000fca000f8e00ff */
[----:B------:R-:W-:-:S13]  /*5850*/  ISETP.NE.AND P2, PT, R141, 0x1, PT ;  /* 0x000000018d00780c */ /* 0x000fda0003f45270 */
[----:B-1----:R-:W0:Y:S02]  /*5860*/  @P2 LDC.64 R14, c[0x0][0x9e8] ;  /* 0x00027a00ff0e2b82 */ /* 0x002e240000000a00 */
[----:B0-----:R-:W-:-:S04]  /*5870*/  @P2 IMAD.HI.U32 R144, R8, R14, RZ ;  /* 0x0000000e08902227 */ /* 0x001fc800078e00ff */
[----:B------:R-:W-:Y:S01]  /*5880*/  IMAD.MOV.U32 R14, RZ, RZ, R8 ;  /* 0x000000ffff0e7224 */ /* 0x000fe200078e0008 */
[----:B------:R-:W-:-:S07]  /*5890*/  @P2 SHF.R.U32.HI R14, RZ, R15, R144 ;  /* 0x0000000fff0e2219 */ /* 0x000fce0000011690 */
.L_x_879:
[----:B------:R-:W-:Y:S05]  /*58a0*/  BSYNC B0 ;  /* 0x0000000000007941 */ /* 0x000fea0003800000 */
.L_x_877:
[----:B------:R-:W-:-:S04]  /*58b0*/  IMAD R15, R14, R141, -R12 ;  /* 0x0000008d0e0f7224 */ /* 0x000fc800078e0a0c */
[----:B------:R-:W-:-:S05]  /*58c0*/  IMAD R14, R16, -0x2, R15 ;  /* 0xfffffffe100e7824 */ /* 0x000fca00078e020f */
[----:B------:R-:W-:Y:S02]  /*58d0*/  VIADDMNMX R20, R14, R141, R20, PT ;  /* 0x0000008d0e147246 */ /* 0x000fe40003800114 */
[----:B------:R-:W-:-:S07]  /*58e0*/  VIMNMX R13, R13, R14, !PT ;  /* 0x0000000e0d0d7248 */ /* 0x000fce0007fe0100 */
.L_x_876:
        /* <DEDUP_REMOVED lines=22> */
[C---:B------:R-:W-:Y:S02]  /*5a50*/  ISETP.GT.AND P3, PT, R13.reuse, 0x19, P2 ;  /* 0x000000190d00780c */ /* 0x040fe40001764270 */
        /* <DEDUP_REMOVED lines=89> */
.L_x_882:
[----:B------:R-:W-:-:S05]  /*5ff0*/  IMAD.U32 R13, RZ, RZ, UR34 ;  /* 0x00000022ff0d7e24 */ /* 0x000fca000f8e00ff */
[----:B------:R-:W-:-:S13]  /*6000*/  ISETP.NE.AND P3, PT, R13, 0x1, PT ;  /* 0x000000010d00780c */ /* 0x000fda0003f65270 */
[----:B-1----:R-:W0:Y:S02]  /*6010*/  @P3 LDC.64 R14, c[0x0][0x9e8] ;  /* 0x00027a00ff0e3b82 */ /* 0x002e240000000a00 */
[----:B0-----:R-:W-:-:S04]  /*6020*/  @P3 IMAD.HI.U32 R20, R9, R14, RZ ;  /* 0x0000000e09143227 */ /* 0x001fc800078e00ff */
[----:B------:R-:W-:Y:S01]  /*6030*/  IMAD.MOV.U32 R14, RZ, RZ, R9 ;  /* 0x000000ffff0e7224 */ /* 0x000fe200078e0009 */
[----:B------:R-:W-:-:S07]  /*6040*/  @P3 SHF.R.U32.HI R14, RZ, R15, R20 ;  /* 0x0000000fff0e3219 */ /* 0x000fce0000011614 */
.L_x_883:
[----:B------:R-:W-:Y:S05]  /*6050*/  BSYNC B0 ;  /* 0x0000000000007941 */ /* 0x000fea0003800000 */
.L_x_881:
[----:B------:R-:W-:-:S04]  /*6060*/  IMAD R15, R14, R13, -R12 ;  /* 0x0000000d0e0f7224 */ /* 0x000fc800078e0a0c */
[----:B------:R-:W-:-:S05]  /*6070*/  IMAD R12, R16, -0x2, R15 ;  /* 0xfffffffe100c7824 */ /* 0x000fca00078e020f */
[----:B------:R-:W-:Y:S02]  /*6080*/  VIADDMNMX R138, R12, R13, R138, PT ;  /* 0x0000000d0c8a7246 */ /* 0x000fe4000380018a */
[----:B------:R-:W-:-:S07]  /*6090*/  VIMNMX R21, R21, R12, !PT ;  /* 0x0000000c15157248 */ /* 0x000fce0007fe0100 */
.L_x_880:
        /* <DEDUP_REMOVED lines=32> */
[----:B------:R-:W-:Y:S02]  /*62a0*/  ISETP.LT.OR P3, PT, R138, 0x2, P3 ;  /* 0x000000028a00780c */ /* 0x000fe40001f61670 */
[----:B------:R-:W-:Y:S02]  /*62b0*/  FMNMX.FTZ R12, R56, R13, !PT ;  /* 0x0000000d380c7209 */ /* 0x000fe40007810000 */
[C---:B------:R-:W-:Y:S02]  /*62c0*/  ISETP.LT.OR P4, PT, R138.reuse, 0x3a, P4 ;  /* 0x0000003a8a00780c */ /* 0x040fe40002781670 */
        /* <DEDUP_REMOVED lines=9> */
[C---:B------:R-:W-:Y:S02]  /*6360*/  ISETP.GT.AND P3, PT, R21.reuse, 0x11, P2 ;  /* 0x000000111500780c */ /* 0x040fe40001764270 */
[----:B------:R-:W-:Y:S02]  /*6370*/  FMNMX.FTZ R12, R68, R13, !PT ;  /* 0x0000000d440c7209 */ /* 0x000fe40007810000 */
[----:B------:R-:W-:Y:S02]  /*6380*/  ISETP.GT.AND P4, PT, R21, 0x49, P2 ;  /* 0x000000491500780c */ /* 0x000fe40001784270 */
[----:B------:R-:W-:Y:S02]  /*6390*/  FMNMX.FTZ R13, R69, R12, !PT ;  /* 0x0000000c450d7209 */ /* 0x000fe40007810000 */
[----:B------:R-:W-:-:S02]  /*63a0*/  FSEL R38, R38, -INF , !P5 ;  /* 0xff80000026267808 */ /* 0x000fc40006800000 */
[----:B------:R-:W-:Y:S02]  /*63b0*/  FMNMX.FTZ R12, R72, R13, !PT ;  /* 0x0000000d480c7209 */ /* 0x000fe40007810000 */
[----:B------:R-:W-:Y:S02]  /*63c0*/  ISETP.GT.AND P5, PT, R21, 0x28, P2 ;  /* 0x000000281500780c */ /* 0x000fe400017a4270 */
[----:B------:R-:W-:Y:S02]  /*63d0*/  FMNMX.FTZ R13, R73, R12, !PT ;  /* 0x0000000c490d7209 */ /* 0x000fe40007810000 */
[----:B------:R-:W-:Y:S02]  /*63e0*/  ISETP.LT.OR P6, PT, R138, 0x11, P6 ;  /* 0x000000118a00780c */ /* 0x000fe400037c1670 */
[----:B------:R-:W-:Y:S02]  /*63f0*/  FMNMX.FTZ R12, R76, R13, !PT ;  /* 0x0000000d4c0c7209 */ /* 0x000fe40007810000 */
[----:B------:R-:W-:-:S02]  /*6400*/  ISETP.LT.OR P3, PT, R138, 0x12, P3 ;  /* 0x000000128a00780c */ /* 0x000fc40001f61670 */
[----:B------:R-:W-:Y:S02]  /*6410*/  FMNMX.FTZ R13, R77, R12, !PT ;  /* 0x0000000c4d0d7209 */ /* 0x000fe40007810000 */
[----:B------:R-:W-:Y:S02]  /*6420*/  ISETP.LT.OR P4, PT, R138, 0x4a, P4 ;  /* 0x0000004a8a00780c */ /* 0x000fe40002781670 */
[----:B------:R-:W-:Y:S02]  /*6430*/  FMNMX.FTZ R12, R80, R13, !PT ;  /* 0x0000000d500c7209 */ /* 0x000fe40007810000 */
[----:B------:R-:W-:Y:S02]  /*6440*/  ISETP.LT.OR P5, PT, R138, 0x29, P5 ;  /* 0x000000298a00780c */ /* 0x000fe40002fa1670 */
[----:B------:R-:W-:Y:S02]  /*6450*/  FMNMX.FTZ R13, R81, R12, !PT ;  /* 0x0000000c510d7209 */ /* 0x000fe40007810000 */
[----:B------:R-:W-:-:S02]  /*6460*/  FSEL R34, R34, -INF , !P6 ;  /* 0xff80000022227808 */ /* 0x000fc40007000000 */
[----:B------:R-:W-:Y:S02]  /*6470*/  FMNMX.FTZ R12, R84, R13, !PT ;  /* 0x0000000d540c7209 */ /* 0x000fe40007810000 */
[----:B------:R-:W-:Y:S02]  /*6480*/  FSEL R35, R35, -INF , !P3 ;  /* 0xff80000023237808 */ /* 0x000fe40005800000 */
[----:B------:R-:W-:Y:S02]  /*6490*/  FMNMX.FTZ R13, R85, R12, !PT ;  /* 0x0000000c550d7209 */ /* 0x000fe40007810000 */
[----:B------:R-:W-:Y:S02]  /*64a0*/  FSEL R63, R63, -INF , !P4 ;  /* 0xff8000003f3f7808 */ /* 0x000fe40006000000 */
[C---:B------:R-:W-:Y:S01]  /*64b0*/  ISETP.GT.AND P6, PT, R21.reuse, 0x20, P2 ;  /* 0x000000201500780c */ /* 0x040fe200017c4270 */
[----:B------:R-:W1:Y:S01]  /*64c0*/  SHFL.BFLY PT, R12, R13, 0x2, 0x1f ;  /* 0x0c401f000d0c7f89 */ /* 0x000e6200000e0000 */
[----:B------:R-:W-:-:S02]  /*64d0*/  ISETP.GT.AND P3, PT, R21, 0x21, P2 ;  /* 0x000000211500780c */ /* 0x000fc40001764270 */
[C---:B------:R-:W-:Y:S02]  /*64e0*/  ISETP.GT.AND P4, PT, R21.reuse, 0x58, P2 ;  /* 0x000000581500780c */ /* 0x040fe40001784270 */
[----:B------:R-:W-:Y:S02]  /*64f0*/  FSEL R46, R46, -INF , !P5 ;  /* 0xff8000002e2e7808 */ /* 0x000fe40006800000 */
[----:B------:R-:W-:Y:S02]  /*6500*/  ISETP.GT.AND P5, PT, R21, 0x38, P2 ;  /* 0x000000381500780c */ /* 0x000fe400017a4270 */
[C---:B------:R-:W-:Y:S02]  /*6510*/  ISETP.LT.OR P6, PT, R138.reuse, 0x21, P6 ;  /* 0x000000218a00780c */ /* 0x040fe400037c1670 */
[C---:B------:R-:W-:Y:S02]  /*6520*/  ISETP.LT.OR P3, PT, R138.reuse, 0x22, P3 ;  /* 0x000000228a00780c */ /* 0x040fe40001f61670 */
[----:B------:R-:W-:-:S02]  /*6530*/  ISETP.LT.OR P4, PT, R138, 0x59, P4 ;  /* 0x000000598a00780c */ /* 0x000fc40002781670 */
[----:B------:R-:W-:Y:S02]  /*6540*/  ISETP.LT.OR P5, PT, R138, 0x39, P5 ;  /* 0x000000398a00780c */ /* 0x000fe40002fa1670 */
[----:B------:R-:W-:Y:S02]  /*6550*/  FSEL R42, R42, -INF , !P6 ;  /* 0xff8000002a2a7808 */ /* 0x000fe40007000000 */
[----:B------:R-:W-:Y:S02]  /*6560*/  FSEL R43, R43, -INF , !P3 ;  /* 0xff8000002b2b7808 */ /* 0x000fe40005800000 */
[----:B------:R-:W-:Y:S02]  /*6570*/  FSEL R70, R70, -INF , !P4 ;  /* 0xff80000046467808 */ /* 0x000fe40006000000 */
[----:B------:R-:W-:Y:S02]  /*6580*/  ISETP.GT.AND P6, PT, R21, 0x30, P2 ;  /* 0x000000301500780c */ /* 0x000fe400017c4270 */
[----:B-1----:R-:W-:-:S02]  /*6590*/  FMNMX.FTZ R14, R13, R12, !PT ;  /* 0x0000000c0d0e7209 */ /* 0x002fc40007810000 */
[C---:B------:R-:W-:Y:S02]  /*65a0*/  ISETP.GT.AND P3, PT, R21.reuse, 0x31, P2 ;  /* 0x000000311500780c */ /* 0x040fe40001764270 */
[C---:B------:R-:W-:Y:S01]  /*65b0*/  ISETP.GT.AND P4, PT, R21.reuse, 0x61, P2 ;  /* 0x000000611500780c */ /* 0x040fe20001784270 */
[----:B------:R-:W0:Y:S01]  /*65c0*/  SHFL.BFLY PT, R15, R14, 0x1, 0x1f ;  /* 0x0c201f000e0f7f89 */ /* 0x000e2200000e0000 */
[----:B------:R-:W-:Y:S02]  /*65d0*/  FSEL R54, R54, -INF , !P5 ;  /* 0xff80000036367808 */ /* 0x000fe40006800000 */
[----:B------:R-:W-:Y:S02]  /*65e0*/  ISETP.GT.AND P5, PT, R21, 0x48, P2 ;  /* 0x000000481500780c */ /* 0x000fe400017a4270 */
[C---:B------:R-:W-:Y:S02]  /*65f0*/  ISETP.LT.OR P6, PT, R138.reuse, 0x31, P6 ;  /* 0x000000318a00780c */ /* 0x040fe400037c1670 */
        /* <DEDUP_REMOVED lines=8> */
[----:B------:R-:W-:Y:S02]  /*6680*/  ISETP.GT.AND P4, PT, R21, RZ, P2 ;  /* 0x000000ff1500720c */ /* 0x000fe40001784270 */
[----:B0-----:R-:W-:Y:S02]  /*6690*/  FMNMX.FTZ R12, R14, R15, !PT ;  /* 0x0000000f0e0c7209 */ /* 0x001fe40007810000 */
[----:B------:R-:W-:Y:S02]  /*66a0*/  FSEL R62, R62, -INF , !P5 ;  /* 0xff8000003e3e7808 */ /* 0x000fe40006800000 */
[C---:B------:R-:W-:Y:S01]  /*66b0*/  FSETP.NEU.FTZ.AND P5, PT, R12.reuse, -INF , PT ;  /* 0xff8000000c00780b */ /* 0x040fe20003fbd000 */
[----:B------:R-:W-:Y:S01]  /*66c0*/  FMUL.FTZ R13, R12, UR33 ;  /* 0x000000210c0d7c20 */ /* 0x000fe20008410000 */
[----:B------:R-:W-:-:S02]  /*66d0*/  ISETP.LT.OR P6, PT, R138, 0x41, P6 ;  /* 0x000000418a00780c */ /* 0x000fc400037c1670 */
[C---:B------:R-:W-:Y:S02]  /*66e0*/  ISETP.LT.OR P3, PT, R138.reuse, 0x42, P3 ;  /* 0x000000428a00780c */ /* 0x040fe40001f61670 */
[----:B------:R-:W-:Y:S02]  /*66f0*/  ISETP.LT.OR P4, PT, R138, 0x1, P4 ;  /* 0x000000018a00780c */ /* 0x000fe40002781670 */
[----:B------:R-:W-:Y:S02]  /*6700*/  FSEL R13, R13, RZ, P5 ;  /* 0x000000ff0d0d7208 */ /* 0x000fe40002800000 */
[----:B------:R-:W-:Y:S02]  /*6710*/  FSEL R58, R58, -INF , !P6 ;  /* 0xff8000003a3a7808 */ /* 0x000fe40007000000 */
[----:B------:R-:W-:Y:S01]  /*6720*/  FSEL R59, R59, -INF , !P3 ;  /* 0xff8000003b3b7808 */ /* 0x000fe20005800000 */
[--C-:B------:R-:W-:Y:S01]  /*6730*/  FFMA.FTZ R14, R24, UR33, -R13.reuse ;  /* 0x00000021180e7c23 */ /* 0x100fe2000801080d */
[----:B------:R-:W-:Y:S01]  /*6740*/  FSEL R26, R26, -INF , !P4 ;  /* 0xff8000001a1a7808 */ /* 0x000fe20006000000 */
[--C-:B------:R-:W-:Y:S01]  /*6750*/  FFMA.FTZ R15, R25, UR33, -R13.reuse ;  /* 0x00000021190f7c23 */ /* 0x100fe2000801080d */
[----:B------:R-:W-:Y:S01]  /*6760*/  ISETP.GT.AND P6, PT, R21, 0x50, P2 ;  /* 0x000000501500780c */ /* 0x000fe200017c4270 */
[--C-:B------:R-:W-:Y:S01]  /*6770*/  FFMA.FTZ R25, R29, UR33, -R13.reuse ;  /* 0x000000211d197c23 */ /* 0x100fe2000801080d */
[----:B------:R-:W-:Y:S01]  /*6780*/  ISETP.GT.AND P3, PT, R21, 0x51, P2 ;  /* 0x000000511500780c */ /* 0x000fe20001764270 */
[--C-:B------:R-:W-:Y:S01]  /*6790*/  FFMA.FTZ R20, R28, UR33, -R13.reuse ;  /* 0x000000211c147c23 */ /* 0x100fe2000801080d */
[----:B------:R-:W-:Y:S01]  /*67a0*/  FMNMX.FTZ R24, R26, R7, !PT ;  /* 0x000000071a187209 */ /* 0x000fe20007810000 */
[--C-:B------:R-:W-:Y:S01]  /*67b0*/  FFMA.FTZ R28, R33, UR33, -R13.reuse ;  /* 0x00000021211c7c23 */ /* 0x100fe2000801080d */
[C---:B------:R-:W-:Y:S01]  /*67c0*/  ISETP.LT.OR P6, PT, R138.reuse, 0x51, P6 ;  /* 0x000000518a00780c */ /* 0x040fe200037c1670 */
[--C-:B------:R-:W-:Y:S01]  /*67d0*/  FFMA.FTZ R141, R45, UR33, -R13.reuse ;  /* 0x000000212d8d7c23 */ /* 0x100fe2000801080d */
[----:B------:R-:W-:Y:S01]  /*67e0*/  ISETP.LT.OR P3, PT, R138, 0x52, P3 ;  /* 0x000000528a00780c */ /* 0x000fe20001f61670 */
[--C-:B------:R-:W-:Y:S01]  /*67f0*/  FFMA.FTZ R36, R36, UR33, -R13.reuse ;  /* 0x0000002124247c23 */ /* 0x100fe2000801080d */
[----:B------:R-:W-:Y:S01]  /*6800*/  FMNMX.FTZ R29, R27, R24, !PT ;  /* 0x000000181b1d7209 */ /* 0x000fe20007810000 */
[--C-:B------:R-:W-:Y:S01]  /*6810*/  FFMA.FTZ R40, R40, UR33, -R13.reuse ;  /* 0x0000002128287c23 */ /* 0x100fe2000801080d */
[----:B------:R-:W-:Y:S01]  /*6820*/  FSEL R66, R66, -INF , !P6 ;  /* 0xff80000042427808 */ /* 0x000fe20007000000 */
[--C-:B------:R-:W-:Y:S01]  /*6830*/  FFMA.FTZ R44, R44, UR33, -R13.reuse ;  /* 0x000000212c2c7c23 */ /* 0x100fe2000801080d */
[----:B------:R-:W-:Y:S01]  /*6840*/  FSEL R67, R67, -INF , !P3 ;  /* 0xff80000043437808 */ /* 0x000fe20005800000 */
[--C-:B------:R-:W-:Y:S01]  /*6850*/  FFMA.FTZ R48, R48, UR33, -R13.reuse ;  /* 0x0000002130307c23 */ /* 0x100fe2000801080d */
[C---:B------:R-:W-:Y:S01]  /*6860*/  ISETP.GT.AND P6, PT, R21.reuse, 0x59, P2 ;  /* 0x000000591500780c */ /* 0x040fe200017c4270 */
[--C-:B------:R-:W-:Y:S01]  /*6870*/  FFMA.FTZ R52, R52, UR33, -R13.reuse ;  /* 0x0000002134347c23 */ /* 0x100fe2000801080d */
[----:B------:R-:W-:Y:S01]  /*6880*/  ISETP.GT.AND P3, PT, R21, 0x60, P2 ;  /* 0x000000601500780c */ /* 0x000fe20001764270 */
[--C-:B------:R-:W-:Y:S01]  /*6890*/  FFMA.FTZ R56, R56, UR33, -R13.reuse ;  /* 0x0000002138387c23 */ /* 0x100fe2000801080d */
[----:B------:R-:W-:Y:S01]  /*68a0*/  FMNMX.FTZ R24, R30, R29, !PT ;  /* 0x0000001d1e187209 */ /* 0x000fe20007810000 */
[--C-:B------:R-:W-:Y:S01]  /*68b0*/  FFMA.FTZ R60, R60, UR33, -R13.reuse ;  /* 0x000000213c3c7c23 */ /* 0x100fe2000801080d */
[C---:B------:R-:W-:Y:S01]  /*68c0*/  ISETP.LT.OR P6, PT, R138.reuse, 0x5a, P6 ;  /* 0x0000005a8a00780c */ /* 0x040fe200037c1670 */
[----:B------:R-:W-:Y:S01]  /*68d0*/  MUFU.EX2 R29, R36 ;  /* 0x00000024001d7308 */ /* 0x000fe20000000800 */
[----:B------:R-:W-:Y:S01]  /*68e0*/  ISETP.LT.OR P3, PT, R138, 0x61, P3 ;  /* 0x000000618a00780c */ /* 0x000fe20001f61670 */
[----:B------:R-:W-:Y:S01]  /*68f0*/  FFMA.FTZ R85, R85, UR33, -R13 ;  /* 0x0000002155557c23 */ /* 0x000fe2000801080d */
[----:B------:R-:W-:-:S02]  /*6900*/  FMNMX.FTZ R33, R31, R24, !PT ;  /* 0x000000181f217209 */ /* 0x000fc40007810000 */
[----:B------:R-:W-:Y:S02]  /*6910*/  FSEL R71, R71, -INF , !P6 ;  /* 0xff80000047477808 */ /* 0x000fe40007000000 */
[----:B------:R-:W-:Y:S01]  /*6920*/  FSEL R74, R74, -INF , !P3 ;  /* 0xff8000004a4a7808 */ /* 0x000fe20005800000 */
[----:B------:R-:W-:Y:S01]  /*6930*/  MUFU.EX2 R14, R14 ;  /* 0x0000000e000e7308 */ /* 0x000fe20000000800 */
[C---:B------:R-:W-:Y:S02]  /*6940*/  ISETP.GT.AND P6, PT, R21.reuse, 0x68, P2 ;  /* 0x000000681500780c */ /* 0x040fe400017c4270 */
[----:B------:R-:W-:Y:S02]  /*6950*/  ISETP.GT.AND P3, PT, R21, 0x69, P2 ;  /* 0x000000691500780c */ /* 0x000fe40001764270 */
[----:B------:R-:W-:Y:S02]  /*6960*/  FMNMX.FTZ R24, R34, R33, !PT ;  /* 0x0000002122187209 */ /* 0x000fe40007810000 */
[C---:B------:R-:W-:Y:S01]  /*6970*/  ISETP.LT.OR P6, PT, R138.reuse, 0x69, P6 ;  /* 0x000000698a00780c */ /* 0x040fe200037c1670 */
[----:B------:R-:W-:Y:S01]  /*6980*/  MUFU.EX2 R15, R15 ;  /* 0x0000000f000f7308 */ /* 0x000fe20000000800 */
[----:B------:R-:W-:-:S02]  /*6990*/  ISETP.LT.OR P3, PT, R138, 0x6a, P3 ;  /* 0x0000006a8a00780c */ /* 0x000fc40001f61670 */
[----:B------:R-:W-:Y:S02]  /*69a0*/  FMNMX.FTZ R33, R35, R24, !PT ;  /* 0x0000001823217209 */ /* 0x000fe40007810000 */
[----:B------:R-:W-:Y:S02]  /*69b0*/  FSEL R78, R78, -INF , !P6 ;  /* 0xff8000004e4e7808 */ /* 0x000fe40007000000 */
[----:B------:R-:W-:Y:S01]  /*69c0*/  FSEL R79, R79, -INF , !P3 ;  /* 0xff8000004f4f7808 */ /* 0x000fe20005800000 */
[----:B------:R-:W-:Y:S01]  /*69d0*/  MUFU.EX2 R20, R20 ;  /* 0x0000001400147308 */ /* 0x000fe20000000800 */
[C---:B------:R-:W-:Y:S02]  /*69e0*/  ISETP.GT.AND P6, PT, R21.reuse, 0x70, P2 ;  /* 0x000000701500780c */ /* 0x040fe400017c4270 */
[C---:B------:R-:W-:Y:S02]  /*69f0*/  ISETP.GT.AND P3, PT, R21.reuse, 0x71, P2 ;  /* 0x000000711500780c */ /* 0x040fe40001764270 */
[----:B------:R-:W-:-:S02]  /*6a00*/  ISETP.GT.AND P4, PT, R21, 0x78, P2 ;  /* 0x000000781500780c */ /* 0x000fc40001784270 */
[----:B------:R-:W-:Y:S01]  /*6a10*/  FMNMX.FTZ R24, R38, R33, !PT ;  /* 0x0000002126187209 */ /* 0x000fe20007810000 */
[----:B------:R-:W-:Y:S01]  /*6a20*/  MUFU.EX2 R25, R25 ;  /* 0x0000001900197308 */ /* 0x000fe20000000800 */
[----:B------:R-:W-:Y:S01]  /*6a30*/  ISETP.GT.AND P2, PT, R21, 0x79, P2 ;  /* 0x000000791500780c */ /* 0x000fe20001744270 */
[--C-:B------:R-:W-:Y:S01]  /*6a40*/  FFMA.FTZ R21, R32, UR33, -R13.reuse ;  /* 0x0000002120157c23 */ /* 0x100fe2000801080d */
[----:B------:R-:W-:Y:S01]  /*6a50*/  FFMA.FTZ R32, R37, UR33, -R13 ;  /* 0x0000002125207c23 */ /* 0x000fe2000801080d */
[----:B------:R-:W-:Y:S02]  /*6a60*/  FMNMX.FTZ R37, R39, R24, !PT ;  /* 0x0000001827257209 */ /* 0x000fe40007810000 */
[----:B------:R-:W-:Y:S02]  /*6a70*/  ISETP.LT.OR P6, PT, R138, 0x71, P6 ;  /* 0x000000718a00780c */ /* 0x000fe400037c1670 */
[----:B------:R-:W-:Y:S01]  /*6a80*/  FMNMX.FTZ R24, R42, R37, !PT ;  /* 0x000000252a187209 */ /* 0x000fe20007810000 */
[----:B------:R-:W-:Y:S01]  /*6a90*/  MUFU.EX2 R33, R40 ;  /* 0x0000002800217308 */ /* 0x000fe20000000800 */
[----:B------:R-:W-:-:S02]  /*6aa0*/  ISETP.LT.OR P3, PT, R138, 0x72, P3 ;  /* 0x000000728a00780c */ /* 0x000fc40001f61670 */
[----:B------:R-:W-:Y:S02]  /*6ab0*/  FMNMX.FTZ R37, R43, R24, !PT ;  /* 0x000000182b257209 */ /* 0x000fe40007810000 */
[----:B------:R-:W-:Y:S02]  /*6ac0*/  ISETP.LT.OR P4, PT, R138, 0x79, P4 ;  /* 0x000000798a00780c */ /* 0x000fe40002781670 */
[----:B------:R-:W-:Y:S01]  /*6ad0*/  FMNMX.FTZ R24, R46, R37, !PT ;  /* 0x000000252e187209 */ /* 0x000fe20007810000 */
[----:B------:R0:W-:Y:S01]  /*6ae0*/  MUFU.EX2 R40, R141 ;  /* 0x0000008d00287308 */ /* 0x0001e20000000800 */
[----:B------:R-:W-:Y:S01]  /*6af0*/  ISETP.LT.OR P2, PT, R138, 0x7a, P2 ;  /* 0x0000007a8a00780c */ /* 0x000fe20001741670 */
[----:B------:R-:W-:Y:S01]  /*6b00*/  FFMA.FTZ R138, R41, UR33, -R13 ;  /* 0x00000021298a7c23 */ /* 0x000fe2000801080d */
[----:B------:R-:W-:Y:S02]  /*6b10*/  FMNMX.FTZ R41, R47, R24, !PT ;  /* 0x000000182f297209 */ /* 0x000fe40007810000 */
[----:B------:R-:W-:-:S02]  /*6b20*/  FSEL R82, R82, -INF , !P6 ;  /* 0xff80000052527808 */ /* 0x000fc40007000000 */
[----:B------:R-:W-:Y:S01]  /*6b30*/  FMNMX.FTZ R24, R50, R41, !PT ;  /* 0x0000002932187209 */ /* 0x000fe20007810000 */
[----:B------:R1:W-:Y:S01]  /*6b40*/  MUFU.EX2 R36, R138 ;  /* 0x0000008a00247308 */ /* 0x0003e20000000800 */
[--C-:B0-----:R-:W-:Y:S01]  /*6b50*/  FFMA.FTZ R141, R53, UR33, -R13.reuse ;  /* 0x00000021358d7c23 */ /* 0x101fe2000801080d */
[----:B------:R-:W-:Y:S02]  /*6b60*/  FSEL R83, R83, -INF , !P3 ;  /* 0xff80000053537808 */ /* 0x000fe40005800000 */
[----:B------:R-:W-:Y:S02]  /*6b70*/  FMNMX.FTZ R41, R51, R24, !PT ;  /* 0x0000001833297209 */ /* 0x000fe40007810000 */
[----:B------:R-:W-:Y:S02]  /*6b80*/  FSEL R86, R86, -INF , !P4 ;  /* 0xff80000056567808 */ /* 0x000fe40006000000 */
[----:B------:R-:W-:Y:S01]  /*6b90*/  FMNMX.FTZ R24, R54, R41, !PT ;  /* 0x0000002936187209 */ /* 0x000fe20007810000 */
[----:B-1----:R-:W-:Y:S01]  /*6ba0*/  FFMA.FTZ R138, R49, UR33, -R13 ;  /* 0x00000021318a7c23 */ /* 0x002fe2000801080d */
[----:B------:R-:W-:Y:S01]  /*6bb0*/  MUFU.EX2 R37, R44 ;  /* 0x0000002c00257308 */ /* 0x000fe20000000800 */
[----:B------:R-:W-:-:S02]  /*6bc0*/  FSEL R87, R87, -INF , !P2 ;  /* 0xff80000057577808 */ /* 0x000fc40005000000 */
[----:B------:R-:W-:-:S04]  /*6bd0*/  FMNMX.FTZ R45, R55, R24, !PT ;  /* 0x00000018372d7209 */ /* 0x000fc80007810000 */
[----:B------:R-:W-:Y:S01]  /*6be0*/  FMNMX.FTZ R24, R58, R45, !PT ;  /* 0x0000002d3a187209 */ /* 0x000fe20007810000 */
[----:B------:R0:W-:Y:S03]  /*6bf0*/  MUFU.EX2 R44, R138 ;  /* 0x0000008a002c7308 */ /* 0x0001e60000000800 */
[----:B------:R-:W-:-:S04]  /*6c00*/  FMNMX.FTZ R45, R59, R24, !PT ;  /* 0x000000183b2d7209 */ /* 0x000fc80007810000 */
[----:B------:R-:W-:Y:S01]  /*6c10*/  FMNMX.FTZ R24, R62, R45, !PT ;  /* 0x0000002d3e187209 */ /* 0x000fe20007810000 */
[----:B------:R-:W-:Y:S01]  /*6c20*/  MUFU.EX2 R41, R48 ;  /* 0x0000003000297308 */ /* 0x000fe20000000800 */
[----:B0-----:R-:W-:Y:S02]  /*6c30*/  FFMA.FTZ R138, R57, UR33, -R13 ;  /* 0x00000021398a7c23 */ /* 0x001fe4000801080d */
        /* <DEDUP_REMOVED lines=11> */
[----:B------:R1:W-:Y:S01]  /*6cf0*/  MUFU.EX2 R49, R56 ;  /* 0x0000003800317308 */ /* 0x0003e20000000800 */
[--C-:B0-----:R-:W-:Y:S01]  /*6d00*/  FFMA.FTZ R138, R64, UR33, -R13.reuse ;  /* 0x00000021408a7c23 */ /* 0x101fe2000801080d */
[--C-:B------:R-:W-:Y:S01]  /*6d10*/  FFMA.FTZ R64, R69, UR33, -R13.reuse ;  /* 0x0000002145407c23 */ /* 0x100fe2000801080d */
[----:B------:R-:W-:Y:S01]  /*6d20*/  FMNMX.FTZ R57, R79, R24, !PT ;  /* 0x000000184f397209 */ /* 0x000fe20007810000 */
[--C-:B------:R-:W-:Y:S01]  /*6d30*/  FFMA.FTZ R69, R76, UR33, -R13.reuse ;  /* 0x000000214c457c23 */ /* 0x100fe2000801080d */
[--C-:B------:R-:W-:Y:S01]  /*6d40*/  FFMA.FTZ R76, R81, UR33, -R13.reuse ;  /* 0x00000021514c7c23 */ /* 0x100fe2000801080d */
[----:B------:R-:W-:Y:S02]  /*6d50*/  FSEL R81, R12, RZ, P5 ;  /* 0x000000ff0c517208 */ /* 0x000fe40002800000 */
[----:B------:R-:W-:Y:S01]  /*6d60*/  FMNMX.FTZ R24, R82, R57, !PT ;  /* 0x0000003952187209 */ /* 0x000fe20007810000 */
[----:B------:R0:W-:Y:S01]  /*6d70*/  MUFU.EX2 R53, R60 ;  /* 0x0000003c00357308 */ /* 0x0001e20000000800 */
[--C-:B-1----:R-:W-:Y:S01]  /*6d80*/  FFMA.FTZ R56, R61, UR33, -R13.reuse ;  /* 0x000000213d387c23 */ /* 0x102fe2000801080d */
[--C-:B------:R-:W-:Y:S01]  /*6d90*/  FFMA.FTZ R61, R68, UR33, -R13.reuse ;  /* 0x00000021443d7c23 */ /* 0x100fe2000801080d */
[----:B------:R-:W-:Y:S01]  /*6da0*/  FMNMX.FTZ R57, R83, R24, !PT ;  /* 0x0000001853397209 */ /* 0x000fe20007810000 */
[--C-:B------:R-:W-:Y:S01]  /*6db0*/  FFMA.FTZ R68, R73, UR33, -R13.reuse ;  /* 0x0000002149447c23 */ /* 0x100fe2000801080d */
[--C-:B------:R-:W-:Y:S01]  /*6dc0*/  FFMA.FTZ R73, R80, UR33, -R13.reuse ;  /* 0x0000002150497c23 */ /* 0x100fe2000801080d */
[----:B------:R-:W-:Y:S01]  /*6dd0*/  FADD.FTZ R81, -R81, R0 ;  /* 0x0000000051517221 */ /* 0x000fe20000010100 */
[----:B------:R-:W-:Y:S01]  /*6de0*/  FMNMX.FTZ R24, R86, R57, !PT ;  /* 0x0000003956187209 */ /* 0x000fe20007810000 */
[----:B------:R-:W-:Y:S01]  /*6df0*/  MUFU.EX2 R21, R21 ;  /* 0x0000001500157308 */ /* 0x000fe20000000800 */
[--C-:B0-----:R-:W-:Y:S01]  /*6e00*/  FFMA.FTZ R60, R65, UR33, -R13.reuse ;  /* 0x00000021413c7c23 */ /* 0x101fe2000801080d */
[--C-:B------:R-:W-:Y:S01]  /*6e10*/  FFMA.FTZ R65, R72, UR33, -R13.reuse ;  /* 0x0000002148417c23 */ /* 0x100fe2000801080d */
[----:B------:R-:W-:Y:S01]  /*6e20*/  FMNMX.FTZ R24, R87, R24, !PT ;  /* 0x0000001857187209 */ /* 0x000fe20007810000 */
[--C-:B------:R-:W-:Y:S01]  /*6e30*/  FFMA.FTZ R72, R77, UR33, -R13.reuse ;  /* 0x000000214d487c23 */ /* 0x100fe2000801080d */
[----:B------:R-:W-:Y:S01]  /*6e40*/  FFMA.FTZ R77, R84, UR33, -R13 ;  /* 0x00000021544d7c23 */ /* 0x000fe2000801080d */
[----:B------:R-:W-:-:S02]  /*6e50*/  FMUL.FTZ R80, R81, UR33 ;  /* 0x0000002151507c20 */ /* 0x000fc40008410000 */
[----:B------:R-:W0:Y:S01]  /*6e60*/  SHFL.BFLY PT, R141, R24, 0x2, 0x1f ;  /* 0x0c401f00188d7f89 */ /* 0x000e2200000e0000 */
[----:B------:R0:W-:Y:S08]  /*6e70*/  MUFU.EX2 R57, R138 ;  /* 0x0000008a00397308 */ /* 0x0001f00000000800 */
[----:B------:R-:W1:Y:S08]  /*6e80*/  MUFU.EX2 R80, R80 ;  /* 0x0000005000507308 */ /* 0x000e700000000800 */
[----:B------:R2:W-:Y:S01]  /*6e90*/  MUFU.EX2 R0, R85 ;  /* 0x0000005500007308 */ /* 0x0005e20000000800 */
[----:B0-----:R-:W-:-:S07]  /*6ea0*/  FMNMX.FTZ R138, R24, R141, !PT ;  /* 0x0000008d188a7209 */ /* 0x001fce0007810000 */
[----:B------:R-:W-:Y:S01]  /*6eb0*/  MUFU.EX2 R28, R28 ;  /* 0x0000001c001c7308 */ /* 0x000fe20000000800 */
[----:B-1----:R-:W-:Y:S01]  /*6ec0*/  FFMA.FTZ R4, R80, R4, R14 ;  /* 0x0000000450047223 */ /* 0x002fe2000001000e */
[-C--:B------:R-:W-:Y:S01]  /*6ed0*/  FMUL.FTZ R88, R88, R80.reuse ;  /* 0x0000005058587220 */ /* 0x080fe20000410000 */
[-C--:B------:R-:W-:Y:S01]  /*6ee0*/  FMUL.FTZ R89, R89, R80.reuse ;  /* 0x0000005059597220 */ /* 0x080fe20000410000 */
[----:B------:R-:W0:Y:S01]  /*6ef0*/  SHFL.BFLY PT, R141, R138, 0x1, 0x1f ;  /* 0x0c201f008a8d7f89 */ /* 0x000e2200000e0000 */
        /* <DEDUP_REMOVED lines=23> */
[----:B0-----:R-:W-:Y:S01]  /*7070*/  FMNMX.FTZ R13, R138, R141, !PT ;  /* 0x0000008d8a0d7209 */ /* 0x001fe20007810000 */
[-C--:B------:R-:W-:Y:S01]  /*7080*/  FMUL.FTZ R132, R132, R80.reuse ;  /* 0x0000005084847220 */ /* 0x080fe20000410000 */
[----:B------:R-:W-:-:S02]  /*7090*/  FMUL.FTZ R133, R133, R80 ;  /* 0x0000005085857220 */ /* 0x000fc40000410000 */
[C---:B------:R-:W-:Y:S01]  /*70a0*/  FSETP.NEU.FTZ.AND P2, PT, R13.reuse, -INF , PT ;  /* 0xff8000000d00780b */ /* 0x040fe20003f5d000 */
[C---:B------:R-:W-:Y:S01]  /*70b0*/  FMUL.FTZ R24, R13.reuse, UR33 ;  /* 0x000000210d187c20 */ /* 0x040fe20008410000 */
[----:B------:R-:W-:Y:S04]  /*70c0*/  MUFU.EX2 R61, R61 ;  /* 0x0000003d003d7308 */ /* 0x000fe80000000800 */
[----:B------:R-:W-:Y:S02]  /*70d0*/  FSEL R81, R24, RZ, P2 ;  /* 0x000000ff18517208 */ /* 0x000fe40001000000 */
[----:B------:R-:W-:Y:S02]  /*70e0*/  FSEL R24, R13, RZ, P2 ;  /* 0x000000ff0d187208 */ /* 0x000fe40001000000 */
[----:B------:R-:W-:Y:S01]  /*70f0*/  MUFU.EX2 R64, R64 ;  /* 0x0000004000407308 */ /* 0x000fe20000000800 */
[--C-:B------:R-:W-:Y:S01]  /*7100*/  FFMA.FTZ R138, R26, UR33, -R81.reuse ;  /* 0x000000211a8a7c23 */ /* 0x100fe20008010851 */
[----:B------:R-:W-:Y:S01]  /*7110*/  FFMA.FTZ R27, R27, UR33, -R81 ;  /* 0x000000211b1b7c23 */ /* 0x000fe20008010851 */
[----:B------:R-:W-:Y:S01]  /*7120*/  FADD.FTZ R24, -R24, R7 ;  /* 0x0000000718187221 */ /* 0x000fe20000010100 */
[--C-:B------:R-:W-:Y:S01]  /*7130*/  FFMA.FTZ R30, R30, UR33, -R81.reuse ;  /* 0x000000211e1e7c23 */ /* 0x100fe20008010851 */
[--C-:B------:R-:W-:Y:S01]  /*7140*/  FFMA.FTZ R144, R31, UR33, -R81.reuse ;  /* 0x000000211f907c23 */ /* 0x100fe20008010851 */
[--C-:B------:R-:W-:Y:S01]  /*7150*/  FFMA.FTZ R31, R34, UR33, -R81.reuse ;  /* 0x00000021221f7c23 */ /* 0x100fe20008010851 */
[----:B------:R-:W-:Y:S01]  /*7160*/  FMUL.FTZ R7, R24, UR33 ;  /* 0x0000002118077c20 */ /* 0x000fe20008410000 */
[----:B------:R-:W-:Y:S01]  /*7170*/  IMAD.U32 R24, RZ, RZ, UR43 ;  /* 0x0000002bff187e24 */ /* 0x000fe2000f8e00ff */
[----:B------:R-:W-:Y:S01]  /*7180*/  MUFU.EX2 R138, R138 ;  /* 0x0000008a008a7308 */ /* 0x000fe20000000800 */
[--C-:B--2---:R-:W-:Y:S01]  /*7190*/  FFMA.FTZ R85, R42, UR33, -R81.reuse ;  /* 0x000000212a557c23 */ /* 0x104fe20008010851 */
[--C-:B------:R-:W-:Y:S01]  /*71a0*/  FFMA.FTZ R42, R51, UR33, -R81.reuse ;  /* 0x00000021332a7c23 */ /* 0x100fe20008010851 */
[--C-:B------:R-:W-:Y:S01]  /*71b0*/  FFMA.FTZ R51, R59, UR33, -R81.reuse ;  /* 0x000000213b337c23 */ /* 0x100fe20008010851 */
[----:B------:R-:W-:Y:S01]  /*71c0*/  @!P1 LEA R24, R24, UR42, 0x3 ;  /* 0x0000002a18189c11 */ /* 0x000fe2000f8e18ff */
[--C-:B------:R-:W-:Y:S01]  /*71d0*/  FFMA.FTZ R35, R35, UR33, -R81.reuse ;  /* 0x0000002123237c23 */ /* 0x100fe20008010851 */
[----:B------:R-:W-:Y:S01]  /*71e0*/  FADD.FTZ R59, R15, R4 ;  /* 0x000000040f3b7221 */ /* 0x000fe20000010000 */
[----:B------:R-:W-:Y:S01]  /*71f0*/  FFMA.FTZ R84, R38, UR33, -R81 ;  /* 0x0000002126547c23 */ /* 0x000fe20008010851 */
[----:B------:R-:W0:Y:S01]  /*7200*/  MUFU.EX2 R7, R7 ;  /* 0x0000000700077308 */ /* 0x000e220000000800 */
[----:B------:R-:W-:-:S02]  /*7210*/  @!P1 VIADD R24, R24, 0x2d860 ;  /* 0x0002d86018189836 */ /* 0x000fc40000000000 */
[----:B------:R-:W-:Y:S01]  /*7220*/  FADD.FTZ R26, R20, R59 ;  /* 0x0000003b141a7221 */ /* 0x000fe20000010000 */
[--C-:B------:R-:W-:Y:S01]  /*7230*/  FFMA.FTZ R39, R39, UR33, -R81.reuse ;  /* 0x0000002127277c23 */ /* 0x100fe20008010851 */
[--C-:B------:R-:W-:Y:S01]  /*7240*/  FFMA.FTZ R141, R43, UR33, -R81.reuse ;  /* 0x000000212b8d7c23 */ /* 0x100fe20008010851 */
[--C-:B------:R-:W-:Y:S01]  /*7250*/  FFMA.FTZ R46, R46, UR33, -R81.reuse ;  /* 0x000000212e2e7c23 */ /* 0x100fe20008010851 */
[----:B------:R-:W-:Y:S01]  /*7260*/  @!P1 PRMT R24, RZ, 0x654, R24 ;  /* 0x00000654ff189816 */ /* 0x000fe20000000018 */
[--C-:B------:R-:W-:Y:S01]  /*7270*/  FFMA.FTZ R146, R47, UR33, -R81.reuse ;  /* 0x000000212f927c23 */ /* 0x100fe20008010851 */
[----:B------:R-:W1:Y:S01]  /*7280*/  MUFU.EX2 R27, R27 ;  /* 0x0000001b001b7308 */ /* 0x000e620000000800 */
[--C-:B------:R-:W-:Y:S01]  /*7290*/  FFMA.FTZ R34, R50, UR33, -R81.reuse ;  /* 0x0000002132227c23 */ /* 0x100fe20008010851 */
[----:B------:R2:W-:Y:S01]  /*72a0*/  @!P1 SYNCS.ARRIVE.TRANS64.RED.A1T0 RZ, [R24+URZ], RZ ;  /* 0x000000ff18ff99a7 */ /* 0x0005e2000810043f */
[--C-:B------:R-:W-:Y:S01]  /*72b0*/  FFMA.FTZ R47, R54, UR33, -R81.reuse ;  /* 0x00000021362f7c23 */ /* 0x100fe20008010851 */
[--C-:B------:R-:W-:Y:S01]  /*72c0*/  FFMA.FTZ R43, R55, UR33, -R81.reuse ;  /* 0x00000021372b7c23 */ /* 0x100fe20008010851 */
[--C-:B------:R-:W-:Y:S01]  /*72d0*/  FFMA.FTZ R50, R58, UR33, -R81.reuse ;  /* 0x000000213a327c23 */ /* 0x100fe20008010851 */
[--C-:B------:R-:W-:Y:S01]  /*72e0*/  FFMA.FTZ R55, R62, UR33, -R81.reuse ;  /* 0x000000213e377c23 */ /* 0x100fe20008010851 */
[--C-:B------:R-:W-:Y:S01]  /*72f0*/  FFMA.FTZ R4, R63, UR33, -R81.reuse ;  /* 0x000000213f047c23 */ /* 0x100fe20008010851 */
[----:B------:R-:W3:Y:S01]  /*7300*/  MUFU.EX2 R30, R30 ;  /* 0x0000001e001e7308 */ /* 0x000ee20000000800 */
[--C-:B------:R-:W-:Y:S01]  /*7310*/  FFMA.FTZ R63, R70, UR33, -R81.reuse ;  /* 0x00000021463f7c23 */ /* 0x100fe20008010851 */
[----:B--2---:R-:W-:Y:S01]  /*7320*/  F2FP.F16.F32.PACK_AB R24, R15, R14 ;  /* 0x0000000e0f18723e */ /* 0x004fe200000000ff */
[----:B0-----:R-:W-:Y:S01]  /*7330*/  FFMA.FTZ R14, R7, R3, R138 ;  /* 0x00000003070e7223 */ /* 0x001fe2000001008a */
[--C-:B------:R-:W-:Y:S01]  /*7340*/  FFMA.FTZ R75, R75, UR33, -R81.reuse ;  /* 0x000000214b4b7c23 */ /* 0x100fe20008010851 */
[--C-:B------:R-:W-:Y:S01]  /*7350*/  FFMA.FTZ R78, R78, UR33, -R81.reuse ;  /* 0x000000214e4e7c23 */ /* 0x100fe20008010851 */
[--C-:B------:R-:W-:Y:S01]  /*7360*/  FFMA.FTZ R79, R79, UR33, -R81.reuse ;  /* 0x000000214f4f7c23 */ /* 0x100fe20008010851 */
[--C-:B------:R-:W-:Y:S01]  /*7370*/  FFMA.FTZ R82, R82, UR33, -R81.reuse ;  /* 0x0000002152527c23 */ /* 0x100fe20008010851 */
[----:B------:R-:W0:Y:S01]  /*7380*/  MUFU.EX2 R144, R144 ;  /* 0x0000009000907308 */ /* 0x000e220000000800 */
[----:B-1----:R-:W-:Y:S01]  /*7390*/  FADD.FTZ R3, R27, R14 ;  /* 0x0000000e1b037221 */ /* 0x002fe20000010000 */
[C---:B------:R-:W-:Y:S01]  /*73a0*/  FADD.FTZ R14, R25.reuse, R26 ;  /* 0x0000001a190e7221 */ /* 0x040fe20000010000 */
[----:B------:R-:W-:Y:S01]  /*73b0*/  F2FP.F16.F32.PACK_AB R26, R25, R20 ;  /* 0x00000014191a723e */ /* 0x000fe200000000ff */
[--C-:B------:R-:W-:Y:S01]  /*73c0*/  FFMA.FTZ R83, R83, UR33, -R81.reuse ;  /* 0x0000002153537c23 */ /* 0x100fe20008010851 */
[----:B------:R-:W-:Y:S01]  /*73d0*/  F2FP.F16.F32.PACK_AB R25, R27, R138 ;  /* 0x0000008a1b19723e */ /* 0x000fe200000000ff */
[----:B------:R-:W-:Y:S01]  /*73e0*/  FADD.FTZ R59, R21, R14 ;  /* 0x0000000e153b7221 */ /* 0x000fe20000010000 */
[----:B------:R-:W-:Y:S01]  /*73f0*/  FFMA.FTZ R14, R67, UR33, -R81 ;  /* 0x00000021430e7c23 */ /* 0x000fe20008010851 */
[----:B------:R-:W1:Y:S01]  /*7400*/  MUFU.EX2 R31, R31 ;  /* 0x0000001f001f7308 */ /* 0x000e620000000800 */
[----:B---3--:R-:W-:Y:S01]  /*7410*/  FADD.FTZ R15, R30, R3 ;  /* 0x000000031e0f7221 */ /* 0x008fe20000010000 */
[C---:B------:R-:W-:Y:S01]  /*7420*/  FADD.FTZ R38, R28.reuse, R59 ;  /* 0x0000003b1c267221 */ /* 0x040fe20000010000 */
[----:B------:R-:W-:Y:S01]  /*7430*/  F2FP.F16.F32.PACK_AB R28, R28, R21 ;  /* 0x000000151c1c723e */ /* 0x000fe200000000ff */
[--C-:B------:R-:W-:Y:S01]  /*7440*/  FFMA.FTZ R3, R66, UR33, -R81.reuse ;  /* 0x0000002142037c23 */ /* 0x100fe20008010851 */
[----:B------:R-:W-:Y:S01]  /*7450*/  FFMA.FTZ R86, R86, UR33, -R81 ;  /* 0x0000002156567c23 */ /* 0x000fe20008010851 */
[----:B------:R-:W-:Y:S01]  /*7460*/  F2FP.F16.F32.PACK_AB R62, R64, R61 ;  /* 0x0000003d403e723e */ /* 0x000fe200000000ff */
[----:B------:R-:W-:Y:S01]  /*7470*/  UMOV UR43, UR51 ;  /* 0x00000033002b7c82 */ /* 0x000fe20008000000 */
[----:B------:R-:W2:Y:S01]  /*7480*/  MUFU.EX2 R35, R35 ;  /* 0x0000002300237308 */ /* 0x000ea20000000800 */
[C---:B0-----:R-:W-:Y:S01]  /*7490*/  FADD.FTZ R20, R144.reuse, R15 ;  /* 0x0000000f90147221 */ /* 0x041fe20000010000 */
[----:B------:R-:W-:Y:S01]  /*74a0*/  F2FP.F16.F32.PACK_AB R27, R144, R30 ;  /* 0x0000001e901b723e */ /* 0x000fe200000000ff */
[----:B------:R-:W-:Y:S01]  /*74b0*/  FADD.FTZ R15, R29, R38 ;  /* 0x000000261d0f7221 */ /* 0x000fe20000010000 */
[----:B------:R-:W-:Y:S01]  /*74c0*/  ISETP.GT.AND P2, PT, R2, UR52, PT ;  /* 0x0000003402007c0c */ /* 0x000fe2000bf44270 */
[-C--:B------:R-:W-:Y:S01]  /*74d0*/  FMUL.FTZ R90, R90, R7.reuse ;  /* 0x000000075a5a7220 */ /* 0x080fe20000410000 */
[-C--:B------:R-:W-:Y:S01]  /*74e0*/  FMUL.FTZ R91, R91, R7.reuse ;  /* 0x000000075b5b7220 */ /* 0x080fe20000410000 */
[----:B------:R-:W-:Y:S01]  /*74f0*/  FADD.FTZ R38, R32, R15 ;  /* 0x0000000f20267221 */ /* 0x000fe20000010000 */
[----:B------:R-:W0:Y:S01]  /*7500*/  MUFU.EX2 R84, R84 ;  /* 0x0000005400547308 */ /* 0x000e220000000800 */
[----:B-1----:R-:W-:Y:S01]  /*7510*/  FADD.FTZ R30, R31, R20 ;  /* 0x000000141f1e7221 */ /* 0x002fe20000010000 */
[----:B------:R1:W-:Y:S01]  /*7520*/  STSM.16.M88.4 [R17+0x21800], R24 ;  /* 0x0218001811007844 */ /* 0x0003e20000000200 */
[--C-:B------:R-:W-:Y:S01]  /*7530*/  FFMA.FTZ R20, R71, UR33, -R81.reuse ;  /* 0x0000002147147c23 */ /* 0x100fe20008010851 */
[--C-:B------:R-:W-:Y:S01]  /*7540*/  FFMA.FTZ R15, R74, UR33, -R81.reuse ;  /* 0x000000214a0f7c23 */ /* 0x100fe20008010851 */
[----:B------:R-:W-:Y:S01]  /*7550*/  FFMA.FTZ R81, R87, UR33, -R81 ;  /* 0x0000002157517c23 */ /* 0x000fe20008010851 */
[-C--:B------:R-:W-:Y:S01]  /*7560*/  FMUL.FTZ R94, R94, R7.reuse ;  /* 0x000000075e5e7220 */ /* 0x080fe20000410000 */
[-C--:B------:R-:W-:Y:S01]  /*7570*/  FMUL.FTZ R95, R95, R7.reuse ;  /* 0x000000075f5f7220 */ /* 0x080fe20000410000 */
[----:B------:R-:W3:Y:S01]  /*7580*/  MUFU.EX2 R39, R39 ;  /* 0x0000002700277308 */ /* 0x000ee20000000800 */
[----:B--2---:R-:W-:Y:S01]  /*7590*/  FADD.FTZ R59, R35, R30 ;  /* 0x0000001e233b7221 */ /* 0x004fe20000010000 */
[-C--:B------:R-:W-:Y:S01]  /*75a0*/  FMUL.FTZ R98, R98, R7.reuse ;  /* 0x0000000762627220 */ /* 0x080fe20000410000 */
[-C--:B------:R-:W-:Y:S01]  /*75b0*/  FMUL.FTZ R99, R99, R7.reuse ;  /* 0x0000000763637220 */ /* 0x080fe20000410000 */
[-C--:B------:R-:W-:Y:S01]  /*75c0*/  FMUL.FTZ R102, R102, R7.reuse ;  /* 0x0000000766667220 */ /* 0x080fe20000410000 */
[-C--:B------:R-:W-:Y:S01]  /*75d0*/  FMUL.FTZ R103, R103, R7.reuse ;  /* 0x0000000767677220 */ /* 0x080fe20000410000 */
[-C--:B------:R-:W-:Y:S01]  /*75e0*/  FMUL.FTZ R106, R106, R7.reuse ;  /* 0x000000076a6a7220 */ /* 0x080fe20000410000 */
[-C--:B------:R-:W-:Y:S01]  /*75f0*/  FMUL.FTZ R107, R107, R7.reuse ;  /* 0x000000076b6b7220 */ /* 0x080fe20000410000 */
[----:B------:R-:W2:Y:S01]  /*7600*/  MUFU.EX2 R85, R85 ;  /* 0x0000005500557308 */ /* 0x000ea20000000800 */
[----:B0-----:R-:W-:Y:S01]  /*7610*/  FADD.FTZ R30, R84, R59 ;  /* 0x0000003b541e7221 */ /* 0x001fe20000010000 */
[----:B------:R-:W-:Y:S01]  /*7620*/  FADD.FTZ R59, R33, R38 ;  /* 0x00000026213b7221 */ /* 0x000fe20000010000 */
[-C--:B------:R-:W-:Y:S01]  /*7630*/  FMUL.FTZ R110, R110, R7.reuse ;  /* 0x000000076e6e7220 */ /* 0x080fe20000410000 */
[-C--:B------:R-:W-:Y:S01]  /*7640*/  FMUL.FTZ R111, R111, R7.reuse ;  /* 0x000000076f6f7220 */ /* 0x080fe20000410000 */
[----:B------:R-:W-:Y:S01]  /*7650*/  FMUL.FTZ R114, R114, R7 ;  /* 0x0000000772727220 */ /* 0x000fe20000410000 */
[C---:B------:R-:W-:Y:S01]  /*7660*/  FADD.FTZ R38, R36.reuse, R59 ;  /* 0x0000003b24267221 */ /* 0x040fe20000010000 */
[----:B------:R-:W-:Y:S01]  /*7670*/  F2FP.F16.F32.PACK_AB R36, R36, R33 ;  /* 0x000000212424723e */ /* 0x000fe200000000ff */
[----:B------:R-:W0:Y:S01]  /*7680*/  MUFU.EX2 R141, R141 ;  /* 0x0000008d008d7308 */ /* 0x000e220000000800 */
[----:B---3--:R-:W-:Y:S01]  /*7690*/  FADD.FTZ R30, R39, R30 ;  /* 0x0000001e271e7221 */ /* 0x008fe20000010000 */
[----:B------:R-:W-:Y:S01]  /*76a0*/  FADD.FTZ R67, R37, R38 ;  /* 0x0000002625437221 */ /* 0x000fe20000010000 */
[----:B------:R-:W-:Y:S01]  /*76b0*/  F2FP.F16.F32.PACK_AB R38, R40, R37 ;  /* 0x000000252826723e */ /* 0x000fe200000000ff */
[-C--:B------:R-:W-:Y:S01]  /*76c0*/  FMUL.FTZ R115, R115, R7.reuse ;  /* 0x0000000773737220 */ /* 0x080fe20000410000 */
[-C--:B------:R-:W-:Y:S01]  /*76d0*/  FMUL.FTZ R118, R118, R7.reuse ;  /* 0x0000000776767220 */ /* 0x080fe20000410000 */
        /* <DEDUP_REMOVED lines=9> */
[----:B------:R-:W-:Y:S01]  /*7770*/  FMUL.FTZ R134, R134, R7 ;  /* 0x0000000786867220 */ /* 0x000fe20000410000 */
[----:B------:R-:W2:Y:S01]  /*7780*/  MUFU.EX2 R146, R146 ;  /* 0x0000009200927308 */ /* 0x000ea20000000800 */
[C---:B0-----:R-:W-:Y:S01]  /*7790*/  FADD.FTZ R59, R141.reuse, R30 ;  /* 0x0000001e8d3b7221 */ /* 0x041fe20000010000 */
[----:B------:R-:W-:Y:S01]  /*77a0*/  FADD.FTZ R30, R40, R67 ;  /* 0x00000043281e7221 */ /* 0x000fe20000010000 */
[----:B------:R-:W-:Y:S01]  /*77b0*/  F2FP.F16.F32.PACK_AB R37, R141, R85 ;  /* 0x000000558d25723e */ /* 0x000fe200000000ff */
[----:B------:R-:W-:Y:S01]  /*77c0*/  FMUL.FTZ R135, R135, R7 ;  /* 0x0000000787877220 */ /* 0x000fe20000410000 */
[----:B------:R-:W-:-:S02]  /*77d0*/  VIADD R2, R2, 0xffffffff ;  /* 0xffffffff02027836 */ /* 0x000fc40000000000 */
[----:B------:R-:W-:Y:S01]  /*77e0*/  FADD.FTZ R67, R41, R30 ;  /* 0x0000001e29437221 */ /* 0x000fe20000010000 */
[----:B------:R-:W-:Y:S01]  /*77f0*/  IMAD.MOV.U32 R7, RZ, RZ, R13 ;  /* 0x000000ffff077224 */ /* 0x000fe200078e000d */
[----:B------:R-:W0:Y:S01]  /*7800*/  MUFU.EX2 R34, R34 ;  /* 0x0000002200227308 */ /* 0x000e220000000800 */
[----:B---3--:R-:W-:Y:S01]  /*7810*/  FADD.FTZ R59, R46, R59 ;  /* 0x0000003b2e3b7221 */ /* 0x008fe20000010000 */
[C---:B------:R-:W-:Y:S01]  /*7820*/  FADD.FTZ R30, R44.reuse, R67 ;  /* 0x000000432c1e7221 */ /* 0x040fe20000010000 */
[----:B------:R-:W-:-:S03]  /*7830*/  F2FP.F16.F32.PACK_AB R44, R44, R41 ;  /* 0x000000292c2c723e */ /* 0x000fc600000000ff */
[----:B------:R-:W-:Y:S01]  /*7840*/  FADD.FTZ R21, R45, R30 ;  /* 0x0000001e2d157221 */ /* 0x000fe20000010000 */
[----:B------:R-:W-:Y:S01]  /*7850*/  F2FP.F16.F32.PACK_AB R30, R32, R29 ;  /* 0x0000001d201e723e */ /* 0x000fe200000000ff */
[----:B------:R-:W3:Y:S01]  /*7860*/  MUFU.EX2 R42, R42 ;  /* 0x0000002a002a7308 */ /* 0x000ee20000000800 */
[----:B--2---:R-:W-:Y:S01]  /*7870*/  FADD.FTZ R59, R146, R59 ;  /* 0x0000003b923b7221 */ /* 0x004fe20000010000 */
[----:B------:R-:W-:Y:S01]  /*7880*/  FADD.FTZ R54, R48, R21 ;  /* 0x0000001530367221 */ /* 0x000fe20000010000 */
[----:B------:R-:W-:Y:S02]  /*7890*/  F2FP.F16.F32.PACK_AB R29, R35, R31 ;  /* 0x0000001f231d723e */ /* 0x000fe400000000ff */
[----:B------:R-:W-:Y:S01]  /*78a0*/  F2FP.F16.F32.PACK_AB R31, R39, R84 ;  /* 0x00000054271f723e */ /* 0x000fe200000000ff */
[----:B-1----:R-:W-:Y:S01]  /*78b0*/  FADD.FTZ R25, R49, R54 ;  /* 0x0000003631197221 */ /* 0x002fe20000010000 */
[----:B------:R-:W-:Y:S01]  /*78c0*/  F2FP.F16.F32.PACK_AB R39, R146, R46 ;  /* 0x0000002e9227723e */ /* 0x000fe200000000ff */
[----:B------:R-:W1:Y:S01]  /*78d0*/  MUFU.EX2 R47, R47 ;  /* 0x0000002f002f7308 */ /* 0x000e620000000800 */
[----:B0-----:R-:W-:Y:S01]  /*78e0*/  FADD.FTZ R59, R34, R59 ;  /* 0x0000003b223b7221 */ /* 0x001fe20000010000 */
[----:B------:R0:W-:Y:S01]  /*78f0*/  STSM.16.M88.4 [R23], R28 ;  /* 0x0000001c17007844 */ /* 0x0001e20000000200 */
[----:B------:R-:W-:-:S02]  /*7900*/  F2FP.F16.F32.PACK_AB R46, R48, R45 ;  /* 0x0000002d302e723e */ /* 0x000fc400000000ff */
[----:B------:R-:W-:Y:S01]  /*7910*/  F2FP.F16.F32.PACK_AB R54, R56, R53 ;  /* 0x000000353836723e */ /* 0x000fe200000000ff */
[----:B------:R2:W-:Y:S02]  /*7920*/  STSM.16.M88.4 [R19], R36 ;  /* 0x0000002413007844 */ /* 0x0005e40000000200 */
[----:B------:R-:W4:Y:S01]  /*7930*/  MUFU.EX2 R43, R43 ;  /* 0x0000002b002b7308 */ /* 0x000f220000000800 */
[C---:B---3--:R-:W-:Y:S01]  /*7940*/  FADD.FTZ R32, R42.reuse, R59 ;  /* 0x0000003b2a207221 */ /* 0x048fe20000010000 */
[----:B------:R-:W-:-:S06]  /*7950*/  F2FP.F16.F32.PACK_AB R45, R42, R34 ;  /* 0x000000222a2d723e */ /* 0x000fcc00000000ff */
[----:B------:R-:W3:Y:S01]  /*7960*/  MUFU.EX2 R50, R50 ;  /* 0x0000003200327308 */ /* 0x000ee20000000800 */
[----:B-1----:R-:W-:-:S07]  /*7970*/  FADD.FTZ R32, R47, R32 ;  /* 0x000000202f207221 */ /* 0x002fce0000010000 */
[----:B------:R-:W1:Y:S01]  /*7980*/  MUFU.EX2 R51, R51 ;  /* 0x0000003300337308 */ /* 0x000e620000000800 */
[C---:B----4-:R-:W-:Y:S01]  /*7990*/  FADD.FTZ R21, R43.reuse, R32 ;  /* 0x000000202b157221 */ /* 0x050fe20000010000 */
[C---:B------:R-:W-:Y:S01]  /*79a0*/  FADD.FTZ R32, R52.reuse, R25 ;  /* 0x0000001934207221 */ /* 0x040fe20000010000 */
[----:B------:R-:W-:Y:S02]  /*79b0*/  F2FP.F16.F32.PACK_AB R47, R43, R47 ;  /* 0x0000002f2b2f723e */ /* 0x000fe400000000ff */
[----:B------:R-:W-:-:S03]  /*79c0*/  F2FP.F16.F32.PACK_AB R52, R52, R49 ;  /* 0x000000313434723e */ /* 0x000fc600000000ff */
[----:B------:R-:W4:Y:S01]  /*79d0*/  MUFU.EX2 R55, R55 ;  /* 0x0000003700377308 */ /* 0x000f220000000800 */
[----:B---3--:R-:W-:Y:S01]  /*79e0*/  FADD.FTZ R24, R50, R21 ;  /* 0x0000001532187221 */ /* 0x008fe20000010000 */
[----:B------:R-:W-:Y:S01]  /*79f0*/  FADD.FTZ R21, R53, R32 ;  /* 0x0000002035157221 */ /* 0x000fe20000010000 */
[----:B------:R2:W-:Y:S03]  /*7a00*/  STSM.16.M88.4 [R18], R44 ;  /* 0x0000002c12007844 */ /* 0x0005e60000000200 */
[----:B------:R-:W-:Y:S02]  /*7a10*/  FADD.FTZ R40, R56, R21 ;  /* 0x0000001538287221 */ /* 0x000fe40000010000 */
[----:B------:R-:W3:Y:S01]  /*7a20*/  MUFU.EX2 R4, R4 ;  /* 0x0000000400047308 */ /* 0x000ee20000000800 */
[----:B-1----:R-:W-:Y:S01]  /*7a30*/  FADD.FTZ R24, R51, R24 ;  /* 0x0000001833187221 */ /* 0x002fe20000010000 */
[----:B------:R-:W-:Y:S01]  /*7a40*/  FADD.FTZ R25, R57, R40 ;  /* 0x0000002839197221 */ /* 0x000fe20000010000 */
[----:B------:R-:W-:-:S03]  /*7a50*/  F2FP.F16.F32.PACK_AB R53, R51, R50 ;  /* 0x000000323335723e */ /* 0x000fc600000000ff */
[C---:B------:R-:W-:Y:S01]  /*7a60*/  FADD.FTZ R40, R60.reuse, R25 ;  /* 0x000000193c287221 */ /* 0x040fe20000010000 */
[----:B------:R-:W-:Y:S01]  /*7a70*/  F2FP.F16.F32.PACK_AB R60, R60, R57 ;  /* 0x000000393c3c723e */ /* 0x000fe200000000ff */
[----:B------:R-:W1:Y:S01]  /*7a80*/  MUFU.EX2 R3, R3 ;  /* 0x0000000300037308 */ /* 0x000e620000000800 */
[----:B----4-:R-:W-:Y:S01]  /*7a90*/  FADD.FTZ R21, R55, R24 ;  /* 0x0000001837157221 */ /* 0x010fe20000010000 */
[----:B------:R-:W-:-:S04]  /*7aa0*/  FADD.FTZ R25, R61, R40 ;  /* 0x000000283d197221 */ /* 0x000fc80000010000 */
[----:B0-----:R-:W-:Y:S02]  /*7ab0*/  FADD.FTZ R28, R64, R25 ;  /* 0x00000019401c7221 */ /* 0x001fe40000010000 */
[----:B------:R-:W0:Y:S01]  /*7ac0*/  MUFU.EX2 R14, R14 ;  /* 0x0000000e000e7308 */ /* 0x000e220000000800 */
[C---:B---3--:R-:W-:Y:S01]  /*7ad0*/  FADD.FTZ R24, R4.reuse, R21 ;  /* 0x0000001504187221 */ /* 0x048fe20000010000 */
[----:B------:R-:W-:-:S05]  /*7ae0*/  F2FP.F16.F32.PACK_AB R55, R4, R55 ;  /* 0x000000370437723e */ /* 0x000fca00000000ff */
[----:B------:R2:W-:Y:S01]  /*7af0*/  STSM.16.M88.4 [R17+0x27800], R52 ;  /* 0x0278003411007844 */ /* 0x0005e20000000200 */
[----:B------:R-:W3:Y:S01]  /*7b00*/  MUFU.EX2 R65, R65 ;  /* 0x0000004100417308 */ /* 0x000ee20000000800 */
[----:B-1----:R-:W-:-:S07]  /*7b10*/  FADD.FTZ R21, R3, R24 ;  /* 0x0000001803157221 */ /* 0x002fce0000010000 */
[----:B------:R-:W1:Y:S01]  /*7b20*/  MUFU.EX2 R63, R63 ;  /* 0x0000003f003f7308 */ /* 0x000e620000000800 */
[C---:B0-----:R-:W-:Y:S01]  /*7b30*/  FADD.FTZ R24, R14.reuse, R21 ;  /* 0x000000150e187221 */ /* 0x041fe20000010000 */
[----:B------:R-:W-:-:S06]  /*7b40*/  F2FP.F16.F32.PACK_AB R61, R14, R3 ;  /* 0x000000030e3d723e */ /* 0x000fcc00000000ff */
[----:B------:R-:W0:Y:S01]  /*7b50*/  MUFU.EX2 R68, R68 ;  /* 0x0000004400447308 */ /* 0x000e220000000800 */
[----:B---3--:R-:W-:-:S07]  /*7b60*/  FADD.FTZ R25, R65, R28 ;  /* 0x0000001c41197221 */ /* 0x008fce0000010000 */
[----:B------:R-:W3:Y:S01]  /*7b70*/  MUFU.EX2 R20, R20 ;  /* 0x0000001400147308 */ /* 0x000ee20000000800 */
[----:B-1----:R-:W-:-:S07]  /*7b80*/  FADD.FTZ R21, R63, R24 ;  /* 0x000000183f157221 */ /* 0x002fce0000010000 */
[----:B------:R-:W1:Y:S01]  /*7b90*/  MUFU.EX2 R69, R69 ;  /* 0x0000004500457308 */ /* 0x000e620000000800 */
[C---:B0-----:R-:W-:Y:S01]  /*7ba0*/  FADD.FTZ R24, R68.reuse, R25 ;  /* 0x0000001944187221 */ /* 0x041fe20000010000 */
[----:B------:R-:W-:-:S06]  /*7bb0*/  F2FP.F16.F32.PACK_AB R68, R68, R65 ;  /* 0x000000414444723e */ /* 0x000fcc00000000ff */
[----:B------:R-:W0:Y:S01]  /*7bc0*/  MUFU.EX2 R15, R15 ;  /* 0x0000000f000f7308 */ /* 0x000e220000000800 */
[C---:B---3--:R-:W-:Y:S01]  /*7bd0*/  FADD.FTZ R4, R20.reuse, R21 ;  /* 0x0000001514047221 */ /* 0x048fe20000010000 */
[----:B------:R-:W-:-:S05]  /*7be0*/  F2FP.F16.F32.PACK_AB R63, R20, R63 ;  /* 0x0000003f143f723e */ /* 0x000fca00000000ff */
[----:B------:R2:W-:Y:S01]  /*7bf0*/  STSM.16.M88.4 [R136], R60 ;  /* 0x0000003c88007844 */ /* 0x0005e20000000200 */
[----:B------:R-:W3:Y:S01]  /*7c00*/  MUFU.EX2 R72, R72 ;  /* 0x0000004800487308 */ /* 0x000ee20000000800 */
[----:B-1----:R-:W-:-:S07]  /*7c10*/  FADD.FTZ R25, R69, R24 ;  /* 0x0000001845197221 */ /* 0x002fce0000010000 */
[----:B------:R-:W1:Y:S01]  /*7c20*/  MUFU.EX2 R26, R75 ;  /* 0x0000004b001a7308 */ /* 0x000e620000000800 */
[----:B0-----:R-:W-:-:S07]  /*7c30*/  FADD.FTZ R21, R15, R4 ;  /* 0x000000040f157221 */ /* 0x001fce0000010000 */
[----:B------:R-:W0:Y:S01]  /*7c40*/  MUFU.EX2 R73, R73 ;  /* 0x0000004900497308 */ /* 0x000e220000000800 */
[C---:B---3--:R-:W-:Y:S01]  /*7c50*/  FADD.FTZ R24, R72.reuse, R25 ;  /* 0x0000001948187221 */ /* 0x048fe20000010000 */
[----:B------:R-:W-:-:S06]  /*7c60*/  F2FP.F16.F32.PACK_AB R70, R72, R69 ;  /* 0x000000454846723e */ /* 0x000fcc00000000ff */
[----:B------:R-:W3:Y:S01]  /*7c70*/  MUFU.EX2 R71, R78 ;  /* 0x0000004e00477308 */ /* 0x000ee20000000800 */
[C---:B-1----:R-:W-:Y:S01]  /*7c80*/  FADD.FTZ R4, R26.reuse, R21 ;  /* 0x000000151a047221 */ /* 0x042fe20000010000 */
[----:B------:R-:W-:-:S06]  /*7c90*/  F2FP.F16.F32.PACK_AB R69, R26, R15 ;  /* 0x0000000f1a45723e */ /* 0x000fcc00000000ff */
[----:B------:R-:W1:Y:S01]  /*7ca0*/  MUFU.EX2 R76, R76 ;  /* 0x0000004c004c7308 */ /* 0x000e620000000800 */
[----:B0-----:R-:W-:-:S07]  /*7cb0*/  FADD.FTZ R25, R73, R24 ;  /* 0x0000001849197221 */ /* 0x001fce0000010000 */
[----:B------:R-:W0:Y:S01]  /*7cc0*/  MUFU.EX2 R32, R79 ;  /* 0x0000004f00207308 */ /* 0x000e220000000800 */
[----:B---3--:R-:W-:-:S07]  /*7cd0*/  FADD.FTZ R21, R71, R4 ;  /* 0x0000000447157221 */ /* 0x008fce0000010000 */
[----:B------:R-:W3:Y:S01]  /*7ce0*/  MUFU.EX2 R77, R77 ;  /* 0x0000004d004d7308 */ /* 0x000ee20000000800 */
[C---:B-1----:R-:W-:Y:S01]  /*7cf0*/  FADD.FTZ R4, R76.reuse, R25 ;  /* 0x000000194c047221 */ /* 0x042fe20000010000 */
[----:B------:R-:W-:-:S06]  /*7d00*/  F2FP.F16.F32.PACK_AB R24, R76, R73 ;  /* 0x000000494c18723e */ /* 0x000fcc00000000ff */
[----:B------:R-:W1:Y:S01]  /*7d10*/  MUFU.EX2 R82, R82 ;  /* 0x0000005200527308 */ /* 0x000e620000000800 */
[C---:B0-----:R-:W-:Y:S01]  /*7d20*/  F2FP.F16.F32.PACK_AB R71, R32.reuse, R71 ;  /* 0x000000472047723e */ /* 0x041fe200000000ff */
[----:B------:R-:W-:-:S04]  /*7d30*/  FADD.FTZ R21, R32, R21 ;  /* 0x0000001520157221 */ /* 0x000fc80000010000 */
[----:B------:R2:W-:Y:S02]  /*7d40*/  STSM.16.M88.4 [R19+0x6000], R68 ;  /* 0x0060004413007844 */ /* 0x0005e40000000200 */
[----:B------:R-:W0:Y:S01]  /*7d50*/  MUFU.EX2 R83, R83 ;  /* 0x0000005300537308 */ /* 0x000e220000000800 */
[----:B---3--:R-:W-:Y:S01]  /*7d60*/  F2FP.F16.F32.PACK_AB R26, R0, R77 ;  /* 0x0000004d001a723e */ /* 0x008fe200000000ff */
[----:B------:R-:W-:-:S04]  /*7d70*/  FADD.FTZ R77, R77, R4 ;  /* 0x000000044d4d7221 */ /* 0x000fc80000010000 */
[----:B------:R-:W-:Y:S01]  /*7d80*/  FADD.FTZ R4, R0, R77 ;  /* 0x0000004d00047221 */ /* 0x000fe20000010000 */
[----:B------:R-:W-:Y:S01]  /*7d90*/  IMAD.MOV.U32 R0, RZ, RZ, R12 ;  /* 0x000000ffff007224 */ /* 0x000fe200078e000c */
[----:B------:R-:W3:Y:S01]  /*7da0*/  MUFU.EX2 R86, R86 ;  /* 0x0000005600567308 */ /* 0x000ee20000000800 */
[----:B-1----:R-:W-:-:S07]  /*7db0*/  FADD.FTZ R21, R82, R21 ;  /* 0x0000001552157221 */ /* 0x002fce0000010000 */
[----:B------:R-:W1:Y:S01]  /*7dc0*/  MUFU.EX2 R81, R81 ;  /* 0x0000005100517308 */ /* 0x000e620000000800 */
[C---:B0-----:R-:W-:Y:S01]  /*7dd0*/  F2FP.F16.F32.PACK_AB R25, R83.reuse, R82 ;  /* 0x000000525319723e */ /* 0x041fe200000000ff */
[----:B------:R-:W-:-:S04]  /*7de0*/  FADD.FTZ R21, R83, R21 ;  /* 0x0000001553157221 */ /* 0x000fc80000010000 */
[----:B---3--:R-:W-:Y:S01]  /*7df0*/  FADD.FTZ R21, R86, R21 ;  /* 0x0000001556157221 */ /* 0x008fe20000010000 */
[----:B-1----:R-:W-:-:S03]  /*7e00*/  F2FP.F16.F32.PACK_AB R27, R81, R86 ;  /* 0x00000056511b723e */ /* 0x002fc600000000ff */
[----:B------:R-:W-:Y:S02]  /*7e10*/  FADD.FTZ R3, R81, R21 ;  /* 0x0000001551037221 */ /* 0x000fe40000010000 */
[----:B------:R2:W-:Y:S01]  /*7e20*/  STSM.16.M88.4 [R18+0x6000], R24 ;  /* 0x0060001812007844 */ /* 0x0005e20000000200 */
[----:B------:R0:W-:Y:S06]  /*7e30*/  MEMBAR.ALL.CTA ;  /* 0x0000000000007992 */ /* 0x0001ec0000008000 */
[----:B0-----:R-:W0:Y:S02]  /*7e40*/  FENCE.VIEW.ASYNC.S ;  /* 0x00000000000073c6 */ /* 0x001e240000000000 */
[----:B0-----:R-:W-:Y:S01]  /*7e50*/  NOP ;  /* 0x0000000000007918 */ /* 0x001fe20000000000 */
[----:B------:R-:W-:Y:S05]  /*7e60*/  @P2 BRA `(.L_x_884) ;  /* 0xffffffcc00f82947 */ /* 0x000fea000383ffff */
[----:B------:R-:W-:Y:S01]  /*7e70*/  IMAD.MOV.U32 R7, RZ, RZ, R13 ;  /* 0x000000ffff077224 */ /* 0x000fe200078e000d */
[----:B------:R-:W-:Y:S01]  /*7e80*/  UMOV UR43, UR51 ;  /* 0x00000033002b7c82 */ /* 0x000fe20008000000 */
[----:B------:R-:W-:Y:S01]  /*7e90*/  IMAD.MOV.U32 R0, RZ, RZ, R12 ;  /* 0x000000ffff007224 */ /* 0x000fe200078e000c */
[----:B------:R-:W-:-:S06]  /*7ea0*/  UMOV UR46, UR50 ;  /* 0x00000032002e7c82 */ /* 0x000fcc0008000000 */
.L_x_867:
[----:B---3--:R-:W-:Y:S01]  /*7eb0*/  IADD3 R8, R137, 0xc0, -R139 ;  /* 0x000000c089087810 */ /* 0x008fe20007ffe88b */
[----:B------:R-:W-:Y:S02]  /*7ec0*/  ULDC UR11, c[0x0][0x9e4] ;  /* 0x00027900000b7ab9 */ /* 0x000fe40000000800 */
[----:B------:R-:W-:Y:S02]  /*7ed0*/  UISETP.GE.AND UP0, UPT, UR11, 0x1, UPT ;  /* 0x000000010b00788c */ /* 0x000fe4000bf06270 */
[----:B------:R-:W-:-:S04]  /*7ee0*/  IMAD R8, R145, 0xc0, R8 ;  /* 0x000000c091087824 */ /* 0x000fc800078e0208 */
[----:B------:R-:W-:Y:S02]  /*7ef0*/  PLOP3.LUT P5, PT, PT, PT, UP0, 0x80, 0x0 ;  /* 0x000000000000781c */ /* 0x000fe40003faf008 */
[----:B------:R-:W-:-:S13]  /*7f00*/  R2UR UR10, R8 ;  /* 0x00000000080a72ca */ /* 0x000fda00000e0000 */
[----:B------:R-:W-:Y:S01]  /*7f10*/  UIADD3 UR35, UR10, -UR35, URZ ;  /* 0x800000230a237290 */ /* 0x000fe2000fffe03f */
        /* <DEDUP_REMOVED lines=11> */
.L_x_886:
[----:B------:R-:W-:-:S11]  /*7fd0*/  UISETP.NE.AND UP0, UPT, UR11, 0x1, UPT ;  /* 0x000000010b00788c */ /* 0x000fd6000bf05270 */
[----:B------:R-:W-:Y:S02]  /*7fe0*/  @UP0 ULDC.64 UR14, c[0x0][0x9e8] ;  /* 0x00027a00000e0ab9 */ /* 0x000fe40000000a00 */
[----:B------:R-:W-:-:S04]  /*7ff0*/  UIMAD.WIDE.U32 UR6, UR10, UR14, URZ ;  /* 0x0000000e0a0672a5 */ /* 0x000fc8000f8e003f */
[----:B------:R-:W-:-:S12]  /*8000*/  @UP0 USHF.R.U32.HI UR10, URZ, UR15, UR7 ;  /* 0x0000000f3f0a0299 */ /* 0x000fd80008011607 */
.L_x_887:
[----:B------:R-:W-:-:S04]  /*8010*/  UIMAD UR10, UR10, UR11, URZ ;  /* 0x0000000b0a0a72a4 */ /* 0x000fc8000f8e023f */
[----:B------:R-:W-:-:S04]  /*8020*/  UISETP.LT.AND UP0, UPT, UR35, UR10, UPT ;  /* 0x0000000a2300728c */ /* 0x000fc8000bf01270 */
[----:B------:R-:W-:-:S12]  /*8030*/  USEL UR35, UR35, UR10, !UP0 ;  /* 0x0000000a23237287 */ /* 0x000fd8000c000000 */
.L_x_885:
        /* <DEDUP_REMOVED lines=13> */
.L_x_897:
        /* <DEDUP_REMOVED lines=9> */
.L_x_890:
[----:B------:R-:W-:Y:S01]  /*81a0*/  ULEA UR6, UR43, UR42, 0x3 ;  /* 0x0000002a2b067291 */ /* 0x000fe2000f8e183f */
[----:B------:R-:W-:-:S05]  /*81b0*/  IMAD.U32 R0, RZ, RZ, UR46 ;  /* 0x0000002eff007e24 */ /* 0x000fca000f8e00ff */
[----:B------:R-:W-:-:S04]  /*81c0*/  SHF.L.U32 R0, R0, 0x1f, RZ ;  /* 0x0000001f00007819 */ /* 0x000fc800000006ff */
[----:B------:R0:W1:Y:S01]  /*81d0*/  SYNCS.PHASECHK.TRANS64.TRYWAIT P2, [UR6+0x2d830], R0 ;  /* 0x02d83000ff0075a7 */ /* 0x0000620008040146 */
[----:B------:R-:W-:Y:S05]  /*81e0*/  @!P0 BRA `(.L_x_891) ;  /* 0x0000000000048947 */ /* 0x000fea0003800000 */
[----:B------:R-:W-:Y:S01]  /*81f0*/  BPT.TRAP 0x1 ;  /* 0x000000040000795c */ /* 0x000fe20000300000 */
.L_x_891:
[----:B-1----:R-:W-:Y:S05]  /*8200*/  @P2 BRA `(.L_x_889) ;  /* 0x0000000000082947 */ /* 0x002fea0003800000 */
[----:B------:R-:W1:Y:S02]  /*8210*/  SYNCS.PHASECHK.TRANS64.TRYWAIT P2, [UR6+0x2d830], R0 ;  /* 0x02d83000ff0075a7 */ /* 0x000e640008040146 */
[----:B-1----:R-:W-:Y:S05]  /*8220*/  @!P2 BRA `(.L_x_892) ;  /* 0x000000c0004ca947 */ /* 0x002fea0003800000 */
.L_x_889:
        /* <DEDUP_REMOVED lines=37> */
.L_x_894:
[----:B------:R-:W-:Y:S01]  /*8480*/  ULEA UR6, UR35, UR42, 0x3 ;  /* 0x0000002a23067291 */ /* 0x000fe2000f8e183f */
[----:B------:R-:W-:-:S05]  /*8490*/  IMAD.U32 R0, RZ, RZ, UR28 ;  /* 0x0000001cff007e24 */ /* 0x000fca000f8e00ff */
[----:B------:R-:W-:-:S04]  /*84a0*/  SHF.L.U32 R0, R0, 0x1f, RZ ;  /* 0x0000001f00007819 */ /* 0x000fc800000006ff */
[----:B------:R0:W1:Y:S01]  /*84b0*/  SYNCS.PHASECHK.TRANS64.TRYWAIT P2, [UR6+0x2d850], R0 ;  /* 0x02d85000ff0075a7 */ /* 0x0000620008040146 */
[----:B------:R-:W-:Y:S05]  /*84c0*/  @!P0 BRA `(.L_x_895) ;  /* 0x0000000000048947 */ /* 0x000fea0003800000 */
[----:B------:R-:W-:Y:S01]  /*84d0*/  BPT.TRAP 0x1 ;  /* 0x000000040000795c */ /* 0x000fe20000300000 */
.L_x_895:
[----:B-1----:R-:W-:Y:S05]  /*84e0*/  @P2 BRA `(.L_x_893) ;  /* 0x0000000000082947 */ /* 0x002fea0003800000 */
[----:B------:R-:W1:Y:S02]  /*84f0*/  SYNCS.PHASECHK.TRANS64.TRYWAIT P2, [UR6+0x2d850], R0 ;  /* 0x02d85000ff0075a7 */ /* 0x000e640008040146 */
[----:B-1----:R-:W-:Y:S05]  /*8500*/  @!P2 BRA `(.L_x_896) ;  /* 0x000000bc00aca947 */ /* 0x002fea0003800000 */
.L_x_893:
[----:B------:R-:W-:Y:S01]  /*8510*/  UIADD3 UR6, UR42, 0x400, URZ ;  /* 0x000004002a067890 */ /* 0x000fe2000fffe03f */
[----:B------:R-:W-:Y:S01]  /*8520*/  WARPGROUP.ARRIVE ;  /* 0x00000000000079c5 */ /* 0x000fe20000000000 */
[----:B------:R-:W-:Y:S01]  /*8530*/  UMOV UR29, 0x40000040 ;  /* 0x40000040001d7882 */ /* 0x000fe20000000000 */
[----:B------:R-:W-:Y:S01]  /*8540*/  UMOV UR31, 0x80000020 ;  /* 0x80000020001f7882 */ /* 0x000fe20000000000 */
[----:B------:R-:W-:Y:S01]  /*8550*/  USHF.R.U32.HI UR6, URZ, 0x4, UR6 ;  /* 0x000000043f067899 */ /* 0x000fe20008011606 */
[----:B01----:R-:W-:Y:S02]  /*8560*/  FMNMX.FTZ R0, R24, R9, !PT ;  /* 0x0000000918007209 */ /* 0x003fe40007810000 */
[----:B------:R-:W0:Y:S01]  /*8570*/  S2R R141, SR_TID.X ;  /* 0x00000000008d7919 */ /* 0x000e220000002100 */
[----:B------:R-:W-:Y:S01]  /*8580*/  FMNMX.FTZ R20, R26, R8, !PT ;  /* 0x000000081a147209 */ /* 0x000fe20007810000 */
[----:B------:R-:W-:Y:S01]  /*8590*/  ULOP3.LUT UR6, UR6, 0x3fff, URZ, 0xc0, !UPT ;  /* 0x00003fff06067892 */ /* 0x000fe2000f8ec03f */
[----:B------:R-:W-:-:S03]  /*85a0*/  FMNMX.FTZ R7, R25, R0, !PT ;  /* 0x0000000019077209 */ /* 0x000fc60007810000 */
        /* <DEDUP_REMOVED lines=15> */
[----:B------:R-:W-:Y:S02]  /*86a0*/  FMNMX.FTZ R7, R37, R0, !PT ;  /* 0x0000000025077209 */ /* 0x000fe40007810000 */
[----:B0-----:R-:W-:Y:S02]  /*86b0*/  SHF.R.U32.HI R138, RZ, 0x7, R141 ;  /* 0x00000007ff8a7819 */ /* 0x001fe4000001168d */
[----:B------:R-:W-:Y:S02]  /*86c0*/  FMNMX.FTZ R0, R40, R7, !PT ;  /* 0x0000000728007209 */ /* 0x000fe40007810000 */
[----:B------:R-:W-:Y:S02]  /*86d0*/  ISETP.GE.U32.AND P2, PT, R141, 0x180, PT ;  /* 0x000001808d00780c */ /* 0x000fe40003f46070 */
        /* <DEDUP_REMOVED lines=28> */
[----:B------:R-:W0:Y:S01]  /*88a0*/  SHFL.BFLY PT, R0, R7, 0x2, 0x1f ;  /* 0x0c401f0007007f89 */ /* 0x000e2200000e0000 */
[----:B------:R-:W-:Y:S01]  /*88b0*/  UMOV UR29, 0x40000040 ;  /* 0x40000040001d7882 */ /* 0x000fe20000000000 */
[----:B------:R-:W-:Y:S01]  /*88c0*/  UMOV UR31, 0x80000020 ;  /* 0x80000020001f7882 */ /* 0x000fe20000000000 */
[----:B0-----:R-:W-:Y:S02]  /*88d0*/  FMNMX.FTZ R13, R7, R0, !PT ;  /* 0x00000000070d7209 */ /* 0x001fe40007810000 */
[----:B------:R-:W-:-:S03]  /*88e0*/  FMNMX.FTZ R7, R27, R20, !PT ;  /* 0x000000141b077209 */ /* 0x000fc60007810000 */
[----:B------:R-:W0:Y:S01]  /*88f0*/  SHFL.BFLY PT, R0, R13, 0x1, 0x1f ;  /* 0x0c201f000d007f89 */ /* 0x000e2200000e0000 */
[----:B------:R-:W-:-:S04]  /*8900*/  FMNMX.FTZ R20, R30, R7, !PT ;  /* 0x000000071e147209 */ /* 0x000fc80007810000 */
[----:B------:R-:W-:Y:S02]  /*8910*/  FMNMX.FTZ R7, R31, R20, !PT ;  /* 0x000000141f077209 */ /* 0x000fe40007810000 */
[----:B0-----:R-:W-:-:S05]  /*8920*/  FMNMX.FTZ R0, R13, R0, !PT ;  /* 0x000000000d007209 */ /* 0x001fca0007810000 */
        /* <DEDUP_REMOVED lines=12> */
[--C-:B------:R-:W-:Y:S01]  /*89f0*/  FFMA.FTZ R29, R44, UR33, -R10.reuse ;  /* 0x000000212c1d7c23 */ /* 0x100fe2000801080a */
[--C-:B------:R-:W-:Y:S01]  /*8a00*/  FFMA.FTZ R44, R53, UR33, -R10.reuse ;  /* 0x00000021352c7c23 */ /* 0x100fe2000801080a */
[--C-:B------:R-:W-:Y:S01]  /*8a10*/  FFMA.FTZ R53, R64, UR33, -R10.reuse ;  /* 0x0000002140357c23 */ /* 0x100fe2000801080a */
[----:B------:R-:W-:Y:S01]  /*8a20*/  FMNMX.FTZ R7, R39, R24, !PT ;  /* 0x0000001827077209 */ /* 0x000fe20007810000 */
[----:B------:R-:W-:Y:S01]  /*8a30*/  FMUL.FTZ R9, R9, UR33 ;  /* 0x0000002109097c20 */ /* 0x000fe20008410000 */
[--C-:B------:R-:W-:Y:S01]  /*8a40*/  FFMA.FTZ R41, R41, UR33, -R10.reuse ;  /* 0x0000002129297c23 */ /* 0x100fe2000801080a */
        /* <DEDUP_REMOVED lines=10> */
[--C-:B0-----:R-:W-:Y:S01]  /*8af0*/  FFMA.FTZ R37, R48, UR33, -R10.reuse ;  /* 0x0000002130257c23 */ /* 0x101fe2000801080a */
[--C-:B------:R-:W-:Y:S01]  /*8b00*/  FFMA.FTZ R48, R57, UR33, -R10.reuse ;  /* 0x0000002139307c23 */ /* 0x100fe2000801080a */
[--C-:B------:R-:W-:Y:S01]  /*8b10*/  FFMA.FTZ R57, R68, UR33, -R10.reuse ;  /* 0x0000002144397c23 */ /* 0x100fe2000801080a */
[----:B------:R-:W-:Y:S01]  /*8b20*/  FMNMX.FTZ R7, R47, R28, !PT ;  /* 0x0000001c2f077209 */ /* 0x000fe20007810000 */
[--C-:B------:R-:W-:Y:S01]  /*8b30*/  FFMA.FTZ R68, R77, UR33, -R10.reuse ;  /* 0x000000214d447c23 */ /* 0x100fe2000801080a */
[----:B------:R0:W-:Y:S01]  /*8b40*/  MUFU.EX2 R28, R41 ;  /* 0x00000029001c7308 */ /* 0x0001e20000000800 */
[--C-:B------:R-:W-:Y:S01]  /*8b50*/  FFMA.FTZ R40, R49, UR33, -R10.reuse ;  /* 0x0000002131287c23 */ /* 0x100fe2000801080a */
[----:B------:R-:W-:Y:S01]  /*8b60*/  FMNMX.FTZ R32, R50, R7, !PT ;  /* 0x0000000732207209 */ /* 0x000fe20007810000 */
[--C-:B------:R-:W-:Y:S01]  /*8b70*/  FFMA.FTZ R45, R56, UR33, -R10.reuse ;  /* 0x00000021382d7c23 */ /* 0x100fe2000801080a */
[----:B------:R-:W-:Y:S01]  /*8b80*/  FFMA.FTZ R49, R60, UR33, -R10 ;  /* 0x000000213c317c23 */ /* 0x000fe2000801080a */
[----:B------:R-:W-:-:S02]  /*8b90*/  WARPGROUP.DEPBAR.LE gsb0, 0x0 ;  /* 0x00008000000079c5 */ /* 0x000fc40000010000 */
[----:B------:R-:W-:Y:S01]  /*8ba0*/  WARPGROUP.ARRIVE ;  /* 0x00000000000079c5 */ /* 0x000fe20000000000 */
[----:B------:R-:W-:Y:S01]  /*8bb0*/  FMNMX.FTZ R7, R51, R32, !PT ;  /* 0x0000002033077209 */ /* 0x000fe20007810000 */
[--C-:B0-----:R-:W-:Y:S01]  /*8bc0*/  FFMA.FTZ R41, R52, UR33, -R10.reuse ;  /* 0x0000002134297c23 */ /* 0x101fe2000801080a */
[----:B------:R-:W-:Y:S01]  /*8bd0*/  MUFU.EX2 R9, R9 ;  /* 0x0000000900097308 */ /* 0x000fe20000000800 */
        /* <DEDUP_REMOVED lines=38> */
[----:B------:R-:W-:-:S05]  /*8e40*/  FMNMX.FTZ R32, R87, R32, !PT ;  /* 0x0000002057207209 */ /* 0x000fca0007810000 */
[----:B------:R-:W0:Y:S01]  /*8e50*/  SHFL.BFLY PT, R7, R32, 0x2, 0x1f ;  /* 0x0c401f0020077f89 */ /* 0x000e2200000e0000 */
[----:B------:R-:W-:Y:S08]  /*8e60*/  MUFU.EX2 R36, R36 ;  /* 0x0000002400247308 */ /* 0x000ff00000000800 */
[----:B------:R-:W-:Y:S08]  /*8e70*/  MUFU.EX2 R37, R37 ;  /* 0x0000002500257308 */ /* 0x000ff00000000800 */
[----:B------:R-:W-:Y:S01]  /*8e80*/  MUFU.EX2 R40, R40 ;  /* 0x0000002800287308 */ /* 0x000fe20000000800 */
[----:B0-----:R-:W-:-:S07]  /*8e90*/  FMNMX.FTZ R33, R32, R7, !PT ;  /* 0x0000000720217209 */ /* 0x001fce0007810000 */
[----:B------:R-:W-:Y:S01]  /*8ea0*/  MUFU.EX2 R41, R41 ;  /* 0x0000002900297308 */ /* 0x000fe20000000800 */
[----:B------:R-:W-:Y:S02]  /*8eb0*/  WARPGROUP.DEPBAR.LE gsb0, 0x0 ;  /* 0x00008000000079c5 */ /* 0x000fe40000010000 */
[----:B------:R-:W-:Y:S01]  /*8ec0*/  WARPGROUP.ARRIVE ;  /* 0x00000000000079c5 */ /* 0x000fe20000000000 */
[----:B------:R-:W0:Y:S04]  /*8ed0*/  SHFL.BFLY PT, R32, R33, 0x1, 0x1f ;  /* 0x0c201f0021207f89 */ /* 0x000e2800000e0000 */
[----:B------:R-:W-:Y:S01]  /*8ee0*/  MUFU.EX2 R44, R44 ;  /* 0x0000002c002c7308 */ /* 0x000fe20000000800 */
[----:B------:R-:W-:Y:S01]  /*8ef0*/  HGMMA.64x96x16.F32 R88, gdesc[UR28].tnspB, R88, gsb0 ;  /* 0x416000001c5879f0 */ /* 0x000fe20008000858 */
[----:B------:R-:W-:-:S02]  /*8f00*/  UIADD3 UR28, UR6, 0x600, URZ ;  /* 0x00000600061c7890 */ /* 0x000fc4000fffe03f */
[----:B------:R-:W-:-:S04]  /*8f10*/  UIADD3 UR30, UR7, 0x100, URZ ;  /* 0x00000100071e7890 */ /* 0x000fc8000fffe03f */
[----:B------:R-:W-:Y:S01]  /*8f20*/  MUFU.EX2 R45, R45 ;  /* 0x0000002d002d7308 */ /* 0x000fe20000000800 */
[----:B------:R-:W-:Y:S01]  /*8f30*/  UMOV UR29, 0x40000040 ;  /* 0x40000040001d7882 */ /* 0x000fe20000000000 */
[----:B------:R-:W-:-:S06]  /*8f40*/  UMOV UR31, 0x80000020 ;  /* 0x80000020001f7882 */ /* 0x000fcc0000000000 */
[----:B------:R-:W-:Y:S01]  /*8f50*/  MUFU.EX2 R48, R48 ;  /* 0x0000003000307308 */ /* 0x000fe20000000800 */
[----:B0-----:R-:W-:-:S07]  /*8f60*/  FMNMX.FTZ R7, R33, R32, !PT ;  /* 0x0000002021077209 */ /* 0x001fce0007810000 */
[----:B------:R-:W-:Y:S01]  /*8f70*/  MUFU.EX2 R49, R49 ;  /* 0x0000003100317308 */ /* 0x000fe20000000800 */
[C---:B------:R-:W-:Y:S01]  /*8f80*/  FMUL.FTZ R32, R7.reuse, UR33 ;  /* 0x0000002107207c20 */ /* 0x040fe20008410000 */
[----:B------:R-:W-:-:S03]  /*8f90*/  FADD.FTZ R8, -R7, R8 ;  /* 0x0000000807087221 */ /* 0x000fc60000010100 */
[--C-:B------:R-:W-:Y:S01]  /*8fa0*/  FFMA.FTZ R77, R34, UR33, -R32.reuse ;  /* 0x00000021224d7c23 */ /* 0x100fe20008010820 */
[--C-:B------:R-:W-:Y:S01]  /*8fb0*/  FFMA.FTZ R84, R35, UR33, -R32.reuse ;  /* 0x0000002123547c23 */ /* 0x100fe20008010820 */
[----:B------:R-:W-:Y:S02]  /*8fc0*/  IMAD.U32 R34, RZ, RZ, UR43 ;  /* 0x0000002bff227e24 */ /* 0x000fe4000f8e00ff */
[----:B------:R-:W-:Y:S01]  /*8fd0*/  FMUL.FTZ R8, R8, UR33 ;  /* 0x0000002108087c20 */ /* 0x000fe20008410000 */
[--C-:B------:R-:W-:Y:S01]  /*8fe0*/  FFMA.FTZ R33, R26, UR33, -R32.reuse ;  /* 0x000000211a217c23 */ /* 0x100fe20008010820 */
[----:B------:R-:W-:Y:S02]  /*8ff0*/  IMAD.U32 R35, RZ, RZ, UR35 ;  /* 0x00000023ff237e24 */ /* 0x000fe4000f8e00ff */
[--C-:B------:R-:W-:Y:S01]  /*9000*/  FFMA.FTZ R26, R27, UR33, -R32.reuse ;  /* 0x000000211b1a7c23 */ /* 0x100fe20008010820 */
[----:B------:R-:W-:Y:S01]  /*9010*/  @!P1 LEA R34, R34, UR42, 0x3 ;  /* 0x0000002a22229c11 */ /* 0x000fe2000f8e18ff */
[--C-:B------:R-:W-:Y:S01]  /*9020*/  FFMA.FTZ R80, R30, UR33, -R32.reuse ;  /* 0x000000211e507c23 */ /* 0x100fe20008010820 */
[----:B------:R-:W-:Y:S01]  /*9030*/  MUFU.EX2 R8, R8 ;  /* 0x0000000800087308 */ /* 0x000fe20000000800 */
[----:B------:R-:W-:Y:S01]  /*9040*/  @!P1 LEA R35, R35, UR42, 0x3 ;  /* 0x0000002a23239c11 */ /* 0x000fe2000f8e18ff */
[----:B------:R-:W-:Y:S01]  /*9050*/  FFMA.FTZ R85, R39, UR33, -R32 ;  /* 0x0000002127557c23 */ /* 0x000fe20008010820 */
[----:B------:R-:W-:-:S02]  /*9060*/  VIADD R30, R138, 0x9 ;  /* 0x000000098a1e7836 */ /* 0x000fc40000000000 */
[--C-:B------:R-:W-:Y:S01]  /*9070*/  FFMA.FTZ R39, R42, UR33, -R32.reuse ;  /* 0x000000212a277c23 */ /* 0x100fe20008010820 */
[--C-:B------:R-:W-:Y:S01]  /*9080*/  FFMA.FTZ R42, R43, UR33, -R32.reuse ;  /* 0x000000212b2a7c23 */ /* 0x100fe20008010820 */
[----:B------:R-:W-:Y:S02]  /*9090*/  @!P1 VIADD R34, R34, 0x2d840 ;  /* 0x0002d84022229836 */ /* 0x000fe40000000000 */
[--C-:B------:R-:W-:Y:S01]  /*90a0*/  FFMA.FTZ R43, R47, UR33, -R32.reuse ;  /* 0x000000212f2b7c23 */ /* 0x100fe20008010820 */
[----:B------:R-:W0:Y:S01]  /*90b0*/  MUFU.EX2 R33, R33 ;  /* 0x0000002100217308 */ /* 0x000e220000000800 */
[----:B------:R-:W-:Y:S02]  /*90c0*/  @!P1 VIADD R35, R35, 0x2d860 ;  /* 0x0002d86023239836 */ /* 0x000fe40000000000 */
[--C-:B------:R-:W-:Y:S01]  /*90d0*/  FFMA.FTZ R47, R55, UR33, -R32.reuse ;  /* 0x00000021372f7c23 */ /* 0x100fe20008010820 */
[--C-:B------:R-:W-:Y:S01]  /*90e0*/  FFMA.FTZ R81, R31, UR33, -R32.reuse ;  /* 0x000000211f517c23 */ /* 0x100fe20008010820 */
[----:B------:R-:W-:Y:S01]  /*90f0*/  SEL R55, R30, 0x9, !P2 ;  /* 0x000000091e377807 */ /* 0x000fe20005000000 */
[----:B------:R-:W-:Y:S01]  /*9100*/  FFMA.FTZ R76, R38, UR33, -R32 ;  /* 0x00000021264c7c23 */ /* 0x000fe20008010820 */
[----:B------:R-:W-:Y:S01]  /*9110*/  @!P1 PRMT R34, RZ, 0x654, R34 ;  /* 0x00000654ff229816 */ /* 0x000fe20000000022 */
[--C-:B------:R-:W-:Y:S01]  /*9120*/  FFMA.FTZ R27, R46, UR33, -R32.reuse ;  /* 0x000000212e1b7c23 */ /* 0x100fe20008010820 */
[----:B------:R-:W1:Y:S01]  /*9130*/  MUFU.EX2 R26, R26 ;  /* 0x0000001a001a7308 */ /* 0x000e620000000800 */
[----:B------:R-:W-:Y:S01]  /*9140*/  @!P1 PRMT R35, RZ, 0x654, R35 ;  /* 0x00000654ff239816 */ /* 0x000fe20000000023 */
[--C-:B------:R-:W-:Y:S01]  /*9150*/  FFMA.FTZ R46, R51, UR33, -R32.reuse ;  /* 0x00000021332e7c23 */ /* 0x100fe20008010820 */
[--C-:B------:R-:W-:Y:S01]  /*9160*/  FFMA.FTZ R51, R62, UR33, -R32.reuse ;  /* 0x000000213e337c23 */ /* 0x100fe20008010820 */
[--C-:B------:R-:W-:Y:S01]  /*9170*/  FFMA.FTZ R38, R50, UR33, -R32.reuse ;  /* 0x0000002132267c23 */ /* 0x100fe20008010820 */
[--C-:B------:R-:W-:Y:S01]  /*9180*/  FFMA.FTZ R50, R59, UR33, -R32.reuse ;  /* 0x000000213b327c23 */ /* 0x100fe20008010820 */
[--C-:B------:R-:W-:Y:S01]  /*9190*/  FFMA.FTZ R31, R54, UR33, -R32.reuse ;  /* 0x00000021361f7c23 */ /* 0x100fe20008010820 */
[--C-:B------:R-:W-:Y:S01]  /*91a0*/  FFMA.FTZ R30, R58, UR33, -R32.reuse ;  /* 0x000000213a1e7c23 */ /* 0x100fe20008010820 */
[----:B------:R-:W2:Y:S01]  /*91b0*/  MUFU.EX2 R80, R80 ;  /* 0x0000005000507308 */ /* 0x000ea20000000800 */
[----:B0-----:R-:W-:Y:S01]  /*91c0*/  FFMA.FTZ R3, R8, R3, R33 ;  /* 0x0000000308037223 */ /* 0x001fe20000010021 */
        /* <DEDUP_REMOVED lines=15> */
[----:B------:R-:W-:Y:S01]  /*92c0*/  F2FP.F16.F32.PACK_AB R33, R26, R33 ;  /* 0x000000211a21723e */ /* 0x000fe200000000ff */
[----:B------:R-:W-:Y:S01]  /*92d0*/  UMOV UR35, UR43 ;  /* 0x0000002b00237c82 */ /* 0x000fe20008000000 */
[C---:B------:R-:W-:Y:S01]  /*92e0*/  ISETP.GT.AND P2, PT, R2.reuse, UR34, PT ;  /* 0x0000002202007c0c */ /* 0x040fe2000bf44270 */
[----:B------:R-:W-:-:S04]  /*92f0*/  VIADD R2, R2, 0xffffffff ;  /* 0xffffffff02027836 */ /* 0x000fc80000000000 */
[----:B------:R-:W3:Y:S08]  /*9300*/  MUFU.EX2 R84, R84 ;  /* 0x0000005400547308 */ /* 0x000ef00000000800 */
[----:B------:R-:W4:Y:S08]  /*9310*/  MUFU.EX2 R76, R76 ;  /* 0x0000004c004c7308 */ /* 0x000f300000000800 */
        /* <DEDUP_REMOVED lines=18> */
[----:B------:R-:W-:Y:S08]  /*9440*/  MUFU.EX2 R52, R52 ;  /* 0x0000003400347308 */ /* 0x000ff00000000800 */
[----:B------:R-:W5:Y:S08]  /*9450*/  MUFU.EX2 R51, R51 ;  /* 0x0000003300337308 */ /* 0x000f700000000800 */
        /* <DEDUP_REMOVED lines=39> */
[----:B------:R-:W-:Y:S01]  /*96d0*/  @!P1 SYNCS.ARRIVE.TRANS64.RED.A1T0 RZ, [R34+URZ], RZ ;  /* 0x000000ff22ff99a7 */ /* 0x000fe2000810043f */
[----:B------:R-:W-:Y:S01]  /*96e0*/  FMUL.FTZ R88, R88, R9 ;  /* 0x0000000958587220 */ /* 0x000fe20000410000 */
[----:B--2---:R-:W-:Y:S01]  /*96f0*/  FFMA.FTZ R55, R70, UR33, -R32 ;  /* 0x0000002146377c23 */ /* 0x004fe20008010820 */
[----:B------:R-:W-:Y:S01]  /*9700*/  F2FP.F16.F32.PACK_AB R32, R12, R11 ;  /* 0x0000000b0c20723e */ /* 0x000fe200000000ff */
[-C--:B------:R-:W-:Y:S01]  /*9710*/  FMUL.FTZ R89, R89, R9.reuse ;  /* 0x0000000959597220 */ /* 0x080fe20000410000 */
[-C--:B------:R-:W-:Y:S01]  /*9720*/  FMUL.FTZ R92, R92, R9.reuse ;  /* 0x000000095c5c7220 */ /* 0x080fe20000410000 */
[-C--:B------:R-:W-:Y:S01]  /*9730*/  FMUL.FTZ R93, R93, R9.reuse ;  /* 0x000000095d5d7220 */ /* 0x080fe20000410000 */
[-C--:B------:R-:W-:Y:S01]  /*9740*/  FMUL.FTZ R96, R96, R9.reuse ;  /* 0x0000000960607220 */ /* 0x080fe20000410000 */
[----:B------:R2:W-:Y:S01]  /*9750*/  @!P1 SYNCS.ARRIVE.TRANS64.RED.A1T0 RZ, [R35+URZ], RZ ;  /* 0x000000ff23ff99a7 */ /* 0x0005e2000810043f */
[----:B------:R-:W-:Y:S01]  /*9760*/  MUFU.EX2 R55, R55 ;  /* 0x0000003700377308 */ /* 0x000fe20000000800 */
[-C--:B------:R-:W-:Y:S01]  /*9770*/  FMUL.FTZ R97, R97, R9.reuse ;  /* 0x0000000961617220 */ /* 0x080fe20000410000 */
[-C--:B------:R-:W-:Y:S01]  /*9780*/  FMUL.FTZ R100, R100, R9.reuse ;  /* 0x0000000964647220 */ /* 0x080fe20000410000 */
[-C--:B------:R-:W-:Y:S01]  /*9790*/  FMUL.FTZ R101, R101, R9.reuse ;  /* 0x0000000965657220 */ /* 0x080fe20000410000 */
[-C--:B------:R-:W-:Y:S01]  /*97a0*/  FMUL.FTZ R104, R104, R9.reuse ;  /* 0x0000000968687220 */ /* 0x080fe20000410000 */
[-C--:B------:R-:W-:Y:S01]  /*97b0*/  FMUL.FTZ R105, R105, R9.reuse ;  /* 0x0000000969697220 */ /* 0x080fe20000410000 */
[-C--:B------:R-:W-:Y:S01]  /*97c0*/  FMUL.FTZ R108, R108, R9.reuse ;  /* 0x000000096c6c7220 */ /* 0x080fe20000410000 */
[----:B--2---:R-:W-:Y:S01]  /*97d0*/  FFMA.FTZ R35, R9, R4, R11 ;  /* 0x0000000409237223 */ /* 0x004fe2000001000b */
[-C--:B------:R-:W-:Y:S01]  /*97e0*/  FMUL.FTZ R109, R109, R9.reuse ;  /* 0x000000096d6d7220 */ /* 0x080fe20000410000 */
[----:B------:R-:W-:Y:S01]  /*97f0*/  MUFU.EX2 R4, R63 ;  /* 0x0000003f00047308 */ /* 0x000fe20000000800 */
[-C--:B------:R-:W-:Y:S01]  /*9800*/  FMUL.FTZ R112, R112, R9.reuse ;  /* 0x0000000970707220 */ /* 0x080fe20000410000 */
[----:B------:R-:W-:Y:S01]  /*9810*/  FADD.FTZ R34, R12, R35 ;  /* 0x000000230c227221 */ /* 0x000fe20000010000 */
[-C--:B------:R-:W-:Y:S01]  /*9820*/  FMUL.FTZ R113, R113, R9.reuse ;  /* 0x0000000971717220 */ /* 0x080fe20000410000 */
[-C--:B------:R-:W-:Y:S01]  /*9830*/  FMUL.FTZ R116, R116, R9.reuse ;  /* 0x0000000974747220 */ /* 0x080fe20000410000 */
[-C--:B------:R-:W-:Y:S01]  /*9840*/  FMUL.FTZ R117, R117, R9.reuse ;  /* 0x0000000975757220 */ /* 0x080fe20000410000 */
[----:B------:R-:W-:Y:S01]  /*9850*/  FADD.FTZ R35, R13, R34 ;  /* 0x000000220d237221 */ /* 0x000fe20000010000 */
[----:B------:R-:W-:Y:S01]  /*9860*/  FADD.FTZ R34, R80, R3 ;  /* 0x0000000350227221 */ /* 0x000fe20000010000 */
[-C--:B------:R-:W-:Y:S01]  /*9870*/  FMUL.FTZ R120, R120, R9.reuse ;  /* 0x0000000978787220 */ /* 0x080fe20000410000 */
[----:B------:R-:W2:Y:S01]  /*9880*/  MUFU.EX2 R3, R66 ;  /* 0x0000004200037308 */ /* 0x000ea20000000800 */
[----:B------:R-:W-:Y:S01]  /*9890*/  FADD.FTZ R62, R14, R35 ;  /* 0x000000230e3e7221 */ /* 0x000fe20000010000 */
[----:B0-----:R-:W-:Y:S01]  /*98a0*/  FADD.FTZ R34, R81, R34 ;  /* 0x0000002251227221 */ /* 0x001fe20000010000 */
[-C--:B------:R-:W-:Y:S01]  /*98b0*/  FMUL.FTZ R121, R121, R9.reuse ;  /* 0x0000000979797220 */ /* 0x080fe20000410000 */
[-C--:B------:R-:W-:Y:S01]  /*98c0*/  FMUL.FTZ R124, R124, R9.reuse ;  /* 0x000000097c7c7220 */ /* 0x080fe20000410000 */
[----:B------:R-:W-:Y:S01]  /*98d0*/  FADD.FTZ R35, R15, R62 ;  /* 0x0000003e0f237221 */ /* 0x000fe20000010000 */
[----:B-1----:R-:W-:Y:S01]  /*98e0*/  FADD.FTZ R59, R77, R34 ;  /* 0x000000224d3b7221 */ /* 0x002fe20000010000 */
[-C--:B------:R-:W-:Y:S01]  /*98f0*/  FMUL.FTZ R125, R125, R9.reuse ;  /* 0x000000097d7d7220 */ /* 0x080fe20000410000 */
[-C--:B------:R-:W-:Y:S01]  /*9900*/  FMUL.FTZ R128, R128, R9.reuse ;  /* 0x0000000980807220 */ /* 0x080fe20000410000 */
[----:B------:R-:W-:Y:S01]  /*9910*/  FADD.FTZ R34, R20, R35 ;  /* 0x0000002314227221 */ /* 0x000fe20000010000 */
[----:B---3--:R-:W-:Y:S01]  /*9920*/  FADD.FTZ R59, R84, R59 ;  /* 0x0000003b543b7221 */ /* 0x008fe20000010000 */
[-C--:B------:R-:W-:Y:S01]  /*9930*/  FMUL.FTZ R129, R129, R9.reuse ;  /* 0x0000000981817220 */ /* 0x080fe20000410000 */
[-C--:B------:R-:W-:Y:S01]  /*9940*/  FMUL.FTZ R132, R132, R9.reuse ;  /* 0x0000000984847220 */ /* 0x080fe20000410000 */
[----:B------:R-:W-:Y:S01]  /*9950*/  FADD.FTZ R35, R21, R34 ;  /* 0x0000002215237221 */ /* 0x000fe20000010000 */
[----:B----4-:R-:W-:Y:S01]  /*9960*/  FADD.FTZ R34, R76, R59 ;  /* 0x0000003b4c227221 */ /* 0x010fe20000010000 */
[----:B------:R-:W-:Y:S01]  /*9970*/  FMUL.FTZ R133, R133, R9 ;  /* 0x0000000985857220 */ /* 0x000fe20000410000 */
[-C--:B------:R-:W-:Y:S01]  /*9980*/  FMUL.FTZ R90, R90, R8.reuse ;  /* 0x000000085a5a7220 */ /* 0x080fe20000410000 */
[----:B------:R-:W-:Y:S01]  /*9990*/  FADD.FTZ R62, R24, R35 ;  /* 0x00000023183e7221 */ /* 0x000fe20000010000 */
[----:B-----5:R-:W-:Y:S01]  /*99a0*/  FADD.FTZ R34, R85, R34 ;  /* 0x0000002255227221 */ /* 0x020fe20000010000 */
[-C--:B------:R-:W-:Y:S01]  /*99b0*/  FMUL.FTZ R91, R91, R8.reuse ;  /* 0x000000085b5b7220 */ /* 0x080fe20000410000 */
        /* <DEDUP_REMOVED lines=28> */
[----:B0-----:R-:W0:Y:S01]  /*9b80*/  MUFU.EX2 R33, R82 ;  /* 0x0000005200217308 */ /* 0x001e220000000800 */
[----:B------:R-:W-:Y:S01]  /*9b90*/  FADD.FTZ R28, R44, R11 ;  /* 0x0000000b2c1c7221 */ /* 0x000fe20000010000 */
[----:B------:R-:W-:Y:S01]  /*9ba0*/  FADD.FTZ R11, R47, R20 ;  /* 0x000000142f0b7221 */ /* 0x000fe20000010000 */
[----:B------:R-:W-:Y:S01]  /*9bb0*/  F2FP.F16.F32.PACK_AB R25, R42, R39 ;  /* 0x000000272a19723e */ /* 0x000fe200000000ff */
[----:B------:R1:W-:Y:S01]  /*9bc0*/  STSM.16.M88.4 [R23], R12 ;  /* 0x0000000c17007844 */ /* 0x0003e20000000200 */
[----:B------:R-:W-:Y:S01]  /*9bd0*/  FADD.FTZ R21, R45, R28 ;  /* 0x0000001c2d157221 */ /* 0x000fe20000010000 */
[----:B------:R-:W-:Y:S01]  /*9be0*/  FADD.FTZ R11, R30, R11 ;  /* 0x0000000b1e0b7221 */ /* 0x000fe20000010000 */
[----:B------:R-:W-:Y:S01]  /*9bf0*/  F2FP.F16.F32.PACK_AB R26, R36, R29 ;  /* 0x0000001d241a723e */ /* 0x000fe200000000ff */
[----:B------:R-:W3:Y:S01]  /*9c00*/  MUFU.EX2 R35, R86 ;  /* 0x0000005600237308 */ /* 0x000ee20000000800 */
[----:B------:R-:W-:Y:S01]  /*9c10*/  FADD.FTZ R20, R48, R21 ;  /* 0x0000001530147221 */ /* 0x000fe20000010000 */
[----:B------:R-:W-:Y:S01]  /*9c20*/  FADD.FTZ R28, R50, R11 ;  /* 0x0000000b321c7221 */ /* 0x000fe20000010000 */
[----:B------:R-:W-:Y:S01]  /*9c30*/  F2FP.F16.F32.PACK_AB R27, R43, R27 ;  /* 0x0000001b2b1b723e */ /* 0x000fe200000000ff */
[----:B------:R-:W-:Y:S01]  /*9c40*/  FMUL.FTZ R106, R106, R8 ;  /* 0x000000086a6a7220 */ /* 0x000fe20000410000 */
[----:B------:R-:W-:Y:S01]  /*9c50*/  FADD.FTZ R11, R49, R20 ;  /* 0x00000014310b7221 */ /* 0x000fe20000010000 */
[----:B------:R-:W-:Y:S01]  /*9c60*/  FADD.FTZ R21, R51, R28 ;  /* 0x0000001c33157221 */ /* 0x000fe20000010000 */
[----:B--2---:R-:W-:Y:S01]  /*9c70*/  F2FP.F16.F32.PACK_AB R29, R54, R3 ;  /* 0x00000003361d723e */ /* 0x004fe200000000ff */
[----:B------:R2:W-:Y:S01]  /*9c80*/  STSM.16.M88.4 [R19], R24 ;  /* 0x0000001813007844 */ /* 0x0005e20000000200 */
[----:B------:R-:W-:Y:S01]  /*9c90*/  FADD.FTZ R20, R52, R11 ;  /* 0x0000000b34147221 */ /* 0x000fe20000010000 */
[----:B------:R-:W-:Y:S01]  /*9ca0*/  FADD.FTZ R28, R4, R21 ;  /* 0x00000015041c7221 */ /* 0x000fe20000010000 */
[----:B------:R-:W4:Y:S01]  /*9cb0*/  MUFU.EX2 R32, R87 ;  /* 0x0000005700207308 */ /* 0x000f220000000800 */
[----:B-1----:R-:W-:Y:S01]  /*9cc0*/  F2FP.F16.F32.PACK_AB R12, R40, R37 ;  /* 0x00000025280c723e */ /* 0x002fe200000000ff */
        /* <DEDUP_REMOVED lines=12> */
[----:B--2---:R-:W-:Y:S01]  /*9d90*/  F2FP.F16.F32.PACK_AB R27, R4, R51 ;  /* 0x00000033041b723e */ /* 0x004fe200000000ff */
[----:B------:R-:W-:Y:S01]  /*9da0*/  FADD.FTZ R4, R60, R11 ;  /* 0x0000000b3c047221 */ /* 0x000fe20000010000 */
[----:B------:R-:W-:Y:S01]  /*9db0*/  FADD.FTZ R21, R58, R21 ;  /* 0x000000153a157221 */ /* 0x000fe20000010000 */
[----:B------:R1:W-:Y:S01]  /*9dc0*/  STSM.16.M88.4 [R18], R12 ;  /* 0x0000000c12007844 */ /* 0x0003e20000000200 */
[----:B------:R-:W-:Y:S01]  /*9dd0*/  F2FP.F16.F32.PACK_AB R24, R48, R45 ;  /* 0x0000002d3018723e */ /* 0x000fe200000000ff */
        /* <DEDUP_REMOVED lines=12> */
[----:B------:R-:W-:Y:S01]  /*9ea0*/  F2FP.F16.F32.PACK_AB R30, R60, R57 ;  /* 0x000000393c1e723e */ /* 0x000fe200000000ff */
[----:B------:R-:W-:Y:S01]  /*9eb0*/  FADD.FTZ R4, R79, R4 ;  /* 0x000000044f047221 */ /* 0x000fe20000010000 */
[----:B-1----:R-:W-:Y:S01]  /*9ec0*/  FADD.FTZ R14, R68, R11 ;  /* 0x0000000b440e7221 */ /* 0x002fe20000010000 */
[----:B------:R-:W-:Y:S01]  /*9ed0*/  F2FP.F16.F32.PACK_AB R31, R58, R55 ;  /* 0x000000373a1f723e */ /* 0x000fe200000000ff */
[----:B------:R-:W-:Y:S01]  /*9ee0*/  FMUL.FTZ R118, R118, R8 ;  /* 0x0000000876767220 */ /* 0x000fe20000410000 */
[----:B------:R-:W-:Y:S01]  /*9ef0*/  F2FP.F16.F32.PACK_AB R12, R64, R61 ;  /* 0x0000003d400c723e */ /* 0x000fe200000000ff */
[----:B------:R-:W-:Y:S01]  /*9f00*/  FADD.FTZ R3, R69, R14 ;  /* 0x0000000e45037221 */ /* 0x000fe20000010000 */
[----:B------:R-:W-:Y:S01]  /*9f10*/  F2FP.F16.F32.PACK_AB R13, R75, R74 ;  /* 0x0000004a4b0d723e */ /* 0x000fe200000000ff */
[----:B------:R1:W-:Y:S01]  /*9f20*/  STSM.16.M88.4 [R136], R28 ;  /* 0x0000001c88007844 */ /* 0x0003e20000000200 */
[----:B------:R-:W-:Y:S01]  /*9f30*/  F2FP.F16.F32.PACK_AB R14, R68, R65 ;  /* 0x00000041440e723e */ /* 0x000fe200000000ff */
[----:B0-----:R-:W-:Y:S01]  /*9f40*/  FADD.FTZ R4, R33, R4 ;  /* 0x0000000421047221 */ /* 0x001fe20000010000 */
[----:B------:R-:W-:Y:S01]  /*9f50*/  F2FP.F16.F32.PACK_AB R15, R79, R78 ;  /* 0x0000004e4f0f723e */ /* 0x000fe200000000ff */
[C---:B------:R-:W-:Y:S01]  /*9f60*/  FADD.FTZ R20, R72.reuse, R3 ;  /* 0x0000000348147221 */ /* 0x040fe20000010000 */
[-C--:B------:R-:W-:Y:S01]  /*9f70*/  FMUL.FTZ R119, R119, R8.reuse ;  /* 0x0000000877777220 */ /* 0x080fe20000410000 */
[C---:B------:R-:W-:Y:S01]  /*9f80*/  FADD.FTZ R4, R83.reuse, R4 ;  /* 0x0000000453047221 */ /* 0x040fe20000010000 */
[----:B--2---:R-:W-:Y:S01]  /*9f90*/  F2FP.F16.F32.PACK_AB R24, R72, R69 ;  /* 0x000000454818723e */ /* 0x004fe200000000ff */
[----:B------:R1:W-:Y:S01]  /*9fa0*/  STSM.16.M88.4 [R19+0x6000], R12 ;  /* 0x0060000c13007844 */ /* 0x0003e20000000200 */
[----:B------:R-:W-:Y:S01]  /*9fb0*/  F2FP.F16.F32.PACK_AB R25, R83, R33 ;  /* 0x000000215319723e */ /* 0x000fe200000000ff */
[----:B---3--:R-:W-:Y:S01]  /*9fc0*/  FADD.FTZ R3, R35, R4 ;  /* 0x0000000423037221 */ /* 0x008fe20000010000 */
[----:B------:R-:W-:Y:S01]  /*9fd0*/  F2FP.F16.F32.PACK_AB R26, R10, R73 ;  /* 0x000000490a1a723e */ /* 0x000fe200000000ff */
[----:B------:R-:W-:Y:S01]  /*9fe0*/  FADD.FTZ R73, R73, R20 ;  /* 0x0000001449497221 */ /* 0x000fe20000010000 */
[----:B----4-:R-:W-:Y:S01]  /*9ff0*/  F2FP.F16.F32.PACK_AB R27, R32, R35 ;  /* 0x00000023201b723e */ /* 0x010fe200000000ff */
[-C--:B------:R-:W-:Y:S01]  /*a000*/  FMUL.FTZ R122, R122, R8.reuse ;  /* 0x000000087a7a7220 */ /* 0x080fe20000410000 */
[-C--:B------:R-:W-:Y:S01]  /*a010*/  FMUL.FTZ R123, R123, R8.reuse ;  /* 0x000000087b7b7220 */ /* 0x080fe20000410000 */
[-C--:B------:R-:W-:Y:S01]  /*a020*/  FMUL.FTZ R126, R126, R8.reuse ;  /* 0x000000087e7e7220 */ /* 0x080fe20000410000 */
[-C--:B------:R-:W-:Y:S01]  /*a030*/  FMUL.FTZ R127, R127, R8.reuse ;  /* 0x000000087f7f7220 */ /* 0x080fe20000410000 */
[----:B------:R1:W-:Y:S01]  /*a040*/  STSM.16.M88.4 [R18+0x6000], R24 ;  /* 0x0060001812007844 */ /* 0x0003e20000000200 */
[-C--:B------:R-:W-:Y:S01]  /*a050*/  FMUL.FTZ R130, R130, R8.reuse ;  /* 0x0000000882827220 */ /* 0x080fe20000410000 */
[-C--:B------:R-:W-:Y:S01]  /*a060*/  FMUL.FTZ R131, R131, R8.reuse ;  /* 0x0000000883837220 */ /* 0x080fe20000410000 */
[-C--:B------:R-:W-:Y:S01]  /*a070*/  FMUL.FTZ R134, R134, R8.reuse ;  /* 0x0000000886867220 */ /* 0x080fe20000410000 */
[----:B------:R-:W-:Y:S01]  /*a080*/  @!PT LDS RZ, [RZ] ;  /* 0x00000000fffff984 */ /* 0x000fe20000000800 */
[----:B------:R-:W-:Y:S01]  /*a090*/  @!PT LDS RZ, [RZ] ;  /* 0x00000000fffff984 */ /* 0x000fe20000000800 */
[----:B------:R-:W-:Y:S01]  /*a0a0*/  @!PT LDS RZ, [RZ] ;  /* 0x00000000fffff984 */ /* 0x000fe20000000800 */
[----:B------:R-:W-:Y:S01]  /*a0b0*/  @!PT LDS RZ, [RZ] ;  /* 0x00000000fffff984 */ /* 0x000fe20000000800 */
[----:B------:R0:W-:Y:S06]  /*a0c0*/  MEMBAR.ALL.CTA ;  /* 0x0000000000007992 */ /* 0x0001ec0000008000 */
[----:B0-----:R-:W0:Y:S01]  /*a0d0*/  FENCE.VIEW.ASYNC.S ;  /* 0x00000000000073c6 */ /* 0x001e220000000000 */
[----:B------:R-:W-:Y:S01]  /*a0e0*/  FMUL.FTZ R135, R135, R8 ;  /* 0x0000000887877220 */ /* 0x000fe20000410000 */
[----:B------:R-:W-:Y:S01]  /*a0f0*/  FADD.FTZ R4, R10, R73 ;  /* 0x000000490a047221 */ /* 0x000fe20000010000 */
[----:B------:R-:W-:Y:S01]  /*a100*/  FADD.FTZ R3, R32, R3 ;  /* 0x0000000320037221 */ /* 0x000fe20000010000 */
[----:B------:R-:W-:-:S02]  /*a110*/  IMAD.MOV.U32 R8, RZ, RZ, R7 ;  /* 0x000000ffff087224 */ /* 0x000fc400078e0007 */
[----:B------:R-:W-:Y:S01]  /*a120*/  IMAD.MOV.U32 R9, RZ, RZ, R0 ;  /* 0x000000ffff097224 */ /* 0x000fe200078e0000 */
[----:B0-----:R-:W-:Y:S01]  /*a130*/  NOP ;  /* 0x0000000000007918 */ /* 0x001fe20000000000 */
[----:B------:R-:W-:Y:S05]  /*a140*/  @P2 BRA `(.L_x_897) ;  /* 0xffffffdc00f02947 */ /* 0x000fea000383ffff */
.L_x_888:
[----:B------:R-:W-:-:S13]  /*a150*/  ISETP.GE.AND P2, PT, R2, UR39, PT ;  /* 0x0000002702007c0c */ /* 0x000fda000bf46270 */
[----:B------:R-:W-:Y:S05]  /*a160*/  @!P2 BRA `(.L_x_898) ;  /* 0x000000300034a947 */ /* 0x000fea0003800000 */
[----:B------:R-:W-:Y:S01]  /*a170*/  IMAD.IADD R10, R137, 0x1, -R139 ;  /* 0x00000001890a7824 */ /* 0x000fe200078e0a8b */
[----:B------:R-:W-:Y:S01]  /*a180*/  UMOV UR28, UR46 ;  /* 0x0000002e001c7c82 */ /* 0x000fe20008000000 */
[----:B-1----:R-:W-:Y:S01]  /*a190*/  IMAD.MOV.U32 R13, RZ, RZ, R7 ;  /* 0x000000ffff0d7224 */ /* 0x002fe200078e0007 */
[----:B------:R-:W-:Y:S01]  /*a1a0*/  UMOV UR50, UR43 ;  /* 0x0000002b00327c82 */ /* 0x000fe20008000000 */
[--C-:B------:R-:W-:Y:S01]  /*a1b0*/  IMAD.IADD R11, R6, 0x1, R10.reuse ;  /* 0x00000001060b7824 */ /* 0x100fe200078e020a */
[----:B------:R-:W-:Y:S01]  /*a1c0*/  ULDC UR34, c[0x0][0x9e4] ;  /* 0x0002790000227ab9 */ /* 0x000fe20000000800 */
[----:B------:R-:W-:Y:S01]  /*a1d0*/  IMAD.IADD R10, R5, 0x1, R10 ;  /* 0x00000001050a7824 */ /* 0x000fe200078e020a */
[----:B------:R-:W-:Y:S01]  /*a1e0*/  ULDC UR47, c[0x0][0x9dc] ;  /* 0x00027700002f7ab9 */ /* 0x000fe20000000800 */
[----:B------:R-:W-:Y:S01]  /*a1f0*/  IMAD.MOV.U32 R12, RZ, RZ, R0 ;  /* 0x000000ffff0c7224 */ /* 0x000fe200078e0000 */
[----:B------:R-:W-:Y:S01]  /*a200*/  LOP3.LUT R9, RZ, R11, RZ, 0x33, !PT ;  /* 0x0000000bff097212 */ /* 0x000fe200078e33ff */
[----:B------:R-:W-:Y:S01]  /*a210*/  ULDC UR33, c[0x0][0x988] ;  /* 0x0002620000217ab9 */ /* 0x000fe20000000800 */
[----:B------:R-:W-:Y:S01]  /*a220*/  LOP3.LUT R8, RZ, R10, RZ, 0x33, !PT ;  /* 0x0000000aff087212 */ /* 0x000fe200078e33ff */
[----:B------:R-:W-:-:S06]  /*a230*/  ULDC UR35, c[0x0][0x9e0] ;  /* 0x0002780000237ab9 */ /* 0x000fcc0000000800 */
.L_x_915:
        /* <DEDUP_REMOVED lines=9> */
.L_x_900:
[----:B------:R-:W-:Y:S01]  /*a2d0*/  ULEA UR6, UR43, UR42, 0x3 ;  /* 0x0000002a2b067291 */ /* 0x000fe2000f8e183f */
[----:B------:R-:W-:-:S05]  /*a2e0*/  IMAD.U32 R0, RZ, RZ, UR46 ;  /* 0x0000002eff007e24 */ /* 0x000fca000f8e00ff */
[----:B------:R-:W-:-:S04]  /*a2f0*/  SHF.L.U32 R0, R0, 0x1f, RZ ;  /* 0x0000001f00007819 */ /* 0x000fc800000006ff */
[----:B------:R0:W1:Y:S01]  /*a300*/  SYNCS.PHASECHK.TRANS64.TRYWAIT P2, [UR6+0x2d830], R0 ;  /* 0x02d83000ff0075a7 */ /* 0x0000620008040146 */
[----:B------:R-:W-:Y:S05]  /*a310*/  @!P0 BRA `(.L_x_901) ;  /* 0x0000000000048947 */ /* 0x000fea0003800000 */
[----:B------:R-:W-:Y:S01]  /*a320*/  BPT.TRAP 0x1 ;  /* 0x000000040000795c */ /* 0x000fe20000300000 */
.L_x_901:
[----:B-1----:R-:W-:Y:S05]  /*a330*/  @P2 BRA `(.L_x_899) ;  /* 0x0000000000082947 */ /* 0x002fea0003800000 */
[----:B------:R-:W1:Y:S02]  /*a340*/  SYNCS.PHASECHK.TRANS64.TRYWAIT P2, [UR6+0x2d830], R0 ;  /* 0x02d83000ff0075a7 */ /* 0x000e640008040146 */
[----:B-1----:R-:W-:Y:S05]  /*a350*/  @!P2 BRA `(.L_x_902) ;  /* 0x000000a00030a947 */ /* 0x002fea0003800000 */
.L_x_899:
        /* <DEDUP_REMOVED lines=37> */
.L_x_904:
[----:B------:R-:W-:Y:S01]  /*a5b0*/  ULEA UR6, UR50, UR42, 0x3 ;  /* 0x0000002a32067291 */ /* 0x000fe2000f8e183f */
[----:B------:R-:W-:-:S05]  /*a5c0*/  IMAD.U32 R0, RZ, RZ, UR28 ;  /* 0x0000001cff007e24 */ /* 0x000fca000f8e00ff */
[----:B------:R-:W-:-:S04]  /*a5d0*/  SHF.L.U32 R0, R0, 0x1f, RZ ;  /* 0x0000001f00007819 */ /* 0x000fc800000006ff */
[----:B------:R0:W1:Y:S01]  /*a5e0*/  SYNCS.PHASECHK.TRANS64.TRYWAIT P2, [UR6+0x2d850], R0 ;  /* 0x02d85000ff0075a7 */ /* 0x0000620008040146 */
[----:B------:R-:W-:Y:S05]  /*a5f0*/  @!P0 BRA `(.L_x_905) ;  /* 0x0000000000048947 */ /* 0x000fea0003800000 */
[----:B------:R-:W-:Y:S01]  /*a600*/  BPT.TRAP 0x1 ;  /* 0x000000040000795c */ /* 0x000fe20000300000 */
.L_x_905:
[----:B-1----:R-:W-:Y:S05]  /*a610*/  @P2 BRA `(.L_x_903) ;  /* 0x0000000000082947 */ /* 0x002fea0003800000 */
[----:B------:R-:W1:Y:S02]  /*a620*/  SYNCS.PHASECHK.TRANS64.TRYWAIT P2, [UR6+0x2d850], R0 ;  /* 0x02d85000ff0075a7 */ /* 0x000e640008040146 */
[----:B-1----:R-:W-:Y:S05]  /*a630*/  @!P2 BRA `(.L_x_906) ;  /* 0x0000009c0090a947 */ /* 0x002fea0003800000 */
.L_x_903:
[----:B------:R-:W-:Y:S01]  /*a640*/  UIADD3 UR6, UR42, 0x400, URZ ;  /* 0x000004002a067890 */ /* 0x000fe2000fffe03f */
[----:B------:R-:W-:Y:S01]  /*a650*/  WARPGROUP.ARRIVE ;  /* 0x00000000000079c5 */ /* 0x000fe20000000000 */
[----:B------:R-:W-:Y:S01]  /*a660*/  UMOV UR29, 0x40000040 ;  /* 0x40000040001d7882 */ /* 0x000fe20000000000 */
[----:B------:R-:W-:Y:S01]  /*a670*/  UMOV UR31, 0x80000020 ;  /* 0x80000020001f7882 */ /* 0x000fe20000000000 */
[----:B------:R-:W-:-:S03]  /*a680*/  USHF.R.U32.HI UR6, URZ, 0x4, UR6 ;  /* 0x000000043f067899 */ /* 0x000fc60008011606 */
[----:B------:R-:W2:Y:S01]  /*a690*/  S2R R14, SR_TID.X ;  /* 0x00000000000e7919 */ /* 0x000ea20000002100 */
[----:B01----:R-:W-:Y:S01]  /*a6a0*/  IMAD.U32 R0, RZ, RZ, UR43 ;  /* 0x0000002bff007e24 */ /* 0x003fe2000f8e00ff */
[----:B------:R-:W-:-:S04]  /*a6b0*/  ULOP3.LUT UR6, UR6, 0x3fff, URZ, 0xc0, !UPT ;  /* 0x00003fff06067892 */ /* 0x000fc8000f8ec03f */
[----:B------:R-:W-:Y:S01]  /*a6c0*/  @!P1 LEA R0, R0, UR42, 0x3 ;  /* 0x0000002a00009c11 */ /* 0x000fe2000f8e18ff */
[----:B------:R-:W-:Y:S02]  /*a6d0*/  ULOP3.LUT UR7, UR6, 0x2000000, URZ, 0xfc, !UPT ;  /* 0x0200000006077892 */ /* 0x000fe4000f8efc3f */
[----:B------:R-:W-:Y:S02]  /*a6e0*/  ULOP3.LUT UR6, UR37, 0x10000, URZ, 0xfc, !UPT ;  /* 0x0001000025067892 */ /* 0x000fe4000f8efc3f */
[----:B------:R-:W-:-:S05]  /*a6f0*/  UIMAD UR7, UR50, 0x600, UR7 ;  /* 0x00000600320778a4 */ /* 0x000fca000f8e0207 */
[----:B------:R-:W-:Y:S02]  /*a700*/  UMOV UR28, UR6 ;  /* 0x00000006001c7c82 */ /* 0x000fe40008000000 */
[----:B------:R-:W-:Y:S02]  /*a710*/  UMOV UR30, UR7 ;  /* 0x00000007001e7c82 */ /* 0x000fe40008000000 */
[----:B------:R-:W-:Y:S01]  /*a720*/  HGMMA.64x96x16.F32 R88, gdesc[UR28].tnspB, R88, gsb0 ;  /* 0x416000001c5879f0 */ /* 0x000fe20008000858 */
[----:B------:R-:W-:Y:S02]  /*a730*/  UIADD3 UR28, UR6, 0x2, URZ ;  /* 0x00000002061c7890 */ /* 0x000fe4000fffe03f */
[----:B------:R-:W-:Y:S01]  /*a740*/  UIADD3 UR30, UR7, 0x40, URZ ;  /* 0x00000040071e7890 */ /* 0x000fe2000fffe03f */
[----:B------:R-:W-:Y:S01]  /*a750*/  UMOV UR29, 0x40000040 ;  /* 0x40000040001d7882 */ /* 0x000fe20000000000 */
[----:B------:R-:W-:Y:S01]  /*a760*/  UMOV UR31, 0x80000020 ;  /* 0x80000020001f7882 */ /* 0x000fe20000000000 */
[----:B--2---:R-:W-:-:S02]  /*a770*/  SHF.R.U32.HI R7, RZ, 0x7, R14 ;  /* 0x00000007ff077819 */ /* 0x004fc4000001160e */
[----:B------:R-:W-:Y:S01]  /*a780*/  ISETP.GE.U32.AND P2, PT, R14, 0x180, PT ;  /* 0x000001800e00780c */ /* 0x000fe20003f46070 */
[----:B------:R-:W-:Y:S02]  /*a790*/  @!P1 VIADD R14, R0, 0x2d840 ;  /* 0x0002d840000e9836 */ /* 0x000fe40000000000 */
[----:B------:R-:W-:Y:S02]  /*a7a0*/  VIADD R7, R7, 0x9 ;  /* 0x0000000907077836 */ /* 0x000fe40000000000 */
[----:B------:R-:W-:-:S03]  /*a7b0*/  IMAD.SHL.U32 R0, R2, 0x80, RZ ;  /* 0x0000008002007824 */ /* 0x000fc600078e00ff */
[----:B------:R-:W-:Y:S02]  /*a7c0*/  SEL R15, R7, 0x9, !P2 ;  /* 0x00000009070f7807 */ /* 0x000fe40005000000 */
[----:B------:R-:W-:Y:S02]  /*a7d0*/  @!P1 PRMT R7, RZ, 0x654, R14 ;  /* 0x00000654ff079816 */ /* 0x000fe4000000000e */
[----:B------:R-:W-:Y:S01]  /*a7e0*/  IADD3 R14, R137, 0x1, -R0 ;  /* 0x00000001890e7810 */ /* 0x000fe20007ffe800 */
        /* <DEDUP_REMOVED lines=49> */
[----:B-1----:R-:W-:-:S04]  /*ab00*/  IMAD.IADD R7, R14, 0x1, -R139 ;  /* 0x000000010e077824 */ /* 0x002fc800078e0a8b */
[----:B------:R-:W-:-:S04]  /*ab10*/  IMAD R7, R16, -0x2, R7 ;  /* 0xfffffffe10077824 */ /* 0x000fc800078e0207 */
[C---:B------:R-:W-:Y:S02]  /*ab20*/  VIADD R138, R7.reuse, UR35 ;  /* 0x00000023078a7c36 */ /* 0x040fe40008000000 */
[----:B------:R-:W-:Y:S02]  /*ab30*/  VIADD R21, R7, UR6 ;  /* 0x0000000607157c36 */ /* 0x000fe40008000000 */
[C---:B------:R-:W-:Y:S02]  /*ab40*/  IMAD.IADD R20, R6.reuse, 0x1, R138 ;  /* 0x0000000106147824 */ /* 0x040fe400078e028a */
[----:B------:R-:W-:Y:S01]  /*ab50*/  IMAD.IADD R7, R6, 0x1, R21 ;  /* 0x0000000106077824 */ /* 0x000fe200078e0215 */
[----:B0-----:R-:W-:Y:S06]  /*ab60*/  @!P5 BRA `(.L_x_907) ;  /* 0x000000000058d947 */ /* 0x001fec0003800000 */
[----:B------:R-:W-:Y:S01]  /*ab70*/  ISETP.GT.AND P2, PT, R11, -0x1, PT ;  /* 0xffffffff0b00780c */ /* 0x000fe20003f44270 */
[----:B------:R-:W-:-:S12]  /*ab80*/  BSSY B0, `(.L_x_908) ;  /* 0x0000010000007945 */ /* 0x000fd80003800000 */
[----:B------:R-:W-:Y:S05]  /*ab90*/  @P2 BRA `(.L_x_909) ;  /* 0x0000000000202947 */ /* 0x000fea0003800000 */
[----:B------:R-:W-:-:S05]  /*aba0*/  IMAD.U32 R141, RZ, RZ, UR34 ;  /* 0x00000022ff8d7e24 */ /* 0x000fca000f8e00ff */
[----:B------:R-:W-:-:S13]  /*abb0*/  ISETP.NE.AND P2, PT, R141, 0x1, PT ;  /* 0x000000018d00780c */ /* 0x000fda0003f45270 */
[----:B------:R-:W0:Y:S02]  /*abc0*/  @P2 LDC.64 R14, c[0x0][0x9e8] ;  /* 0x00027a00ff0e2b82 */ /* 0x000e240000000a00 */
[----:B0-----:R-:W-:-:S04]  /*abd0*/  @P2 IMAD.HI.U32 R144, R9, R14, RZ ;  /* 0x0000000e09902227 */ /* 0x001fc800078e00ff */
[----:B------:R-:W-:Y:S01]  /*abe0*/  IMAD.MOV.U32 R14, RZ, RZ, R9 ;  /* 0x000000ffff0e7224 */ /* 0x000fe200078e0009 */
[----:B------:R-:W-:-:S04]  /*abf0*/  @P2 SHF.R.U32.HI R14, RZ, R15, R144 ;  /* 0x0000000fff0e2219 */ /* 0x000fc80000011690 */
[----:B------:R-:W-:Y:S01]  /*ac00*/  LOP3.LUT R14, RZ, R14, RZ, 0x33, !PT ;  /* 0x0000000eff0e7212 */ /* 0x000fe200078e33ff */
[----:B------:R-:W-:Y:S06]  /*ac10*/  BRA `(.L_x_910) ;  /* 0x0000000000187947 */ /* 0x000fec0003800000 */
.L_x_909:
[----:B------:R-:W-:-:S05]  /*ac20*/  IMAD.U32 R141, RZ, RZ, UR34 ;  /* 0x00000022ff8d7e24 */ /* 0x000fca000f8e00ff */
[----:B------:R-:W-:-:S13]  /*ac30*/  ISETP.NE.AND P2, PT, R141, 0x1, PT ;  /* 0x000000018d00780c */ /* 0x000fda0003f45270 */
[----:B------:R-:W0:Y:S02]  /*ac40*/  @P2 LDC.64 R14, c[0x0][0x9e8] ;  /* 0x00027a00ff0e2b82 */ /* 0x000e240000000a00 */
[----:B0-----:R-:W-:-:S04]  /*ac50*/  @P2 IMAD.HI.U32 R144, R11, R14, RZ ;  /* 0x0000000e0b902227 */ /* 0x001fc800078e00ff */
[----:B------:R-:W-:Y:S01]  /*ac60*/  IMAD.MOV.U32 R14, RZ, RZ, R11 ;  /* 0x000000ffff0e7224 */ /* 0x000fe200078e000b */
[----:B------:R-:W-:-:S07]  /*ac70*/  @P2 SHF.R.U32.HI R14, RZ, R15, R144 ;  /* 0x0000000fff0e2219 */ /* 0x000fce0000011690 */
.L_x_910:
[----:B------:R-:W-:Y:S05]  /*ac80*/  BSYNC B0 ;  /* 0x0000000000007941 */ /* 0x000fea0003800000 */
.L_x_908:
[----:B------:R-:W-:-:S04]  /*ac90*/  IMAD R15, R14, R141, -R0 ;  /* 0x0000008d0e0f7224 */ /* 0x000fc800078e0a00 */
[----:B------:R-:W-:-:S05]  /*aca0*/  IMAD R14, R16, -0x2, R15 ;  /* 0xfffffffe100e7824 */ /* 0x000fca00078e020f */
[----:B------:R-:W-:Y:S02]  /*acb0*/  VIADDMNMX R20, R14, R141, R20, PT ;  /* 0x0000008d0e147246 */ /* 0x000fe40003800114 */
[----:B------:R-:W-:-:S07]  /*acc0*/  VIMNMX R7, R7, R14, !PT ;  /* 0x0000000e07077248 */ /* 0x000fce0007fe0100 */
.L_x_907:
        /* <DEDUP_REMOVED lines=100> */
[----:B------:R-:W-:Y:S01]  /*b310*/  ISETP.GT.AND P3, PT, R10, -0x1, PT ;  /* 0xffffffff0a00780c */ /* 0x000fe20003f64270 */
[----:B------:R-:W-:-:S12]  /*b320*/  BSSY B0, `(.L_x_912) ;  /* 0x0000010000007945 */ /* 0x000fd80003800000 */
[----:B------:R-:W-:Y:S05]  /*b330*/  @P3 BRA `(.L_x_913) ;  /* 0x0000000000203947 */ /* 0x000fea0003800000 */
[----:B------:R-:W-:Y:S02]  /*b340*/  IMAD.U32 R20, RZ, RZ, UR34 ;  /* 0x00000022ff147e24 */ /* 0x000fe4000f8e00ff */
[----:B------:R-:W-:-:S03]  /*b350*/  IMAD.MOV.U32 R7, RZ, RZ, R8 ;  /* 0x000000ffff077224 */ /* 0x000fc600078e0008 */
[----:B------:R-:W-:-:S13]  /*b360*/  ISETP.NE.AND P3, PT, R20, 0x1, PT ;  /* 0x000000011400780c */ /* 0x000fda0003f65270 */
[----:B------:R-:W0:Y:S02]  /*b370*/  @P3 LDC.64 R14, c[0x0][0x9e8] ;  /* 0x00027a00ff0e3b82 */ /* 0x000e240000000a00 */
[----:B0-----:R-:W-:-:S05]  /*b380*/  @P3 IMAD.HI.U32 R14, R8, R14, RZ ;  /* 0x0000000e080e3227 */ /* 0x001fca00078e00ff */
[----:B------:R-:W-:-:S04]  /*b390*/  @P3 SHF.R.U32.HI R7, RZ, R15, R14 ;  /* 0x0000000fff073219 */ /* 0x000fc8000001160e */
[----:B------:R-:W-:Y:S01]  /*b3a0*/  LOP3.LUT R7, RZ, R7, RZ, 0x33, !PT ;  /* 0x00000007ff077212 */ /* 0x000fe200078e33ff */
[----:B------:R-:W-:Y:S06]  /*b3b0*/  BRA `(.L_x_914) ;  /* 0x0000000000187947 */ /* 0x000fec0003800000 */
.L_x_913:
[----:B------:R-:W-:Y:S02]  /*b3c0*/  IMAD.U32 R20, RZ, RZ, UR34 ;  /* 0x00000022ff147e24 */ /* 0x000fe4000f8e00ff */
[----:B------:R-:W-:-:S03]  /*b3d0*/  IMAD.MOV.U32 R7, RZ, RZ, R10 ;  /* 0x000000ffff077224 */ /* 0x000fc600078e000a */
[----:B------:R-:W-:-:S13]  /*b3e0*/  ISETP.NE.AND P3, PT, R20, 0x1, PT ;  /* 0x000000011400780c */ /* 0x000fda0003f65270 */
[----:B------:R-:W0:Y:S02]  /*b3f0*/  @P3 LDC.64 R14, c[0x0][0x9e8] ;  /* 0x00027a00ff0e3b82 */ /* 0x000e240000000a00 */
[----:B0-----:R-:W-:-:S05]  /*b400*/  @P3 IMAD.HI.U32 R14, R10, R14, RZ ;  /* 0x0000000e0a0e3227 */ /* 0x001fca00078e00ff */
[----:B------:R-:W-:-:S07]  /*b410*/  @P3 SHF.R.U32.HI R7, RZ, R15, R14 ;  /* 0x0000000fff073219 */ /* 0x000fce000001160e */
.L_x_914:
[----:B------:R-:W-:Y:S05]  /*b420*/  BSYNC B0 ;  /* 0x0000000000007941 */ /* 0x000fea0003800000 */
.L_x_912:
[----:B------:R-:W-:-:S04]  /*b430*/  IMAD R7, R7, R20, -R0 ;  /* 0x0000001407077224 */ /* 0x000fc800078e0a00 */
[----:B------:R-:W-:-:S05]  /*b440*/  IMAD R7, R16, -0x2, R7 ;  /* 0xfffffffe10077824 */ /* 0x000fca00078e0207 */
[----:B------:R-:W-:Y:S02]  /*b450*/  VIADDMNMX R138, R7, R20, R138, PT ;  /* 0x00000014078a7246 */ /* 0x000fe4000380018a */
[----:B------:R-:W-:-:S07]  /*b460*/  VIMNMX R21, R21, R7, !PT ;  /* 0x0000000715157248 */ /* 0x000fce0007fe0100 */
.L_x_911:
[----:B------:R-:W-:Y:S01]  /*b470*/  FMNMX.FTZ R0, R24, R12, !PT ;  /* 0x0000000c18007209 */ /* 0x000fe20007810000 */
[----:B------:R-:W-:Y:S01]  /*b480*/  UMOV UR28, UR46 ;  /* 0x0000002e001c7c82 */ /* 0x000fe20008000000 */
        /* <DEDUP_REMOVED lines=63> */
[----:B------:R-:W-:Y:S01]  /*b880*/  FSEL R34, R34, -INF , !P4 ;  /* 0xff80000022227808 */ /* 0x000fe20006000000 */
[----:B------:R-:W0:Y:S01]  /*b890*/  SHFL.BFLY PT, R0, R7, 0x2, 0x1f ;  /* 0x0c401f0007007f89 */ /* 0x000e2200000e0000 */
[----:B------:R-:W-:-:S02]  /*b8a0*/  ISETP.GT.AND P4, PT, R21, 0x19, P2 ;  /* 0x000000191500780c */ /* 0x000fc40001784270 */
[C---:B------:R-:W-:Y:S02]  /*b8b0*/  ISETP.LT.OR P3, PT, R138.reuse, 0x39, P3 ;  /* 0x000000398a00780c */ /* 0x040fe40001f61670 */
[----:B------:R-:W-:Y:S02]  /*b8c0*/  FSEL R55, R55, -INF , !P6 ;  /* 0xff80000037377808 */ /* 0x000fe40007000000 */
[C---:B------:R-:W-:Y:S02]  /*b8d0*/  ISETP.GT.AND P6, PT, R21.reuse, 0x48, P2 ;  /* 0x000000481500780c */ /* 0x040fe400017c4270 */
[----:B------:R-:W-:Y:S02]  /*b8e0*/  ISETP.LT.OR P4, PT, R138, 0x1a, P4 ;  /* 0x0000001a8a00780c */ /* 0x000fe40002781670 */
[----:B------:R-:W-:Y:S02]  /*b8f0*/  FSEL R54, R54, -INF , !P3 ;  /* 0xff80000036367808 */ /* 0x000fe40005800000 */
[----:B------:R-:W-:-:S02]  /*b900*/  ISETP.GT.AND P3, PT, R21, 0x41, P2 ;  /* 0x000000411500780c */ /* 0x000fc40001764270 */
[C---:B------:R-:W-:Y:S02]  /*b910*/  ISETP.LT.OR P6, PT, R138.reuse, 0x49, P6 ;  /* 0x000000498a00780c */ /* 0x040fe400037c1670 */
[----:B------:R-:W-:Y:S02]  /*b920*/  FSEL R39, R39, -INF , !P4 ;  /* 0xff80000027277808 */ /* 0x000fe40006000000 */
[----:B------:R-:W-:Y:S02]  /*b930*/  ISETP.GT.AND P4, PT, R21, 0x28, P2 ;  /* 0x000000281500780c */ /* 0x000fe40001784270 */
[----:B------:R-:W-:Y:S02]  /*b940*/  ISETP.LT.OR P3, PT, R138, 0x42, P3 ;  /* 0x000000428a00780c */ /* 0x000fe40001f61670 */
[----:B------:R-:W-:Y:S02]  /*b950*/  FSEL R62, R62, -INF , !P6 ;  /* 0xff8000003e3e7808 */ /* 0x000fe40007000000 */
[----:B0-----:R-:W-:-:S02]  /*b960*/  FMNMX.FTZ R0, R7, R0, !PT ;  /* 0x0000000007007209 */ /* 0x001fc40007810000 */
[----:B------:R-:W-:Y:S02]  /*b970*/  ISETP.GT.AND P6, PT, R21, 0x51, P2 ;  /* 0x000000511500780c */ /* 0x000fe400017c4270 */
[C---:B------:R-:W-:Y:S01]  /*b980*/  ISETP.LT.OR P4, PT, R138.reuse, 0x29, P4 ;  /* 0x000000298a00780c */ /* 0x040fe20002781670 */
[----:B------:R-:W0:Y:S01]  /*b990*/  SHFL.BFLY PT, R7, R0, 0x1, 0x1f ;  /* 0x0c201f0000077f89 */ /* 0x000e2200000e0000 */
[----:B------:R-:W-:Y:S02]  /*b9a0*/  FSEL R59, R59, -INF , !P3 ;  /* 0xff8000003b3b7808 */ /* 0x000fe40005800000 */
[----:B------:R-:W-:Y:S02]  /*b9b0*/  ISETP.GT.AND P3, PT, R21, 0x50, P2 ;  /* 0x000000501500780c */ /* 0x000fe40001764270 */
[----:B------:R-:W-:Y:S02]  /*b9c0*/  ISETP.LT.OR P6, PT, R138, 0x52, P6 ;  /* 0x000000528a00780c */ /* 0x000fe400037c1670 */
[----:B------:R-:W-:-:S02]  /*b9d0*/  FSEL R46, R46, -INF , !P4 ;  /* 0xff8000002e2e7808 */ /* 0x000fc40006000000 */
[----:B------:R-:W-:Y:S02]  /*b9e0*/  ISETP.GT.AND P4, PT, R21, 0x31, P2 ;  /* 0x000000311500780c */ /* 0x000fe40001784270 */
[C---:B------:R-:W-:Y:S02]  /*b9f0*/  ISETP.LT.OR P3, PT, R138.reuse, 0x51, P3 ;  /* 0x000000518a00780c */ /* 0x040fe40001f61670 */
        /* <DEDUP_REMOVED lines=10> */
[C---:B------:R-:W-:Y:S02]  /*baa0*/  ISETP.GT.AND P6, PT, R21.reuse, 0x61, P2 ;  /* 0x000000611500780c */ /* 0x040fe400017c4270 */
[----:B------:R-:W-:Y:S02]  /*bab0*/  ISETP.LT.OR P4, PT, R138, 0x41, P4 ;  /* 0x000000418a00780c */ /* 0x000fe40002781670 */
[----:B------:R-:W-:Y:S02]  /*bac0*/  FSEL R70, R70, -INF , !P3 ;  /* 0xff80000046467808 */ /* 0x000fe40005800000 */
[----:B------:R-:W-:Y:S02]  /*bad0*/  ISETP.GT.AND P3, PT, R21, 0x60, P2 ;  /* 0x000000601500780c */ /* 0x000fe40001764270 */
[----:B------:R-:W-:Y:S02]  /*bae0*/  ISETP.LT.OR P6, PT, R138, 0x62, P6 ;  /* 0x000000628a00780c */ /* 0x000fe400037c1670 */
[----:B------:R-:W-:-:S02]  /*baf0*/  FSEL R58, R58, -INF , !P4 ;  /* 0xff8000003a3a7808 */ /* 0x000fc40006000000 */
[----:B------:R-:W-:Y:S02]  /*bb00*/  ISETP.GT.AND P4, PT, R21, 0x49, P2 ;  /* 0x000000491500780c */ /* 0x000fe40001784270 */
[----:B------:R-:W-:Y:S02]  /*bb10*/  ISETP.LT.OR P3, PT, R138, 0x61, P3 ;  /* 0x000000618a00780c */ /* 0x000fe40001f61670 */
[----:B------:R-:W-:Y:S02]  /*bb20*/  FSEL R75, R75, -INF , !P6 ;  /* 0xff8000004b4b7808 */ /* 0x000fe40007000000 */
[----:B0-----:R-:W-:Y:S02]  /*bb30*/  FMNMX.FTZ R0, R0, R7, !PT ;  /* 0x0000000700007209 */ /* 0x001fe40007810000 */
[----:B------:R-:W-:Y:S02]  /*bb40*/  ISETP.GT.AND P6, PT, R21, 0x69, P2 ;  /* 0x000000691500780c */ /* 0x000fe400017c4270 */
[----:B------:R-:W-:Y:S01]  /*bb50*/  ISETP.LT.OR P4, PT, R138, 0x4a, P4 ;  /* 0x0000004a8a00780c */ /* 0x000fe20002781670 */
[----:B------:R-:W-:Y:S01]  /*bb60*/  FMUL.FTZ R7, R0, UR33 ;  /* 0x0000002100077c20 */ /* 0x000fe20008410000 */
[----:B------:R-:W-:-:S02]  /*bb70*/  FSEL R74, R74, -INF , !P3 ;  /* 0xff8000004a4a7808 */ /* 0x000fc40005800000 */
[----:B------:R-:W-:Y:S02]  /*bb80*/  ISETP.GT.AND P3, PT, R21, 0x68, P2 ;  /* 0x000000681500780c */ /* 0x000fe40001764270 */
[----:B------:R-:W-:Y:S02]  /*bb90*/  ISETP.LT.OR P6, PT, R138, 0x6a, P6 ;  /* 0x0000006a8a00780c */ /* 0x000fe400037c1670 */
[----:B------:R-:W-:Y:S02]  /*bba0*/  FSEL R63, R63, -INF , !P4 ;  /* 0xff8000003f3f7808 */ /* 0x000fe40006000000 */
[----:B------:R-:W-:Y:S02]  /*bbb0*/  FSETP.NEU.FTZ.AND P4, PT, R0, -INF , PT ;  /* 0xff8000000000780b */ /* 0x000fe40003f9d000 */
[----:B------:R-:W-:Y:S02]  /*bbc0*/  ISETP.LT.OR P3, PT, R138, 0x69, P3 ;  /* 0x000000698a00780c */ /* 0x000fe40001f61670 */
[----:B------:R-:W-:-:S02]  /*bbd0*/  FSEL R79, R79, -INF , !P6 ;  /* 0xff8000004f4f7808 */ /* 0x000fc40007000000 */
[----:B------:R-:W-:Y:S02]  /*bbe0*/  ISETP.GT.AND P6, PT, R21, RZ, P2 ;  /* 0x000000ff1500720c */ /* 0x000fe400017c4270 */
[----:B------:R-:W-:Y:S02]  /*bbf0*/  FSEL R7, R7, RZ, P4 ;  /* 0x000000ff07077208 */ /* 0x000fe40002000000 */
[----:B------:R-:W-:Y:S02]  /*bc00*/  FSEL R78, R78, -INF , !P3 ;  /* 0xff8000004e4e7808 */ /* 0x000fe40005800000 */
[----:B------:R-:W-:Y:S01]  /*bc10*/  ISETP.GT.AND P3, PT, R21, 0x70, P2 ;  /* 0x000000701500780c */ /* 0x000fe20001764270 */
[--C-:B------:R-:W-:Y:S01]  /*bc20*/  FFMA.FTZ R15, R25, UR33, -R7.reuse ;  /* 0x00000021190f7c23 */ /* 0x100fe20008010807 */
[C---:B------:R-:W-:Y:S01]  /*bc30*/  ISETP.LT.OR P6, PT, R138.reuse, 0x1, P6 ;  /* 0x000000018a00780c */ /* 0x040fe200037c1670 */
[--C-:B------:R-:W-:Y:S01]  /*bc40*/  FFMA.FTZ R25, R29, UR33, -R7.reuse ;  /* 0x000000211d197c23 */ /* 0x100fe20008010807 */
[----:B------:R-:W-:Y:S01]  /*bc50*/  ISETP.LT.OR P3, PT, R138, 0x71, P3 ;  /* 0x000000718a00780c */ /* 0x000fe20001f61670 */
[--C-:B------:R-:W-:Y:S01]  /*bc60*/  FFMA.FTZ R20, R28, UR33, -R7.reuse ;  /* 0x000000211c147c23 */ /* 0x100fe20008010807 */
[----:B------:R-:W-:Y:S01]  /*bc70*/  FSEL R29, R26, -INF , !P6 ;  /* 0xff8000001a1d7808 */ /* 0x000fe20007000000 */
[--C-:B------:R-:W-:Y:S01]  /*bc80*/  FFMA.FTZ R14, R24, UR33, -R7.reuse ;  /* 0x00000021180e7c23 */ /* 0x100fe20008010807 */
[----:B------:R-:W-:Y:S01]  /*bc90*/  FSEL R82, R82, -INF , !P3 ;  /* 0xff80000052527808 */ /* 0x000fe20005800000 */
[--C-:B------:R-:W-:Y:S01]  /*bca0*/  FFMA.FTZ R24, R32, UR33, -R7.reuse ;  /* 0x0000002120187c23 */ /* 0x100fe20008010807 */
[----:B------:R-:W-:Y:S01]  /*bcb0*/  FMNMX.FTZ R26, R29, R13, !PT ;  /* 0x0000000d1d1a7209 */ /* 0x000fe20007810000 */
[--C-:B------:R-:W-:Y:S01]  /*bcc0*/  FFMA.FTZ R141, R41, UR33, -R7.reuse ;  /* 0x00000021298d7c23 */ /* 0x100fe20008010807 */
[----:B------:R-:W-:Y:S01]  /*bcd0*/  ISETP.GT.AND P3, PT, R21, 0x71, P2 ;  /* 0x000000711500780c */ /* 0x000fe20001764270 */
[--C-:B------:R-:W-:Y:S01]  /*bce0*/  FFMA.FTZ R144, R45, UR33, -R7.reuse ;  /* 0x000000212d907c23 */ /* 0x100fe20008010807 */
[----:B------:R-:W-:Y:S01]  /*bcf0*/  ISETP.GT.AND P6, PT, R21, 0x78, P2 ;  /* 0x000000781500780c */ /* 0x000fe200017c4270 */
[--C-:B------:R-:W-:Y:S01]  /*bd00*/  FFMA.FTZ R57, R57, UR33, -R7.reuse ;  /* 0x0000002139397c23 */ /* 0x100fe20008010807 */
[----:B------:R-:W-:Y:S01]  /*bd10*/  ISETP.GT.AND P2, PT, R21, 0x79, P2 ;  /* 0x000000791500780c */ /* 0x000fe20001744270 */
[--C-:B------:R-:W-:Y:S01]  /*bd20*/  FFMA.FTZ R21, R33, UR33, -R7.reuse ;  /* 0x0000002121157c23 */ /* 0x100fe20008010807 */
[----:B------:R-:W-:Y:S01]  /*bd30*/  FMNMX.FTZ R33, R27, R26, !PT ;  /* 0x0000001a1b217209 */ /* 0x000fe20007810000 */
[--C-:B------:R-:W-:Y:S01]  /*bd40*/  FFMA.FTZ R26, R36, UR33, -R7.reuse ;  /* 0x00000021241a7c23 */ /* 0x100fe20008010807 */
[----:B------:R-:W-:Y:S01]  /*bd50*/  ISETP.LT.OR P3, PT, R138, 0x72, P3 ;  /* 0x000000728a00780c */ /* 0x000fe20001f61670 */
[----:B------:R-:W-:Y:S01]  /*bd60*/  FFMA.FTZ R61, R61, UR33, -R7 ;  /* 0x000000213d3d7c23 */ /* 0x000fe20008010807 */
[----:B------:R-:W-:Y:S01]  /*bd70*/  FMNMX.FTZ R28, R30, R33, !PT ;  /* 0x000000211e1c7209 */ /* 0x000fe20007810000 */
[----:B------:R-:W-:Y:S01]  /*bd80*/  MUFU.EX2 R14, R14 ;  /* 0x0000000e000e7308 */ /* 0x000fe20000000800 */
[----:B------:R-:W-:-:S02]  /*bd90*/  ISETP.LT.OR P6, PT, R138, 0x79, P6 ;  /* 0x000000798a00780c */ /* 0x000fc400037c1670 */
[----:B------:R-:W-:Y:S01]  /*bda0*/  FMNMX.FTZ R33, R31, R28, !PT ;  /* 0x0000001c1f217209 */ /* 0x000fe20007810000 */
[--C-:B------:R-:W-:Y:S01]  /*bdb0*/  FFMA.FTZ R28, R37, UR33, -R7.reuse ;  /* 0x00000021251c7c23 */ /* 0x100fe20008010807 */
[----:B------:R-:W-:Y:S02]  /*bdc0*/  FSEL R83, R83, -INF , !P3 ;  /* 0xff80000053537808 */ /* 0x000fe40005800000 */
[----:B------:R-:W-:Y:S01]  /*bdd0*/  FMNMX.FTZ R32, R34, R33, !PT ;  /* 0x0000002122207209 */ /* 0x000fe20007810000 */
[----:B------:R-:W-:Y:S01]  /*bde0*/  MUFU.EX2 R15, R15 ;  /* 0x0000000f000f7308 */ /* 0x000fe20000000800 */
[----:B------:R-:W-:Y:S02]  /*bdf0*/  ISETP.LT.OR P2, PT, R138, 0x7a, P2 ;  /* 0x0000007a8a00780c */ /* 0x000fe40001741670 */
[----:B------:R-:W-:Y:S01]  /*be00*/  FMNMX.FTZ R33, R35, R32, !PT ;  /* 0x0000002023217209 */ /* 0x000fe20007810000 */
[----:B------:R-:W-:Y:S01]  /*be10*/  FFMA.FTZ R32, R40, UR33, -R7 ;  /* 0x0000002128207c23 */ /* 0x000fe20008010807 */
[----:B------:R-:W-:-:S02]  /*be20*/  FSEL R86, R86, -INF , !P6 ;  /* 0xff80000056567808 */ /* 0x000fc40007000000 */
[----:B------:R-:W-:Y:S01]  /*be30*/  FMNMX.FTZ R36, R38, R33, !PT ;  /* 0x0000002126247209 */ /* 0x000fe20007810000 */
[----:B------:R-:W-:Y:S01]  /*be40*/  MUFU.EX2 R20, R20 ;  /* 0x0000001400147308 */ /* 0x000fe20000000800 */
[----:B------:R-:W-:Y:S02]  /*be50*/  FSEL R87, R87, -INF , !P2 ;  /* 0xff80000057577808 */ /* 0x000fe40005000000 */
[----:B------:R-:W-:-:S04]  /*be60*/  FMNMX.FTZ R33, R39, R36, !PT ;  /* 0x0000002427217209 */ /* 0x000fc80007810000 */
[----:B------:R-:W-:Y:S01]  /*be70*/  FMNMX.FTZ R36, R42, R33, !PT ;  /* 0x000000212a247209 */ /* 0x000fe20007810000 */
[----:B------:R-:W-:Y:S03]  /*be80*/  MUFU.EX2 R25, R25 ;  /* 0x0000001900197308 */ /* 0x000fe60000000800 */
[----:B------:R-:W-:Y:S01]  /*be90*/  FMNMX.FTZ R37, R43, R36, !PT ;  /* 0x000000242b257209 */ /* 0x000fe20007810000 */
[----:B------:R-:W-:-:S03]  /*bea0*/  FFMA.FTZ R36, R44, UR33, -R7 ;  /* 0x000000212c247c23 */ /* 0x000fc60008010807 */
[----:B------:R-:W-:Y:S01]  /*beb0*/  FMNMX.FTZ R40, R46, R37, !PT ;  /* 0x000000252e287209 */ /* 0x000fe20007810000 */
[----:B------:R0:W-:Y:S03]  /*bec0*/  MUFU.EX2 R33, R141 ;  /* 0x0000008d00217308 */ /* 0x0001e60000000800 */
[----:B------:R-:W-:-:S04]  /*bed0*/  FMNMX.FTZ R37, R47, R40, !PT ;  /* 0x000000282f257209 */ /* 0x000fc80007810000 */
[----:B------:R-:W-:Y:S01]  /*bee0*/  FMNMX.FTZ R40, R50, R37, !PT ;  /* 0x0000002532287209 */ /* 0x000fe20007810000 */
[----:B------:R-:W-:Y:S01]  /*bef0*/  MUFU.EX2 R24, R24 ;  /* 0x0000001800187308 */ /* 0x000fe20000000800 */
[--C-:B0-----:R-:W-:Y:S02]  /*bf00*/  FFMA.FTZ R141, R49, UR33, -R7.reuse ;  /* 0x00000021318d7c23 */ /* 0x101fe40008010807 */
        /* <DEDUP_REMOVED lines=11> */
[----:B------:R-:W-:Y:S03]  /*bfc0*/  MUFU.EX2 R41, R141 ;  /* 0x0000008d00297308 */ /* 0x000fe60000000800 */
[----:B------:R-:W-:-:S04]  /*bfd0*/  FMNMX.FTZ R45, R63, R48, !PT ;  /* 0x000000303f2d7209 */ /* 0x000fc80007810000 */
[----:B------:R-:W-:Y:S01]  /*bfe0*/  FMNMX.FTZ R48, R66, R45, !PT ;  /* 0x0000002d42307209 */ /* 0x000fe20007810000 */
[----:B------:R-:W-:Y:S03]  /*bff0*/  MUFU.EX2 R26, R26 ;  /* 0x0000001a001a7308 */ /* 0x000fe60000000800 */
        /* <DEDUP_REMOVED lines=13> */
[----:B------:R-:W-:Y:S03]  /*c0d0*/  MUFU.EX2 R36, R36 ;  /* 0x0000002400247308 */ /* 0x000fe60000000800 */
[----:B0-----:R-:W-:Y:S01]  /*c0e0*/  FMNMX.FTZ R57, R83, R56, !PT ;  /* 0x0000003853397209 */ /* 0x001fe20007810000 */
[--C-:B------:R-:W-:Y:S01]  /*c0f0*/  FFMA.FTZ R56, R64, UR33, -R7.reuse ;  /* 0x0000002140387c23 */ /* 0x100fe20008010807 */
[--C-:B------:R-:W-:Y:S01]  /*c100*/  FFMA.FTZ R64, R72, UR33, -R7.reuse ;  /* 0x0000002148407c23 */ /* 0x100fe20008010807 */
[--C-:B------:R-:W-:Y:S01]  /*c110*/  FFMA.FTZ R72, R80, UR33, -R7.reuse ;  /* 0x0000002150487c23 */ /* 0x100fe20008010807 */
[----:B------:R-:W-:Y:S01]  /*c120*/  FMNMX.FTZ R60, R86, R57, !PT ;  /* 0x00000039563c7209 */ /* 0x000fe20007810000 */
[----:B------:R0:W-:Y:S01]  /*c130*/  MUFU.EX2 R53, R61 ;  /* 0x0000003d00357308 */ /* 0x0001e20000000800 */
[--C-:B------:R-:W-:Y:S01]  /*c140*/  FFMA.FTZ R57, R65, UR33, -R7.reuse ;  /* 0x0000002141397c23 */ /* 0x100fe20008010807 */
[--C-:B------:R-:W-:Y:S01]  /*c150*/  FFMA.FTZ R65, R73, UR33, -R7.reuse ;  /* 0x0000002149417c23 */ /* 0x100fe20008010807 */
[----:B------:R-:W-:Y:S01]  /*c160*/  FMNMX.FTZ R141, R87, R60, !PT ;  /* 0x0000003c578d7209 */ /* 0x000fe20007810000 */
[--C-:B------:R-:W-:Y:S01]  /*c170*/  FFMA.FTZ R60, R68, UR33, -R7.reuse ;  /* 0x00000021443c7c23 */ /* 0x100fe20008010807 */
[--C-:B------:R-:W-:Y:S01]  /*c180*/  FFMA.FTZ R68, R76, UR33, -R7.reuse ;  /* 0x000000214c447c23 */ /* 0x100fe20008010807 */
[--C-:B------:R-:W-:Y:S01]  /*c190*/  FFMA.FTZ R73, R81, UR33, -R7.reuse ;  /* 0x0000002151497c23 */ /* 0x100fe20008010807 */
[--C-:B------:R-:W-:Y:S01]  /*c1a0*/  FFMA.FTZ R76, R84, UR33, -R7.reuse ;  /* 0x00000021544c7c23 */ /* 0x100fe20008010807 */
[----:B------:R-:W1:Y:S01]  /*c1b0*/  SHFL.BFLY PT, R138, R141, 0x2, 0x1f ;  /* 0x0c401f008d8a7f89 */ /* 0x000e6200000e0000 */
[--C-:B0-----:R-:W-:Y:S01]  /*c1c0*/  FFMA.FTZ R61, R69, UR33, -R7.reuse ;  /* 0x00000021453d7c23 */ /* 0x101fe20008010807 */
[--C-:B------:R-:W-:Y:S01]  /*c1d0*/  FFMA.FTZ R69, R77, UR33, -R7.reuse ;  /* 0x000000214d457c23 */ /* 0x100fe20008010807 */
[----:B------:R-:W-:Y:S01]  /*c1e0*/  FFMA.FTZ R80, R85, UR33, -R7 ;  /* 0x0000002155507c23 */ /* 0x000fe20008010807 */
[----:B------:R-:W-:Y:S01]  /*c1f0*/  FSEL R77, R0, RZ, P4 ;  /* 0x000000ff004d7208 */ /* 0x000fe20002000000 */
[----:B------:R-:W-:Y:S04]  /*c200*/  MUFU.EX2 R45, R144 ;  /* 0x00000090002d7308 */ /* 0x000fe80000000800 */
[----:B------:R-:W-:-:S04]  /*c210*/  FADD.FTZ R77, -R77, R12 ;  /* 0x0000000c4d4d7221 */ /* 0x000fc80000010100 */
[----:B------:R-:W-:Y:S01]  /*c220*/  FMUL.FTZ R77, R77, UR33 ;  /* 0x000000214d4d7c20 */ /* 0x000fe20008410000 */
[----:B------:R-:W-:Y:S08]  /*c230*/  MUFU.EX2 R40, R40 ;  /* 0x0000002800287308 */ /* 0x000ff00000000800 */
[----:B------:R-:W0:Y:S01]  /*c240*/  MUFU.EX2 R77, R77 ;  /* 0x0000004d004d7308 */ /* 0x000e220000000800 */
[----:B-1----:R-:W-:-:S05]  /*c250*/  FMNMX.FTZ R138, R141, R138, !PT ;  /* 0x0000008a8d8a7209 */ /* 0x002fca0007810000 */
[----:B------:R-:W1:Y:S02]  /*c260*/  SHFL.BFLY PT, R141, R138, 0x1, 0x1f ;  /* 0x0c201f008a8d7f89 */ /* 0x000e6400000e0000 */
[----:B------:R-:W-:Y:S08]  /*c270*/  MUFU.EX2 R44, R44 ;  /* 0x0000002c002c7308 */ /* 0x000ff00000000800 */
[----:B------:R-:W-:Y:S01]  /*c280*/  MUFU.EX2 R48, R48 ;  /* 0x0000003000307308 */ /* 0x000fe20000000800 */
[-C--:B0-----:R-:W-:Y:S01]  /*c290*/  FMUL.FTZ R88, R88, R77.reuse ;  /* 0x0000004d58587220 */ /* 0x081fe20000410000 */
        /* <DEDUP_REMOVED lines=12> */
[----:B------:R-:W-:Y:S01]  /*c360*/  FMUL.FTZ R112, R112, R77 ;  /* 0x0000004d70707220 */ /* 0x000fe20000410000 */
[----:B-1----:R-:W-:Y:S01]  /*c370*/  FMNMX.FTZ R7, R138, R141, !PT ;  /* 0x0000008d8a077209 */ /* 0x002fe20007810000 */
[----:B------:R-:W-:Y:S01]  /*c380*/  MUFU.EX2 R56, R56 ;  /* 0x0000003800387308 */ /* 0x000fe20000000800 */
[-C--:B------:R-:W-:Y:S01]  /*c390*/  FMUL.FTZ R113, R113, R77.reuse ;  /* 0x0000004d71717220 */ /* 0x080fe20000410000 */
[-C--:B------:R-:W-:Y:S01]  /*c3a0*/  FMUL.FTZ R116, R116, R77.reuse ;  /* 0x0000004d74747220 */ /* 0x080fe20000410000 */
[C---:B------:R-:W-:Y:S01]  /*c3b0*/  FSETP.NEU.FTZ.AND P2, PT, R7.reuse, -INF , PT ;  /* 0xff8000000700780b */ /* 0x040fe20003f5d000 */
[----:B------:R-:W-:Y:S01]  /*c3c0*/  FMUL.FTZ R84, R7, UR33 ;  /* 0x0000002107547c20 */ /* 0x000fe20008410000 */
[-C--:B------:R-:W-:Y:S01]  /*c3d0*/  FMUL.FTZ R117, R117, R77.reuse ;  /* 0x0000004d75757220 */ /* 0x080fe20000410000 */
[-C--:B------:R-:W-:Y:S01]  /*c3e0*/  FMUL.FTZ R120, R120, R77.reuse ;  /* 0x0000004d78787220 */ /* 0x080fe20000410000 */
[----:B------:R-:W-:Y:S01]  /*c3f0*/  FSEL R12, R7, RZ, P2 ;  /* 0x000000ff070c7208 */ /* 0x000fe20001000000 */
[----:B------:R-:W-:Y:S01]  /*c400*/  MUFU.EX2 R57, R57 ;  /* 0x0000003900397308 */ /* 0x000fe20000000800 */
[----:B------:R-:W-:Y:S01]  /*c410*/  FSEL R84, R84, RZ, P2 ;  /* 0x000000ff54547208 */ /* 0x000fe20001000000 */
[----:B------:R-:W-:Y:S01]  /*c420*/  FMUL.FTZ R121, R121, R77 ;  /* 0x0000004d79797220 */ /* 0x000fe20000410000 */
[----:B------:R-:W-:Y:S01]  /*c430*/  ISETP.GT.AND P2, PT, R2, UR39, PT ;  /* 0x0000002702007c0c */ /* 0x000fe2000bf44270 */
[----:B------:R-:W-:Y:S01]  /*c440*/  FADD.FTZ R12, -R12, R13 ;  /* 0x0000000d0c0c7221 */ /* 0x000fe20000010100 */
[----:B------:R-:W-:-:S02]  /*c450*/  IMAD.U32 R13, RZ, RZ, UR50 ;  /* 0x00000032ff0d7e24 */ /* 0x000fc4000f8e00ff */
[--C-:B------:R-:W-:Y:S01]  /*c460*/  FFMA.FTZ R81, R29, UR33, -R84.reuse ;  /* 0x000000211d517c23 */ /* 0x100fe20008010854 */
[--C-:B------:R-:W-:Y:S01]  /*c470*/  FFMA.FTZ R85, R27, UR33, -R84.reuse ;  /* 0x000000211b557c23 */ /* 0x100fe20008010854 */
[----:B------:R-:W-:Y:S01]  /*c480*/  FMUL.FTZ R12, R12, UR33 ;  /* 0x000000210c0c7c20 */ /* 0x000fe20008410000 */
[--C-:B------:R-:W-:Y:S01]  /*c490*/  FFMA.FTZ R138, R30, UR33, -R84.reuse ;  /* 0x000000211e8a7c23 */ /* 0x100fe20008010854 */
[----:B------:R-:W-:Y:S01]  /*c4a0*/  @!P1 LEA R13, R13, UR42, 0x3 ;  /* 0x0000002a0d0d9c11 */ /* 0x000fe2000f8e18ff */
[--C-:B------:R-:W-:Y:S01]  /*c4b0*/  FFMA.FTZ R145, R31, UR33, -R84.reuse ;  /* 0x000000211f917c23 */ /* 0x100fe20008010854 */
[----:B------:R-:W-:Y:S01]  /*c4c0*/  MUFU.EX2 R81, R81 ;  /* 0x0000005100517308 */ /* 0x000fe20000000800 */
[----:B------:R-:W-:Y:S01]  /*c4d0*/  FFMA.FTZ R27, R34, UR33, -R84 ;  /* 0x00000021221b7c23 */ /* 0x000fe20008010854 */
[----:B------:R-:W-:Y:S01]  /*c4e0*/  FFMA.FTZ R34, R77, R4, R14 ;  /* 0x000000044d227223 */ /* 0x000fe2000001000e */
[----:B------:R-:W-:Y:S02]  /*c4f0*/  @!P1 VIADD R13, R13, 0x2d860 ;  /* 0x0002d8600d0d9836 */ /* 0x000fe40000000000 */
[--C-:B------:R-:W-:Y:S01]  /*c500*/  FFMA.FTZ R35, R35, UR33, -R84.reuse ;  /* 0x0000002123237c23 */ /* 0x100fe20008010854 */
[--C-:B------:R-:W-:Y:S01]  /*c510*/  FFMA.FTZ R30, R50, UR33, -R84.reuse ;  /* 0x00000021321e7c23 */ /* 0x100fe20008010854 */
[--C-:B------:R-:W-:Y:S01]  /*c520*/  FFMA.FTZ R38, R38, UR33, -R84.reuse ;  /* 0x0000002126267c23 */ /* 0x100fe20008010854 */
[--C-:B------:R-:W-:Y:S01]  /*c530*/  FFMA.FTZ R39, R39, UR33, -R84.reuse ;  /* 0x0000002127277c23 */ /* 0x100fe20008010854 */
[----:B------:R0:W1:Y:S01]  /*c540*/  MUFU.EX2 R29, R12 ;  /* 0x0000000c001d7308 */ /* 0x0000620000000800 */
[----:B------:R-:W-:Y:S01]  /*c550*/  @!P1 PRMT R13, RZ, 0x654, R13 ;  /* 0x00000654ff0d9816 */ /* 0x000fe2000000000d */
[--C-:B------:R-:W-:Y:S01]  /*c560*/  FFMA.FTZ R42, R42, UR33, -R84.reuse ;  /* 0x000000212a2a7c23 */ /* 0x100fe20008010854 */
[--C-:B------:R-:W-:Y:S01]  /*c570*/  FFMA.FTZ R63, R63, UR33, -R84.reuse ;  /* 0x000000213f3f7c23 */ /* 0x100fe20008010854 */
[--C-:B------:R-:W-:Y:S01]  /*c580*/  FFMA.FTZ R141, R43, UR33, -R84.reuse ;  /* 0x000000212b8d7c23 */ /* 0x100fe20008010854 */
[----:B------:R2:W-:Y:S01]  /*c590*/  @!P1 SYNCS.ARRIVE.TRANS64.RED.A1T0 RZ, [R13+URZ], RZ ;  /* 0x000000ff0dff99a7 */ /* 0x0005e2000810043f */
[--C-:B------:R-:W-:Y:S01]  /*c5a0*/  FFMA.FTZ R46, R46, UR33, -R84.reuse ;  /* 0x000000212e2e7c23 */ /* 0x100fe20008010854 */
[--C-:B------:R-:W-:Y:S01]  /*c5b0*/  FFMA.FTZ R144, R47, UR33, -R84.reuse ;  /* 0x000000212f907c23 */ /* 0x100fe20008010854 */
[----:B------:R-:W3:Y:S01]  /*c5c0*/  MUFU.EX2 R85, R85 ;  /* 0x0000005500557308 */ /* 0x000ee20000000800 */
[----:B0-----:R-:W-:Y:S01]  /*c5d0*/  F2FP.F16.F32.PACK_AB R12, R15, R14 ;  /* 0x0000000e0f0c723e */ /* 0x001fe200000000ff */
[--C-:B------:R-:W-:Y:S01]  /*c5e0*/  FFMA.FTZ R47, R55, UR33, -R84.reuse ;  /* 0x00000021372f7c23 */ /* 0x100fe20008010854 */
[----:B------:R-:W-:Y:S01]  /*c5f0*/  F2FP.F16.F32.PACK_AB R14, R25, R20 ;  /* 0x00000014190e723e */ /* 0x000fe200000000ff */
[----:B------:R-:W-:Y:S01]  /*c600*/  FFMA.FTZ R55, R67, UR33, -R84 ;  /* 0x0000002143377c23 */ /* 0x000fe20008010854 */
[----:B--2---:R-:W-:Y:S01]  /*c610*/  FADD.FTZ R13, R15, R34 ;  /* 0x000000220f0d7221 */ /* 0x004fe20000010000 */
[--C-:B------:R-:W-:Y:S01]  /*c620*/  FFMA.FTZ R31, R51, UR33, -R84.reuse ;  /* 0x00000021331f7c23 */ /* 0x100fe20008010854 */
[--C-:B------:R-:W-:Y:S01]  /*c630*/  FFMA.FTZ R43, R54, UR33, -R84.reuse ;  /* 0x00000021362b7c23 */ /* 0x100fe20008010854 */
[----:B------:R-:W0:Y:S01]  /*c640*/  MUFU.EX2 R138, R138 ;  /* 0x0000008a008a7308 */ /* 0x000e220000000800 */
[----:B-1----:R-:W-:Y:S01]  /*c650*/  FFMA.FTZ R34, R29, R3, R81 ;  /* 0x000000031d227223 */ /* 0x002fe20000010051 */
[----:B------:R-:W-:Y:S01]  /*c660*/  FADD.FTZ R50, R20, R13 ;  /* 0x0000000d14327221 */ /* 0x000fe20000010000 */
[--C-:B------:R-:W-:Y:S01]  /*c670*/  FFMA.FTZ R51, R58, UR33, -R84.reuse ;  /* 0x000000213a337c23 */ /* 0x100fe20008010854 */
[--C-:B------:R-:W-:Y:S01]  /*c680*/  FFMA.FTZ R54, R59, UR33, -R84.reuse ;  /* 0x000000213b367c23 */ /* 0x100fe20008010854 */
[----:B------:R-:W-:Y:S01]  /*c690*/  FFMA.FTZ R4, R62, UR33, -R84 ;  /* 0x000000213e047c23 */ /* 0x000fe20008010854 */
[----:B------:R-:W-:Y:S01]  /*c6a0*/  FADD.FTZ R15, R25, R50 ;  /* 0x00000032190f7221 */ /* 0x000fe20000010000 */
[----:B------:R-:W-:Y:S01]  /*c6b0*/  FFMA.FTZ R59, R70, UR33, -R84 ;  /* 0x00000021463b7c23 */ /* 0x000fe20008010854 */
[----:B------:R-:W1:Y:S01]  /*c6c0*/  MUFU.EX2 R145, R145 ;  /* 0x0000009100917308 */ /* 0x000e620000000800 */
[C---:B---3--:R-:W-:Y:S01]  /*c6d0*/  FADD.FTZ R3, R85.reuse, R34 ;  /* 0x0000002255037221 */ /* 0x048fe20000010000 */
[----:B------:R-:W-:Y:S01]  /*c6e0*/  FADD.FTZ R50, R24, R15 ;  /* 0x0000000f18327221 */ /* 0x000fe20000010000 */
[----:B------:R-:W-:Y:S01]  /*c6f0*/  F2FP.F16.F32.PACK_AB R13, R85, R81 ;  /* 0x00000051550d723e */ /* 0x000fe200000000ff */
[----:B------:R-:W-:Y:S01]  /*c700*/  FFMA.FTZ R62, R71, UR33, -R84 ;  /* 0x00000021473e7c23 */ /* 0x000fe20008010854 */
[C---:B------:R-:W-:Y:S01]  /*c710*/  F2FP.F16.F32.PACK_AB R24, R21.reuse, R24 ;  /* 0x000000181518723e */ /* 0x040fe200000000ff */
[----:B------:R-:W-:Y:S01]  /*c720*/  FADD.FTZ R25, R21, R50 ;  /* 0x0000003215197221 */ /* 0x000fe20000010000 */
        /* <DEDUP_REMOVED lines=8> */
[----:B------:R-:W-:Y:S01]  /*c7b0*/  FFMA.FTZ R86, R86, UR33, -R84 ;  /* 0x0000002156567c23 */ /* 0x000fe20008010854 */
[----:B------:R-:W0:Y:S01]  /*c7c0*/  MUFU.EX2 R35, R35 ;  /* 0x0000002300237308 */ /* 0x000e220000000800 */
[C---:B-1----:R-:W-:Y:S01]  /*c7d0*/  FADD.FTZ R34, R145.reuse, R34 ;  /* 0x0000002291227221 */ /* 0x042fe20000010000 */
[----:B------:R-:W-:Y:S01]  /*c7e0*/  F2FP.F16.F32.PACK_AB R15, R145, R138 ;  /* 0x0000008a910f723e */ /* 0x000fe200000000ff */
[----:B------:R-:W-:Y:S01]  /*c7f0*/  UMOV UR50, UR43 ;  /* 0x0000002b00327c82 */ /* 0x000fe20008000000 */
[-C--:B------:R-:W-:Y:S01]  /*c800*/  FMUL.FTZ R124, R124, R77.reuse ;  /* 0x0000004d7c7c7220 */ /* 0x080fe20000410000 */
[-C--:B------:R-:W-:Y:S01]  /*c810*/  FMUL.FTZ R125, R125, R77.reuse ;  /* 0x0000004d7d7d7220 */ /* 0x080fe20000410000 */
[-C--:B------:R-:W-:Y:S01]  /*c820*/  FMUL.FTZ R128, R128, R77.reuse ;  /* 0x0000004d80807220 */ /* 0x080fe20000410000 */
[----:B------:R1:W-:Y:S01]  /*c830*/  STSM.16.M88.4 [R17+0x21800], R12 ;  /* 0x0218000c11007844 */ /* 0x0003e20000000200 */
[----:B------:R-:W3:Y:S01]  /*c840*/  MUFU.EX2 R38, R38 ;  /* 0x0000002600267308 */ /* 0x000ee20000000800 */
[----:B--2---:R-:W-:Y:S01]  /*c850*/  FADD.FTZ R34, R27, R34 ;  /* 0x000000221b227221 */ /* 0x004fe20000010000 */
[-C--:B------:R-:W-:Y:S01]  /*c860*/  FMUL.FTZ R129, R129, R77.reuse ;  /* 0x0000004d81817220 */ /* 0x080fe20000410000 */
[-C--:B------:R-:W-:Y:S01]  /*c870*/  FMUL.FTZ R132, R132, R77.reuse ;  /* 0x0000004d84847220 */ /* 0x080fe20000410000 */
[----:B------:R-:W-:Y:S01]  /*c880*/  FMUL.FTZ R133, R133, R77 ;  /* 0x0000004d85857220 */ /* 0x000fe20000410000 */
[----:B------:R-:W-:-:S02]  /*c890*/  VIADD R2, R2, 0xffffffff ;  /* 0xffffffff02027836 */ /* 0x000fc40000000000 */
[-C--:B------:R-:W-:Y:S01]  /*c8a0*/  FMUL.FTZ R90, R90, R29.reuse ;  /* 0x0000001d5a5a7220 */ /* 0x080fe20000410000 */
[-C--:B------:R-:W-:Y:S01]  /*c8b0*/  FMUL.FTZ R91, R91, R29.reuse ;  /* 0x0000001d5b5b7220 */ /* 0x080fe20000410000 */
[----:B------:R-:W2:Y:S01]  /*c8c0*/  MUFU.EX2 R39, R39 ;  /* 0x0000002700277308 */ /* 0x000ea20000000800 */
[-C--:B------:R-:W-:Y:S01]  /*c8d0*/  FMUL.FTZ R94, R94, R29.reuse ;  /* 0x0000001d5e5e7220 */ /* 0x080fe20000410000 */
[-C--:B------:R-:W-:Y:S01]  /*c8e0*/  FMUL.FTZ R95, R95, R29.reuse ;  /* 0x0000001d5f5f7220 */ /* 0x080fe20000410000 */
[-C--:B------:R-:W-:Y:S01]  /*c8f0*/  FMUL.FTZ R98, R98, R29.reuse ;  /* 0x0000001d62627220 */ /* 0x080fe20000410000 */
[-C--:B------:R-:W-:Y:S01]  /*c900*/  FMUL.FTZ R99, R99, R29.reuse ;  /* 0x0000001d63637220 */ /* 0x080fe20000410000 */
[-C--:B------:R-:W-:Y:S01]  /*c910*/  FMUL.FTZ R102, R102, R29.reuse ;  /* 0x0000001d66667220 */ /* 0x080fe20000410000 */
[-C--:B------:R-:W-:Y:S01]  /*c920*/  FMUL.FTZ R103, R103, R29.reuse ;  /* 0x0000001d67677220 */ /* 0x080fe20000410000 */
[-C--:B------:R-:W-:Y:S01]  /*c930*/  FMUL.FTZ R106, R106, R29.reuse ;  /* 0x0000001d6a6a7220 */ /* 0x080fe20000410000 */
[----:B------:R-:W4:Y:S01]  /*c940*/  MUFU.EX2 R42, R42 ;  /* 0x0000002a002a7308 */ /* 0x000f220000000800 */
[-C--:B------:R-:W-:Y:S01]  /*c950*/  FMUL.FTZ R107, R107, R29.reuse ;  /* 0x0000001d6b6b7220 */ /* 0x080fe20000410000 */
[-C--:B------:R-:W-:Y:S01]  /*c960*/  FMUL.FTZ R110, R110, R29.reuse ;  /* 0x0000001d6e6e7220 */ /* 0x080fe20000410000 */
[-C--:B------:R-:W-:Y:S01]  /*c970*/  FMUL.FTZ R111, R111, R29.reuse ;  /* 0x0000001d6f6f7220 */ /* 0x080fe20000410000 */
[-C--:B------:R-:W-:Y:S01]  /*c980*/  FMUL.FTZ R114, R114, R29.reuse ;  /* 0x0000001d72727220 */ /* 0x080fe20000410000 */
[-C--:B------:R-:W-:Y:S01]  /*c990*/  FMUL.FTZ R115, R115, R29.reuse ;  /* 0x0000001d73737220 */ /* 0x080fe20000410000 */
[-C--:B------:R-:W-:Y:S01]  /*c9a0*/  FMUL.FTZ R118, R118, R29.reuse ;  /* 0x0000001d76767220 */ /* 0x080fe20000410000 */
[-C--:B------:R-:W-:Y:S01]  /*c9b0*/  FMUL.FTZ R119, R119, R29.reuse ;  /* 0x0000001d77777220 */ /* 0x080fe20000410000 */
[----:B------:R5:W-:Y:S01]  /*c9c0*/  MUFU.EX2 R20, R63 ;  /* 0x0000003f00147308 */ /* 0x000be20000000800 */
[-C--:B------:R-:W-:Y:S01]  /*c9d0*/  FMUL.FTZ R122, R122, R29.reuse ;  /* 0x0000001d7a7a7220 */ /* 0x080fe20000410000 */
[-C--:B------:R-:W-:Y:S01]  /*c9e0*/  FMUL.FTZ R123, R123, R29.reuse ;  /* 0x0000001d7b7b7220 */ /* 0x080fe20000410000 */
[-C--:B------:R-:W-:Y:S01]  /*c9f0*/  FMUL.FTZ R126, R126, R29.reuse ;  /* 0x0000001d7e7e7220 */ /* 0x080fe20000410000 */
[-C--:B------:R-:W-:Y:S01]  /*ca00*/  FMUL.FTZ R127, R127, R29.reuse ;  /* 0x0000001d7f7f7220 */ /* 0x080fe20000410000 */
[-C--:B------:R-:W-:Y:S01]  /*ca10*/  FMUL.FTZ R130, R130, R29.reuse ;  /* 0x0000001d82827220 */ /* 0x080fe20000410000 */
[-C--:B------:R-:W-:Y:S01]  /*ca20*/  FMUL.FTZ R131, R131, R29.reuse ;  /* 0x0000001d83837220 */ /* 0x080fe20000410000 */
[-C--:B------:R-:W-:Y:S01]  /*ca30*/  FMUL.FTZ R134, R134, R29.reuse ;  /* 0x0000001d86867220 */ /* 0x080fe20000410000 */
[----:B------:R-:W1:Y:S01]  /*ca40*/  MUFU.EX2 R141, R141 ;  /* 0x0000008d008d7308 */ /* 0x000e620000000800 */
[----:B-----5:R-:W-:Y:S01]  /*ca50*/  FADD.FTZ R63, R26, R25 ;  /* 0x000000191a3f7221 */ /* 0x020fe20000010000 */
[----:B0-----:R-:W-:Y:S01]  /*ca60*/  FADD.FTZ R25, R35, R34 ;  /* 0x0000002223197221 */ /* 0x001fe20000010000 */
[C---:B------:R-:W-:Y:S01]  /*ca70*/  F2FP.F16.F32.PACK_AB R26, R28.reuse, R26 ;  /* 0x0000001a1c1a723e */ /* 0x040fe200000000ff */
[----:B------:R-:W-:Y:S01]  /*ca80*/  FMUL.FTZ R135, R135, R29 ;  /* 0x0000001d87877220 */ /* 0x000fe20000410000 */
[----:B------:R-:W-:Y:S01]  /*ca90*/  FADD.FTZ R67, R28, R63 ;  /* 0x0000003f1c437221 */ /* 0x000fe20000010000 */
[----:B---3--:R-:W-:Y:S01]  /*caa0*/  FADD.FTZ R34, R38, R25 ;  /* 0x0000001926227221 */ /* 0x008fe20000010000 */
[----:B------:R-:W-:Y:S01]  /*cab0*/  FFMA.FTZ R63, R74, UR33, -R84 ;  /* 0x000000214a3f7c23 */ /* 0x000fe20008010854 */
[----:B------:R-:W0:Y:S01]  /*cac0*/  MUFU.EX2 R46, R46 ;  /* 0x0000002e002e7308 */ /* 0x000e220000000800 */
[----:B------:R-:W-:Y:S01]  /*cad0*/  FADD.FTZ R50, R32, R67 ;  /* 0x0000004320327221 */ /* 0x000fe20000010000 */
[----:B--2---:R-:W-:Y:S01]  /*cae0*/  FADD.FTZ R25, R39, R34 ;  /* 0x0000002227197221 */ /* 0x004fe20000010000 */
[----:B------:R-:W-:Y:S01]  /*caf0*/  FFMA.FTZ R84, R87, UR33, -R84 ;  /* 0x0000002157547c23 */ /* 0x000fe20008010854 */
[C---:B------:R-:W-:Y:S01]  /*cb00*/  F2FP.F16.F32.PACK_AB R32, R33.reuse, R32 ;  /* 0x000000202120723e */ /* 0x040fe200000000ff */
[----:B------:R-:W-:Y:S01]  /*cb10*/  FADD.FTZ R67, R33, R50 ;  /* 0x0000003221437221 */ /* 0x000fe20000010000 */
[----:B----4-:R-:W-:-:S02]  /*cb20*/  FADD.FTZ R34, R42, R25 ;  /* 0x000000192a227221 */ /* 0x010fc40000010000 */
[----:B------:R-:W2:Y:S01]  /*cb30*/  MUFU.EX2 R144, R144 ;  /* 0x0000009000907308 */ /* 0x000ea20000000800 */
[----:B------:R-:W-:Y:S01]  /*cb40*/  FADD.FTZ R50, R36, R67 ;  /* 0x0000004324327221 */ /* 0x000fe20000010000 */
[C---:B-1----:R-:W-:Y:S01]  /*cb50*/  FADD.FTZ R25, R141.reuse, R34 ;  /* 0x000000228d197221 */ /* 0x042fe20000010000 */
[----:B------:R-:W-:Y:S02]  /*cb60*/  F2FP.F16.F32.PACK_AB R33, R141, R42 ;  /* 0x0000002a8d21723e */ /* 0x000fe400000000ff */
[----:B------:R-:W-:Y:S01]  /*cb70*/  FADD.FTZ R67, R37, R50 ;  /* 0x0000003225437221 */ /* 0x000fe20000010000 */
[----:B------:R-:W-:Y:S02]  /*cb80*/  F2FP.F16.F32.PACK_AB R42, R45, R44 ;  /* 0x0000002c2d2a723e */ /* 0x000fe400000000ff */
[----:B------:R-:W1:Y:S01]  /*cb90*/  MUFU.EX2 R30, R30 ;  /* 0x0000001e001e7308 */ /* 0x000e620000000800 */
[----:B0-----:R-:W-:Y:S01]  /*cba0*/  FADD.FTZ R25, R46, R25 ;  /* 0x000000192e197221 */ /* 0x001fe20000010000 */
[----:B------:R-:W-:Y:S01]  /*cbb0*/  FADD.FTZ R34, R40, R67 ;  /* 0x0000004328227221 */ /* 0x000fe20000010000 */
[----:B------:R-:W-:-:S03]  /*cbc0*/  F2FP.F16.F32.PACK_AB R40, R41, R40 ;  /* 0x000000282928723e */ /* 0x000fc600000000ff */
[----:B------:R-:W-:Y:S02]  /*cbd0*/  FADD.FTZ R67, R41, R34 ;  /* 0x0000002229437221 */ /* 0x000fe40000010000 */
[----:B------:R-:W0:Y:S01]  /*cbe0*/  MUFU.EX2 R31, R31 ;  /* 0x0000001f001f7308 */ /* 0x000e220000000800 */
[----:B--2---:R-:W-:Y:S01]  /*cbf0*/  FADD.FTZ R25, R144, R25 ;  /* 0x0000001990197221 */ /* 0x004fe20000010000 */
[----:B------:R-:W-:-:S04]  /*cc00*/  FADD.FTZ R50, R44, R67 ;  /* 0x000000432c327221 */ /* 0x000fc80000010000 */
[----:B------:R-:W-:Y:S01]  /*cc10*/  FADD.FTZ R21, R45, R50 ;  /* 0x000000322d157221 */ /* 0x000fe20000010000 */
[----:B------:R-:W-:Y:S01]  /*cc20*/  F2FP.F16.F32.PACK_AB R50, R53, R52 ;  /* 0x000000343532723e */ /* 0x000fe200000000ff */
[----:B------:R-:W2:Y:S01]  /*cc30*/  MUFU.EX2 R43, R43 ;  /* 0x0000002b002b7308 */ /* 0x000ea20000000800 */
[----:B-1----:R-:W-:Y:S01]  /*cc40*/  FADD.FTZ R34, R30, R25 ;  /* 0x000000191e227221 */ /* 0x002fe20000010000 */
[----:B------:R-:W-:Y:S01]  /*cc50*/  FADD.FTZ R14, R48, R21 ;  /* 0x00000015300e7221 */ /* 0x000fe20000010000 */
[----:B------:R-:W-:Y:S02]  /*cc60*/  F2FP.F16.F32.PACK_AB R25, R35, R27 ;  /* 0x0000001b2319723e */ /* 0x000fe400000000ff */
[----:B------:R-:W-:Y:S01]  /*cc70*/  F2FP.F16.F32.PACK_AB R27, R39, R38 ;  /* 0x00000026271b723e */ /* 0x000fe200000000ff */
[C---:B------:R-:W-:Y:S01]  /*cc80*/  FADD.FTZ R15, R49.reuse, R14 ;  /* 0x0000000e310f7221 */ /* 0x040fe20000010000 */
[----:B------:R-:W-:Y:S01]  /*cc90*/  F2FP.F16.F32.PACK_AB R48, R49, R48 ;  /* 0x000000303130723e */ /* 0x000fe200000000ff */
[----:B------:R-:W1:Y:S01]  /*cca0*/  MUFU.EX2 R47, R47 ;  /* 0x0000002f002f7308 */ /* 0x000e620000000800 */
[----:B0-----:R-:W-:Y:S01]  /*ccb0*/  FADD.FTZ R28, R31, R34 ;  /* 0x000000221f1c7221 */ /* 0x001fe20000010000 */
[----:B------:R-:W-:Y:S01]  /*ccc0*/  FADD.FTZ R14, R52, R15 ;  /* 0x0000000f340e7221 */ /* 0x000fe20000010000 */
[----:B------:R-:W-:Y:S01]  /*ccd0*/  F2FP.F16.F32.PACK_AB R34, R37, R36 ;  /* 0x000000242522723e */ /* 0x000fe200000000ff */
[----:B------:R0:W-:Y:S01]  /*cce0*/  STSM.16.M88.4 [R23], R24 ;  /* 0x0000001817007844 */ /* 0x0001e20000000200 */
[----:B------:R-:W-:Y:S01]  /*ccf0*/  F2FP.F16.F32.PACK_AB R35, R144, R46 ;  /* 0x0000002e9023723e */ /* 0x000fe200000000ff */
[----:B------:R-:W-:Y:S01]  /*cd00*/  FADD.FTZ R15, R53, R14 ;  /* 0x0000000e350f7221 */ /* 0x000fe20000010000 */
[----:B------:R-:W-:Y:S01]  /*cd10*/  F2FP.F16.F32.PACK_AB R41, R31, R30 ;  /* 0x0000001e1f29723e */ /* 0x000fe200000000ff */
[----:B------:R-:W3:Y:S01]  /*cd20*/  MUFU.EX2 R51, R51 ;  /* 0x0000003300337308 */ /* 0x000ee20000000800 */
[----:B--2---:R-:W-:Y:S01]  /*cd30*/  FADD.FTZ R28, R43, R28 ;  /* 0x0000001c2b1c7221 */ /* 0x004fe20000010000 */
[----:B------:R-:W-:Y:S01]  /*cd40*/  FADD.FTZ R36, R56, R15 ;  /* 0x0000000f38247221 */ /* 0x000fe20000010000 */
[----:B------:R-:W-:Y:S01]  /*cd50*/  F2FP.F16.F32.PACK_AB R56, R57, R56 ;  /* 0x000000383938723e */ /* 0x000fe200000000ff */
[----:B------:R4:W-:Y:S04]  /*cd60*/  STSM.16.M88.4 [R19], R32 ;  /* 0x0000002013007844 */ /* 0x0009e80000000200 */
[----:B------:R-:W2:Y:S01]  /*cd70*/  MUFU.EX2 R54, R54 ;  /* 0x0000003600367308 */ /* 0x000ea20000000800 */
[C---:B-1----:R-:W-:Y:S01]  /*cd80*/  FADD.FTZ R28, R47.reuse, R28 ;  /* 0x0000001c2f1c7221 */ /* 0x042fe20000010000 */
[----:B------:R-:W-:-:S05]  /*cd90*/  F2FP.F16.F32.PACK_AB R43, R47, R43 ;  /* 0x0000002b2f2b723e */ /* 0x000fca00000000ff */
[----:B------:R4:W-:Y:S01]  /*cda0*/  STSM.16.M88.4 [R18], R40 ;  /* 0x0000002812007844 */ /* 0x0009e20000000200 */
[----:B------:R-:W1:Y:S01]  /*cdb0*/  MUFU.EX2 R4, R4 ;  /* 0x0000000400047308 */ /* 0x000e620000000800 */
[----:B---3--:R-:W-:-:S07]  /*cdc0*/  FADD.FTZ R13, R51, R28 ;  /* 0x0000001c330d7221 */ /* 0x008fce0000010000 */
[----:B------:R-:W3:Y:S01]  /*cdd0*/  MUFU.EX2 R3, R3 ;  /* 0x0000000300037308 */ /* 0x000ee20000000800 */
[C---:B--2---:R-:W-:Y:S01]  /*cde0*/  FADD.FTZ R13, R54.reuse, R13 ;  /* 0x0000000d360d7221 */ /* 0x044fe20000010000 */
[----:B------:R-:W-:-:S06]  /*cdf0*/  F2FP.F16.F32.PACK_AB R49, R54, R51 ;  /* 0x000000333631723e */ /* 0x000fcc00000000ff */
[----:B------:R-:W0:Y:S01]  /*ce00*/  MUFU.EX2 R60, R60 ;  /* 0x0000003c003c7308 */ /* 0x000e220000000800 */
[----:B-1----:R-:W-:Y:S01]  /*ce10*/  FADD.FTZ R13, R4, R13 ;  /* 0x0000000d040d7221 */ /* 0x002fe20000010000 */
[----:B------:R-:W-:-:S03]  /*ce20*/  F2FP.F16.F32.PACK_AB R51, R20, R4 ;  /* 0x000000041433723e */ /* 0x000fc600000000ff */
[----:B------:R-:W-:Y:S01]  /*ce30*/  FADD.FTZ R28, R20, R13 ;  /* 0x0000000d141c7221 */ /* 0x000fe20000010000 */
[----:B------:R-:W-:Y:S01]  /*ce40*/  FADD.FTZ R13, R57, R36 ;  /* 0x00000024390d7221 */ /* 0x000fe20000010000 */
[----:B------:R4:W-:Y:S01]  /*ce50*/  STSM.16.M88.4 [R17+0x27800], R48 ;  /* 0x0278003011007844 */ /* 0x0009e20000000200 */
[----:B------:R-:W1:Y:S01]  /*ce60*/  MUFU.EX2 R55, R55 ;  /* 0x0000003700377308 */ /* 0x000e620000000800 */
[----:B---3--:R-:W-:-:S07]  /*ce70*/  FADD.FTZ R28, R3, R28 ;  /* 0x0000001c031c7221 */ /* 0x008fce0000010000 */
[----:B------:R-:W2:Y:S01]  /*ce80*/  MUFU.EX2 R61, R61 ;  /* 0x0000003d003d7308 */ /* 0x000ea20000000800 */
[----:B0-----:R-:W-:-:S07]  /*ce90*/  FADD.FTZ R24, R60, R13 ;  /* 0x0000000d3c187221 */ /* 0x001fce0000010000 */
[----:B------:R-:W0:Y:S01]  /*cea0*/  MUFU.EX2 R59, R59 ;  /* 0x0000003b003b7308 */ /* 0x000e220000000800 */
[C---:B-1----:R-:W-:Y:S01]  /*ceb0*/  FADD.FTZ R28, R55.reuse, R28 ;  /* 0x0000001c371c7221 */ /* 0x042fe20000010000 */
[----:B------:R-:W-:-:S06]  /*cec0*/  F2FP.F16.F32.PACK_AB R57, R55, R3 ;  /* 0x000000033739723e */ /* 0x000fcc00000000ff */
[----:B------:R-:W1:Y:S01]  /*ced0*/  MUFU.EX2 R64, R64 ;  /* 0x0000004000407308 */ /* 0x000e620000000800 */
[C---:B--2---:R-:W-:Y:S01]  /*cee0*/  FADD.FTZ R15, R61.reuse, R24 ;  /* 0x000000183d0f7221 */ /* 0x044fe20000010000 */
[----:B------:R-:W-:-:S06]  /*cef0*/  F2FP.F16.F32.PACK_AB R58, R61, R60 ;  /* 0x0000003c3d3a723e */ /* 0x000fcc00000000ff */
[----:B------:R-:W2:Y:S01]  /*cf00*/  MUFU.EX2 R62, R62 ;  /* 0x0000003e003e7308 */ /* 0x000ea20000000800 */
[----:B0-----:R-:W-:-:S07]  /*cf10*/  FADD.FTZ R13, R59, R28 ;  /* 0x0000001c3b0d7221 */ /* 0x001fce0000010000 */
[----:B------:R-:W0:Y:S01]  /*cf20*/  MUFU.EX2 R65, R65 ;  /* 0x0000004100417308 */ /* 0x000e220000000800 */
[----:B-1----:R-:W-:-:S07]  /*cf30*/  FADD.FTZ R24, R64, R15 ;  /* 0x0000000f40187221 */ /* 0x002fce0000010000 */
[----:B------:R-:W1:Y:S01]  /*cf40*/  MUFU.EX2 R63, R63 ;  /* 0x0000003f003f7308 */ /* 0x000e620000000800 */
[C---:B--2---:R-:W-:Y:S01]  /*cf50*/  FADD.FTZ R4, R62.reuse, R13 ;  /* 0x0000000d3e047221 */ /* 0x044fe20000010000 */
[----:B------:R-:W-:-:S05]  /*cf60*/  F2FP.F16.F32.PACK_AB R59, R62, R59 ;  /* 0x0000003b3e3b723e */ /* 0x000fca00000000ff */
[----:B------:R4:W-:Y:S01]  /*cf70*/  STSM.16.M88.4 [R136], R56 ;  /* 0x0000003888007844 */ /* 0x0009e20000000200 */
[----:B------:R-:W2:Y:S01]  /*cf80*/  MUFU.EX2 R68, R68 ;  /* 0x0000004400447308 */ /* 0x000ea20000000800 */
[C---:B0-----:R-:W-:Y:S01]  /*cf90*/  FADD.FTZ R15, R65.reuse, R24 ;  /* 0x00000018410f7221 */ /* 0x041fe20000010000 */
[----:B------:R-:W-:-:S06]  /*cfa0*/  F2FP.F16.F32.PACK_AB R64, R65, R64 ;  /* 0x000000404140723e */ /* 0x000fcc00000000ff */
[----:B------:R-:W0:Y:S01]  /*cfb0*/  MUFU.EX2 R12, R75 ;  /* 0x0000004b000c7308 */ /* 0x000e220000000800 */
[----:B-1----:R-:W-:-:S07]  /*cfc0*/  FADD.FTZ R13, R63, R4 ;  /* 0x000000043f0d7221 */ /* 0x002fce0000010000 */
[----:B------:R-:W1:Y:S01]  /*cfd0*/  MUFU.EX2 R69, R69 ;  /* 0x0000004500457308 */ /* 0x000e620000000800 */
[----:B--2---:R-:W-:-:S07]  /*cfe0*/  FADD.FTZ R20, R68, R15 ;  /* 0x0000000f44147221 */ /* 0x004fce0000010000 */
[----:B------:R-:W2:Y:S01]  /*cff0*/  MUFU.EX2 R67, R78 ;  /* 0x0000004e00437308 */ /* 0x000ea20000000800 */
[C---:B0-----:R-:W-:Y:S01]  /*d000*/  FADD.FTZ R4, R12.reuse, R13 ;  /* 0x0000000d0c047221 */ /* 0x041fe20000010000 */
[----:B------:R-:W-:Y:S01]  /*d010*/  F2FP.F16.F32.PACK_AB R65, R12, R63 ;  /* 0x0000003f0c41723e */ /* 0x000fe200000000ff */
[----:B------:R-:W-:-:S05]  /*d020*/  IMAD.MOV.U32 R12, RZ, RZ, R0 ;  /* 0x000000ffff0c7224 */ /* 0x000fca00078e0000 */
[----:B------:R-:W0:Y:S01]  /*d030*/  MUFU.EX2 R72, R72 ;  /* 0x0000004800487308 */ /* 0x000e220000000800 */
[C---:B-1----:R-:W-:Y:S01]  /*d040*/  FADD.FTZ R15, R69.reuse, R20 ;  /* 0x00000014450f7221 */ /* 0x042fe20000010000 */
[----:B------:R-:W-:-:S06]  /*d050*/  F2FP.F16.F32.PACK_AB R66, R69, R68 ;  /* 0x000000444542723e */ /* 0x000fcc00000000ff */
[----:B------:R-:W1:Y:S01]  /*d060*/  MUFU.EX2 R73, R73 ;  /* 0x0000004900497308 */ /* 0x000e620000000800 */
[----:B--2---:R-:W-:-:S07]  /*d070*/  FADD.FTZ R13, R67, R4 ;  /* 0x00000004430d7221 */ /* 0x004fce0000010000 */
[----:B------:R-:W2:Y:S01]  /*d080*/  MUFU.EX2 R14, R79 ;  /* 0x0000004f000e7308 */ /* 0x000ea20000000800 */
[----:B0-----:R-:W-:-:S07]  /*d090*/  FADD.FTZ R4, R72, R15 ;  /* 0x0000000f48047221 */ /* 0x001fce0000010000 */
[----:B------:R-:W0:Y:S01]  /*d0a0*/  MUFU.EX2 R76, R76 ;  /* 0x0000004c004c7308 */ /* 0x000e220000000800 */
[C---:B-1----:R-:W-:Y:S01]  /*d0b0*/  FADD.FTZ R15, R73.reuse, R4 ;  /* 0x00000004490f7221 */ /* 0x042fe20000010000 */
[----:B------:R-:W-:-:S06]  /*d0c0*/  F2FP.F16.F32.PACK_AB R72, R73, R72 ;  /* 0x000000484948723e */ /* 0x000fcc00000000ff */
[----:B------:R-:W1:Y:S01]  /*d0d0*/  MUFU.EX2 R80, R80 ;  /* 0x0000005000507308 */ /* 0x000e620000000800 */
[C---:B--2---:R-:W-:Y:S01]  /*d0e0*/  F2FP.F16.F32.PACK_AB R67, R14.reuse, R67 ;  /* 0x000000430e43723e */ /* 0x044fe200000000ff */
[----:B------:R-:W-:-:S04]  /*d0f0*/  FADD.FTZ R13, R14, R13 ;  /* 0x0000000d0e0d7221 */ /* 0x000fc80000010000 */
[----:B------:R4:W-:Y:S02]  /*d100*/  STSM.16.M88.4 [R19+0x6000], R64 ;  /* 0x0060004013007844 */ /* 0x0009e40000000200 */
[----:B------:R-:W2:Y:S01]  /*d110*/  MUFU.EX2 R82, R82 ;  /* 0x0000005200527308 */ /* 0x000ea20000000800 */
[----:B0-----:R-:W-:-:S07]  /*d120*/  FADD.FTZ R15, R76, R15 ;  /* 0x0000000f4c0f7221 */ /* 0x001fce0000010000 */
[----:B------:R-:W0:Y:S01]  /*d130*/  MUFU.EX2 R83, R83 ;  /* 0x0000005300537308 */ /* 0x000e220000000800 */
[C---:B-1----:R-:W-:Y:S01]  /*d140*/  F2FP.F16.F32.PACK_AB R74, R80.reuse, R76 ;  /* 0x0000004c504a723e */ /* 0x042fe200000000ff */
[----:B------:R-:W-:-:S06]  /*d150*/  FADD.FTZ R4, R80, R15 ;  /* 0x0000000f50047221 */ /* 0x000fcc0000010000 */
[----:B------:R-:W1:Y:S01]  /*d160*/  MUFU.EX2 R86, R86 ;  /* 0x0000005600567308 */ /* 0x000e620000000800 */
[----:B--2---:R-:W-:-:S07]  /*d170*/  FADD.FTZ R13, R82, R13 ;  /* 0x0000000d520d7221 */ /* 0x004fce0000010000 */
[----:B------:R-:W2:Y:S01]  /*d180*/  MUFU.EX2 R84, R84 ;  /* 0x0000005400547308 */ /* 0x000ea20000000800 */
[C---:B0-----:R-:W-:Y:S01]  /*d190*/  F2FP.F16.F32.PACK_AB R73, R83.reuse, R82 ;  /* 0x000000525349723e */ /* 0x041fe200000000ff */
[----:B------:R-:W-:-:S04]  /*d1a0*/  FADD.FTZ R13, R83, R13 ;  /* 0x0000000d530d7221 */ /* 0x000fc80000010000 */
[----:B-1----:R-:W-:Y:S01]  /*d1b0*/  FADD.FTZ R13, R86, R13 ;  /* 0x0000000d560d7221 */ /* 0x002fe20000010000 */
[----:B--2---:R-:W-:-:S03]  /*d1c0*/  F2FP.F16.F32.PACK_AB R75, R84, R86 ;  /* 0x00000056544b723e */ /* 0x004fc600000000ff */
[----:B------:R-:W-:Y:S01]  /*d1d0*/  FADD.FTZ R3, R84, R13 ;  /* 0x0000000d54037221 */ /* 0x000fe20000010000 */
[----:B------:R-:W-:Y:S01]  /*d1e0*/  IMAD.MOV.U32 R13, RZ, RZ, R7 ;  /* 0x000000ffff0d7224 */ /* 0x000fe200078e0007 */
[----:B------:R4:W-:Y:S01]  /*d1f0*/  STSM.16.M88.4 [R18+0x6000], R72 ;  /* 0x0060004812007844 */ /* 0x0009e20000000200 */
[----:B------:R0:W-:Y:S06]  /*d200*/  MEMBAR.ALL.CTA ;  /* 0x0000000000007992 */ /* 0x0001ec0000008000 */
[----:B0-----:R-:W0:Y:S02]  /*d210*/  FENCE.VIEW.ASYNC.S ;  /* 0x00000000000073c6 */ /* 0x001e240000000000 */
[----:B0-----:R-:W-:Y:S01]  /*d220*/  NOP ;  /* 0x0000000000007918 */ /* 0x001fe20000000000 */
[----:B------:R-:W-:Y:S05]  /*d230*/  @P2 BRA `(.L_x_915) ;  /* 0xffffffd000002947 */ /* 0x000fea000383ffff */
.L_x_898:
[----:B------:R-:W-:Y:S06]  /*d240*/  BAR.ARV 0x8, 0x1a0 ;  /* 0x0206800000007b1d */ /* 0x000fec0000002000 */
[----:B------:R-:W-:Y:S05]  /*d250*/  @!P0 BRA `(.L_x_916) ;  /* 0x0000000000048947 */ /* 0x000fea0003800000 */
[----:B------:R-:W-:Y:S01]  /*d260*/  BPT.TRAP 0x1 ;  /* 0x000000040000795c */ /* 0x000fe20000300000 */
.L_x_916:
[----:B------:R-:W-:Y:S01]  /*d270*/  ULEA UR9, UR43, UR42, 0x3 ;  /* 0x0000002a2b097291 */ /* 0x000fe2000f8e183f */
[----:B------:R-:W-:-:S05]  /*d280*/  IMAD.U32 R2, RZ, RZ, UR46 ;  /* 0x0000002eff027e24 */ /* 0x000fca000f8e00ff */
[----:B------:R-:W-:-:S04]  /*d290*/  SHF.L.U32 R2, R2, 0x1f, RZ ;  /* 0x0000001f02027819 */ /* 0x000fc800000006ff */
[----:B------:R0:W3:Y:S01]  /*d2a0*/  SYNCS.PHASECHK.TRANS64.TRYWAIT P2, [UR9+0x2d850], R2 ;  /* 0x02d85002ff0075a7 */ /* 0x0000e20008040149 */
[----:B------:R-:W-:Y:S05]  /*d2b0*/  @!P0 BRA `(.L_x_917) ;  /* 0x0000000000048947 */ /* 0x000fea0003800000 */
[----:B------:R-:W-:Y:S01]  /*d2c0*/  BPT.TRAP 0x1 ;  /* 0x000000040000795c */ /* 0x000fe20000300000 */
.L_x_917:
[----:B---3--:R-:W-:Y:S05]  /*d2d0*/  @P2 BRA `(.L_x_918) ;  /* 0x0000000000082947 */ /* 0x008fea0003800000 */
[----:B------:R-:W3:Y:S02]  /*d2e0*/  SYNCS.PHASECHK.TRANS64.TRYWAIT P0, [UR9+0x2d850], R2 ;  /* 0x02d85002ff0075a7 */ /* 0x000ee40008000149 */
[----:B---3--:R-:W-:Y:S05]  /*d2f0*/  @!P0 BRA `(.L_x_919) ;  /* 0x0000007000788947 */ /* 0x008fea0003800000 */
.L_x_918:
[----:B------:R-:W-:Y:S01]  /*d300*/  UIADD3 UR42, UR42, 0x400, URZ ;  /* 0x000004002a2a7890 */ /* 0x000fe2000fffe03f */
[----:B------:R-:W-:Y:S01]  /*d310*/  WARPGROUP.ARRIVE ;  /* 0x00000000000079c5 */ /* 0x000fe20000000000 */
[----:B------:R-:W-:Y:S01]  /*d320*/  ULOP3.LUT UR37, UR37, 0x10000, URZ, 0xfc, !UPT ;  /* 0x0001000025257892 */ /* 0x000fe2000f8efc3f */
[----:B---3--:R-:W3:Y:S01]  /*d330*/  SHFL.BFLY PT, R5, R4, 0x2, 0x1f ;  /* 0x0c401f0004057f89 */ /* 0x008ee200000e0000 */
[----:B------:R-:W-:Y:S01]  /*d340*/  USHF.R.U32.HI UR42, URZ, 0x4, UR42 ;  /* 0x000000043f2a7899 */ /* 0x000fe2000801162a */
[----:B-1----:R-:W-:Y:S01]  /*d350*/  IMAD.U32 R13, RZ, RZ, UR33 ;  /* 0x00000021ff0d7e24 */ /* 0x002fe2000f8e00ff */
[----:B------:R-:W-:Y:S01]  /*d360*/  UMOV UR5, 0x40000040 ;  /* 0x4000004000057882 */ /* 0x000fe20000000000 */
[----:B------:R-:W-:Y:S01]  /*d370*/  UMOV UR7, 0x80000020 ;  /* 0x8000002000077882 */ /* 0x000fe20000000000 */
[----:B------:R-:W-:Y:S01]  /*d380*/  ULOP3.LUT UR42, UR42, 0x3fff, URZ, 0xc0, !UPT ;  /* 0x00003fff2a2a7892 */ /* 0x000fe2000f8ec03f */
[----:B0-----:R-:W0:Y:S01]  /*d390*/  SHFL.BFLY PT, R2, R3, 0x2, 0x1f ;  /* 0x0c401f0003027f89 */ /* 0x001e2200000e0000 */
[----:B------:R-:W-:Y:S01]  /*d3a0*/  UMOV UR4, UR37 ;  /* 0x0000002500047c82 */ /* 0x000fe20008000000 */
[----:B------:R-:W-:-:S02]  /*d3b0*/  UIADD3 UR44, UR44, 0x1, URZ ;  /* 0x000000012c2c7890 */ /* 0x000fc4000fffe03f */
[----:B------:R-:W-:-:S04]  /*d3c0*/  ULOP3.LUT UR8, UR42, 0x2000000, URZ, 0xfc, !UPT ;  /* 0x020000002a087892 */ /* 0x000fc8000f8efc3f */
[----:B------:R-:W-:Y:S02]  /*d3d0*/  UIMAD UR8, UR43, 0x600, UR8 ;  /* 0x000006002b0878a4 */ /* 0x000fe4000f8e0208 */
[----:B------:R-:W-:-:S04]  /*d3e0*/  UIADD3 UR43, UR43, 0x1, URZ ;  /* 0x000000012b2b7890 */ /* 0x000fc8000fffe03f */
[----:B------:R-:W-:Y:S01]  /*d3f0*/  UISETP.NE.AND UP0, UPT, UR43, 0x2, UPT ;  /* 0x000000022b00788c */ /* 0x000fe2000bf05270 */
[----:B------:R-:W-:Y:S02]  /*d400*/  UMOV UR6, UR8 ;  /* 0x0000000800067c82 */ /* 0x000fe40008000000 */
[----:B------:R-:W-:Y:S01]  /*d410*/  HGMMA.64x96x16.F32 R88, gdesc[UR4].tnspB, R88, gsb0 ;  /* 0x41600000045879f0 */ /* 0x000fe20008000858 */
[----:B------:R-:W-:Y:S01]  /*d420*/  UIADD3 UR4, UR37, 0x2, URZ ;  /* 0x0000000225047890 */ /* 0x000fe2000fffe03f */
[----:B---3--:R-:W-:Y:S01]  /*d430*/  FADD.FTZ R5, R5, R4 ;  /* 0x0000000405057221 */ /* 0x008fe20000010000 */
[----:B------:R-:W-:Y:S01]  /*d440*/  UIADD3 UR6, UR8, 0x40, URZ ;  /* 0x0000004008067890 */ /* 0x000fe2000fffe03f */
[----:B------:R-:W-:Y:S01]  /*d450*/  IMAD.MOV.U32 R4, RZ, RZ, RZ ;  /* 0x000000ffff047224 */ /* 0x000fe200078e00ff */
[----:B------:R-:W-:Y:S01]  /*d460*/  UMOV UR5, 0x40000040 ;  /* 0x4000004000057882 */ /* 0x000fe20000000000 */
[----:B------:R-:W-:Y:S01]  /*d470*/  UMOV UR7, 0x80000020 ;  /* 0x8000002000077882 */ /* 0x000fe20000000000 */
[----:B0-----:R-:W-:Y:S01]  /*d480*/  FADD.FTZ R6, R2, R3 ;  /* 0x0000000302067221 */ /* 0x001fe20000010000 */
[----:B------:R-:W-:Y:S01]  /*d490*/  IMAD.MOV.U32 R3, RZ, RZ, -0x800000 ;  /* 0xff800000ff037424 */ /* 0x000fe200078e00ff */
[----:B------:R-:W0:Y:S01]  /*d4a0*/  SHFL.BFLY PT, R2, R5, 0x1, 0x1f ;  /* 0x0c201f0005027f89 */ /* 0x000e2200000e0000 */
[----:B------:R-:W-:-:S03]  /*d4b0*/  USEL UR43, UR43, URZ, UP0 ;  /* 0x0000003f2b2b7287 */ /* 0x000fc60008000000 */
[----:B------:R-:W1:Y:S01]  /*d4c0*/  SHFL.BFLY PT, R9, R6, 0x1, 0x1f ;  /* 0x0c201f0006097f89 */ /* 0x000e6200000e0000 */
[----:B0-----:R-:W-:Y:S01]  /*d4d0*/  FADD.FTZ R11, R5, R2 ;  /* 0x00000002050b7221 */ /* 0x001fe20000010000 */
[----:B------:R-:W-:Y:S02]  /*d4e0*/  IMAD.U32 R5, RZ, RZ, UR33 ;  /* 0x00000021ff057e24 */ /* 0x000fe4000f8e00ff */
[----:B------:R-:W-:Y:S02]  /*d4f0*/  IMAD.MOV.U32 R2, RZ, RZ, -0x800000 ;  /* 0xff800000ff027424 */ /* 0x000fe400078e00ff */
[----:B-1----:R-:W-:Y:S01]  /*d500*/  FADD.FTZ R12, R6, R9 ;  /* 0x00000009060c7221 */ /* 0x002fe20000010000 */
[----:B------:R-:W-:Y:S01]  /*d510*/  FSETP.NE.FTZ.AND P0, PT, R11, RZ, PT ;  /* 0x000000ff0b00720b */ /* 0x000fe20003f15000 */
[----:B------:R-:W-:Y:S02]  /*d520*/  IMAD.U32 R6, RZ, RZ, UR9 ;  /* 0x00000009ff067e24 */ /* 0x000fe4000f8e00ff */
[----:B------:R-:W-:Y:S01]  /*d530*/  IMAD.MOV.U32 R9, RZ, RZ, RZ ;  /* 0x000000ffff097224 */ /* 0x000fe200078e00ff */
[----:B------:R-:W-:Y:S01]  /*d540*/  FSETP.NE.FTZ.AND P2, PT, R12, RZ, PT ;  /* 0x000000ff0c00720b */ /* 0x000fe20003f55000 */
[----:B------:R-:W-:-:S08]  /*d550*/  @!P1 VIADD R6, R6, 0x2d860 ;  /* 0x0002d86006069836 */ /* 0x000fd00000000000 */
[----:B------:R-:W0:Y:S01]  /*d560*/  @P0 MUFU.LG2 R8, R11 ;  /* 0x0000000b00080308 */ /* 0x000e220000000c00 */
[----:B------:R-:W-:-:S07]  /*d570*/  @P0 FMUL.FTZ R5, R5, 0.69314718246459960938 ;  /* 0x3f31721805050820 */ /* 0x000fce0000410000 */
[----:B------:R-:W1:Y:S08]  /*d580*/  @P2 MUFU.LG2 R10, R12 ;  /* 0x0000000c000a2308 */ /* 0x000e700000000c00 */
[----:B------:R3:W5:Y:S01]  /*d590*/  @P0 MUFU.RCP R4, R11 ;  /* 0x0000000b00040308 */ /* 0x0007620000001000 */
[----:B0-----:R-:W-:-:S04]  /*d5a0*/  @P0 FMUL.FTZ R8, R8, 0.69314718246459960938 ;  /* 0x3f31721808080820 */ /* 0x001fc80000410000 */
[----:B------:R-:W-:Y:S01]  /*d5b0*/  @P0 FFMA.FTZ R2, R5, R0, R8 ;  /* 0x0000000005020223 */ /* 0x000fe20000010008 */
[----:B------:R-:W-:Y:S02]  /*d5c0*/  @!P1 PRMT R5, RZ, 0x654, R6 ;  /* 0x00000654ff059816 */ /* 0x000fe40000000006 */
[----:B------:R-:W0:Y:S01]  /*d5d0*/  @P2 MUFU.RCP R9, R12 ;  /* 0x0000000c00092308 */ /* 0x000e220000001000 */
[----:B---3--:R-:W-:Y:S01]  /*d5e0*/  @P2 FMUL.FTZ R11, R13, 0.69314718246459960938 ;  /* 0x3f3172180d0b2820 */ /* 0x008fe20000410000 */
[----:B-1----:R-:W-:Y:S01]  /*d5f0*/  @P2 FMUL.FTZ R10, R10, 0.69314718246459960938 ;  /* 0x3f3172180a0a2820 */ /* 0x002fe20000410000 */
[----:B------:R-:W-:-:S03]  /*d600*/  PLOP3.LUT P0, PT, PT, PT, PT, 0x8, 0x0 ;  /* 0x000000000000781c */ /* 0x000fc60003f0e170 */
        /* <DEDUP_REMOVED lines=50> */
[-C--:B-----5:R-:W-:Y:S01]  /*d930*/  FMUL.FTZ R0, R88, R4.reuse ;  /* 0x0000000458007220 */ /* 0x0a0fe20000410000 */
        /* <DEDUP_REMOVED lines=17> */
[-C--:B--2---:R-:W-:Y:S01]  /*da50*/  FMUL.FTZ R26, R124, R4.reuse ;  /* 0x000000047c1a7220 */ /* 0x084fe20000410000 */
        /* <DEDUP_REMOVED lines=29> */
.L_x_849:
[----:B------:R-:W0:Y:S08]  /*dc30*/  S2UR UR4, SR_CgaCtaId ;  /* 0x00000000000479c3 */ /* 0x000e300000008800 */
[----:B------:R-:W-:Y:S06]  /*dc40*/  BAR.SYNC.DEFER_BLOCKING 0x5, 0x1a0 ;  /* 0x0146800000007b1d */ /* 0x000fec0000010000 */
[----:B------:R-:W-:Y:S01]  /*dc50*/  UMOV UR42, 0x400 ;  /* 0x00000400002a7882 */ /* 0x000fe20000000000 */
[----:B------:R-:W-:Y:S01]  /*dc60*/  BSSY B0, `(.L_x_920) ;  /* 0x0000179000007945 */ /* 0x000fe20003800000 */
[----:B0-----:R-:W-:-:S09]  /*dc70*/  ULEA UR42, UR4, UR42, 0x18 ;  /* 0x0000002a042a7291 */ /* 0x001fd2000f8ec03f */
[----:B------:R-:W0:Y:S02]  /*dc80*/  LDS.128 R144, [UR42+0x2d8d0] ;  /* 0x02d8d02aff907984 */ /* 0x000e240008000c00 */
[----:B0-----:R-:W-:Y:S02]  /*dc90*/  R2UR UR6, R146 ;  /* 0x00000000920672ca */ /* 0x001fe400000e0000 */
[----:B------:R-:W-:Y:S01]  /*dca0*/  R2UR UR5, R147 ;  /* 0x00000000930572ca */ /* 0x000fe200000e0000 */
[----:B------:R-:W-:Y:S06]  /*dcb0*/  BAR.ARV 0x4, 0x1a0 ;  /* 0x0106800000007b1d */ /* 0x000fec0000002000 */
[----:B------:R-:W-:Y:S08]  /*dcc0*/  @P0 BRA `(.L_x_921) ;  /* 0x0000000c00cc0947 */ /* 0x000ff00003800000 */
[----:B------:R-:W0:Y:S08]  /*dcd0*/  S2UR UR4, SR_SWINHI ;  /* 0x00000000000479c3 */ /* 0x000e300000002f00 */
[----:B------:R-:W-:Y:S01]  /*dce0*/  BAR.SYNC.DEFER_BLOCKING 0x1, 0x180 ;  /* 0x0046000000007b1d */ /* 0x000fe20000010000 */
[----:B------:R-:W-:Y:S02]  /*dcf0*/  F2FP.F16.F32.PACK_AB R6, R6, R29 ;  /* 0x0000001d0606723e */ /* 0x000fe400000000ff */
[----:B------:R-:W-:-:S02]  /*dd00*/  F2FP.F16.F32.PACK_AB R7, R7, R94 ;  /* 0x0000005e0707723e */ /* 0x000fc400000000ff */
[----:B------:R-:W-:Y:S02]  /*dd10*/  F2FP.F16.F32.PACK_AB R128, R129, R128 ;  /* 0x000000808180723e */ /* 0x000fe400000000ff */
[----:B------:R-:W-:Y:S02]  /*dd20*/  F2FP.F16.F32.PACK_AB R26, R125, R26 ;  /* 0x0000001a7d1a723e */ /* 0x000fe400000000ff */
[----:B------:R-:W-:Y:S02]  /*dd30*/  F2FP.F16.F32.PACK_AB R27, R27, R126 ;  /* 0x0000007e1b1b723e */ /* 0x000fe400000000ff */
[----:B------:R-:W-:Y:S02]  /*dd40*/  F2FP.F16.F32.PACK_AB R129, R131, R130 ;  /* 0x000000828381723e */ /* 0x000fe400000000ff */
[----:B------:R-:W-:Y:S02]  /*dd50*/  F2FP.F16.F32.PACK_AB R130, R133, R132 ;  /* 0x000000848582723e */ /* 0x000fe400000000ff */
[----:B------:R-:W-:Y:S01]  /*dd60*/  F2FP.F16.F32.PACK_AB R131, R135, R134 ;  /* 0x000000868783723e */ /* 0x000fe200000000ff */
[----:B------:R-:W-:Y:S01]  /*dd70*/  UMOV UR8, UR42 ;  /* 0x0000002a00087c82 */ /* 0x000fe20008000000 */
[----:B0-----:R-:W-:Y:S01]  /*dd80*/  UMOV UR9, UR4 ;  /* 0x0000000400097c82 */ /* 0x001fe20008000000 */
[----:B------:R-:W-:-:S02]  /*dd90*/  IMAD.U32 R20, RZ, RZ, UR8 ;  /* 0x00000008ff147e24 */ /* 0x000fc4000f8e00ff */
[----:B------:R-:W-:Y:S01]  /*dda0*/  IMAD.U32 R21, RZ, RZ, UR9 ;  /* 0x00000009ff157e24 */ /* 0x000fe2000f8e00ff */
[----:B------:R-:W-:Y:S02]  /*ddb0*/  ULDC.64 UR8, c[0x0][0xbd8] ;  /* 0x0002f60000087ab9 */ /* 0x000fe40000000a00 */
[----:B------:R-:W-:Y:S01]  /*ddc0*/  UISETP.NE.U32.AND UP0, UPT, UR8, URZ, UPT ;  /* 0x0000003f0800728c */ /* 0x000fe2000bf05070 */
[----:B------:R-:W-:-:S03]  /*ddd0*/  IMAD.WIDE R4, R152, 0x2, R20 ;  /* 0x0000000298047825 */ /* 0x000fc600078e0214 */
[----:B------:R-:W-:Y:S01]  /*dde0*/  UISETP.NE.AND.EX UP0, UPT, UR9, URZ, UPT, UP0 ;  /* 0x0000003f0900728c */ /* 0x000fe2000bf05300 */
[C---:B------:R-:W-:Y:S02]  /*ddf0*/  LOP3.LUT R9, R4.reuse, 0x180, RZ, 0xc0, !PT ;  /* 0x0000018004097812 */ /* 0x040fe400078ec0ff */
[----:B------:R-:W-:Y:S01]  /*de00*/  ULDC.64 UR8, c[0x0][0xbd8] ;  /* 0x0002f60000087ab9 */ /* 0x000fe20000000a00 */
[C---:B------:R-:W-:Y:S01]  /*de10*/  IADD3 R25, P0, R4.reuse, 0x6020, RZ ;  /* 0x0000602004197810 */ /* 0x040fe20007f1e0ff */
[----:B------:R-:W-:Y:S01]  /*de20*/  UIMAD.WIDE UR8, UR40, 0x4, UR8 ;  /* 0x00000004280878a5 */ /* 0x000fe2000f8e0208 */
[----:B------:R-:W-:Y:S02]  /*de30*/  SHF.R.U64 R9, R9, 0x3, RZ ;  /* 0x0000000309097819 */ /* 0x000fe400000012ff */
[C---:B------:R-:W-:Y:S02]  /*de40*/  IADD3 R11, P1, R4.reuse, 0x6000, RZ ;  /* 0x00006000040b7810 */ /* 0x040fe40007f3e0ff */
[----:B------:R-:W-:-:S02]  /*de50*/  IADD3 R37, P2, R4, 0x3020, RZ ;  /* 0x0000302004257810 */ /* 0x000fc40007f5e0ff */
[C---:B----4-:R-:W-:Y:S02]  /*de60*/  IADD3 R35, P3, R4.reuse, 0x3000, RZ ;  /* 0x0000300004237810 */ /* 0x050fe40007f7e0ff */
[----:B------:R-:W-:Y:S01]  /*de70*/  IADD3 R33, P4, R4, 0x20, RZ ;  /* 0x0000002004217810 */ /* 0x000fe20007f9e0ff */
[--C-:B------:R-:W-:Y:S01]  /*de80*/  IMAD.X R13, RZ, RZ, R5.reuse, P2 ;  /* 0x000000ffff0d7224 */ /* 0x100fe200010e0605 */
[----:B------:R-:W-:Y:S01]  /*de90*/  LOP3.LUT R4, R9, R4, RZ, 0x3c, !PT ;  /* 0x0000000409047212 */ /* 0x000fe200078e3cff */
[--C-:B------:R-:W-:Y:S01]  /*dea0*/  IMAD.X R15, RZ, RZ, R5.reuse, P3 ;  /* 0x000000ffff0f7224 */ /* 0x100fe200018e0605 */
[----:B------:R-:W-:Y:S01]  /*deb0*/  LOP3.LUT R24, R25, 0x180, RZ, 0xc0, !PT ;  /* 0x0000018019187812 */ /* 0x000fe200078ec0ff */
[----:B------:R-:W-:Y:S01]  /*dec0*/  IMAD.X R9, RZ, RZ, R5, P4 ;  /* 0x000000ffff097224 */ /* 0x000fe200020e0605 */
[----:B------:R-:W-:Y:S02]  /*ded0*/  LOP3.LUT R10, R11, 0x180, RZ, 0xc0, !PT ;  /* 0x000001800b0a7812 */ /* 0x000fe400078ec0ff */
[----:B------:R-:W-:-:S02]  /*dee0*/  MOV R31, R4 ;  /* 0x00000004001f7202 */ /* 0x000fc40000000f00 */
[----:B------:R-:W-:Y:S02]  /*def0*/  F2FP.F16.F32.PACK_AB R4, R89, R0 ;  /* 0x000000005904723e */ /* 0x000fe400000000ff */
[----:B------:R-:W-:Y:S02]  /*df00*/  LOP3.LUT R8, R35, 0x180, RZ, 0xc0, !PT ;  /* 0x0000018023087812 */ /* 0x000fe400078ec0ff */
[----:B------:R-:W-:Y:S02]  /*df10*/  LOP3.LUT R0, R33, 0x180, RZ, 0xc0, !PT ;  /* 0x0000018021007812 */ /* 0x000fe400078ec0ff */
[----:B------:R-:W-:Y:S02]  /*df20*/  SHF.R.U64 R24, R24, 0x3, RZ ;  /* 0x0000000318187819 */ /* 0x000fe400000012ff */
[----:B------:R-:W-:Y:S02]  /*df30*/  SHF.R.U64 R10, R10, 0x3, RZ ;  /* 0x000000030a0a7819 */ /* 0x000fe400000012ff */
[----:B------:R-:W-:-:S02]  /*df40*/  LOP3.LUT R12, R37, 0x180, RZ, 0xc0, !PT ;  /* 0x00000180250c7812 */ /* 0x000fc400078ec0ff */
[----:B------:R-:W-:Y:S02]  /*df50*/  SHF.R.U64 R8, R8, 0x3, RZ ;  /* 0x0000000308087819 */ /* 0x000fe400000012ff */
[----:B------:R-:W-:Y:S02]  /*df60*/  SHF.R.U64 R0, R0, 0x3, RZ ;  /* 0x0000000300007819 */ /* 0x000fe400000012ff */
[----:B------:R-:W-:Y:S01]  /*df70*/  LOP3.LUT R24, R24, R25, RZ, 0x3c, !PT ;  /* 0x0000001918187212 */ /* 0x000fe200078e3cff */
[--C-:B------:R-:W-:Y:S01]  /*df80*/  IMAD.X R25, RZ, RZ, R5.reuse, P0 ;  /* 0x000000ffff197224 */ /* 0x100fe200000e0605 */
[----:B------:R-:W-:Y:S01]  /*df90*/  LOP3.LUT R10, R10, R11, RZ, 0x3c, !PT ;  /* 0x0000000b0a0a7212 */ /* 0x000fe200078e3cff */
[----:B------:R-:W-:Y:S01]  /*dfa0*/  IMAD.X R11, RZ, RZ, R5, P1 ;  /* 0x000000ffff0b7224 */ /* 0x000fe200008e0605 */
[----:B------:R-:W-:Y:S02]  /*dfb0*/  SHF.R.U64 R12, R12, 0x3, RZ ;  /* 0x000000030c0c7819 */ /* 0x000fe400000012ff */
[----:B------:R-:W-:-:S02]  /*dfc0*/  LOP3.LUT R14, R8, R35, RZ, 0x3c, !PT ;  /* 0x00000023080e7212 */ /* 0x000fc400078e3cff */
[----:B------:R-:W-:Y:S02]  /*dfd0*/  F2FP.F16.F32.PACK_AB R5, R91, R90 ;  /* 0x0000005a5b05723e */ /* 0x000fe400000000ff */
[----:B------:R-:W-:Y:S02]  /*dfe0*/  LOP3.LUT R8, R0, R33, RZ, 0x3c, !PT ;  /* 0x0000002100087212 */ /* 0x000fe400078e3cff */
[----:B------:R-:W-:Y:S01]  /*dff0*/  LOP3.LUT R12, R12, R37, RZ, 0x3c, !PT ;  /* 0x000000250c0c7212 */ /* 0x000fe200078e3cff */
[----:B------:R0:W-:Y:S01]  /*e000*/  STSM.16.M88.4 [R31], R4 ;  /* 0x000000041f007844 */ /* 0x0001e20000000200 */
[----:B------:R-:W-:Y:S02]  /*e010*/  MOV R29, R10 ;  /* 0x0000000a001d7202 */ /* 0x000fe40000000f00 */
[----:B------:R-:W-:Y:S02]  /*e020*/  MOV R0, R8 ;  /* 0x0000000800007202 */ /* 0x000fe40000000f00 */
[----:B------:R-:W-:-:S02]  /*e030*/  F2FP.F16.F32.PACK_AB R8, R97, R96 ;  /* 0x000000606108723e */ /* 0x000fc400000000ff */
[----:B------:R-:W-:Y:S02]  /*e040*/  F2FP.F16.F32.PACK_AB R9, R99, R98 ;  /* 0x000000626309723e */ /* 0x000fe400000000ff */
[----:B------:R-:W-:Y:S02]  /*e050*/  F2FP.F16.F32.PACK_AB R10, R101, R100 ;  /* 0x00000064650a723e */ /* 0x000fe400000000ff */
[----:B------:R-:W-:Y:S02]  /*e060*/  F2FP.F16.F32.PACK_AB R11, R103, R102 ;  /* 0x00000066670b723e */ /* 0x000fe400000000ff */
[----:B------:R-:W-:Y:S02]  /*e070*/  MOV R30, R12 ;  /* 0x0000000c001e7202 */ /* 0x000fe40000000f00 */
[----:B------:R-:W-:Y:S01]  /*e080*/  MOV R28, R24 ;  /* 0x00000018001c7202 */ /* 0x000fe20000000f00 */
[----:B------:R1:W-:Y:S01]  /*e090*/  STSM.16.M88.4 [R0], R8 ;  /* 0x0000000800007844 */ /* 0x0003e20000000200 */
[----:B0-----:R-:W-:-:S02]  /*e0a0*/  MOV R31, R14 ;  /* 0x0000000e001f7202 */ /* 0x001fc40000000f00 */
[----:B------:R-:W-:Y:S02]  /*e0b0*/  F2FP.F16.F32.PACK_AB R4, R105, R104 ;  /* 0x000000686904723e */ /* 0x000fe400000000ff */
[----:B------:R-:W-:Y:S02]  /*e0c0*/  F2FP.F16.F32.PACK_AB R5, R107, R106 ;  /* 0x0000006a6b05723e */ /* 0x000fe400000000ff */
[----:B------:R-:W-:Y:S02]  /*e0d0*/  F2FP.F16.F32.PACK_AB R6, R109, R108 ;  /* 0x0000006c6d06723e */ /* 0x000fe400000000ff */
[----:B------:R-:W-:Y:S02]  /*e0e0*/  F2FP.F16.F32.PACK_AB R7, R111, R110 ;  /* 0x0000006e6f07723e */ /* 0x000fe400000000ff */
[----:B------:R-:W-:Y:S02]  /*e0f0*/  F2FP.F16.F32.PACK_AB R12, R113, R112 ;  /* 0x00000070710c723e */ /* 0x000fe400000000ff */
[----:B------:R-:W-:Y:S01]  /*e100*/  F2FP.F16.F32.PACK_AB R13, R115, R114 ;  /* 0x00000072730d723e */ /* 0x000fe200000000ff */
[----:B------:R0:W-:Y:S01]  /*e110*/  STSM.16.M88.4 [R31], R4 ;  /* 0x000000041f007844 */ /* 0x0001e20000000200 */
[----:B------:R-:W-:Y:S01]  /*e120*/  F2FP.F16.F32.PACK_AB R14, R117, R116 ;  /* 0x00000074750e723e */ /* 0x000fe200000000ff */
[----:B-1----:R-:W-:Y:S01]  /*e130*/  IMAD.U32 R8, RZ, RZ, UR8 ;  /* 0x00000008ff087e24 */ /* 0x002fe2000f8e00ff */
[----:B------:R-:W-:Y:S01]  /*e140*/  F2FP.F16.F32.PACK_AB R15, R119, R118 ;  /* 0x00000076770f723e */ /* 0x000fe200000000ff */
[----:B------:R-:W-:Y:S01]  /*e150*/  IMAD.U32 R9, RZ, RZ, UR9 ;  /* 0x00000009ff097e24 */ /* 0x000fe2000f8e00ff */
[----:B------:R-:W-:Y:S01]  /*e160*/  F2FP.F16.F32.PACK_AB R24, R121, R120 ;  /* 0x000000787918723e */ /* 0x000fe200000000ff */
[----:B------:R-:W-:Y:S01]  /*e170*/  ULDC.64 UR8, c[0x0][0xbe0] ;  /* 0x0002f80000087ab9 */ /* 0x000fe20000000a00 */
[----:B------:R-:W-:Y:S01]  /*e180*/  F2FP.F16.F32.PACK_AB R25, R123, R122 ;  /* 0x0000007a7b19723e */ /* 0x000fe200000000ff */
[----:B------:R1:W-:Y:S01]  /*e190*/  STSM.16.M88.4 [R30], R12 ;  /* 0x0000000c1e007844 */ /* 0x0003e20000000200 */
[----:B------:R-:W2:Y:S01]  /*e1a0*/  LDC R39, c[0x0][0xa88] ;  /* 0x0002a200ff277b82 */ /* 0x000ea20000000800 */
[----:B------:R-:W-:-:S02]  /*e1b0*/  PLOP3.LUT P0, PT, PT, PT, UP0, 0x80, 0x0 ;  /* 0x000000000000781c */ /* 0x000fc40003f0f008 */
[----:B------:R1:W-:Y:S04]  /*e1c0*/  STSM.16.M88.4 [R29], R24 ;  /* 0x000000181d007844 */ /* 0x0003e80000000200 */
[----:B------:R1:W-:Y:S01]  /*e1d0*/  STSM.16.M88.4 [R28], R128 ;  /* 0x000000801c007844 */ /* 0x0003e20000000200 */
[----:B------:R-:W-:Y:S01]  /*e1e0*/  UISETP.NE.U32.AND UP1, UPT, UR8, URZ, UPT ;  /* 0x0000003f0800728c */ /* 0x000fe2000bf25070 */
[----:B------:R-:W-:Y:S03]  /*e1f0*/  BAR.SYNC.DEFER_BLOCKING 0x1, 0x180 ;  /* 0x0046000000007b1d */ /* 0x000fe60000010000 */
[----:B------:R-:W-:-:S06]  /*e200*/  UISETP.NE.AND.EX UP1, UPT, UR9, URZ, UPT, UP1 ;  /* 0x0000003f0900728c */ /* 0x000fcc000bf25310 */
[----:B------:R-:W-:-:S05]  /*e210*/  PLOP3.LUT P1, PT, PT, PT, UP1, 0x80, 0x0 ;  /* 0x000000000000781c */ /* 0x000fca0003f2f018 */
[----:B------:R-:W-:Y:S02]  /*e220*/  @UP1 ULDC.64 UR8, c[0x0][0xbe0] ;  /* 0x0002f80000081ab9 */ /* 0x000fe40000000a00 */
[----:B------:R-:W-:-:S06]  /*e230*/  @UP1 UIMAD.WIDE UR8, UR40, 0x4, UR8 ;  /* 0x00000004280818a5 */ /* 0x000fcc000f8e0208 */
[----:B0-----:R-:W-:Y:S02]  /*e240*/  IMAD.U32 R6, RZ, RZ, UR8 ;  /* 0x00000008ff067e24 */ /* 0x001fe4000f8e00ff */
[----:B------:R-:W-:Y:S01]  /*e250*/  IMAD.U32 R7, RZ, RZ, UR9 ;  /* 0x00000009ff077e24 */ /* 0x000fe2000f8e00ff */
[----:B------:R-:W3:Y:S01]  /*e260*/  @P0 LDG.E R0, desc[UR48][R8.64] ;  /* 0x0000003008000981 */ /* 0x000ee2000c1e1900 */
[----:B------:R-:W-:Y:S01]  /*e270*/  IMAD R5, R142, 0x20, R140 ;  /* 0x000000208e057824 */ /* 0x000fe200078e028c */
[----:B------:R-:W-:Y:S02]  /*e280*/  UMOV UR4, URZ ;  /* 0x0000003f00047c82 */ /* 0x000fe40008000000 */
[----:B--2---:R1:W5:Y:S01]  /*e290*/  @P1 LDG.E R39, desc[UR48][R6.64] ;  /* 0x0000003006271981 */ /* 0x004362000c1e1900 */
[----:B------:R-:W-:-:S03]  /*e2a0*/  IMAD.WIDE R20, R5, 0x2, R20 ;  /* 0x0000000205147825 */ /* 0x000fc600078e0214 */
[----:B------:R-:W-:Y:S02]  /*e2b0*/  IADD3 R5, P6, R20, 0x1800, RZ ;  /* 0x0000180014057810 */ /* 0x000fe40007fde0ff */
[----:B---3--:R-:W-:Y:S01]  /*e2c0*/  @P0 R2UR UR4, R0 ;  /* 0x00000000000402ca */ /* 0x008fe200000e0000 */
[----:B-1----:R-:W-:-:S14]  /*e2d0*/  @P1 BRA `(.L_x_922) ;  /* 0x0000000000101947 */ /* 0x002fdc0003800000 */
[----:B------:R-:W-:Y:S05]  /*e2e0*/  @!P0 BRA `(.L_x_922) ;  /* 0x00000000000c8947 */ /* 0x000fea0003800000 */
[----:B------:R-:W2:Y:S04]  /*e2f0*/  LDG.E R0, desc[UR48][R8.64] ;  /* 0x0000003008007981 */ /* 0x000ea8000c1e1900 */
[----:B-----5:R-:W2:Y:S02]  /*e300*/  LDG.E R39, desc[UR48][R8.64+0x4] ;  /* 0x0000043008277981 */ /* 0x020ea4000c1e1900 */
[----:B--2---:R-:W-:-:S07]  /*e310*/  IMAD.IADD R39, R39, 0x1, -R0 ;  /* 0x0000000127277824 */ /* 0x004fce00078e0a00 */
.L_x_922:
[----:B------:R-:W-:Y:S01]  /*e320*/  USHF.R.S32.HI UR14, URZ, 0x1f, UR41 ;  /* 0x0000001f3f0e7899 */ /* 0x000fe20008011429 */
[----:B------:R-:W-:Y:S01]  /*e330*/  LOP3.LUT R4, R5, 0x180, RZ, 0xc0, !PT ;  /* 0x0000018005047812 */ /* 0x000fe200078ec0ff */
[----:B------:R-:W-:Y:S01]  /*e340*/  ULDC.64 UR12, c[0x0][0xb70] ;  /* 0x0002dc00000c7ab9 */ /* 0x000fe20000000a00 */
[----:B------:R-:W-:Y:S01]  /*e350*/  USHF.R.S32.HI UR11, URZ, 0x1f, UR4 ;  /* 0x0000001f3f0b7899 */ /* 0x000fe20008011404 */
[----:B------:R-:W-:Y:S01]  /*e360*/  IMAD R8, R148, 0xc0, R150 ;  /* 0x000000c094087824 */ /* 0x000fe200078e0296 */
[----:B------:R-:W-:Y:S01]  /*e370*/  UIMAD UR7, UR14, UR12, URZ ;  /* 0x0000000c0e0772a4 */ /* 0x000fe2000f8e023f */
[----:B------:R-:W-:Y:S01]  /*e380*/  SHF.R.U64 R4, R4, 0x3, RZ ;  /* 0x0000000304047819 */ /* 0x000fe200000012ff */
[----:B------:R-:W-:Y:S01]  /*e390*/  UMOV UR10, UR4 ;  /* 0x00000004000a7c82 */ /* 0x000fe20008000000 */
[----:B------:R-:W-:Y:S01]  /*e3a0*/  USEL UR16, UR40, URZ, !UP0 ;  /* 0x0000003f28107287 */ /* 0x000fe2000c000000 */
[----:B------:R-:W-:Y:S01]  /*e3b0*/  SHF.R.S32.HI R0, RZ, 0x1f, R8 ;  /* 0x0000001fff007819 */ /* 0x000fe20000011408 */
[----:B------:R-:W-:Y:S01]  /*e3c0*/  UIMAD.WIDE.U32 UR8, UR41, UR12, UR10 ;  /* 0x0000000c290872a5 */ /* 0x000fe2000f8e000a */
[----:B------:R-:W-:Y:S01]  /*e3d0*/  LOP3.LUT R4, R4, R5, RZ, 0x3c, !PT ;  /* 0x0000000504047212 */ /* 0x000fe200078e3cff */
[----:B------:R-:W-:Y:S01]  /*e3e0*/  UIMAD UR10, UR41, UR13, UR7 ;  /* 0x0000000d290a72a4 */ /* 0x000fe2000f8e0207 */
[----:B------:R-:W-:Y:S01]  /*e3f0*/  LOP3.LUT P0, RZ, R149, 0x3, RZ, 0xc0, !PT ;  /* 0x0000000395ff7812 */ /* 0x000fe2000780c0ff */
[----:B------:R-:W-:Y:S01]  /*e400*/  USHF.R.S32.HI UR7, URZ, 0x1f, UR40 ;  /* 0x0000001f3f077899 */ /* 0x000fe20008011428 */
[C---:B------:R-:W-:Y:S01]  /*e410*/  IADD3 R25, P5, R20.reuse, 0x3000, RZ ;  /* 0x0000300014197810 */ /* 0x040fe20007fbe0ff */
[----:B------:R-:W-:Y:S01]  /*e420*/  ULDC.64 UR12, c[0x0][0xb78] ;  /* 0x0002de00000c7ab9 */ /* 0x000fe20000000a00 */
[----:B------:R-:W-:Y:S01]  /*e430*/  UIADD3 UR9, UR9, UR10, URZ ;  /* 0x0000000a09097290 */ /* 0x000fe2000fffe03f */
[C---:B------:R-:W-:Y:S01]  /*e440*/  IADD3 R13, P4, R20.reuse, 0x4800, RZ ;  /* 0x00004800140d7810 */ /* 0x040fe20007f9e0ff */
[----:B------:R-:W-:Y:S01]  /*e450*/  USEL UR15, UR7, URZ, !UP0 ;  /* 0x0000003f070f7287 */ /* 0x000fe2000c000000 */
[----:B------:R-:W-:Y:S01]  /*e460*/  IADD3 R33, P3, R20, 0x6000, RZ ;  /* 0x0000600014217810 */ /* 0x000fe20007f7e0ff */
[----:B------:R-:W-:Y:S01]  /*e470*/  UIMAD.WIDE.U32 UR8, UR16, UR12, UR8 ;  /* 0x0000000c100872a5 */ /* 0x000fe2000f8e0008 */
[----:B------:R-:W-:Y:S01]  /*e480*/  LOP3.LUT R24, R25, 0x180, RZ, 0xc0, !PT ;  /* 0x0000018019187812 */ /* 0x000fe200078ec0ff */
[----:B------:R-:W-:Y:S01]  /*e490*/  UIMAD UR7, UR15, UR12, URZ ;  /* 0x0000000c0f0772a4 */ /* 0x000fe2000f8e023f */
[----:B------:R-:W-:-:S02]  /*e4a0*/  LOP3.LUT R12, R13, 0x180, RZ, 0xc0, !PT ;  /* 0x000001800d0c7812 */ /* 0x000fc400078ec0ff */
[----:B------:R-:W-:Y:S01]  /*e4b0*/  LOP3.LUT R32, R33, 0x180, RZ, 0xc0, !PT ;  /* 0x0000018021207812 */ /* 0x000fe200078ec0ff */
[----:B------:R-:W-:Y:S01]  /*e4c0*/  UIMAD UR7, UR16, UR13, UR7 ;  /* 0x0000000d100772a4 */ /* 0x000fe2000f8e0207 */
[----:B------:R-:W-:Y:S02]  /*e4d0*/  IADD3 R5, P1, R8, UR8, RZ ;  /* 0x0000000808057c10 */ /* 0x000fe4000ff3e0ff */
[----:B------:R-:W-:Y:S01]  /*e4e0*/  ULDC.64 UR12, c[0x0][0xb40] ;  /* 0x0002d000000c7ab9 */ /* 0x000fe20000000a00 */
[----:B------:R-:W-:Y:S02]  /*e4f0*/  LOP3.LUT R9, R20, 0x180, RZ, 0xc0, !PT ;  /* 0x0000018014097812 */ /* 0x000fe400078ec0ff */
[----:B------:R-:W-:Y:S01]  /*e500*/  IMAD.U32 R7, RZ, RZ, UR7 ;  /* 0x00000007ff077e24 */ /* 0x000fe2000f8e00ff */
[----:B------:R-:W-:Y:S02]  /*e510*/  LEA R36, P2, R5, UR12, 0x2 ;  /* 0x0000000c05247c11 */ /* 0x000fe4000f8410ff */
[----:B------:R-:W-:-:S02]  /*e520*/  SHF.R.U64 R24, R24, 0x3, RZ ;  /* 0x0000000318187819 */ /* 0x000fc400000012ff */
[----:B------:R-:W-:Y:S01]  /*e530*/  IADD3.X R6, R0, UR9, R7, P1, !PT ;  /* 0x0000000900067c10 */ /* 0x000fe20008ffe407 */
[C---:B------:R-:W-:Y:S01]  /*e540*/  VIADD R0, R8.reuse, 0x8 ;  /* 0x0000000808007836 */ /* 0x040fe20000000000 */
[-C--:B-----5:R-:W-:Y:S01]  /*e550*/  ISETP.GE.OR P1, PT, R8, R39.reuse, P0 ;  /* 0x000000270800720c */ /* 0x0a0fe20000726670 */
[----:B------:R-:W-:Y:S01]  /*e560*/  ULDC.64 UR8, c[0x0][0xaa0] ;  /* 0x0002a80000087ab9 */ /* 0x000fe20000000a00 */
[----:B------:R-:W-:Y:S01]  /*e570*/  LEA.HI.X R37, R5, UR13, R6, 0x2, P2 ;  /* 0x0000000d05257c11 */ /* 0x000fe200090f1406 */
[--C-:B------:R-:W-:Y:S01]  /*e580*/  IMAD.X R5, RZ, RZ, R21.reuse, P6 ;  /* 0x000000ffff057224 */ /* 0x100fe200030e0615 */
[----:B------:R-:W-:Y:S02]  /*e590*/  IADD3 R7, P2, R20, 0x7800, RZ ;  /* 0x0000780014077810 */ /* 0x000fe40007f5e0ff */
[----:B------:R-:W-:Y:S02]  /*e5a0*/  ISETP.GE.OR P0, PT, R0, R39, P0 ;  /* 0x000000270000720c */ /* 0x000fe40000706670 */
[----:B------:R-:W-:Y:S01]  /*e5b0*/  LOP3.LUT R0, R7, 0x180, RZ, 0xc0, !PT ;  /* 0x0000018007007812 */ /* 0x000fe200078ec0ff */
[----:B------:R-:W-:Y:S01]  /*e5c0*/  IMAD.X R29, RZ, RZ, R21, P2 ;  /* 0x000000ffff1d7224 */ /* 0x000fe200010e0615 */
[----:B------:R-:W-:-:S02]  /*e5d0*/  SHF.R.U64 R12, R12, 0x3, RZ ;  /* 0x000000030c0c7819 */ /* 0x000fc400000012ff */
[----:B------:R-:W-:Y:S02]  /*e5e0*/  SHF.R.U64 R32, R32, 0x3, RZ ;  /* 0x0000000320207819 */ /* 0x000fe400000012ff */
[----:B------:R-:W-:Y:S02]  /*e5f0*/  SHF.R.U64 R9, R9, 0x3, RZ ;  /* 0x0000000309097819 */ /* 0x000fe400000012ff */
[----:B------:R-:W-:Y:S01]  /*e600*/  LOP3.LUT R24, R24, R25, RZ, 0x3c, !PT ;  /* 0x0000001918187212 */ /* 0x000fe200078e3cff */
[--C-:B------:R-:W-:Y:S01]  /*e610*/  IMAD.X R25, RZ, RZ, R21.reuse, P5 ;  /* 0x000000ffff197224 */ /* 0x100fe200028e0615 */
[----:B------:R-:W-:Y:S01]  /*e620*/  SHF.R.U64 R0, R0, 0x3, RZ ;  /* 0x0000000300007819 */ /* 0x000fe200000012ff */
[----:B------:R-:W-:Y:S01]  /*e630*/  UIMAD UR7, UR11, UR8, URZ ;  /* 0x000000080b0772a4 */ /* 0x000fe2000f8e023f */
[----:B------:R-:W-:Y:S01]  /*e640*/  LOP3.LUT R12, R12, R13, RZ, 0x3c, !PT ;  /* 0x0000000d0c0c7212 */ /* 0x000fe200078e3cff */
[--C-:B------:R-:W-:Y:S01]  /*e650*/  IMAD.X R13, RZ, RZ, R21.reuse, P4 ;  /* 0x000000ffff0d7224 */ /* 0x100fe200020e0615 */
[----:B------:R-:W-:Y:S01]  /*e660*/  LOP3.LUT R32, R32, R33, RZ, 0x3c, !PT ;  /* 0x0000002120207212 */ /* 0x000fe200078e3cff */
[----:B------:R-:W-:Y:S01]  /*e670*/  IMAD.X R33, RZ, RZ, R21, P3 ;  /* 0x000000ffff217224 */ /* 0x000fe200018e0615 */
[----:B------:R-:W-:Y:S01]  /*e680*/  LOP3.LUT R28, R0, R7, RZ, 0x3c, !PT ;  /* 0x00000007001c7212 */ /* 0x000fe200078e3cff */
[----:B------:R-:W-:Y:S01]  /*e690*/  IMAD.U32 R41, RZ, RZ, UR8 ;  /* 0x00000008ff297e24 */ /* 0x000fe2000f8e00ff */
[----:B------:R-:W-:Y:S01]  /*e6a0*/  LOP3.LUT R20, R9, R20, RZ, 0x3c, !PT ;  /* 0x0000001409147212 */ /* 0x000fe200078e3cff */
[----:B------:R-:W-:Y:S01]  /*e6b0*/  @!P1 STG.E desc[UR48][R36.64], R2 ;  /* 0x0000000224009986 */ /* 0x000fe2000c101930 */
[----:B------:R-:W-:Y:S01]  /*e6c0*/  SHF.R.S32.HI R141, RZ, 0x1f, R140 ;  /* 0x0000001fff8d7819 */ /* 0x000fe2000001148c */
[----:B------:R-:W-:-:S02]  /*e6d0*/  UIMAD UR7, UR4, UR9, UR7 ;  /* 0x00000009040772a4 */ /* 0x000fc4000f8e0207 */
[----:B------:R0:W-:Y:S01]  /*e6e0*/  @!P0 STG.E desc[UR48][R36.64+0x20], R3 ;  /* 0x0000200324008986 */ /* 0x0001e2000c101930 */
[----:B------:R-:W-:-:S03]  /*e6f0*/  ULDC.64 UR8, c[0x0][0xae0] ;  /* 0x0002b80000087ab9 */ /* 0x000fc60000000a00 */
[----:B------:R1:W5:Y:S04]  /*e700*/  LD.E.128 R8, desc[UR48][R20.64] ;  /* 0x0000003014087980 */ /* 0x000368000c101d00 */
[----:B------:R-:W5:Y:S04]  /*e710*/  LD.E.128 R4, desc[UR48][R4.64] ;  /* 0x0000003004047980 */ /* 0x000f68000c101d00 */
[----:B------:R-:W5:Y:S01]  /*e720*/  LD.E.128 R24, desc[UR48][R24.64] ;  /* 0x0000003018187980 */ /* 0x000f62000c101d00 */
[----:B0-----:R-:W-:-:S03]  /*e730*/  IMAD.WIDE.U32 R2, R41, UR4, R140 ;  /* 0x0000000429027c25 */ /* 0x001fc6000f8e008c */
[----:B------:R-:W5:Y:S04]  /*e740*/  LD.E.128 R12, desc[UR48][R12.64] ;  /* 0x000000300c0c7980 */ /* 0x000f68000c101d00 */
[----:B------:R-:W5:Y:S04]  /*e750*/  LD.E.128 R32, desc[UR48][R32.64] ;  /* 0x0000003020207980 */ /* 0x000f68000c101d00 */
[----:B------:R-:W5:Y:S01]  /*e760*/  LD.E.128 R28, desc[UR48][R28.64] ;  /* 0x000000301c1c7980 */ /* 0x000f62000c101d00 */
[----:B------:R-:W-:Y:S01]  /*e770*/  UIMAD UR4, UR14, UR8, URZ ;  /* 0x000000080e0472a4 */ /* 0x000fe2000f8e023f */
[----:B------:R-:W-:Y:S01]  /*e780*/  VIADD R3, R3, UR7 ;  /* 0x0000000703037c36 */ /* 0x000fe20008000000 */
[----:B------:R-:W-:Y:S01]  /*e790*/  SHF.R.S32.HI R143, RZ, 0x1f, R142 ;  /* 0x0000001fff8f7819 */ /* 0x000fe2000001148e */
[----:B------:R-:W-:Y:S01]  /*e7a0*/  @!PT LDS RZ, [RZ] ;  /* 0x00000000fffff984 */ /* 0x000fe20000000800 */
[----:B------:R-:W-:Y:S01]  /*e7b0*/  @!PT LDS RZ, [RZ] ;  /* 0x00000000fffff984 */ /* 0x000fe20000000800 */
[----:B------:R-:W-:Y:S01]  /*e7c0*/  @!PT LDS RZ, [RZ] ;  /* 0x00000000fffff984 */ /* 0x000fe20000000800 */
[----:B------:R-:W-:Y:S01]  /*e7d0*/  @!PT LDS RZ, [RZ] ;  /* 0x00000000fffff984 */ /* 0x000fe20000000800 */
[----:B------:R0:W-:Y:S06]  /*e7e0*/  MEMBAR.ALL.CTA ;  /* 0x0000000000007992 */ /* 0x0001ec0000008000 */
[----:B0-----:R-:W0:Y:S01]  /*e7f0*/  FENCE.VIEW.ASYNC.S ;  /* 0x00000000000073c6 */ /* 0x001e220000000000 */
[----:B-1----:R-:W-:Y:S01]  /*e800*/  IMAD.U32 R21, RZ, RZ, UR8 ;  /* 0x00000008ff157e24 */ /* 0x002fe2000f8e00ff */
[----:B------:R-:W-:Y:S01]  /*e810*/  UIMAD UR7, UR41, UR9, UR4 ;  /* 0x00000009290772a4 */ /* 0x000fe2000f8e0204 */
[----:B------:R-:W-:Y:S01]  /*e820*/  IMAD R39, R148, -0xc0, R39 ;  /* 0xffffff4094277824 */ /* 0x000fe200078e0227 */
[----:B------:R-:W-:Y:S01]  /*e830*/  UIADD3 UR4, UR42, 0x2d820, URZ ;  /* 0x0002d8202a047890 */ /* 0x000fe2000fffe03f */
[----:B------:R-:W-:Y:S01]  /*e840*/  IMAD.WIDE.U32 R2, R21, UR41, R2 ;  /* 0x0000002915027c25 */ /* 0x000fe2000f8e0002 */
[----:B------:R-:W-:Y:S01]  /*e850*/  ULDC.64 UR8, c[0x0][0xae8] ;  /* 0x0002ba0000087ab9 */ /* 0x000fe20000000a00 */
[----:B------:R-:W-:Y:S01]  /*e860*/  BSSY B1, `(.L_x_923) ;  /* 0x0000021000017945 */ /* 0x000fe20003800000 */
[----:B------:R-:W-:Y:S01]  /*e870*/  ISETP.GE.AND P0, PT, R142, R39, PT ;  /* 0x000000278e00720c */ /* 0x000fe20003f06270 */
[----:B------:R-:W-:Y:S01]  /*e880*/  VIADD R3, R3, UR7 ;  /* 0x0000000703037c36 */ /* 0x000fe20008000000 */
[----:B------:R-:W-:-:S02]  /*e890*/  UIMAD UR7, UR15, UR8, URZ ;  /* 0x000000080f0772a4 */ /* 0x000fc4000f8e023f */
[----:B------:R-:W-:Y:S01]  /*e8a0*/  IMAD.U32 R37, RZ, RZ, UR8 ;  /* 0x00000008ff257e24 */ /* 0x000fe2000f8e00ff */
[----:B------:R-:W-:Y:S01]  /*e8b0*/  UPRMT UR4, URZ, 0x654, UR4 ;  /* 0x000006543f047896 */ /* 0x000fe20008000004 */
[----:B------:R-:W-:Y:S01]  /*e8c0*/  VIADD R0, R142, 0x60 ;  /* 0x000000608e007836 */ /* 0x000fe20000000000 */
[----:B------:R-:W-:Y:S02]  /*e8d0*/  UIMAD UR7, UR16, UR9, UR7 ;  /* 0x00000009100772a4 */ /* 0x000fe4000f8e0207 */
[----:B------:R-:W-:Y:S02]  /*e8e0*/  IMAD.WIDE.U32 R36, R37, UR16, R2 ;  /* 0x0000001025247c25 */ /* 0x000fe4000f8e0002 */
[----:B------:R-:W-:Y:S02]  /*e8f0*/  ISETP.GE.AND P3, PT, R0, R39, PT ;  /* 0x000000270000720c */ /* 0x000fe40003f66270 */
[----:B------:R-:W-:-:S04]  /*e900*/  IMAD.WIDE R20, R148, 0xc0, R142 ;  /* 0x000000c094147825 */ /* 0x000fc800078e028e */
[----:B------:R-:W-:Y:S01]  /*e910*/  VIADD R41, R37, UR7 ;  /* 0x0000000725297c36 */ /* 0x000fe20008000000 */
[----:B0-----:R-:W-:Y:S01]  /*e920*/  SYNCS.ARRIVE.TRANS64.RED.A1T0 RZ, [UR4], RZ ;  /* 0x000000ffffff79a7 */ /* 0x001fe20008100404 */
[----:B------:R-:W-:Y:S05]  /*e930*/  @P0 BRA `(.L_x_924) ;  /* 0x00000000004c0947 */ /* 0x000fea0003800000 */
        /* <DEDUP_REMOVED lines=19> */
.L_x_924:
[----:B------:R-:W-:Y:S05]  /*ea70*/  BSYNC B1 ;  /* 0x0000000000017941 */ /* 0x000fea0003800000 */
.L_x_923:
[----:B------:R-:W-:Y:S05]  /*ea80*/  @P3 BRA `(.L_x_925) ;  /* 0x0000000800583947 */ /* 0x000fea0003800000 */
[----:B0----5:R-:W-:Y:S01]  /*ea90*/  IADD3 R9, P0, R20, 0x60, RZ ;  /* 0x0000006014097810 */ /* 0x021fe20007f1e0ff */
[----:B------:R-:W-:Y:S01]  /*eaa0*/  ULDC.64 UR8, c[0x0][0xad8] ;  /* 0x0002b60000087ab9 */ /* 0x000fe20000000a00 */
[----:B------:R-:W-:Y:S01]  /*eab0*/  IMAD.MOV.U32 R2, RZ, RZ, R36 ;  /* 0x000000ffff027224 */ /* 0x000fe200078e0024 */
[----:B------:R-:W-:Y:S01]  /*eac0*/  ULDC UR4, c[0x0][0xa8c] ;  /* 0x0002a30000047ab9 */ /* 0x000fe20000000800 */
[----:B------:R-:W-:Y:S01]  /*ead0*/  IMAD.MOV.U32 R3, RZ, RZ, R41 ;  /* 0x000000ffff037224 */ /* 0x000fe200078e0029 */
[C---:B------:R-:W-:Y:S01]  /*eae0*/  ISETP.GE.AND P1, PT, R140.reuse, UR4, PT ;  /* 0x000000048c007c0c */ /* 0x040fe2000bf26270 */
[----:B------:R-:W-:Y:S02]  /*eaf0*/  IMAD.X R20, RZ, RZ, R21, P0 ;  /* 0x000000ffff147224 */ /* 0x000fe400000e0615 */
[----:B------:R-:W-:Y:S02]  /*eb00*/  VIADD R0, R140, 0x20 ;  /* 0x000000208c007836 */ /* 0x000fe40000000000 */
[----:B------:R-:W-:-:S02]  /*eb10*/  IMAD R20, R20, UR8, RZ ;  /* 0x0000000814147c24 */ /* 0x000fc4000f8e02ff */
[----:B------:R-:W-:Y:S01]  /*eb20*/  IMAD.WIDE.U32 R2, R9, UR8, R2 ;  /* 0x0000000809027c25 */ /* 0x000fe2000f8e0002 */
[----:B------:R-:W-:-:S03]  /*eb30*/  ISETP.GE.AND P2, PT, R0, UR4, PT ;  /* 0x0000000400007c0c */ /* 0x000fc6000bf46270 */
[----:B------:R-:W-:Y:S01]  /*eb40*/  IMAD R9, R9, UR9, R20 ;  /* 0x0000000909097c24 */ /* 0x000fe2000f8e0214 */
[----:B------:R-:W-:Y:S01]  /*eb50*/  ULDC.64 UR8, c[0x0][0xa80] ;  /* 0x0002a00000087ab9 */ /* 0x000fe20000000a00 */
        /* <DEDUP_REMOVED lines=10> */
.L_x_921:
[----:B------:R-:W-:Y:S01]  /*ec00*/  ULDC.64 UR8, c[0x0][0xbd8] ;  /* 0x0002f60000087ab9 */ /* 0x000fe20000000a00 */
[----:B------:R-:W-:Y:S01]  /*ec10*/  IMAD.MOV.U32 R9, RZ, RZ, RZ ;  /* 0x000000ffff097224 */ /* 0x000fe200078e00ff */
[----:B------:R-:W-:-:S04]  /*ec20*/  UISETP.NE.U32.AND UP0, UPT, UR8, URZ, UPT ;  /* 0x0000003f0800728c */ /* 0x000fc8000bf05070 */
[----:B------:R-:W-:-:S03]  /*ec30*/  UISETP.NE.AND.EX UP0, UPT, UR9, URZ, UPT, UP0 ;  /* 0x0000003f0900728c */ /* 0x000fc6000bf05300 */
[----:B------:R-:W-:Y:S02]  /*ec40*/  ULDC.64 UR8, c[0x0][0xbd8] ;  /* 0x0002f60000087ab9 */ /* 0x000fe40000000a00 */
[----:B------:R-:W-:Y:S01]  /*ec50*/  UIMAD.WIDE UR8, UR40, 0x4, UR8 ;  /* 0x00000004280878a5 */ /* 0x000fe2000f8e0208 */
[----:B------:R-:W0:Y:S01]  /*ec60*/  LDC R7, c[0x0][0xa88] ;  /* 0x0002a200ff077b82 */ /* 0x000e220000000800 */
[----:B------:R-:W-:-:S04]  /*ec70*/  PLOP3.LUT P1, PT, PT, PT, UP0, 0x80, 0x0 ;  /* 0x000000000000781c */ /* 0x000fc80003f2f008 */
[----:B------:R-:W-:Y:S02]  /*ec80*/  IMAD.U32 R2, RZ, RZ, UR8 ;  /* 0x00000008ff027e24 */ /* 0x000fe4000f8e00ff */
[----:B------:R-:W-:Y:S01]  /*ec90*/  IMAD.U32 R3, RZ, RZ, UR9 ;  /* 0x00000009ff037e24 */ /* 0x000fe2000f8e00ff */
[----:B------:R-:W-:Y:S02]  /*eca0*/  ULDC.64 UR8, c[0x0][0xbe0] ;  /* 0x0002f80000087ab9 */ /* 0x000fe40000000a00 */
[----:B------:R-:W-:-:S04]  /*ecb0*/  UISETP.NE.U32.AND UP1, UPT, UR8, URZ, UPT ;  /* 0x0000003f0800728c */ /* 0x000fc8000bf25070 */
[----:B------:R-:W-:Y:S01]  /*ecc0*/  UISETP.NE.AND.EX UP1, UPT, UR9, URZ, UPT, UP1 ;  /* 0x0000003f0900728c */ /* 0x000fe2000bf25310 */
[----:B------:R1:W5:Y:S05]  /*ecd0*/  @P1 LDG.E R9, desc[UR48][R2.64] ;  /* 0x0000003002091981 */ /* 0x00036a000c1e1900 */
[----:B------:R-:W-:-:S05]  /*ece0*/  PLOP3.LUT P2, PT, PT, PT, UP1, 0x80, 0x0 ;  /* 0x000000000000781c */ /* 0x000fca0003f4f018 */
[----:B------:R-:W-:Y:S02]  /*ecf0*/  @UP1 ULDC.64 UR8, c[0x0][0xbe0] ;  /* 0x0002f80000081ab9 */ /* 0x000fe40000000a00 */
[----:B------:R-:W-:-:S06]  /*ed00*/  @UP1 UIMAD.WIDE UR8, UR40, 0x4, UR8 ;  /* 0x00000004280818a5 */ /* 0x000fcc000f8e0208 */
[----:B------:R-:W-:Y:S02]  /*ed10*/  IMAD.U32 R4, RZ, RZ, UR8 ;  /* 0x00000008ff047e24 */ /* 0x000fe4000f8e00ff */
[----:B------:R-:W-:-:S05]  /*ed20*/  IMAD.U32 R5, RZ, RZ, UR9 ;  /* 0x00000009ff057e24 */ /* 0x000fca000f8e00ff */
[----:B0-----:R1:W5:Y:S01]  /*ed30*/  @P2 LDG.E R7, desc[UR48][R4.64] ;  /* 0x0000003004072981 */ /* 0x001362000c1e1900 */
[----:B------:R-:W-:Y:S01]  /*ed40*/  USHF.R.S32.HI UR8, URZ, 0x1f, UR41 ;  /* 0x0000001f3f087899 */ /* 0x000fe20008011429 */
[----:B------:R-:W-:Y:S01]  /*ed50*/  ISETP.GT.AND P0, PT, R153, 0xbf, PT ;  /* 0x000000bf9900780c */ /* 0x000fe20003f04270 */
[----:B------:R-:W-:-:S12]  /*ed60*/  @P2 BRA `(.L_x_926) ;  /* 0x0000000000102947 */ /* 0x000fd80003800000 */
[----:B------:R-:W-:Y:S05]  /*ed70*/  @!P1 BRA `(.L_x_926) ;  /* 0x00000000000c9947 */ /* 0x000fea0003800000 */
[----:B------:R-:W2:Y:S04]  /*ed80*/  LDG.E R0, desc[UR48][R2.64] ;  /* 0x0000003002007981 */ /* 0x000ea8000c1e1900 */
[----:B-----5:R-:W2:Y:S02]  /*ed90*/  LDG.E R7, desc[UR48][R2.64+0x4] ;  /* 0x0000043002077981 */ /* 0x020ea4000c1e1900 */
[----:B--2---:R-:W-:-:S07]  /*eda0*/  IMAD.IADD R7, R7, 0x1, -R0 ;  /* 0x0000000107077824 */ /* 0x004fce00078e0a00 */
.L_x_926:
[----:B------:R-:W-:Y:S01]  /*edb0*/  USHF.R.S32.HI UR4, URZ, 0x1f, UR40 ;  /* 0x0000001f3f047899 */ /* 0x000fe20008011428 */
[----:B------:R-:W-:Y:S01]  /*edc0*/  BSSY B1, `(.L_x_927) ;  /* 0x000001e000017945 */ /* 0x000fe20003800000 */
[----:B------:R-:W-:Y:S01]  /*edd0*/  USEL UR10, UR40, URZ, !UP0 ;  /* 0x0000003f280a7287 */ /* 0x000fe2000c000000 */
[----:B------:R-:W-:Y:S01]  /*ede0*/  SHF.R.S32.HI R141, RZ, 0x1f, R140 ;  /* 0x0000001fff8d7819 */ /* 0x000fe2000001148c */
[----:B------:R-:W-:Y:S01]  /*edf0*/  USEL UR9, UR4, URZ, !UP0 ;  /* 0x0000003f04097287 */ /* 0x000fe2000c000000 */
[----:B-----5:R-:W-:Y:S01]  /*ee00*/  SHF.R.S32.HI R6, RZ, 0x1f, R9 ;  /* 0x0000001fff067819 */ /* 0x020fe20000011409 */
[----:B------:R-:W-:Y:S10]  /*ee10*/  @P0 BRA `(.L_x_928) ;  /* 0x0000000000600947 */ /* 0x000ff40003800000 */
[----:B------:R-:W0:Y:S02]  /*ee20*/  S2R R0, SR_TID.X ;  /* 0x0000000000007919 */ /* 0x000e240000002100 */
[----:B0-----:R-:W-:-:S04]  /*ee30*/  IMAD R0, R148, 0xc0, R0 ;  /* 0x000000c094007824 */ /* 0x001fc800078e0200 */
[----:B------:R-:W-:-:S05]  /*ee40*/  VIADD R0, R0, 0xffffff80 ;  /* 0xffffff8000007836 */ /* 0x000fca0000000000 */
[----:B------:R-:W-:-:S13]  /*ee50*/  ISETP.GE.AND P0, PT, R0, R7, PT ;  /* 0x000000070000720c */ /* 0x000fda0003f06270 */
[----:B------:R-:W-:Y:S05]  /*ee60*/  @P0 BRA `(.L_x_928) ;  /* 0x00000000004c0947 */ /* 0x000fea0003800000 */
[C---:B-1----:R-:W-:Y:S01]  /*ee70*/  IADD3 R2, P0, R0.reuse, R9, RZ ;  /* 0x0000000900027210 */ /* 0x042fe20007f1e0ff */
[----:B------:R-:W-:Y:S02]  /*ee80*/  ULDC.64 UR12, c[0x0][0xb70] ;  /* 0x0002dc00000c7ab9 */ /* 0x000fe40000000a00 */
[----:B------:R-:W-:Y:S01]  /*ee90*/  UIMAD UR4, UR8, UR12, URZ ;  /* 0x0000000c080472a4 */ /* 0x000fe2000f8e023f */
[----:B------:R-:W-:Y:S01]  /*eea0*/  LEA.HI.X.SX32 R3, R0, R6, 0x1, P0 ;  /* 0x0000000600037211 */ /* 0x000fe200000f0eff */
[----:B------:R-:W-:Y:S02]  /*eeb0*/  IMAD.U32 R5, RZ, RZ, UR12 ;  /* 0x0000000cff057e24 */ /* 0x000fe4000f8e00ff */
[----:B------:R-:W-:Y:S02]  /*eec0*/  UIMAD UR4, UR41, UR13, UR4 ;  /* 0x0000000d290472a4 */ /* 0x000fe4000f8e0204 */
[----:B------:R-:W-:Y:S01]  /*eed0*/  IMAD.WIDE.U32 R2, R5, UR41, R2 ;  /* 0x0000002905027c25 */ /* 0x000fe2000f8e0002 */
[----:B------:R-:W-:-:S02]  /*eee0*/  ULDC.64 UR12, c[0x0][0xb78] ;  /* 0x0002de00000c7ab9 */ /* 0x000fc40000000a00 */
[----:B------:R-:W-:Y:S01]  /*eef0*/  UIMAD UR7, UR9, UR12, URZ ;  /* 0x0000000c090772a4 */ /* 0x000fe2000f8e023f */
[----:B------:R-:W-:Y:S02]  /*ef00*/  VIADD R3, R3, UR4 ;  /* 0x0000000403037c36 */ /* 0x000fe40008000000 */
[----:B------:R-:W-:Y:S01]  /*ef10*/  IMAD.U32 R5, RZ, RZ, UR12 ;  /* 0x0000000cff057e24 */ /* 0x000fe2000f8e00ff */
[----:B------:R-:W-:-:S03]  /*ef20*/  UIMAD UR7, UR10, UR13, UR7 ;  /* 0x0000000d0a0772a4 */ /* 0x000fc6000f8e0207 */
[----:B------:R-:W-:Y:S01]  /*ef30*/  IMAD.WIDE.U32 R2, R5, UR10, R2 ;  /* 0x0000000a05027c25 */ /* 0x000fe2000f8e0002 */
[----:B------:R-:W-:-:S03]  /*ef40*/  ULDC.64 UR12, c[0x0][0xb40] ;  /* 0x0002d000000c7ab9 */ /* 0x000fc60000000a00 */
[----:B------:R-:W-:Y:S01]  /*ef50*/  VIADD R3, R3, UR7 ;  /* 0x0000000703037c36 */ /* 0x000fe20008000000 */
[----:B------:R-:W-:-:S04]  /*ef60*/  LEA R4, P0, R2, UR12, 0x2 ;  /* 0x0000000c02047c11 */ /* 0x000fc8000f8010ff */
[----:B------:R-:W-:Y:S01]  /*ef70*/  LEA.HI.X R5, R2, UR13, R3, 0x2, P0 ;  /* 0x0000000d02057c11 */ /* 0x000fe200080f1403 */
[----:B------:R-:W-:-:S05]  /*ef80*/  IMAD.MOV.U32 R3, RZ, RZ, -0x800000 ;  /* 0xff800000ff037424 */ /* 0x000fca00078e00ff */
[----:B------:R0:W-:Y:S03]  /*ef90*/  STG.E desc[UR48][R4.64], R3 ;  /* 0x0000000304007986 */ /* 0x0001e6000c101930 */
.L_x_928:
[----:B------:R-:W-:Y:S05]  /*efa0*/  BSYNC B1 ;  /* 0x0000000000017941 */ /* 0x000fea0003800000 */
.L_x_927:
[----:B------:R-:W-:Y:S01]  /*efb0*/  ULDC.64 UR12, c[0x0][0xaa0] ;  /* 0x0002a800000c7ab9 */ /* 0x000fe20000000a00 */
[----:B------:R-:W-:Y:S01]  /*efc0*/  IMAD R7, R148, -0xc0, R7 ;  /* 0xffffff4094077824 */ /* 0x000fe200078e0207 */
[----:B------:R-:W-:Y:S01]  /*efd0*/  BSSY B1, `(.L_x_929) ;  /* 0x000002b000017945 */ /* 0x000fe20003800000 */
[----:B------:R-:W-:Y:S02]  /*efe0*/  IMAD R0, R6, UR12, RZ ;  /* 0x0000000c06007c24 */ /* 0x000fe4000f8e02ff */
[----:B01----:R-:W-:Y:S01]  /*eff0*/  IMAD.WIDE.U32 R2, R9, UR12, R140 ;  /* 0x0000000c09027c25 */ /* 0x003fe2000f8e008c */
[----:B------:R-:W-:-:S03]  /*f000*/  ISETP.GE.AND P0, PT, R142, R7, PT ;  /* 0x000000078e00720c */ /* 0x000fc60003f06270 */
[----:B------:R-:W-:Y:S01]  /*f010*/  IMAD R9, R9, UR13, R0 ;  /* 0x0000000d09097c24 */ /* 0x000fe2000f8e0200 */
[----:B------:R-:W-:Y:S01]  /*f020*/  ULDC.64 UR12, c[0x0][0xae0] ;  /* 0x0002b800000c7ab9 */ /* 0x000fe20000000a00 */
[----:B------:R-:W-:Y:S01]  /*f030*/  VIADD R0, R142, 0x60 ;  /* 0x000000608e007836 */ /* 0x000fe20000000000 */
[----:B------:R-:W-:Y:S01]  /*f040*/  UIMAD UR4, UR8, UR12, URZ ;  /* 0x0000000c080472a4 */ /* 0x000fe2000f8e023f */
[----:B------:R-:W-:Y:S02]  /*f050*/  IMAD.IADD R3, R3, 0x1, R9 ;  /* 0x0000000103037824 */ /* 0x000fe400078e0209 */
[----:B------:R-:W-:Y:S01]  /*f060*/  IMAD.U32 R5, RZ, RZ, UR12 ;  /* 0x0000000cff057e24 */ /* 0x000fe2000f8e00ff */
[----:B------:R-:W-:Y:S01]  /*f070*/  UIMAD UR4, UR41, UR13, UR4 ;  /* 0x0000000d290472a4 */ /* 0x000fe2000f8e0204 */
[----:B------:R-:W-:Y:S01]  /*f080*/  ISETP.GE.AND P1, PT, R0, R7, PT ;  /* 0x000000070000720c */ /* 0x000fe20003f26270 */
[----:B------:R-:W-:Y:S01]  /*f090*/  IMAD.MOV.U32 R6, RZ, RZ, R142 ;  /* 0x000000ffff067224 */ /* 0x000fe200078e008e */
[----:B------:R-:W-:Y:S01]  /*f0a0*/  ULDC.64 UR12, c[0x0][0xae8] ;  /* 0x0002ba00000c7ab9 */ /* 0x000fe20000000a00 */
[----:B------:R-:W-:Y:S01]  /*f0b0*/  IMAD.WIDE.U32 R2, R5, UR41, R2 ;  /* 0x0000002905027c25 */ /* 0x000fe2000f8e0002 */
[----:B------:R-:W-:-:S03]  /*f0c0*/  SHF.R.S32.HI R7, RZ, 0x1f, R142 ;  /* 0x0000001fff077819 */ /* 0x000fc6000001148e */
[----:B------:R-:W-:Y:S01]  /*f0d0*/  VIADD R3, R3, UR4 ;  /* 0x0000000403037c36 */ /* 0x000fe20008000000 */
[----:B------:R-:W-:Y:S02]  /*f0e0*/  UIMAD UR4, UR9, UR12, URZ ;  /* 0x0000000c090472a4 */ /* 0x000fe4000f8e023f */
[----:B------:R-:W-:Y:S02]  /*f0f0*/  IMAD.U32 R5, RZ, RZ, UR12 ;  /* 0x0000000cff057e24 */ /* 0x000fe4000f8e00ff */
[----:B------:R-:W-:Y:S01]  /*f100*/  IMAD.WIDE R6, R148, 0xc0, R6 ;  /* 0x000000c094067825 */ /* 0x000fe200078e0206 */
[----:B------:R-:W-:-:S03]  /*f110*/  UIMAD UR4, UR10, UR13, UR4 ;  /* 0x0000000d0a0472a4 */ /* 0x000fc6000f8e0204 */
[----:B------:R-:W-:-:S04]  /*f120*/  IMAD.WIDE.U32 R4, R5, UR10, R2 ;  /* 0x0000000a05047c25 */ /* 0x000fc8000f8e0002 */
[----:B------:R-:W-:Y:S01]  /*f130*/  VIADD R11, R5, UR4 ;  /* 0x00000004050b7c36 */ /* 0x000fe20008000000 */
        /* <DEDUP_REMOVED lines=20> */
.L_x_930:
[----:B------:R-:W-:Y:S05]  /*f280*/  BSYNC B1 ;  /* 0x0000000000017941 */ /* 0x000fea0003800000 */
.L_x_929:
        /* <DEDUP_REMOVED lines=22> */
.L_x_925:
[----:B------:R-:W-:Y:S05]  /*f3f0*/  BSYNC B0 ;  /* 0x0000000000007941 */ /* 0x000fea0003800000 */
.L_x_920:
[----:B------:R-:W-:Y:S02]  /*f400*/  ULDC UR4, c[0x0][0xc14] ;  /* 0x0003050000047ab9 */ /* 0x000fe40000000800 */
[----:B------:R-:W-:-:S06]  /*f410*/  UISETP.GE.AND UP0, UPT, UR5, UR4, UPT ;  /* 0x000000040500728c */ /* 0x000fcc000bf06270 */
[----:B------:R-:W-:-:S13]  /*f420*/  PLOP3.LUT P0, PT, PT, PT, UP0, 0x80, 0x0 ;  /* 0x000000000000781c */ /* 0x000fda0003f0f008 */
[----:B------:R-:W-:Y:S05]  /*f430*/  @!P0 BRA `(.L_x_931) ;  /* 0xffffff1800b08947 */ /* 0x000fea000383ffff */
[----:B------:R-:W-:Y:S05]  /*f440*/  EXIT ;  /* 0x000000000000794d */ /* 0x000fea0003800000 */
.L_x_838:
[----:B------:R-:W-:-:S08]  /*f450*/  NOP ;  /* 0x0000000000007918 */ /* 0x000fd00000000000 */
[----:B------:R-:W0:-:S00]  /*f460*/  USETMAXREG.DEALLOC.CTAPOOL 0x20 ;  /* 0x00000020000079c8 */ /* 0x000e0000080e0500 */
        /* <DEDUP_REMOVED lines=35> */
[----:B0-----:R-:W-:Y:S01]  /*f6a0*/  SEL R3, R6, RZ, P0 ;  /* 0x000000ff06037207 */ /* 0x001fe20000000000 */
[----:B------:R-:W-:Y:S01]  /*f6b0*/  IMAD.MOV.U32 R6, RZ, RZ, RZ ;  /* 0x000000ffff067224 */ /* 0x000fe200078e00ff */
[----:B------:R-:W-:-:S03]  /*f6c0*/  ISETP.GE.U32.AND P0, PT, R27, 0x8, PT ;  /* 0x000000081b00780c */ /* 0x000fc60003f06070 */
[----:B------:R-:W-:-:S05]  /*f6d0*/  IMAD.IADD R3, R4, 0x1, R3 ;  /* 0x0000000104037824 */ /* 0x000fca00078e0203 */
        /* <DEDUP_REMOVED lines=20> */
.L_x_936:
        /* <DEDUP_REMOVED lines=13> */
.L_x_935:
[----:B------:R-:W-:Y:S05]  /*f8f0*/  BSYNC B0 ;  /* 0x0000000000007941 */ /* 0x000fea0003800000 */
.L_x_934:
        /* <DEDUP_REMOVED lines=25> */
[----:B------:R-:W-:-:S07]  /*fa90*/  IMAD.MOV.U32 R5, RZ, RZ, R7 ;  /* 0x000000ffff057224 */ /* 0x000fce00078e0007 */
.L_x_932:
[----:B------:R-:W-:-:S04]  /*faa0*/  IMAD.IADD R11, R4, 0x1, -R3 ;  /* 0x00000001040b7824 */ /* 0x000fc800078e0a03 */
[----:B------:R-:W-:-:S05]  /*fab0*/  IMAD R2, R5, UR4, R11 ;  /* 0x0000000405027c24 */ /* 0x000fca000f8e020b */
[----:B------:R-:W-:Y:S02]  /*fac0*/  ISETP.GT.AND P0, PT, R2, UR6, PT ;  /* 0x0000000602007c0c */ /* 0x000fe4000bf04270 */
[----:B------:R-:W0:Y:S11]  /*fad0*/  LDC.64 R2, c[0x0][0xc68] ;  /* 0x00031a00ff027b82 */ /* 0x000e360000000a00 */
[----:B------:R-:W-:-:S04]  /*fae0*/  VOTE.ANY R8, PT, !P0 ;  /* 0x0000000000087806 */ /* 0x000fc800040e0100 */
[----:B------:R-:W1:Y:S02]  /*faf0*/  POPC R13, R8 ;  /* 0x00000008000d7309 */ /* 0x000e640000000000 */
[----:B-1----:R-:W-:-:S04]  /*fb00*/  IMAD.IADD R19, R13, 0x1, R6 ;  /* 0x000000010d137824 */ /* 0x002fc800078e0206 */
[----:B0-----:R-:W-:-:S05]  /*fb10*/  IMAD.WIDE R2, R19, 0x4, R2 ;  /* 0x0000000413027825 */ /* 0x001fca00078e0202 */
[----:B------:R-:W2:Y:S01]  /*fb20*/  LDG.E R7, desc[UR48][R2.64] ;  /* 0x0000003002077981 */ /* 0x000ea2000c1e1900 */
[----:B------:R-:W-:-:S03]  /*fb30*/  ISETP.NE.AND P0, PT, R8, RZ, PT ;  /* 0x000000ff0800720c */ /* 0x000fc60003f05270 */
[----:B------:R-:W2:Y:S02]  /*fb40*/  SHFL.IDX PT, R0, R0, R13, 0x1f ;  /* 0x00001f0d00007589 */ /* 0x000ea400000e0000 */
[----:B--2---:R-:W-:-:S05]  /*fb50*/  IMAD R4, R0, R7, RZ ;  /* 0x0000000700047224 */ /* 0x004fca00078e02ff */
[----:B------:R-:W-:-:S04]  /*fb60*/  IABS R6, R4 ;  /* 0x0000000400067213 */ /* 0x000fc80000000000 */
[----:B------:R-:W0:Y:S08]  /*fb70*/  I2F.RP R9, R6 ;  /* 0x0000000600097306 */ /* 0x000e300000209400 */
[----:B0-----:R-:W0:Y:S02]  /*fb80*/  MUFU.RCP R9, R9 ;  /* 0x0000000900097308 */ /* 0x001e240000001000 */
[----:B0-----:R-:W-:-:S06]  /*fb90*/  VIADD R10, R9, 0xffffffe ;  /* 0x0ffffffe090a7836 */ /* 0x001fcc0000000000 */
[----:B------:R0:W1:Y:S01]  /*fba0*/  F2I.FTZ.U32.TRUNC.NTZ R3, R10 ;  /* 0x0000000a00037305 */ /* 0x000062000021f000 */
[----:B------:R-:W-:Y:S05]  /*fbb0*/  @!P0 BRA `(.L_x_937) ;  /* 0x0000000000088947 */ /* 0x000fea0003800000 */
[----:B------:R-:W-:-:S06]  /*fbc0*/  VIADD R16, R13, 0xffffffff ;  /* 0xffffffff0d107836 */ /* 0x000fcc0000000000 */
[----:B------:R2:W3:Y:S02]  /*fbd0*/  SHFL.IDX PT, R16, R5, R16, 0x1f ;  /* 0x00001f1005107589 */ /* 0x0004e400000e0000 */
.L_x_937:
[----:B---3--:R-:W-:Y:S01]  /*fbe0*/  IMAD R16, R16, UR4, R11 ;  /* 0x0000000410107c24 */ /* 0x008fe2000f8e020b */
[----:B------:R-:W-:Y:S01]  /*fbf0*/  IABS R2, R4 ;  /* 0x0000000400027213 */ /* 0x000fe20000000000 */
[----:B-1----:R-:W-:-:S03]  /*fc00*/  IMAD.MOV R9, RZ, RZ, -R3 ;  /* 0x000000ffff097224 */ /* 0x002fc600078e0a03 */
[----:B--2---:R-:W-:Y:S01]  /*fc10*/  IADD3 R5, -R16, UR6, RZ ;  /* 0x0000000610057c10 */ /* 0x004fe2000fffe1ff */
[----:B0-----:R-:W-:Y:S02]  /*fc20*/  IMAD.MOV R10, RZ, RZ, -R2 ;  /* 0x000000ffff0a7224 */ /* 0x001fe400078e0a02 */
[----:B------:R-:W-:Y:S01]  /*fc30*/  IMAD R9, R9, R6, RZ ;  /* 0x0000000609097224 */ /* 0x000fe200078e02ff */
[----:B------:R-:W-:Y:S01]  /*fc40*/  IABS R8, R5 ;  /* 0x0000000500087213 */ /* 0x000fe20000000000 */
[----:B------:R-:W-:-:S04]  /*fc50*/  IMAD.MOV.U32 R2, RZ, RZ, RZ ;  /* 0x000000ffff027224 */ /* 0x000fc800078e00ff */
[----:B------:R-:W-:-:S04]  /*fc60*/  IMAD.HI.U32 R2, R3, R9, R2 ;  /* 0x0000000903027227 */ /* 0x000fc800078e0002 */
[----:B------:R-:W-:Y:S02]  /*fc70*/  IMAD.MOV.U32 R3, RZ, RZ, R8 ;  /* 0x000000ffff037224 */ /* 0x000fe400078e0008 */
[----:B------:R-:W-:Y:S02]  /*fc80*/  IMAD.MOV.U32 R8, RZ, RZ, R10 ;  /* 0x000000ffff087224 */ /* 0x000fe400078e000a */
[----:B------:R-:W-:-:S04]  /*fc90*/  IMAD.HI.U32 R2, R2, R3, RZ ;  /* 0x0000000302027227 */ /* 0x000fc800078e00ff */
[----:B------:R-:W-:-:S05]  /*fca0*/  IMAD R3, R2, R8, R3 ;  /* 0x0000000802037224 */ /* 0x000fca00078e0203 */
[----:B------:R-:W-:-:S13]  /*fcb0*/  ISETP.GT.U32.AND P0, PT, R6, R3, PT ;  /* 0x000000030600720c */ /* 0x000fda0003f04070 */
[----:B------:R-:W-:Y:S02]  /*fcc0*/  @!P0 IMAD.IADD R3, R3, 0x1, -R6 ;  /* 0x0000000103038824 */ /* 0x000fe400078e0a06 */
[----:B------:R-:W-:-:S03]  /*fcd0*/  @!P0 VIADD R2, R2, 0x1 ;  /* 0x0000000102028836 */ /* 0x000fc60000000000 */
[----:B------:R-:W-:Y:S02]  /*fce0*/  ISETP.GE.U32.AND P0, PT, R3, R6, PT ;  /* 0x000000060300720c */ /* 0x000fe40003f06070 */
[----:B------:R-:W-:-:S11]  /*fcf0*/  LOP3.LUT R3, R5, R4, RZ, 0x3c, !PT ;  /* 0x0000000405037212 */ /* 0x000fd600078e3cff */
[----:B------:R-:W-:Y:S01]  /*fd00*/  @P0 VIADD R2, R2, 0x1 ;  /* 0x0000000102020836 */ /* 0x000fe20000000000 */
[----:B------:R-:W-:-:S13]  /*fd10*/  ISETP.GE.AND P0, PT, R3, RZ, PT ;  /* 0x000000ff0300720c */ /* 0x000fda0003f06270 */
[----:B------:R-:W-:Y:S01]  /*fd20*/  @!P0 IMAD.MOV R2, RZ, RZ, -R2 ;  /* 0x000000ffff028224 */ /* 0x000fe200078e0a02 */
[----:B------:R-:W-:-:S13]  /*fd30*/  ISETP.NE.AND P0, PT, R4, RZ, PT ;  /* 0x000000ff0400720c */ /* 0x000fda0003f05270 */
[----:B------:R-:W-:-:S05]  /*fd40*/  @!P0 LOP3.LUT R2, RZ, R4, RZ, 0x33, !PT ;  /* 0x00000004ff028212 */ /* 0x000fca00078e33ff */
[----:B------:R-:W-:Y:S02]  /*fd50*/  IMAD R6, R7, R2, RZ ;  /* 0x0000000207067224 */ /* 0x000fe400078e02ff */
[----:B------:R-:W-:Y:S02]  /*fd60*/  IMAD.MOV R2, RZ, RZ, -R2 ;  /* 0x000000ffff027224 */ /* 0x000fe400078e0a02 */
[----:B------:R-:W-:Y:S02]  /*fd70*/  IMAD.MOV R8, RZ, RZ, -R6 ;  /* 0x000000ffff087224 */ /* 0x000fe400078e0a06 */
[----:B------:R-:W-:Y:S02]  /*fd80*/  IMAD R4, R4, R2, R5 ;  /* 0x0000000204047224 */ /* 0x000fe400078e0205 */
[----:B------:R-:W-:Y:S01]  /*fd90*/  IMAD.MOV.U32 R2, RZ, RZ, RZ ;  /* 0x000000ffff027224 */ /* 0x000fe200078e00ff */
[----:B------:R-:W-:Y:S02]  /*fda0*/  VIADDMNMX R7, R8, UR4, R7, PT ;  /* 0x0000000408077c46 */ /* 0x000fe4000b800107 */
[----:B------:R-:W-:-:S02]  /*fdb0*/  IABS R11, R4 ;  /* 0x00000004000b7213 */ /* 0x000fc40000000000 */
[----:B------:R-:W-:-:S04]  /*fdc0*/  IABS R8, R7 ;  /* 0x0000000700087213 */ /* 0x000fc80000000000 */
[----:B------:R-:W0:Y:S08]  /*fdd0*/  I2F.RP R9, R8 ;  /* 0x0000000800097306 */ /* 0x000e300000209400 */
[----:B0-----:R-:W0:Y:S02]  /*fde0*/  MUFU.RCP R9, R9 ;  /* 0x0000000900097308 */ /* 0x001e240000001000 */
[----:B0-----:R-:W-:-:S06]  /*fdf0*/  VIADD R3, R9, 0xffffffe ;  /* 0x0ffffffe09037836 */ /* 0x001fcc0000000000 */
[----:B------:R-:W0:Y:S02]  /*fe00*/  F2I.FTZ.U32.TRUNC.NTZ R3, R3 ;  /* 0x0000000300037305 */ /* 0x000e24000021f000 */
[----:B0-----:R-:W-:-:S04]  /*fe10*/  IMAD.MOV R10, RZ, RZ, -R3 ;  /* 0x000000ffff0a7224 */ /* 0x001fc800078e0a03 */
[----:B------:R-:W-:Y:S01]  /*fe20*/  IMAD.MOV.U32 R5, RZ, RZ, R10 ;  /* 0x000000ffff057224 */ /* 0x000fe200078e000a */
[----:B------:R-:W-:-:S03]  /*fe30*/  IABS R10, R7 ;  /* 0x00000007000a7213 */ /* 0x000fc60000000000 */
[----:B------:R-:W-:-:S04]  /*fe40*/  IMAD R5, R5, R8, RZ ;  /* 0x0000000805057224 */ /* 0x000fc800078e02ff */
[----:B------:R-:W-:-:S04]  /*fe50*/  IMAD.HI.U32 R2, R3, R5, R2 ;  /* 0x0000000503027227 */ /* 0x000fc800078e0002 */
[----:B------:R-:W-:Y:S02]  /*fe60*/  IMAD.MOV R3, RZ, RZ, -R10 ;  /* 0x000000ffff037224 */ /* 0x000fe400078e0a0a */
        /* <DEDUP_REMOVED lines=8> */
[----:B------:R-:W-:Y:S01]  /*fef0*/  ISETP.GE.AND P0, PT, R3, RZ, PT ;  /* 0x000000ff0300720c */ /* 0x000fe20003f06270 */
[----:B------:R-:W-:-:S12]  /*ff00*/  IMAD.IADD R3, R4, 0x1, R6 ;  /* 0x0000000104037824 */ /* 0x000fd800078e0206 */
[----:B------:R-:W-:Y:S01]  /*ff10*/  @!P0 IMAD.MOV R2, RZ, RZ, -R2 ;  /* 0x000000ffff028224 */ /* 0x000fe200078e0a02 */
[----:B------:R-:W-:-:S13]  /*ff20*/  ISETP.NE.AND P0, PT, R7, RZ, PT ;  /* 0x000000ff0700720c */ /* 0x000fda0003f05270 */
[----:B------:R-:W-:Y:S01]  /*ff30*/  @!P0 LOP3.LUT R2, RZ, R7, RZ, 0x33, !PT ;  /* 0x00000007ff028212 */ /* 0x000fe200078e33ff */
[----:B------:R-:W-:-:S03]  /*ff40*/  IMAD.MOV R7, RZ, RZ, -R7 ;  /* 0x000000ffff077224 */ /* 0x000fc600078e0a07 */
[----:B------:R-:W-:Y:S01]  /*ff50*/  LOP3.LUT R17, RZ, R2, RZ, 0x33, !PT ;  /* 0x00000002ff117212 */ /* 0x000fe200078e33ff */
[----:B------:R-:W-:-:S04]  /*ff60*/  IMAD R18, R2, R7, R3 ;  /* 0x0000000702127224 */ /* 0x000fc800078e0203 */
[----:B------:R-:W-:Y:S01]  /*ff70*/  IMAD.IADD R17, R0, 0x1, R17 ;  /* 0x0000000100117824 */ /* 0x000fe200078e0211 */
[----:B------:R-:W-:Y:S06]  /*ff80*/  BRA `(.L_x_938) ;  /* 0x00000000000c7947 */ /* 0x000fec0003800000 */
.L_x_933:
[----:B------:R-:W-:Y:S02]  /*ff90*/  IMAD.MOV.U32 R17, RZ, RZ, RZ ;  /* 0x000000ffff117224 */ /* 0x000fe400078e00ff */
[----:B------:R-:W-:Y:S02]  /*ffa0*/  IMAD.U32 R16, RZ, RZ, UR6 ;  /* 0x00000006ff107e24 */ /* 0x000fe4000f8e00ff */
[----:B------:R-:W-:-:S07]  /*ffb0*/  IMAD.MOV.U32 R18, RZ, RZ, RZ ;  /* 0x000000ffff127224 */ /* 0x000fce00078e00ff */
.L_x_938:
[----:B------:R-:W-:Y:S01]  /*ffc0*/  ISETP.NE.AND P0, PT, R27, RZ, PT ;  /* 0x000000ff1b00720c */ /* 0x000fe20003f05270 */
[----:B------:R-:W-:Y:S02]  /*ffd0*/  IMAD.MOV.U32 R24, RZ, RZ, 0x1 ;  /* 0x00000001ff187424 */ /* 0x000fe400078e00ff */
[----:B------:R-:W-:Y:S02]  /*ffe0*/  IMAD.MOV.U32 R22, RZ, RZ, RZ ;  /* 0x000000ffff167224 */ /* 0x000fe400078e00ff */
[----:B------:R-:W-:-:S08]  /*fff0*/  IMAD.MOV.U32 R29, RZ, RZ, RZ ;  /* 0x000000ffff1d7224 */ /* 0x000fd000078e00ff */
[----:B------:R-:W0:Y:S01]  /*10000*/  @!P0 S2R R3, SR_CgaCtaId ;  /* 0x0000000000038919 */ /* 0x000e220000008800 */
[----:B------:R-:W-:-:S04]  /*10010*/  @!P0 MOV R0, 0x400 ;  /* 0x0000040000008802 */ /* 0x000fc80000000f00 */
[----:B0-----:R-:W-:-:S05]  /*10020*/  @!P0 LEA R0, R3, R0, 0x18 ;  /* 0x0000000003008211 */ /* 0x001fca00078ec0ff */
[----:B------:R0:W-:Y:S01]  /*10030*/  @!P0 STS.128 [R0+0x2d8d0], R16 ;  /* 0x02d8d01000008388 */ /* 0x0001e20000000c00 */
[----:B------:R-:W-:Y:S06]  /*10040*/  BAR.ARV 0x5, 0x1a0 ;  /* 0x0146800000007b1d */ /* 0x000fec0000002000 */
[----:B------:R-:W-:-:S13]  /*10050*/  ISETP.GE.AND P0, PT, R19, UR5, PT ;  /* 0x0000000513007c0c */ /* 0x000fda000bf06270 */
[----:B------:R-:W-:Y:S05]  /*10060*/  @P0 BRA `(.L_x_939) ;  /* 0x0000003c007c0947 */ /* 0x000fea0003800000 */
[----:B------:R-:W-:Y:S01]  /*10070*/  IMAD.MOV.U32 R24, RZ, RZ, 0x1 ;  /* 0x00000001ff187424 */ /* 0x000fe200078e00ff */
[----:B------:R-:W-:Y:S01]  /*10080*/  ULDC UR37, c[0x0][0xc] ;  /* 0x0000030000257ab9 */ /* 0x000fe20000000800 */
[----:B------:R-:W-:Y:S01]  /*10090*/  IMAD.MOV.U32 R29, RZ, RZ, RZ ;  /* 0x000000ffff1d7224 */ /* 0x000fe200078e00ff */
[----:B------:R-:W-:Y:S01]  /*100a0*/  ULDC.64 UR38, c[0x0][0x198] ;  /* 0x0000660000267ab9 */ /* 0x000fe20000000a00 */
[----:B------:R-:W-:-:S07]  /*100b0*/  IMAD.MOV.U32 R22, RZ, RZ, RZ ;  /* 0x000000ffff167224 */ /* 0x000fce00078e00ff */
.L_x_1014:
[----:B------:R-:W-:Y:S05]  /*100c0*/  YIELD ;  /* 0x0000000000007946 */ /* 0x000fea0003800000 */
[----:B------:R-:W-:Y:S01]  /*100d0*/  ULDC.64 UR4, c[0x0][0xa28] ;  /* 0x00028a0000047ab9 */ /* 0x000fe20000000a00 */
[----:B0-----:R-:W-:Y:S01]  /*100e0*/  IMAD.MOV.U32 R0, RZ, RZ, RZ ;  /* 0x000000ffff007224 */ /* 0x001fe200078e00ff */
[----:B------:R-:W-:-:S04]  /*100f0*/  ISETP.NE.U32.AND P0, PT, RZ, UR4, PT ;  /* 0x00000004ff007c0c */ /* 0x000fc8000bf05070 */
[----:B------:R-:W-:Y:S01]  /*10100*/  ISETP.NE.AND.EX P0, PT, RZ, UR5, PT, P0 ;  /* 0x00000005ff007c0c */ /* 0x000fe2000bf05300 */
[----:B------:R-:W-:-:S12]  /*10110*/  ULDC.64 UR4, c[0x0][0xa00] ;  /* 0x0002800000047ab9 */ /* 0x000fd80000000a00 */
[----:B-1----:R-:W0:Y:S01]  /*10120*/  @P0 LDC.64 R2, c[0x0][0xa28] ;  /* 0x00028a00ff020b82 */ /* 0x002e220000000a00 */
[----:B------:R-:W-:Y:S01]  /*10130*/  ISETP.NE.U32.AND P2, PT, RZ, UR4, PT ;  /* 0x00000004ff007c0c */ /* 0x000fe2000bf45070 */
[----:B0-----:R-:W-:-:S05]  /*10140*/  @P0 IMAD.WIDE R2, R19, 0x4, R2 ;  /* 0x0000000413020825 */ /* 0x001fca00078e0202 */
[----:B------:R0:W5:Y:S01]  /*10150*/  @P0 LDG.E R0, desc[UR48][R2.64] ;  /* 0x0000003002000981 */ /* 0x000162000c1e1900 */
[----:B------:R-:W-:Y:S01]  /*10160*/  ISETP.NE.AND.EX P2, PT, RZ, UR5, PT, P2 ;  /* 0x00000005ff007c0c */ /* 0x000fe2000bf45320 */
[----:B------:R-:W-:Y:S01]  /*10170*/  IMAD.MOV.U32 R4, RZ, RZ, RZ ;  /* 0x000000ffff047224 */ /* 0x000fe200078e00ff */
[----:B------:R-:W-:Y:S01]  /*10180*/  ULDC.64 UR4, c[0x0][0xa18] ;  /* 0x0002860000047ab9 */ /* 0x000fe20000000a00 */
[----:B0-----:R-:W0:Y:S02]  /*10190*/  LDC.64 R2, c[0x0][0xa00] ;  /* 0x00028000ff027b82 */ /* 0x001e240000000a00 */
[----:B0-----:R-:W-:-:S08]  /*101a0*/  IMAD.WIDE R2, R19, 0x4, R2 ;  /* 0x0000000413027825 */ /* 0x001fd000078e0202 */
[----:B------:R-:W2:Y:S01]  /*101b0*/  @P2 LDG.E R4, desc[UR48][R2.64] ;  /* 0x0000003002042981 */ /* 0x000ea2000c1e1900 */
[----:B------:R-:W-:Y:S01]  /*101c0*/  ISETP.NE.U32.AND P1, PT, RZ, UR4, PT ;  /* 0x00000004ff007c0c */ /* 0x000fe2000bf25070 */
[----:B------:R-:W-:Y:S02]  /*101d0*/  ULDC UR6, c[0x0][0x288] ;  /* 0x0000a20000067ab9 */ /* 0x000fe40000000800 */
[----:B------:R-:W-:Y:S01]  /*101e0*/  IMAD.U32 R6, RZ, RZ, UR6 ;  /* 0x00000006ff067e24 */ /* 0x000fe2000f8e00ff */
[----:B------:R-:W-:Y:S01]  /*101f0*/  ISETP.NE.AND.EX P1, PT, RZ, UR5, PT, P1 ;  /* 0x00000005ff007c0c */ /* 0x000fe2000bf25310 */
[----:B------:R-:W-:Y:S01]  /*10200*/  ULDC.64 UR4, c[0x0][0x3f8] ;  /* 0x0000fe0000047ab9 */ /* 0x000fe20000000a00 */
[----:B------:R-:W-:Y:S01]  /*10210*/  ULDC.64 UR6, c[0x0][0xa08] ;  /* 0x0002820000067ab9 */ /* 0x000fe20000000a00 */
[----:B------:R-:W-:-:S03]  /*10220*/  UISETP.NE.U32.AND UP0, UPT, UR4, URZ, UPT ;  /* 0x0000003f0400728c */ /* 0x000fc6000bf05070 */
[----:B------:R-:W-:Y:S01]  /*10230*/  ULDC UR4, c[0x0][0x404] ;  /* 0x0001010000047ab9 */ /* 0x000fe20000000800 */
[----:B--2---:R0:W-:Y:S06]  /*10240*/  STL [R1], R4 ;  /* 0x0000000401007387 */ /* 0x0041ec0000100800 */
[----:B0-----:R-:W0:Y:S02]  /*10250*/  @P1 LDC.64 R4, c[0x0][0xa18] ;  /* 0x00028600ff041b82 */ /* 0x001e240000000a00 */
[----:B0-----:R-:W-:-:S05]  /*10260*/  @P1 IMAD.WIDE R4, R19, 0x4, R4 ;  /* 0x0000000413041825 */ /* 0x001fca00078e0204 */
[----:B------:R0:W5:Y:S01]  /*10270*/  @P1 LDG.E R6, desc[UR48][R4.64] ;  /* 0x0000003004061981 */ /* 0x000162000c1e1900 */
[----:B------:R-:W-:Y:S01]  /*10280*/  UISETP.NE.AND.EX UP0, UPT, UR5, URZ, UPT, UP0 ;  /* 0x0000003f0500728c */ /* 0x000fe2000bf05300 */
[----:B------:R-:W-:Y:S02]  /*10290*/  ISETP.NE.U32.AND P0, PT, RZ, UR6, PT ;  /* 0x00000006ff007c0c */ /* 0x000fe4000bf05070 */
[----:B------:R-:W-:Y:S01]  /*102a0*/  ULDC UR5, c[0x0][0x2e0] ;  /* 0x0000b80000057ab9 */ /* 0x000fe20000000800 */
[----:B------:R-:W-:Y:S01]  /*102b0*/  USEL UR4, UR4, 0x1, UP0 ;  /* 0x0000000104047887 */ /* 0x000fe20008000000 */
[----:B------:R-:W-:-:S03]  /*102c0*/  ISETP.NE.AND.EX P0, PT, RZ, UR7, PT, P0 ;  /* 0x00000007ff007c0c */ /* 0x000fc6000bf05300 */
[----:B------:R-:W-:-:S06]  /*102d0*/  UIMAD UR4, UR4, UR5, URZ ;  /* 0x00000005040472a4 */ /* 0x000fcc000f8e023f */
[----:B------:R-:W-:Y:S01]  /*102e0*/  IMAD.U32 R7, RZ, RZ, UR4 ;  /* 0x00000004ff077e24 */ /* 0x000fe2000f8e00ff */
[----:B0--3--:R-:W-:Y:S06]  /*102f0*/  @P1 BRA `(.L_x_940) ;  /* 0x0000000000101947 */ /* 0x009fec0003800000 */
[----:B------:R-:W-:Y:S05]  /*10300*/  @!P2 BRA `(.L_x_940) ;  /* 0x00000000000ca947 */ /* 0x000fea0003800000 */
[----:B------:R-:W2:Y:S04]  /*10310*/  LDG.E R5, desc[UR48][R2.64] ;  /* 0x0000003002057981 */ /* 0x000ea8000c1e1900 */
[----:B-----5:R-:W2:Y:S02]  /*10320*/  LDG.E R6, desc[UR48][R2.64+0x4] ;  /* 0x0000043002067981 */ /* 0x020ea4000c1e1900 */
[----:B--2---:R-:W-:-:S07]  /*10330*/  IMAD.IADD R6, R6, 0x1, -R5 ;  /* 0x0000000106067824 */ /* 0x004fce00078e0a05 */
.L_x_940:
[----:B------:R-:W0:Y:S01]  /*10340*/  LDC.64 R2, c[0x0][0xa08] ;  /* 0x00028200ff027b82 */ /* 0x000e220000000a00 */
[----:B------:R-:W-:Y:S01]  /*10350*/  IMAD.MOV.U32 R23, RZ, RZ, RZ ;  /* 0x000000ffff177224 */ /* 0x000fe200078e00ff */
[----:B------:R-:W-:Y:S01]  /*10360*/  ULDC.64 UR4, c[0x0][0xa20] ;  /* 0x0002880000047ab9 */ /* 0x000fe20000000a00 */
[----:B0-----:R-:W-:-:S05]  /*10370*/  IMAD.WIDE R2, R19, 0x4, R2 ;  /* 0x0000000413027825 */ /* 0x001fca00078e0202 */
[----:B------:R-:W2:Y:S01]  /*10380*/  @P0 LDG.E R23, desc[UR48][R2.64] ;  /* 0x0000003002170981 */ /* 0x000ea2000c1e1900 */
[----:B------:R-:W-:-:S04]  /*10390*/  ISETP.NE.U32.AND P1, PT, RZ, UR4, PT ;  /* 0x00000004ff007c0c */ /* 0x000fc8000bf25070 */
[----:B------:R-:W-:Y:S01]  /*103a0*/  ISETP.NE.AND.EX P1, PT, RZ, UR5, PT, P1 ;  /* 0x00000005ff007c0c */ /* 0x000fe2000bf25310 */
[----:B--2--5:R-:W-:-:S12]  /*103b0*/  IMAD.IADD R23, R23, 0x1, R0 ;  /* 0x0000000117177824 */ /* 0x024fd800078e0200 */
[----:B------:R-:W-:Y:S05]  /*103c0*/  @!P1 BRA `(.L_x_941) ;  /* 0x0000000000109947 */ /* 0x000fea0003800000 */
[----:B------:R-:W0:Y:S02]  /*103d0*/  LDC.64 R2, c[0x0][0xa20] ;  /* 0x00028800ff027b82 */ /* 0x000e240000000a00 */
[----:B0-----:R-:W-:-:S05]  /*103e0*/  IMAD.WIDE R2, R19, 0x4, R2 ;  /* 0x0000000413027825 */ /* 0x001fca00078e0202 */
[----:B------:R0:W5:Y:S01]  /*103f0*/  LDG.E R7, desc[UR48][R2.64] ;  /* 0x0000003002077981 */ /* 0x000162000c1e1900 */
[----:B------:R-:W-:Y:S05]  /*10400*/  BRA `(.L_x_942) ;  /* 0x0000000000107947 */ /* 0x000fea0003800000 */
.L_x_941:
[----:B------:R-:W-:Y:S05]  /*10410*/  @!P0 BRA `(.L_x_942) ;  /* 0x00000000000c8947 */ /* 0x000fea0003800000 */
[----:B------:R-:W2:Y:S04]  /*10420*/  LDG.E R4, desc[UR48][R2.64] ;  /* 0x0000003002047981 */ /* 0x000ea8000c1e1900 */
[----:B------:R-:W2:Y:S02]  /*10430*/  LDG.E R7, desc[UR48][R2.64+0x4] ;  /* 0x0000043002077981 */ /* 0x000ea4000c1e1900 */
[----:B--2---:R-:W-:-:S07]  /*10440*/  IMAD.IADD R7, R7, 0x1, -R4 ;  /* 0x0000000107077824 */ /* 0x004fce00078e0a04 */
.L_x_942:
[----:B0-----:R-:W0:Y:S01]  /*10450*/  LDC.64 R2, c[0x0][0x9e0] ;  /* 0x00027800ff027b82 */ /* 0x001e220000000a00 */
[----:B------:R-:W-:Y:S02]  /*10460*/  IMAD R5, R17, 0xc0, RZ ;  /* 0x000000c011057824 */ /* 0x000fe400078e02ff */
[----:B-----5:R-:W-:-:S03]  /*10470*/  IMAD.IADD R0, R7, 0x1, -R0 ;  /* 0x0000000107007824 */ /* 0x020fc600078e0a00 */
[----:B------:R-:W-:-:S05]  /*10480*/  IADD3 R5, -R6, 0xc0, R5 ;  /* 0x000000c006057810 */ /* 0x000fca0007ffe105 */
[----:B------:R-:W-:Y:S01]  /*10490*/  IMAD.IADD R9, R0, 0x1, R5 ;  /* 0x0000000100097824 */ /* 0x000fe200078e0205 */
[----:B0-----:R-:W-:-:S03]  /*104a0*/  ISETP.GE.AND P0, PT, R3, 0x1, PT ;  /* 0x000000010300780c */ /* 0x001fc60003f06270 */
[----:B------:R-:W-:-:S10]  /*104b0*/  IMAD.IADD R2, R9, 0x1, R2 ;  /* 0x0000000109027824 */ /* 0x000fd400078e0202 */
[----:B------:R-:W-:Y:S05]  /*104c0*/  @!P0 BRA `(.L_x_943) ;  /* 0x0000000000488947 */ /* 0x000fea0003800000 */
[C---:B------:R-:W-:Y:S01]  /*104d0*/  ISETP.GT.AND P1, PT, R9.reuse, RZ, PT ;  /* 0x000000ff0900720c */ /* 0x040fe20003f24270 */
[----:B------:R-:W-:Y:S01]  /*104e0*/  BSSY B0, `(.L_x_944) ;  /* 0x000000e000007945 */ /* 0x000fe20003800000 */
[----:B------:R-:W-:-:S11]  /*104f0*/  VIADD R7, R9, 0xffffffff ;  /* 0xffffffff09077836 */ /* 0x000fd60000000000 */
        /* <DEDUP_REMOVED lines=8> */
.L_x_945:
[----:B------:R-:W-:-:S13]  /*10580*/  ISETP.NE.AND P1, PT, R3, 0x1, PT ;  /* 0x000000010300780c */ /* 0x000fda0003f25270 */
[----:B------:R-:W0:Y:S02]  /*10590*/  @P1 LDC.64 R4, c[0x0][0x9e8] ;  /* 0x00027a00ff041b82 */ /* 0x000e240000000a00 */
[----:B0-----:R-:W-:-:S05]  /*105a0*/  @P1 IMAD.HI.U32 R4, R7, R4, RZ ;  /* 0x0000000407041227 */ /* 0x001fca00078e00ff */
[----:B------:R-:W-:-:S07]  /*105b0*/  @P1 SHF.R.U32.HI R7, RZ, R5, R4 ;  /* 0x00000005ff071219 */ /* 0x000fce0000011604 */
.L_x_946:
[----:B------:R-:W-:Y:S05]  /*105c0*/  BSYNC B0 ;  /* 0x0000000000007941 */ /* 0x000fea0003800000 */
.L_x_944:
[----:B------:R-:W-:-:S05]  /*105d0*/  IMAD R7, R7, R3, R3 ;  /* 0x0000000307077224 */ /* 0x000fca00078e0203 */
[----:B------:R-:W-:-:S07]  /*105e0*/  VIMNMX R2, R2, R7, PT ;  /* 0x0000000702027248 */ /* 0x000fce0003fe0100 */
.L_x_943:
[----:B------:R-:W-:Y:S01]  /*105f0*/  VIADD R2, R2, 0x7f ;  /* 0x0000007f02027836 */ /* 0x000fe20000000000 */
[----:B------:R-:W-:Y:S01]  /*10600*/  ULDC UR4, c[0x0][0x9dc] ;  /* 0x0002770000047ab9 */ /* 0x000fe20000000800 */
[----:B------:R-:W-:-:S03]  /*10610*/  IMAD R7, R17, 0xc0, -R6 ;  /* 0x000000c011077824 */ /* 0x000fc600078e0a06 */
[----:B------:R-:W-:Y:S01]  /*10620*/  SHF.R.S32.HI R5, RZ, 0x1f, R2 ;  /* 0x0000001fff057819 */ /* 0x000fe20000011402 */
[----:B------:R-:W-:-:S03]  /*10630*/  IMAD.IADD R7, R0, 0x1, R7 ;  /* 0x0000000100077824 */ /* 0x000fc600078e0207 */
[----:B------:R-:W-:Y:S01]  /*10640*/  LEA.HI R4, R5, R2, RZ, 0x7 ;  /* 0x0000000205047211 */ /* 0x000fe200078f38ff */
[----:B------:R-:W-:Y:S02]  /*10650*/  VIADD R2, R0, 0x7f ;  /* 0x0000007f00027836 */ /* 0x000fe40000000000 */
[----:B------:R-:W-:Y:S01]  /*10660*/  VIADD R0, R7, -UR4 ;  /* 0x8000000407007c36 */ /* 0x000fe20008000000 */
[----:B------:R-:W-:Y:S02]  /*10670*/  SHF.R.S32.HI R4, RZ, 0x7, R4 ;  /* 0x00000007ff047819 */ /* 0x000fe40000011404 */
[----:B------:R-:W-:-:S04]  /*10680*/  SHF.R.S32.HI R5, RZ, 0x1f, R2 ;  /* 0x0000001fff057819 */ /* 0x000fc80000011402 */
[----:B------:R-:W-:-:S04]  /*10690*/  LEA.HI R5, R5, R2, RZ, 0x7 ;  /* 0x0000000205057211 */ /* 0x000fc800078f38ff */
[----:B------:R-:W-:-:S04]  /*106a0*/  SHF.R.S32.HI R5, RZ, 0x7, R5 ;  /* 0x00000007ff057819 */ /* 0x000fc80000011405 */
[----:B------:R-:W-:Y:S01]  /*106b0*/  VIMNMX R28, R5, R4, PT ;  /* 0x00000004051c7248 */ /* 0x000fe20003fe0100 */
[----:B------:R-:W-:Y:S06]  /*106c0*/  @!P0 BRA `(.L_x_947) ;  /* 0x0000000000448947 */ /* 0x000fec0003800000 */
[----:B------:R-:W-:Y:S01]  /*106d0*/  ISETP.GT.AND P0, PT, R7, -0x1, PT ;  /* 0xffffffff0700780c */ /* 0x000fe20003f04270 */
[----:B------:R-:W-:-:S12]  /*106e0*/  BSSY B0, `(.L_x_948) ;  /* 0x000000d000007945 */ /* 0x000fd80003800000 */
        /* <DEDUP_REMOVED lines=8> */
.L_x_949:
[----:B------:R-:W-:-:S13]  /*10770*/  ISETP.NE.AND P0, PT, R3, 0x1, PT ;  /* 0x000000010300780c */ /* 0x000fda0003f05270 */
[----:B------:R-:W0:Y:S02]  /*10780*/  @P0 LDC.64 R4, c[0x0][0x9e8] ;  /* 0x00027a00ff040b82 */ /* 0x000e240000000a00 */
[----:B0-----:R-:W-:-:S05]  /*10790*/  @P0 IMAD.HI.U32 R4, R7, R4, RZ ;  /* 0x0000000407040227 */ /* 0x001fca00078e00ff */
[----:B------:R-:W-:-:S07]  /*107a0*/  @P0 SHF.R.U32.HI R7, RZ, R5, R4 ;  /* 0x00000005ff070219 */ /* 0x000fce0000011604 */
.L_x_950:
[----:B------:R-:W-:Y:S05]  /*107b0*/  BSYNC B0 ;  /* 0x0000000000007941 */ /* 0x000fea0003800000 */
.L_x_948:
[----:B------:R-:W-:-:S05]  /*107c0*/  IMAD R3, R7, R3, RZ ;  /* 0x0000000307037224 */ /* 0x000fca00078e02ff */
[----:B------:R-:W-:-:S07]  /*107d0*/  VIMNMX R0, R0, R3, !PT ;  /* 0x0000000300007248 */ /* 0x000fce0007fe0100 */
.L_x_947:
[----:B------:R-:W-:Y:S01]  /*107e0*/  SHF.R.S32.HI R3, RZ, 0x1f, R0 ;  /* 0x0000001fff037819 */ /* 0x000fe20000011400 */
[----:B------:R-:W-:Y:S03]  /*107f0*/  BSSY B6, `(.L_x_951) ;  /* 0x00002ac000067945 */ /* 0x000fe60003800000 */
[----:B------:R-:W-:-:S04]  /*10800*/  LEA.HI R3, R3, R0, RZ, 0x7 ;  /* 0x0000000003037211 */ /* 0x000fc800078f38ff */
[----:B------:R-:W-:-:S04]  /*10810*/  SHF.R.S32.HI R3, RZ, 0x7, R3 ;  /* 0x00000007ff037819 */ /* 0x000fc80000011403 */
[----:B------:R-:W-:-:S04]  /*10820*/  VIMNMX R26, RZ, R3, !PT ;  /* 0x00000003ff1a7248 */ /* 0x000fc80007fe0100 */
[----:B------:R-:W-:-:S13]  /*10830*/  ISETP.GT.AND P0, PT, R28, R26, PT ;  /* 0x0000001a1c00720c */ /* 0x000fda0003f04270 */
[----:B------:R-:W-:Y:S05]  /*10840*/  @P0 BRA `(.L_x_952) ;  /* 0x00000000003c0947 */ /* 0x000fea0003800000 */
[----:B------:R-:W-:-:S13]  /*10850*/  ISETP.NE.AND P1, PT, R27, RZ, PT ;  /* 0x000000ff1b00720c */ /* 0x000fda0003f25270 */
[----:B------:R-:W-:Y:S05]  /*10860*/  @P1 BRA `(.L_x_953) ;  /* 0x0000002800901947 */ /* 0x000fea0003800000 */
[----:B------:R-:W0:Y:S01]  /*10870*/  S2R R7, SR_LANEID ;  /* 0x0000000000077919 */ /* 0x000e220000000000 */
[----:B------:R-:W-:Y:S01]  /*10880*/  VOTEU.ANY UR4, UPT, PT ;  /* 0x0000000000047886 */ /* 0x000fe200038e0100 */
[----:B------:R-:W1:Y:S01]  /*10890*/  LDC.64 R2, c[0x0][0xc38] ;  /* 0x00030e00ff027b82 */ /* 0x000e620000000a00 */
[----:B------:R-:W0:Y:S08]  /*108a0*/  FLO.U32 R0, UR4 ;  /* 0x0000000400007d00 */ /* 0x000e3000080e0000 */
[----:B------:R-:W1:Y:S01]  /*108b0*/  POPC R5, UR4 ;  /* 0x0000000400057d09 */ /* 0x000e620008000000 */
[----:B0-----:R-:W-:-:S13]  /*108c0*/  ISETP.EQ.U32.AND P0, PT, R0, R7, PT ;  /* 0x000000070000720c */ /* 0x001fda0003f02070 */
[----:B-1----:R-:W2:Y:S01]  /*108d0*/  @P0 ATOMG.E.ADD.STRONG.GPU PT, R3, desc[UR48][R2.64], R5 ;  /* 0x00000005020309a8 */ /* 0x002ea200081ee1f0 */
[----:B------:R-:W0:Y:S02]  /*108e0*/  S2R R4, SR_LTMASK ;  /* 0x0000000000047919 */ /* 0x000e240000003900 */
[----:B0-----:R-:W-:-:S04]  /*108f0*/  LOP3.LUT R4, R4, UR4, RZ, 0xc0, !PT ;  /* 0x0000000404047c12 */ /* 0x001fc8000f8ec0ff */
[----:B------:R-:W0:Y:S01]  /*10900*/  POPC R7, R4 ;  /* 0x0000000400077309 */ /* 0x000e220000000000 */
[----:B--2---:R-:W0:Y:S02]  /*10910*/  SHFL.IDX PT, R0, R3, R0, 0x1f ;  /* 0x00001f0003007589 */ /* 0x004e2400000e0000 */
[----:B0-----:R-:W-:Y:S01]  /*10920*/  IADD3 R16, R0, UR37, R7 ;  /* 0x0000002500107c10 */ /* 0x001fe2000fffe007 */
[----:B------:R-:W-:Y:S06]  /*10930*/  BRA `(.L_x_953) ;  /* 0x00000028005c7947 */ /* 0x000fec0003800000 */
.L_x_952:
        /* <DEDUP_REMOVED lines=22> */
.L_x_954:
[----:B------:R-:W-:-:S05]  /*10aa0*/  VIADD R0, R25, 0x400 ;  /* 0x0000040019007836 */ /* 0x000fca0000000000 */
[----:B------:R-:W-:-:S13]  /*10ab0*/  LOP3.LUT P0, RZ, R0, 0x1bf, RZ, 0xc0, !PT ;  /* 0x000001bf00ff7812 */ /* 0x000fda000780c0ff */
[----:B------:R-:W-:Y:S05]  /*10ac0*/  @!P0 BRA `(.L_x_955) ;  /* 0x0000000000808947 */ /* 0x000fea0003800000 */
[----:B------:R-:W-:Y:S01]  /*10ad0*/  MOV R0, 0x0 ;  /* 0x0000000000007802 */ /* 0x000fe20000000f00 */
[----:B------:R-:W-:Y:S01]  /*10ae0*/  ULDC.64 UR6, c[0x4][0xa8] ;  /* 0x01002a0000067ab9 */ /* 0x000fe20000000a00 */
[----:B------:R-:W-:Y:S01]  /*10af0*/  ULDC.64 UR8, c[0x4][0xb0] ;  /* 0x01002c0000087ab9 */ /* 0x000fe20000000a00 */
[----:B------:R-:W-:Y:S01]  /*10b00*/  ULDC.64 UR4, c[0x4][0x38] ;  /* 0x01000e0000047ab9 */ /* 0x000fe20000000a00 */
[----:B------:R0:W1:Y:S01]  /*10b10*/  LDC.64 R2, c[0x4][R0] ;  /* 0x0100000000027b82 */ /* 0x0000620000000a00 */
        /* <DEDUP_REMOVED lines=10> */
[----:B-1----:R-:W-:Y:S05]  /*10bc0*/  CALL.ABS.NOINC R2 ;  /* 0x0000000002007343 */ /* 0x002fea0003c00000 */
.L_x_956:
        /* <DEDUP_REMOVED lines=16> */
.L_x_955:
[----:B------:R-:W2:Y:S01]  /*10cd0*/  LDL.LU R20, [R1] ;  /* 0x0000000001147983 */ /* 0x000ea20000300800 */
[----:B------:R-:W-:Y:S01]  /*10ce0*/  ULDC.64 UR4, c[0x0][0x9f8] ;  /* 0x00027e0000047ab9 */ /* 0x000fe20000000a00 */
[----:B------:R-:W0:Y:S01]  /*10cf0*/  LDC R0, c[0x0][0x428] ;  /* 0x00010a00ff007b82 */ /* 0x000e220000000800 */
[----:B------:R-:W-:Y:S01]  /*10d00*/  ISETP.NE.U32.AND P0, PT, RZ, UR4, PT ;  /* 0x00000004ff007c0c */ /* 0x000fe2000bf05070 */
[----:B------:R-:W-:-:S03]  /*10d10*/  IMAD.MOV.U32 R6, RZ, RZ, R19 ;  /* 0x000000ffff067224 */ /* 0x000fc600078e0013 */
[----:B------:R-:W-:Y:S01]  /*10d20*/  ISETP.NE.AND.EX P0, PT, RZ, UR5, PT, P0 ;  /* 0x00000005ff007c0c */ /* 0x000fe2000bf05300 */
[----:B------:R-:W-:-:S12]  /*10d30*/  ULDC.64 UR4, c[0x0][0xa00] ;  /* 0x0002800000047ab9 */ /* 0x000fd80000000a00 */
[----:B------:R-:W1:Y:S02]  /*10d40*/  @P0 LDC.64 R2, c[0x0][0x9f8] ;  /* 0x00027e00ff020b82 */ /* 0x000e640000000a00 */
[----:B-1----:R-:W-:-:S05]  /*10d50*/  @P0 IMAD.WIDE R2, R19, 0x4, R2 ;  /* 0x0000000413020825 */ /* 0x002fca00078e0202 */
[----:B------:R1:W5:Y:S01]  /*10d60*/  @P0 LDG.E R6, desc[UR48][R2.64] ;  /* 0x0000003002060981 */ /* 0x000362000c1e1900 */
[----:B0-----:R-:W-:Y:S01]  /*10d70*/  ISETP.NE.AND P0, PT, R0, 0x1, PT ;  /* 0x000000010000780c */ /* 0x001fe20003f05270 */
[----:B------:R-:W-:Y:S01]  /*10d80*/  IMAD.MOV.U32 R0, RZ, RZ, R18 ;  /* 0x000000ffff007224 */ /* 0x000fe200078e0012 */
[----:B------:R-:W-:-:S04]  /*10d90*/  ISETP.NE.AND P6, PT, R27, RZ, PT ;  /* 0x000000ff1b00720c */ /* 0x000fc80003fc5270 */
[----:B------:R-:W-:-:S07]  /*10da0*/  PLOP3.LUT P1, PT, P6, PT, PT, 0x8, 0x0 ;  /* 0x000000000000781c */ /* 0x000fce000372e170 */
[----:B------:R-:W0:Y:S02]  /*10db0*/  @P0 LDC R5, c[0x0][0x42c] ;  /* 0x00010b00ff050b82 */ /* 0x000e240000000800 */
[----:B------:R-:W-:-:S05]  /*10dc0*/  VOTEU.ALL UP1, P6 ;  /* 0x00000000003f7886 */ /* 0x000fca0003020000 */
[----:B------:R-:W-:Y:S01]  /*10dd0*/  @!UP1 UIADD3 UR8, UP0, UR38, 0x270, URZ ;  /* 0x0000027026089890 */ /* 0x000fe2000ff1e03f */
[----:B------:R-:W3:Y:S03]  /*10de0*/  @P0 LDC R7, c[0x0][0x430] ;  /* 0x00010c00ff070b82 */ /* 0x000ee60000000800 */
[----:B------:R-:W-:-:S03]  /*10df0*/  @!UP1 UIADD3.X UR9, URZ, UR39, URZ, UP0, !UPT ;  /* 0x000000273f099290 */ /* 0x000fc600087fe43f */
[----:B------:R-:W-:Y:S01]  /*10e00*/  VOTEU.ALL UP0, P6 ;  /* 0x00000000003f7886 */ /* 0x000fe20003000000 */
[----:B0-----:R-:W-:-:S05]  /*10e10*/  @P0 IMAD.HI.U32 R4, R18, R5, RZ ;  /* 0x0000000512040227 */ /* 0x001fca00078e00ff */
[----:B---3--:R-:W-:Y:S02]  /*10e20*/  @P0 SHF.R.U32.HI R0, RZ, R7, R4 ;  /* 0x00000007ff000219 */ /* 0x008fe40000011604 */
[----:B------:R-:W-:-:S04]  /*10e30*/  ISETP.NE.U32.AND P0, PT, RZ, UR4, PT ;  /* 0x00000004ff007c0c */ /* 0x000fc8000bf05070 */
[----:B------:R-:W-:-:S04]  /*10e40*/  ISETP.NE.AND.EX P0, PT, RZ, UR5, PT, P0 ;  /* 0x00000005ff007c0c */ /* 0x000fc8000bf05300 */
[----:B------:R-:W-:Y:S01]  /*10e50*/  SEL R10, R19, RZ, !P0 ;  /* 0x000000ff130a7207 */ /* 0x000fe20004000000 */
[----:B-12---:R-:W-:-:S08]  /*10e60*/  IMAD R17, R17, 0xc0, R20 ;  /* 0x000000c011117824 */ /* 0x006fd000078e0214 */
.L_x_957:
        /* <DEDUP_REMOVED lines=14> */
.L_x_958:
        /* <DEDUP_REMOVED lines=13> */
.L_x_959:
        /* <DEDUP_REMOVED lines=10> */
[----:B------:R-:W-:Y:S01]  /*110c0*/  ULDC.64 UR4, c[0x0][0xa08] ;  /* 0x0002820000047ab9 */ /* 0x000fe20000000a00 */
[----:B------:R-:W-:Y:S01]  /*110d0*/  VIADD R7, R28, 0xffffffff ;  /* 0xffffffff1c077836 */ /* 0x000fe20000000000 */
[----:B0-----:R-:W-:Y:S01]  /*110e0*/  LOP3.LUT P0, RZ, R2, UR4, RZ, 0xfc, !PT ;  /* 0x0000000402ff7c12 */ /* 0x001fe2000f80fcff */
[----:B------:R-:W-:-:S03]  /*110f0*/  UMOV UR4, 0xffffffff ;  /* 0xffffffff00047882 */ /* 0x000fc60000000000 */
[----:B------:R-:W-:-:S04]  /*11100*/  LOP3.LUT P0, RZ, R3, UR5, RZ, 0xfc, P0 ;  /* 0x0000000503ff7c12 */ /* 0x000fc8000800fcff */
[----:B-----5:R-:W-:Y:S01]  /*11110*/  SEL R8, R6, RZ, !P0 ;  /* 0x000000ff06087207 */ /* 0x020fe20004000000 */
[----:B------:R-:W-:Y:S08]  /*11120*/  BRA.DIV UR4, `(.L_x_960) ;  /* 0x0000003604047947 */ /* 0x000ff0000b800000 */
.L_x_1030:
[----:B------:R-:W-:Y:S01]  /*11130*/  UMOV UR4, 0xffffffff ;  /* 0xffffffff00047882 */ /* 0x000fe20000000000 */
[----:B------:R-:W-:Y:S02]  /*11140*/  SHF.R.S32.HI R9, RZ, 0x1f, R6 ;  /* 0x0000001fff097819 */ /* 0x000fe40000011406 */
[----:B------:R-:W-:Y:S05]  /*11150*/  BRA.DIV UR4, `(.L_x_961) ;  /* 0x00000036042c7947 */ /* 0x000fea000b800000 */
[----:B------:R-:W-:-:S13]  /*11160*/  ELECT P6, URZ, PT ;  /* 0x00000000003f782f */ /* 0x000fda00038c0000 */
.L_x_1033:
[----:B------:R-:W-:Y:S05]  /*11170*/  @!P6 BRA `(.L_x_962) ;  /* 0x0000000000f8e947 */ /* 0x000fea0003800000 */
[----:B------:R-:W-:-:S04]  /*11180*/  ISETP.NE.U32.AND P0, PT, R2, RZ, PT ;  /* 0x000000ff0200720c */ /* 0x000fc80003f05070 */
        /* <DEDUP_REMOVED lines=20> */
.L_x_963:
[----:B------:R-:W-:Y:S01]  /*112d0*/  IMAD R5, R22, 0x8, R25 ;  /* 0x0000000816057824 */ /* 0x000fe200078e0219 */
[----:B------:R-:W-:-:S04]  /*112e0*/  SHF.L.U32 R4, R24, 0x1f, RZ ;  /* 0x0000001f18047819 */ /* 0x000fc800000006ff */
[----:B------:R-:W1:Y:S02]  /*112f0*/  SYNCS.PHASECHK.TRANS64.TRYWAIT P0, [R5+URZ+0x2d840], R4 ;  /* 0x02d84004050075a7 */ /* 0x000e64000800017f */
[----:B-1----:R-:W-:Y:S05]  /*11300*/  @!P0 BRA `(.L_x_964) ;  /* 0x0000003000e08947 */ /* 0x002fea0003800000 */
.L_x_1034:
[----:B------:R-:W2:Y:S02]  /*11310*/  S2R R11, SR_TID.X ;  /* 0x00000000000b7919 */ /* 0x000ea40000002100 */
[----:B--2---:R-:W-:-:S04]  /*11320*/  LOP3.LUT R11, R11, 0x7f, RZ, 0xc0, !PT ;  /* 0x0000007f0b0b7812 */ /* 0x004fc800078ec0ff */
[----:B------:R-:W-:-:S13]  /*11330*/  ISETP.NE.AND P0, PT, R11, RZ, PT ;  /* 0x000000ff0b00720c */ /* 0x000fda0003f05270 */
[----:B------:R-:W-:Y:S05]  /*11340*/  @P0 BRA `(.L_x_965) ;  /* 0x0000000000140947 */ /* 0x000fea0003800000 */
[----:B------:R-:W-:Y:S01]  /*11350*/  ISETP.NE.AND P1, PT, R27, RZ, PT ;  /* 0x000000ff1b00720c */ /* 0x000fe20003f25270 */
[----:B-1----:R-:W-:-:S04]  /*11360*/  IMAD.MOV.U32 R4, RZ, RZ, 0x6000 ;  /* 0x00006000ff047424 */ /* 0x002fc800078e00ff */
[----:B------:R2:W-:Y:S08]  /*11370*/  SYNCS.ARRIVE.TRANS64 RZ, [R5+URZ+0x2d830], R4 ;  /* 0x02d8300405ff79a7 */ /* 0x0005f0000800003f */
[----:B------:R-:W-:Y:S05]  /*11380*/  @!P1 BRA `(.L_x_965) ;  /* 0x0000000000049947 */ /* 0x000fea0003800000 */
[----:B------:R-:W-:Y:S01]  /*11390*/  BPT.TRAP 0x1 ;  /* 0x000000040000795c */ /* 0x000fe20000300000 */
.L_x_965:
[----:B-12---:R-:W-:Y:S01]  /*113a0*/  IMAD R4, R22, 0x6000, R25 ;  /* 0x0000600016047824 */ /* 0x006fe200078e0219 */
        /* <DEDUP_REMOVED lines=11> */
[----:B------:R-:W-:Y:S02]  /*11460*/  ULEA UR11, UR11, UR5, 0x7 ;  /* 0x000000050b0b7291 */ /* 0x000fe4000f8e383f */
        /* <DEDUP_REMOVED lines=8> */
[----:B-1----:R-:W-:Y:S01]  /*114f0*/  UMOV UR8, UR15 ;  /* 0x0000000f00087c82 */ /* 0x002fe20008000000 */
[----:B------:R-:W-:Y:S02]  /*11500*/  UMOV UR10, UR16 ;  /* 0x00000010000a7c82 */ /* 0x000fe40008000000 */
[----:B------:R1:W-:Y:S02]  /*11510*/  UTMALDG.4D [UR8], [UR4], desc[UR6] ;  /* 0x00000608040075b4 */ /* 0x0003e40008019000 */
[----:B-1----:R-:W-:Y:S01]  /*11520*/  UMOV UR8, UR17 ;  /* 0x0000001100087c82 */ /* 0x002fe20008000000 */
[----:B------:R-:W-:-:S02]  /*11530*/  UMOV UR10, UR14 ;  /* 0x0000000e000a7c82 */ /* 0x000fc40008000000 */
[----:B------:R1:W-:Y:S02]  /*11540*/  UTMALDG.4D [UR8], [UR4], desc[UR6] ;  /* 0x00000608040075b4 */ /* 0x0003e40008019000 */
[----:B-1----:R-:W-:Y:S01]  /*11550*/  NOP ;  /* 0x0000000000007918 */ /* 0x002fe20000000000 */
.L_x_962:
[----:B------:R-:W-:Y:S05]  /*11560*/  WARPSYNC.ALL ;  /* 0x0000000000007948 */ /* 0x000fea0003800000 */
[----:B------:R-:W-:Y:S01]  /*11570*/  BAR.SYNC.DEFER_BLOCKING 0x8, 0x1a0 ;  /* 0x0206800000007b1d */ /* 0x000fe20000010000 */
[----:B------:R-:W-:Y:S02]  /*11580*/  R2UR UR24, R25 ;  /* 0x00000000191872ca */ /* 0x000fe400000e0000 */
[----:B------:R-:W-:-:S13]  /*11590*/  ELECT P0, URZ, PT ;  /* 0x00000000003f782f */ /* 0x000fda0003800000 */
[----:B------:R-:W-:Y:S01]  /*115a0*/  @P0 R2UR UR13, R10 ;  /* 0x000000000a0d02ca */ /* 0x000fe200000e0000 */
[----:B------:R-:W-:Y:S01]  /*115b0*/  UIADD3 UR4, UP0, UR38, 0x270, URZ ;  /* 0x0000027026047890 */ /* 0x000fe2000ff1e03f */
[----:B------:R-:W-:Y:S01]  /*115c0*/  @P0 R2UR UR12, R18 ;  /* 0x00000000120c02ca */ /* 0x000fe200000e0000 */
[----:B------:R-:W-:Y:S01]  /*115d0*/  VIADD R29, R29, 0x1 ;  /* 0x000000011d1d7836 */ /* 0x000fe20000000000 */
[C---:B------:R-:W-:Y:S01]  /*115e0*/  @P0 R2UR UR11, R17.reuse ;  /* 0x00000000110b02ca */ /* 0x040fe200000e0000 */
[----:B------:R-:W-:Y:S01]  /*115f0*/  UIADD3.X UR5, URZ, UR39, URZ, UP0, !UPT ;  /* 0x000000273f057290 */ /* 0x000fe200087fe43f */
[----:B------:R-:W-:Y:S01]  /*11600*/  @P0 R2UR UR21, R10 ;  /* 0x000000000a1502ca */ /* 0x000fe200000e0000 */
[----:B------:R-:W-:Y:S01]  /*11610*/  UMOV UR6, 0x0 ;  /* 0x0000000000067882 */ /* 0x000fe20000000000 */
[----:B------:R-:W-:Y:S01]  /*11620*/  UMOV UR7, 0x12f00000 ;  /* 0x12f0000000077882 */ /* 0x000fe20000000000 */
[----:B------:R-:W-:Y:S01]  /*11630*/  UMOV UR10, URZ ;  /* 0x0000003f000a7c82 */ /* 0x000fe20008000000 */
[----:B------:R-:W-:Y:S01]  /*11640*/  @P0 R2UR UR20, R18 ;  /* 0x00000000121402ca */ /* 0x000fe200000e0000 */
        /* <DEDUP_REMOVED lines=13> */
[----:B------:R-:W-:-:S03]  /*11720*/  UMOV UR23, 0x12f00000 ;  /* 0x12f0000000177882 */ /* 0x000fc60000000000 */
[----:B------:R3:W-:Y:S01]  /*11730*/  UTMALDG.4D [UR16], [UR4], desc[UR14] ;  /* 0x00000e10040075b4 */ /* 0x0007e20008019000 */
[----:B-1----:R-:W-:-:S04]  /*11740*/  LEA.HI R4, R29, R29, RZ, 0x1 ;  /* 0x0000001d1d047211 */ /* 0x002fc800078f08ff */
[----:B------:R-:W-:-:S05]  /*11750*/  LOP3.LUT R4, R4, 0xfffffffe, RZ, 0xc0, !PT ;  /* 0xfffffffe04047812 */ /* 0x000fca00078ec0ff */
[----:B------:R-:W-:-:S05]  /*11760*/  IMAD.IADD R4, R29, 0x1, -R4 ;  /* 0x000000011d047824 */ /* 0x000fca00078e0a04 */
[----:B------:R-:W-:Y:S02]  /*11770*/  SHF.L.U32 R4, R4, 0x1f, RZ ;  /* 0x0000001f04047819 */ /* 0x000fe400000006ff */
[----:B--2---:R-:W-:Y:S01]  /*11780*/  @P0 R2UR UR13, R10 ;  /* 0x000000000a0d02ca */ /* 0x004fe200000e0000 */
[----:B------:R-:W-:Y:S01]  /*11790*/  UIADD3 UR8, UR24, 0x12400, URZ ;  /* 0x0001240018087890 */ /* 0x000fe2000fffe03f */
[----:B------:R-:W-:Y:S01]  /*117a0*/  @P0 R2UR UR12, R18 ;  /* 0x00000000120c02ca */ /* 0x000fe200000e0000 */
[----:B------:R-:W-:Y:S01]  /*117b0*/  UMOV UR10, 0x40 ;  /* 0x00000040000a7882 */ /* 0x000fe20000000000 */
[----:B------:R-:W-:-:S13]  /*117c0*/  @P0 R2UR UR11, R17 ;  /* 0x00000000110b02ca */ /* 0x000fda00000e0000 */
[----:B------:R3:W-:Y:S01]  /*117d0*/  UTMALDG.4D [UR8], [UR4], desc[UR22] ;  /* 0x00001608040075b4 */ /* 0x0007e20008019000 */
[----:B------:R-:W1:Y:S02]  /*117e0*/  SYNCS.PHASECHK.TRANS64.TRYWAIT P0, [R25+URZ+0x2d820], R4 ;  /* 0x02d82004190075a7 */ /* 0x000e64000800017f */
[----:B-1-3--:R-:W-:Y:S05]  /*117f0*/  @!P0 BRA `(.L_x_967) ;  /* 0x0000002c00b88947 */ /* 0x00afea0003800000 */
.L_x_1035:
[----:B------:R-:W-:Y:S05]  /*11800*/  BSYNC B0 ;  /* 0x0000000000007941 */ /* 0x000fea0003800000 */
.L_x_966:
[----:B------:R-:W-:Y:S01]  /*11810*/  VIADD R10, R28, 0xfffffffe ;  /* 0xfffffffe1c0a7836 */ /* 0x000fe20000000000 */
[----:B------:R-:W-:Y:S04]  /*11820*/  BSSY B0, `(.L_x_968) ;  /* 0x0000167000007945 */ /* 0x000fe80003800000 */
[----:B------:R-:W-:-:S13]  /*11830*/  ISETP.GE.AND P0, PT, R10, R26, PT ;  /* 0x0000001a0a00720c */ /* 0x000fda0003f06270 */
[----:B------:R-:W-:Y:S05]  /*11840*/  @!P0 BRA `(.L_x_969) ;  /* 0x0000001400908947 */ /* 0x000fea0003800000 */
[----:B-1----:R-:W-:Y:S01]  /*11850*/  IMAD.MOV R4, RZ, RZ, -R28 ;  /* 0x000000ffff047224 */ /* 0x002fe200078e0a1c */
[----:B------:R-:W-:Y:S01]  /*11860*/  LOP3.LUT R11, RZ, R26, RZ, 0x33, !PT ;  /* 0x0000001aff0b7212 */ /* 0x000fe200078e33ff */
[----:B------:R-:W-:Y:S03]  /*11870*/  BSSY B1, `(.L_x_970) ;  /* 0x0000078000017945 */ /* 0x000fe60003800000 */
[----:B------:R-:W-:-:S05]  /*11880*/  VIADDMNMX R11, R4, 0x1, R11, !PT ;  /* 0x00000001040b7846 */ /* 0x000fca000780010b */
[----:B------:R-:W-:-:S05]  /*11890*/  IMAD.IADD R4, R28, 0x1, R11 ;  /* 0x000000011c047824 */ /* 0x000fca00078e020b */
[----:B------:R-:W-:-:S04]  /*118a0*/  LOP3.LUT R4, R4, 0x1, RZ, 0xc0, !PT ;  /* 0x0000000104047812 */ /* 0x000fc800078ec0ff */
[----:B------:R-:W-:-:S13]  /*118b0*/  ISETP.NE.U32.AND P0, PT, R4, 0x1, PT ;  /* 0x000000010400780c */ /* 0x000fda0003f05070 */
[----:B------:R-:W-:Y:S05]  /*118c0*/  @P0 BRA `(.L_x_971) ;  /* 0x0000000400c80947 */ /* 0x000fea0003800000 */
[----:B0-----:R-:W-:Y:S01]  /*118d0*/  VIADD R12, R22, 0x1 ;  /* 0x00000001160c7836 */ /* 0x001fe20000000000 */
        /* <DEDUP_REMOVED lines=28> */
.L_x_974:
[----:B0-----:R-:W-:Y:S01]  /*11aa0*/  IMAD R3, R12, 0x8, R25 ;  /* 0x000000080c037824 */ /* 0x001fe200078e0219 */
[----:B------:R-:W-:-:S04]  /*11ab0*/  SHF.L.U32 R2, R13, 0x1f, RZ ;  /* 0x0000001f0d027819 */ /* 0x000fc800000006ff */
[----:B------:R-:W0:Y:S02]  /*11ac0*/  SYNCS.PHASECHK.TRANS64.TRYWAIT P0, [R3+URZ+0x2d840], R2 ;  /* 0x02d84002030075a7 */ /* 0x000e24000800017f */
[----:B0-----:R-:W-:Y:S05]  /*11ad0*/  @!P0 BRA `(.L_x_975) ;  /* 0x0000002c00148947 */ /* 0x001fea0003800000 */
.L_x_1036:
[----:B------:R-:W1:Y:S02]  /*11ae0*/  S2R R5, SR_TID.X ;  /* 0x0000000000057919 */ /* 0x000e640000002100 */
[----:B-1----:R-:W-:-:S04]  /*11af0*/  LOP3.LUT R5, R5, 0x7f, RZ, 0xc0, !PT ;  /* 0x0000007f05057812 */ /* 0x002fc800078ec0ff */
[----:B------:R-:W-:-:S13]  /*11b00*/  ISETP.NE.AND P1, PT, R5, RZ, PT ;  /* 0x000000ff0500720c */ /* 0x000fda0003f25270 */
[----:B------:R-:W-:Y:S05]  /*11b10*/  @P1 BRA `(.L_x_976) ;  /* 0x0000000000141947 */ /* 0x000fea0003800000 */
[----:B------:R-:W-:Y:S01]  /*11b20*/  ISETP.NE.AND P0, PT, R27, RZ, PT ;  /* 0x000000ff1b00720c */ /* 0x000fe20003f05270 */
[----:B0-----:R-:W-:-:S04]  /*11b30*/  IMAD.MOV.U32 R2, RZ, RZ, 0x6000 ;  /* 0x00006000ff027424 */ /* 0x001fc800078e00ff */
[----:B------:R1:W-:Y:S08]  /*11b40*/  SYNCS.ARRIVE.TRANS64 RZ, [R3+URZ+0x2d830], R2 ;  /* 0x02d8300203ff79a7 */ /* 0x0003f0000800003f */
[----:B------:R-:W-:Y:S05]  /*11b50*/  @!P0 BRA `(.L_x_976) ;  /* 0x0000000000048947 */ /* 0x000fea0003800000 */
[----:B------:R-:W-:Y:S01]  /*11b60*/  BPT.TRAP 0x1 ;  /* 0x000000040000795c */ /* 0x000fe20000300000 */
.L_x_976:
[----:B01----:R-:W-:Y:S01]  /*11b70*/  IMAD R2, R12, 0x6000, R25 ;  /* 0x000060000c027824 */ /* 0x003fe200078e0219 */
        /* <DEDUP_REMOVED lines=14> */
[----:B------:R-:W-:Y:S01]  /*11c60*/  ULEA UR11, UR11, UR5, 0x7 ;  /* 0x000000050b0b7291 */ /* 0x000fe2000f8e383f */
        /* <DEDUP_REMOVED lines=13> */
[----:B------:R-:W1:Y:S02]  /*11d40*/  SYNCS.PHASECHK.TRANS64.TRYWAIT P0, [R2+URZ+0x60], R5 ;  /* 0x00006005020075a7 */ /* 0x000e64000800017f */
[----:B01----:R-:W-:Y:S05]  /*11d50*/  @!P0 BRA `(.L_x_977) ;  /* 0x0000002800888947 */ /* 0x003fea0003800000 */
.L_x_1037:
[----:B------:R-:W-:Y:S05]  /*11d60*/  @P1 BRA `(.L_x_978) ;  /* 0x0000000000181947 */ /* 0x000fea0003800000 */
[----:B------:R-:W-:Y:S01]  /*11d70*/  ISETP.NE.AND P0, PT, R27, RZ, PT ;  /* 0x000000ff1b00720c */ /* 0x000fe20003f05270 */
[----:B0-----:R-:W-:Y:S02]  /*11d80*/  IMAD R2, R22, 0x8, R25 ;  /* 0x0000000816027824 */ /* 0x001fe400078e0219 */
[----:B------:R-:W-:-:S04]  /*11d90*/  IMAD.MOV.U32 R3, RZ, RZ, 0x6000 ;  /* 0x00006000ff037424 */ /* 0x000fc800078e00ff */
[----:B------:R1:W-:Y:S06]  /*11da0*/  SYNCS.ARRIVE.TRANS64 RZ, [R2+URZ+0x2d850], R3 ;  /* 0x02d8500302ff79a7 */ /* 0x0003ec000800003f */
[----:B------:R-:W-:Y:S05]  /*11db0*/  @!P0 BRA `(.L_x_978) ;  /* 0x0000000000048947 */ /* 0x000fea0003800000 */
[----:B------:R-:W-:Y:S01]  /*11dc0*/  BPT.TRAP 0x1 ;  /* 0x000000040000795c */ /* 0x000fe20000300000 */
.L_x_978:
[C-C-:B01----:R-:W-:Y:S01]  /*11dd0*/  IMAD R2, R22.reuse, 0x8, R25.reuse ;  /* 0x0000000816027824 */ /* 0x143fe200078e0219 */
        /* <DEDUP_REMOVED lines=14> */
[----:B------:R-:W-:Y:S02]  /*11ec0*/  ULEA UR11, UR11, UR5, 0x7 ;  /* 0x000000050b0b7291 */ /* 0x000fe4000f8e383f */
        /* <DEDUP_REMOVED lines=14> */
.L_x_973:
[----:B------:R-:W-:Y:S05]  /*11fb0*/  BSYNC B2 ;  /* 0x0000000000027941 */ /* 0x000fea0003800000 */
.L_x_972:
[----:B------:R-:W-:Y:S02]  /*11fc0*/  IMAD.MOV.U32 R22, RZ, RZ, R12 ;  /* 0x000000ffff167224 */ /* 0x000fe400078e000c */
[----:B------:R-:W-:Y:S02]  /*11fd0*/  IMAD.MOV.U32 R24, RZ, RZ, R13 ;  /* 0x000000ffff187224 */ /* 0x000fe400078e000d */
[----:B------:R-:W-:-:S07]  /*11fe0*/  VIADD R10, R28, 0xfffffffd ;  /* 0xfffffffd1c0a7836 */ /* 0x000fce0000000000 */
.L_x_971:
[----:B------:R-:W-:Y:S05]  /*11ff0*/  BSYNC B1 ;  /* 0x0000000000017941 */ /* 0x000fea0003800000 */
.L_x_970:
[----:B------:R-:W-:Y:S01]  /*12000*/  VIADD R11, R11, 0xfffffffe ;  /* 0xfffffffe0b0b7836 */ /* 0x000fe20000000000 */
[----:B------:R-:W-:-:S04]  /*12010*/  LOP3.LUT R28, RZ, R28, RZ, 0x33, !PT ;  /* 0x0000001cff1c7212 */ /* 0x000fc800078e33ff */
[----:B------:R-:W-:-:S13]  /*12020*/  ISETP.NE.AND P0, PT, R11, R28, PT ;  /* 0x0000001c0b00720c */ /* 0x000fda0003f05270 */
[----:B------:R-:W-:Y:S05]  /*12030*/  @!P0 BRA `(.L_x_969) ;  /* 0x0000000c00948947 */ /* 0x000fea0003800000 */
[----:B------:R-:W-:-:S07]  /*12040*/  IMAD.MOV.U32 R4, RZ, RZ, R8 ;  /* 0x000000ffff047224 */ /* 0x000fce00078e0008 */
.L_x_993:
[----:B------:R-:W-:Y:S01]  /*12050*/  VIADD R11, R22, 0x1 ;  /* 0x00000001160b7836 */ /* 0x000fe20000000000 */
[----:B------:R-:W-:Y:S05]  /*12060*/  YIELD ;  /* 0x0000000000007946 */ /* 0x000fea0003800000 */
[----:B------:R-:W-:Y:S01]  /*12070*/  ISETP.NE.AND P0, PT, R11, 0x2, PT ;  /* 0x000000020b00780c */ /* 0x000fe20003f05270 */
[----:B------:R-:W-:Y:S03]  /*12080*/  BSSY B1, `(.L_x_979) ;  /* 0x000006c000017945 */ /* 0x000fe60003800000 */
[----:B01----:R-:W-:-:S02]  /*12090*/  SEL R3, RZ, 0x1, P0 ;  /* 0x00000001ff037807 */ /* 0x003fc40000000000 */
[----:B------:R-:W-:Y:S02]  /*120a0*/  SEL R11, R11, RZ, P0 ;  /* 0x000000ff0b0b7207 */ /* 0x000fe40000000000 */
[----:B0-----:R-:W-:Y:S01]  /*120b0*/  LOP3.LUT R12, R24, R3, RZ, 0x3c, !PT ;  /* 0x00000003180c7212 */ /* 0x001fe200078e3cff */
[----:B------:R-:W-:Y:S06]  /*120c0*/  @!P6 BRA `(.L_x_980) ;  /* 0x00000004009ce947 */ /* 0x000fec0003800000 */
[----:B------:R-:W-:Y:S01]  /*120d0*/  ULDC.64 UR4, c[0x0][0x3f8] ;  /* 0x0000fe0000047ab9 */ /* 0x000fe20000000a00 */
[----:B------:R-:W-:Y:S01]  /*120e0*/  IMAD.MOV.U32 R13, RZ, RZ, R10 ;  /* 0x000000ffff0d7224 */ /* 0x000fe200078e000a */
        /* <DEDUP_REMOVED lines=21> */
.L_x_981:
[----:B------:R-:W-:Y:S01]  /*12240*/  IMAD R3, R11, 0x8, R25 ;  /* 0x000000080b037824 */ /* 0x000fe200078e0219 */
[----:B------:R-:W-:-:S04]  /*12250*/  SHF.L.U32 R2, R12, 0x1f, RZ ;  /* 0x0000001f0c027819 */ /* 0x000fc800000006ff */
[----:B------:R-:W1:Y:S02]  /*12260*/  SYNCS.PHASECHK.TRANS64.TRYWAIT P0, [R3+URZ+0x2d840], R2 ;  /* 0x02d84002030075a7 */ /* 0x000e64000800017f */
[----:B-1----:R-:W-:Y:S05]  /*12270*/  @!P0 BRA `(.L_x_982) ;  /* 0x0000002400548947 */ /* 0x002fea0003800000 */
.L_x_1038:
[----:B0-----:R-:W0:Y:S02]  /*12280*/  S2R R5, SR_TID.X ;  /* 0x0000000000057919 */ /* 0x001e240000002100 */
[----:B0-----:R-:W-:-:S04]  /*12290*/  LOP3.LUT R5, R5, 0x7f, RZ, 0xc0, !PT ;  /* 0x0000007f05057812 */ /* 0x001fc800078ec0ff */
[----:B------:R-:W-:-:S13]  /*122a0*/  ISETP.NE.AND P0, PT, R5, RZ, PT ;  /* 0x000000ff0500720c */ /* 0x000fda0003f05270 */
[----:B------:R-:W-:Y:S05]  /*122b0*/  @P0 BRA `(.L_x_983) ;  /* 0x0000000000140947 */ /* 0x000fea0003800000 */
[----:B------:R-:W-:Y:S01]  /*122c0*/  ISETP.NE.AND P1, PT, R27, RZ, PT ;  /* 0x000000ff1b00720c */ /* 0x000fe20003f25270 */
[----:B-1----:R-:W-:-:S04]  /*122d0*/  IMAD.MOV.U32 R2, RZ, RZ, 0x6000 ;  /* 0x00006000ff027424 */ /* 0x002fc800078e00ff */
[----:B------:R0:W-:Y:S08]  /*122e0*/  SYNCS.ARRIVE.TRANS64 RZ, [R3+URZ+0x2d830], R2 ;  /* 0x02d8300203ff79a7 */ /* 0x0001f0000800003f */
[----:B------:R-:W-:Y:S05]  /*122f0*/  @!P1 BRA `(.L_x_983) ;  /* 0x0000000000049947 */ /* 0x000fea0003800000 */
[----:B------:R-:W-:Y:S01]  /*12300*/  BPT.TRAP 0x1 ;  /* 0x000000040000795c */ /* 0x000fe20000300000 */
.L_x_983:
        /* <DEDUP_REMOVED lines=31> */
.L_x_1039:
[----:B------:R-:W-:Y:S05]  /*12500*/  @P0 BRA `(.L_x_985) ;  /* 0x0000000000140947 */ /* 0x000fea0003800000 */
[----:B------:R-:W-:Y:S01]  /*12510*/  ISETP.NE.AND P1, PT, R27, RZ, PT ;  /* 0x000000ff1b00720c */ /* 0x000fe20003f25270 */
[----:B------:R-:W-:-:S04]  /*12520*/  IMAD.MOV.U32 R2, RZ, RZ, 0x6000 ;  /* 0x00006000ff027424 */ /* 0x000fc800078e00ff */
[----:B------:R1:W-:Y:S08]  /*12530*/  SYNCS.ARRIVE.TRANS64 RZ, [R3+URZ+0x50], R2 ;  /* 0x0000500203ff79a7 */ /* 0x0003f0000800003f */
[----:B------:R-:W-:Y:S05]  /*12540*/  @!P1 BRA `(.L_x_985) ;  /* 0x0000000000049947 */ /* 0x000fea0003800000 */
[----:B------:R-:W-:Y:S01]  /*12550*/  BPT.TRAP 0x1 ;  /* 0x000000040000795c */ /* 0x000fe20000300000 */
.L_x_985:
        /* <DEDUP_REMOVED lines=14> */
[----:B------:R-:W-:Y:S02]  /*12640*/  ULEA UR11, UR11, UR5, 0x7 ;  /* 0x000000050b0b7291 */ /* 0x000fe4000f8e383f */
        /* <DEDUP_REMOVED lines=15> */
.L_x_980:
[----:B------:R-:W-:Y:S05]  /*12740*/  BSYNC B1 ;  /* 0x0000000000017941 */ /* 0x000fea0003800000 */
.L_x_979:
[----:B------:R-:W-:Y:S01]  /*12750*/  VIADD R22, R11, 0x1 ;  /* 0x000000010b167836 */ /* 0x000fe20000000000 */
[----:B------:R-:W-:Y:S01]  /*12760*/  BSSY B1, `(.L_x_986) ;  /* 0x000006f000017945 */ /* 0x000fe20003800000 */
[----:B------:R-:W-:-:S03]  /*12770*/  VIADD R13, R10, 0xffffffff ;  /* 0xffffffff0a0d7836 */ /* 0x000fc60000000000 */
[----:B------:R-:W-:-:S04]  /*12780*/  ISETP.NE.AND P0, PT, R22, 0x2, PT ;  /* 0x000000021600780c */ /* 0x000fc80003f05270 */
[----:B01----:R-:W-:Y:S02]  /*12790*/  SEL R3, RZ, 0x1, P0 ;  /* 0x00000001ff037807 */ /* 0x003fe40000000000 */
        /* <DEDUP_REMOVED lines=26> */
.L_x_988:
[----:B------:R-:W-:Y:S01]  /*12940*/  IMAD R2, R22, 0x8, R25 ;  /* 0x0000000816027824 */ /* 0x000fe200078e0219 */
[----:B------:R-:W-:-:S04]  /*12950*/  SHF.L.U32 R3, R24, 0x1f, RZ ;  /* 0x0000001f18037819 */ /* 0x000fc800000006ff */
[----:B------:R-:W1:Y:S02]  /*12960*/  SYNCS.PHASECHK.TRANS64.TRYWAIT P0, [R2+URZ+0x2d840], R3 ;  /* 0x02d84003020075a7 */ /* 0x000e64000800017f */
[----:B-1----:R-:W-:Y:S05]  /*12970*/  @!P0 BRA `(.L_x_989) ;  /* 0x0000001c00bc8947 */ /* 0x002fea0003800000 */
.L_x_1040:
        /* <DEDUP_REMOVED lines=9> */
.L_x_990:
[----:B01----:R-:W-:Y:S01]  /*12a10*/  IMAD R2, R22, 0x6000, R25 ;  /* 0x0000600016027824 */ /* 0x003fe200078e0219 */
        /* <DEDUP_REMOVED lines=15> */
[----:B------:R-:W-:Y:S01]  /*12b10*/  ULEA UR11, UR11, UR5, 0x7 ;  /* 0x000000050b0b7291 */ /* 0x000fe2000f8e383f */
        /* <DEDUP_REMOVED lines=16> */
.L_x_1041:
[----:B------:R-:W-:Y:S05]  /*12c20*/  @P0 BRA `(.L_x_992) ;  /* 0x0000000000140947 */ /* 0x000fea0003800000 */
[----:B------:R-:W-:Y:S01]  /*12c30*/  ISETP.NE.AND P1, PT, R27, RZ, PT ;  /* 0x000000ff1b00720c */ /* 0x000fe20003f25270 */
[----:B0-----:R-:W-:-:S04]  /*12c40*/  IMAD.MOV.U32 R3, RZ, RZ, 0x6000 ;  /* 0x00006000ff037424 */ /* 0x001fc800078e00ff */
[----:B------:R1:W-:Y:S08]  /*12c50*/  SYNCS.ARRIVE.TRANS64 RZ, [R2+URZ+0x50], R3 ;  /* 0x0000500302ff79a7 */ /* 0x0003f0000800003f */
[----:B------:R-:W-:Y:S05]  /*12c60*/  @!P1 BRA `(.L_x_992) ;  /* 0x0000000000049947 */ /* 0x000fea0003800000 */
[----:B------:R-:W-:Y:S01]  /*12c70*/  BPT.TRAP 0x1 ;  /* 0x000000040000795c */ /* 0x000fe20000300000 */
.L_x_992:
        /* <DEDUP_REMOVED lines=27> */
[----:B------:R2:W-:Y:S02]  /*12e30*/  UTMALDG.4D [UR8], [UR4], desc[UR6] ;  /* 0x00000608040075b4 */ /* 0x0005e40008019000 */
[----:B--2---:R-:W-:Y:S01]  /*12e40*/  NOP ;  /* 0x0000000000007918 */ /* 0x004fe20000000000 */
.L_x_987:
[----:B------:R-:W-:Y:S05]  /*12e50*/  BSYNC B1 ;  /* 0x0000000000017941 */ /* 0x000fea0003800000 */
.L_x_986:
[----:B------:R-:W-:Y:S01]  /*12e60*/  ISETP.GT.AND P0, PT, R13, R26, PT ;  /* 0x0000001a0d00720c */ /* 0x000fe20003f04270 */
[----:B------:R-:W-:-:S12]  /*12e70*/  VIADD R10, R10, 0xfffffffe ;  /* 0xfffffffe0a0a7836 */ /* 0x000fd80000000000 */
[----:B------:R-:W-:Y:S05]  /*12e80*/  @P0 BRA `(.L_x_993) ;  /* 0xfffffff000700947 */ /* 0x000fea000383ffff */
.L_x_969:
[----:B------:R-:W-:Y:S05]  /*12e90*/  BSYNC B0 ;  /* 0x0000000000007941 */ /* 0x000fea0003800000 */
.L_x_968:
[----:B------:R-:W-:Y:S01]  /*12ea0*/  ISETP.NE.AND P0, PT, R27, RZ, PT ;  /* 0x000000ff1b00720c */ /* 0x000fe20003f05270 */
[----:B------:R-:W-:-:S12]  /*12eb0*/  BSSY B0, `(.L_x_994) ;  /* 0x000000e000007945 */ /* 0x000fd80003800000 */
[----:B------:R-:W-:Y:S05]  /*12ec0*/  @P0 BRA `(.L_x_995) ;  /* 0x0000000000300947 */ /* 0x000fea0003800000 */
[----:B------:R-:W2:Y:S01]  /*12ed0*/  S2R R9, SR_LANEID ;  /* 0x0000000000097919 */ /* 0x000ea20000000000 */
[----:B------:R-:W-:Y:S01]  /*12ee0*/  VOTEU.ANY UR4, UPT, PT ;  /* 0x0000000000047886 */ /* 0x000fe200038e0100 */
[----:B01----:R-:W0:Y:S01]  /*12ef0*/  LDC.64 R2, c[0x0][0xc38] ;  /* 0x00030e00ff027b82 */ /* 0x003e220000000a00 */
[----:B------:R-:W2:Y:S08]  /*12f00*/  FLO.U32 R4, UR4 ;  /* 0x0000000400047d00 */ /* 0x000eb000080e0000 */
[----:B------:R-:W0:Y:S01]  /*12f10*/  POPC R5, UR4 ;  /* 0x0000000400057d09 */ /* 0x000e220008000000 */
[----:B--2---:R-:W-:-:S13]  /*12f20*/  ISETP.EQ.U32.AND P0, PT, R4, R9, PT ;  /* 0x000000090400720c */ /* 0x004fda0003f02070 */
[----:B0-----:R-:W2:Y:S01]  /*12f30*/  @P0 ATOMG.E.ADD.STRONG.GPU PT, R3, desc[UR48][R2.64], R5 ;  /* 0x00000005020309a8 */ /* 0x001ea200081ee1f0 */
[----:B------:R-:W0:Y:S02]  /*12f40*/  S2R R6, SR_LTMASK ;  /* 0x0000000000067919 */ /* 0x000e240000003900 */
[----:B0-----:R-:W-:-:S04]  /*12f50*/  LOP3.LUT R6, R6, UR4, RZ, 0xc0, !PT ;  /* 0x0000000406067c12 */ /* 0x001fc8000f8ec0ff */
[----:B------:R-:W0:Y:S01]  /*12f60*/  POPC R9, R6 ;  /* 0x0000000600097309 */ /* 0x000e220000000000 */
[----:B--2---:R-:W0:Y:S02]  /*12f70*/  SHFL.IDX PT, R4, R3, R4, 0x1f ;  /* 0x00001f0403047589 */ /* 0x004e2400000e0000 */
[----:B0-----:R-:W-:-:S07]  /*12f80*/  IADD3 R16, R4, UR37, R9 ;  /* 0x0000002504107c10 */ /* 0x001fce000fffe009 */
.L_x_995:
[----:B------:R-:W-:Y:S05]  /*12f90*/  BSYNC B0 ;  /* 0x0000000000007941 */ /* 0x000fea0003800000 */
.L_x_994:
[----:B------:R-:W-:Y:S04]  /*12fa0*/  BSSY B0, `(.L_x_996) ;  /* 0x000002b000007945 */ /* 0x000fe80003800000 */
[----:B------:R-:W-:Y:S05]  /*12fb0*/  @!P6 BRA `(.L_x_997) ;  /* 0x0000000000a4e947 */ /* 0x000fea0003800000 */
[----:B01----:R-:W-:Y:S01]  /*12fc0*/  IMAD R3, R22, 0x8, R25 ;  /* 0x0000000816037824 */ /* 0x003fe200078e0219 */
[----:B------:R-:W-:-:S04]  /*12fd0*/  SHF.L.U32 R2, R24, 0x1f, RZ ;  /* 0x0000001f18027819 */ /* 0x000fc800000006ff */
[----:B------:R-:W0:Y:S02]  /*12fe0*/  SYNCS.PHASECHK.TRANS64.TRYWAIT P0, [R3+URZ+0x2d860], R2 ;  /* 0x02d86002030075a7 */ /* 0x000e24000800017f */
[----:B0-----:R-:W-:Y:S05]  /*12ff0*/  @!P0 BRA `(.L_x_998) ;  /* 0x0000001800448947 */ /* 0x001fea0003800000 */
.L_x_1042:
        /* <DEDUP_REMOVED lines=9> */
.L_x_999:
        /* <DEDUP_REMOVED lines=28> */
.L_x_997:
[----:B------:R-:W-:Y:S05]  /*13250*/  BSYNC B0 ;  /* 0x0000000000007941 */ /* 0x000fea0003800000 */
.L_x_996:
[----:B------:R-:W-:-:S05]  /*13260*/  VIADD R22, R22, 0x1 ;  /* 0x0000000116167836 */ /* 0x000fca0000000000 */
[----:B------:R-:W-:-:S04]  /*13270*/  ISETP.NE.AND P0, PT, R22, 0x2, PT ;  /* 0x000000021600780c */ /* 0x000fc80003f05270 */
[----:B01----:R-:W-:Y:S02]  /*13280*/  SEL R3, RZ, 0x1, P0 ;  /* 0x00000001ff037807 */ /* 0x003fe40000000000 */
[----:B------:R-:W-:Y:S02]  /*13290*/  SEL R22, R22, RZ, P0 ;  /* 0x000000ff16167207 */ /* 0x000fe40000000000 */
[----:B------:R-:W-:-:S07]  /*132a0*/  LOP3.LUT R24, R24, R3, RZ, 0x3c, !PT ;  /* 0x0000000318187212 */ /* 0x000fce00078e3cff */
.L_x_953:
[----:B------:R-:W-:Y:S05]  /*132b0*/  BSYNC B6 ;  /* 0x0000000000067941 */ /* 0x000fea0003800000 */
.L_x_951:
[----:B------:R-:W-:-:S03]  /*132c0*/  UMOV UR4, 0xffffffff ;  /* 0xffffffff00047882 */ /* 0x000fc60000000000 */
[----:B------:R-:W-:Y:S05]  /*132d0*/  BRA.DIV UR4, `(.L_x_1000) ;  /* 0x0000001604a07947 */ /* 0x000fea000b800000 */
[----:B------:R0:W1:Y:S04]  /*132e0*/  SHFL.IDX PT, R5, R16, RZ, 0x1f ;  /* 0x00001fff10057589 */ /* 0x00006800000e0000 */
[----:B------:R0:W2:Y:S02]  /*132f0*/  SHFL.IDX PT, R4, R16, 0x1, 0x1f ;  /* 0x00201f0010047f89 */ /* 0x0000a400000e0000 */
.L_x_1046:
        /* <DEDUP_REMOVED lines=8> */
[----:B------:R-:W3:Y:S02]  /*13380*/  LDC.64 R2, c[0x0][0xc58] ;  /* 0x00031600ff027b82 */ /* 0x000ee40000000a00 */
[----:B---3--:R-:W-:-:S06]  /*13390*/  IMAD.WIDE R2, R7, 0x4, R2 ;  /* 0x0000000407027825 */ /* 0x008fcc00078e0202 */
[----:B------:R3:W5:Y:S02]  /*133a0*/  LDG.E R2, desc[UR48][R2.64] ;  /* 0x0000003002027981 */ /* 0x000764000c1e1900 */
.L_x_1002:
[----:B------:R-:W-:Y:S05]  /*133b0*/  BSYNC B0 ;  /* 0x0000000000007941 */ /* 0x000fea0003800000 */
.L_x_1001:
[----:B------:R-:W-:-:S03]  /*133c0*/  UMOV UR4, 0xffffffff ;  /* 0xffffffff00047882 */ /* 0x000fc60000000000 */
[----:B------:R-:W-:Y:S05]  /*133d0*/  BRA.DIV UR4, `(.L_x_1003) ;  /* 0x0000001604ac7947 */ /* 0x000fea000b800000 */
[----:B-----5:R-:W4:Y:S01]  /*133e0*/  SHFL.UP PT, R14, R2, 0x1, RZ ;  /* 0x04200000020e7989 */ /* 0x020f2200000e00ff */
[C---:B------:R-:W-:Y:S02]  /*133f0*/  ISETP.NE.AND P0, PT, R27.reuse, RZ, PT ;  /* 0x000000ff1b00720c */ /* 0x040fe40003f05270 */
[C---:B------:R-:W-:Y:S02]  /*13400*/  ISETP.GE.U32.AND P1, PT, R27.reuse, 0x2, PT ;  /* 0x000000021b00780c */ /* 0x040fe40003f26070 */
[----:B----4-:R-:W-:Y:S02]  /*13410*/  SEL R13, R14, RZ, P0 ;  /* 0x000000ff0e0d7207 */ /* 0x010fe40000000000 */
[----:B------:R-:W-:-:S03]  /*13420*/  ISETP.GE.U32.AND P0, PT, R27, 0x4, PT ;  /* 0x000000041b00780c */ /* 0x000fc60003f06070 */
[----:B------:R-:W-:-:S05]  /*13430*/  IMAD.IADD R13, R2, 0x1, R13 ;  /* 0x00000001020d7824 */ /* 0x000fca00078e020d */
[----:B------:R-:W4:Y:S02]  /*13440*/  SHFL.UP PT, R14, R13, 0x2, RZ ;  /* 0x044000000d0e7989 */ /* 0x000f2400000e00ff */
[----:B----4-:R-:W-:Y:S02]  /*13450*/  SEL R14, R14, RZ, P1 ;  /* 0x000000ff0e0e7207 */ /* 0x010fe40000800000 */
[----:B------:R-:W-:-:S03]  /*13460*/  ISETP.GE.U32.AND P1, PT, R27, 0x8, PT ;  /* 0x000000081b00780c */ /* 0x000fc60003f26070 */
[----:B---3--:R-:W-:-:S05]  /*13470*/  IMAD.IADD R3, R13, 0x1, R14 ;  /* 0x000000010d037824 */ /* 0x008fca00078e020e */
[----:B------:R-:W3:Y:S02]  /*13480*/  SHFL.UP PT, R14, R3, 0x4, RZ ;  /* 0x04800000030e7989 */ /* 0x000ee400000e00ff */
[----:B---3--:R-:W-:Y:S02]  /*13490*/  SEL R6, R14, RZ, P0 ;  /* 0x000000ff0e067207 */ /* 0x008fe40000000000 */
[----:B------:R-:W-:-:S03]  /*134a0*/  ISETP.GE.U32.AND P0, PT, R27, 0x10, PT ;  /* 0x000000101b00780c */ /* 0x000fc60003f06070 */
[----:B------:R-:W-:-:S05]  /*134b0*/  IMAD.IADD R6, R3, 0x1, R6 ;  /* 0x0000000103067824 */ /* 0x000fca00078e0206 */
[----:B------:R-:W3:Y:S02]  /*134c0*/  SHFL.UP PT, R14, R6, 0x8, RZ ;  /* 0x05000000060e7989 */ /* 0x000ee400000e00ff */
[----:B---3--:R-:W-:-:S05]  /*134d0*/  SEL R7, R14, RZ, P1 ;  /* 0x000000ff0e077207 */ /* 0x008fca0000800000 */
[----:B------:R-:W-:-:S05]  /*134e0*/  IMAD.IADD R7, R6, 0x1, R7 ;  /* 0x0000000106077824 */ /* 0x000fca00078e0207 */
[----:B------:R-:W3:Y:S02]  /*134f0*/  SHFL.UP PT, R14, R7, 0x10, RZ ;  /* 0x06000000070e7989 */ /* 0x000ee400000e00ff */
[----:B---3--:R-:W-:-:S05]  /*13500*/  SEL R8, R14, RZ, P0 ;  /* 0x000000ff0e087207 */ /* 0x008fca0000000000 */
[----:B------:R-:W-:-:S05]  /*13510*/  IMAD.IADD R8, R7, 0x1, R8 ;  /* 0x0000000107087824 */ /* 0x000fca00078e0208 */
[----:B------:R3:W4:Y:S02]  /*13520*/  SHFL.IDX PT, R14, R8, 0x1f, 0x1f ;  /* 0x03e01f00080e7f89 */ /* 0x00072400000e0000 */
.L_x_1054:
[----:B------:R-:W-:Y:S02]  /*13530*/  ULDC UR4, c[0x0][0xc10] ;  /* 0x0003040000047ab9 */ /* 0x000fe40000000800 */
[----:B------:R-:W-:-:S04]  /*13540*/  IMAD.U32 R6, RZ, RZ, UR4 ;  /* 0x00000004ff067e24 */ /* 0x000fc8000f8e00ff */
[----:B----4-:R-:W-:-:S04]  /*13550*/  IMAD R7, R14, R6, RZ ;  /* 0x000000060e077224 */ /* 0x010fc800078e02ff */
[----:B--2---:R-:W-:-:S05]  /*13560*/  IMAD.IADD R4, R4, 0x1, R7 ;  /* 0x0000000104047824 */ /* 0x004fca00078e0207 */
[----:B-1----:R-:W-:-:S13]  /*13570*/  ISETP.GT.AND P0, PT, R4, R5, PT ;  /* 0x000000050400720c */ /* 0x002fda0003f04270 */
[----:B------:R-:W-:Y:S05]  /*13580*/  @P0 BRA `(.L_x_1004) ;  /* 0x0000000000ac0947 */ /* 0x000fea0003800000 */
[----:B------:R-:W1:Y:S02]  /*13590*/  LDC R0, c[0x0][0xc14] ;  /* 0x00030500ff007b82 */ /* 0x000e640000000800 */
.L_x_1009:
[----:B------:R-:W-:-:S05]  /*135a0*/  VIADD R19, R19, 0x1f ;  /* 0x0000001f13137836 */ /* 0x000fca0000000000 */
[----:B-1----:R-:W-:-:S13]  /*135b0*/  ISETP.GE.AND P0, PT, R19, R0, PT ;  /* 0x000000001300720c */ /* 0x002fda0003f06270 */
[----:B------:R-:W-:Y:S05]  /*135c0*/  @P0 BRA `(.L_x_1005) ;  /* 0x0000000400e00947 */ /* 0x000fea0003800000 */
[C---:B------:R-:W-:Y:S01]  /*135d0*/  IMAD.IADD R7, R27.reuse, 0x1, R19 ;  /* 0x000000011b077824 */ /* 0x040fe200078e0213 */
[----:B------:R-:W-:Y:S01]  /*135e0*/  ISETP.NE.AND P1, PT, R27, 0x1f, PT ;  /* 0x0000001f1b00780c */ /* 0x000fe20003f25270 */
[----:B------:R-:W-:Y:S01]  /*135f0*/  BSSY B0, `(.L_x_1006) ;  /* 0x0000007000007945 */ /* 0x000fe20003800000 */
[----:B------:R-:W-:Y:S02]  /*13600*/  IMAD.MOV.U32 R2, RZ, RZ, RZ ;  /* 0x000000ffff027224 */ /* 0x000fe400078e00ff */
[----:B------:R-:W-:-:S13]  /*13610*/  ISETP.GE.OR P0, PT, R7, R0, !P1 ;  /* 0x000000000700720c */ /* 0x000fda0004f06670 */
[----:B------:R-:W-:Y:S05]  /*13620*/  @P0 BRA `(.L_x_1007) ;  /* 0x00000000000c0947 */ /* 0x000fea0003800000 */
[----:B------:R-:W1:Y:S02]  /*13630*/  LDC.64 R2, c[0x0][0xc58] ;  /* 0x00031600ff027b82 */ /* 0x000e640000000a00 */
[----:B-1----:R-:W-:-:S06]  /*13640*/  IMAD.WIDE R2, R7, 0x4, R2 ;  /* 0x0000000407027825 */ /* 0x002fcc00078e0202 */
[----:B------:R1:W5:Y:S02]  /*13650*/  LDG.E R2, desc[UR48][R2.64] ;  /* 0x0000003002027981 */ /* 0x000364000c1e1900 */
.L_x_1007:
[----:B------:R-:W-:Y:S05]  /*13660*/  BSYNC B0 ;  /* 0x0000000000007941 */ /* 0x000fea0003800000 */
.L_x_1006:
[----:B------:R-:W-:-:S03]  /*13670*/  UMOV UR4, 0xffffffff ;  /* 0xffffffff00047882 */ /* 0x000fc60000000000 */
[----:B------:R-:W-:Y:S05]  /*13680*/  BRA.DIV UR4, `(.L_x_1008) ;  /* 0x0000001604d07947 */ /* 0x000fea000b800000 */
[----:B-----5:R-:W2:Y:S01]  /*13690*/  SHFL.UP PT, R14, R2, 0x1, RZ ;  /* 0x04200000020e7989 */ /* 0x020ea200000e00ff */
[C---:B------:R-:W-:Y:S02]  /*136a0*/  ISETP.NE.AND P0, PT, R27.reuse, RZ, PT ;  /* 0x000000ff1b00720c */ /* 0x040fe40003f05270 */
[C---:B------:R-:W-:Y:S02]  /*136b0*/  ISETP.GE.U32.AND P1, PT, R27.reuse, 0x2, PT ;  /* 0x000000021b00780c */ /* 0x040fe40003f26070 */
[----:B--2---:R-:W-:Y:S02]  /*136c0*/  SEL R13, R14, RZ, P0 ;  /* 0x000000ff0e0d7207 */ /* 0x004fe40000000000 */
[----:B------:R-:W-:-:S03]  /*136d0*/  ISETP.GE.U32.AND P0, PT, R27, 0x4, PT ;  /* 0x000000041b00780c */ /* 0x000fc60003f06070 */
[----:B------:R-:W-:-:S05]  /*136e0*/  IMAD.IADD R13, R2, 0x1, R13 ;  /* 0x00000001020d7824 */ /* 0x000fca00078e020d */
[----:B------:R-:W2:Y:S02]  /*136f0*/  SHFL.UP PT, R14, R13, 0x2, RZ ;  /* 0x044000000d0e7989 */ /* 0x000ea400000e00ff */
[----:B--2---:R-:W-:Y:S02]  /*13700*/  SEL R14, R14, RZ, P1 ;  /* 0x000000ff0e0e7207 */ /* 0x004fe40000800000 */
[----:B------:R-:W-:-:S03]  /*13710*/  ISETP.GE.U32.AND P1, PT, R27, 0x8, PT ;  /* 0x000000081b00780c */ /* 0x000fc60003f26070 */
[----:B-1----:R-:W-:-:S05]  /*13720*/  IMAD.IADD R3, R13, 0x1, R14 ;  /* 0x000000010d037824 */ /* 0x002fca00078e020e */
[----:B------:R-:W1:Y:S02]  /*13730*/  SHFL.UP PT, R14, R3, 0x4, RZ ;  /* 0x04800000030e7989 */ /* 0x000e6400000e00ff */
[----:B-1----:R-:W-:Y:S02]  /*13740*/  SEL R6, R14, RZ, P0 ;  /* 0x000000ff0e067207 */ /* 0x002fe40000000000 */
[----:B------:R-:W-:-:S03]  /*13750*/  ISETP.GE.U32.AND P0, PT, R27, 0x10, PT ;  /* 0x000000101b00780c */ /* 0x000fc60003f06070 */
[----:B------:R-:W-:-:S05]  /*13760*/  IMAD.IADD R6, R3, 0x1, R6 ;  /* 0x0000000103067824 */ /* 0x000fca00078e0206 */
[----:B------:R-:W1:Y:S02]  /*13770*/  SHFL.UP PT, R14, R6, 0x8, RZ ;  /* 0x05000000060e7989 */ /* 0x000e6400000e00ff */
[----:B-1----:R-:W-:-:S05]  /*13780*/  SEL R7, R14, RZ, P1 ;  /* 0x000000ff0e077207 */ /* 0x002fca0000800000 */
[----:B------:R-:W-:-:S05]  /*13790*/  IMAD.IADD R7, R6, 0x1, R7 ;  /* 0x0000000106077824 */ /* 0x000fca00078e0207 */
[----:B------:R-:W3:Y:S02]  /*137a0*/  SHFL.UP PT, R14, R7, 0x10, RZ ;  /* 0x06000000070e7989 */ /* 0x000ee400000e00ff */
[----:B---3--:R-:W-:-:S05]  /*137b0*/  SEL R8, R14, RZ, P0 ;  /* 0x000000ff0e087207 */ /* 0x008fca0000000000 */
[----:B------:R-:W-:-:S05]  /*137c0*/  IMAD.IADD R8, R7, 0x1, R8 ;  /* 0x0000000107087824 */ /* 0x000fca00078e0208 */
[----:B------:R1:W2:Y:S02]  /*137d0*/  SHFL.IDX PT, R14, R8, 0x1f, 0x1f ;  /* 0x03e01f00080e7f89 */ /* 0x0002a400000e0000 */
.L_x_1062:
[----:B------:R-:W-:Y:S02]  /*137e0*/  ULDC UR4, c[0x0][0xc10] ;  /* 0x0003040000047ab9 */ /* 0x000fe40000000800 */
[----:B------:R-:W-:-:S04]  /*137f0*/  IMAD.U32 R6, RZ, RZ, UR4 ;  /* 0x00000004ff067e24 */ /* 0x000fc8000f8e00ff */
[----:B--2---:R-:W-:-:S04]  /*13800*/  IMAD R7, R14, R6, RZ ;  /* 0x000000060e077224 */ /* 0x004fc800078e02ff */
[----:B------:R-:W-:-:S05]  /*13810*/  IMAD.IADD R4, R7, 0x1, R4 ;  /* 0x0000000107047824 */ /* 0x000fca00078e0204 */
[----:B------:R-:W-:-:S13]  /*13820*/  ISETP.GT.AND P0, PT, R4, R5, PT ;  /* 0x000000050400720c */ /* 0x000fda0003f04270 */
[----:B------:R-:W-:Y:S05]  /*13830*/  @!P0 BRA `(.L_x_1009) ;  /* 0xfffffffc00588947 */ /* 0x000fea000383ffff */
.L_x_1004:
[----:B------:R-:W-:Y:S01]  /*13840*/  IMAD.IADD R7, R4, 0x1, -R7 ;  /* 0x0000000104077824 */ /* 0x000fe200078e0a07 */
[----:B------:R-:W-:-:S03]  /*13850*/  UMOV UR4, 0xffffffff ;  /* 0xffffffff00047882 */ /* 0x000fc60000000000 */
[----:B------:R-:W-:-:S05]  /*13860*/  IMAD R4, R8, R6, R7 ;  /* 0x0000000608047224 */ /* 0x000fca00078e0207 */
[----:B------:R-:W-:Y:S01]  /*13870*/  ISETP.GT.AND P6, PT, R4, R5, PT ;  /* 0x000000050400720c */ /* 0x000fe20003fc4270 */
[----:B------:R-:W-:-:S12]  /*13880*/  BRA.DIV UR4, `(.L_x_1010) ;  /* 0x0000001a04207947 */ /* 0x000fd8000b800000 */
[----:B------:R-:W-:-:S04]  /*13890*/  VOTE.ANY R3, PT, !P6 ;  /* 0x0000000000037806 */ /* 0x000fc800070e0100 */
[----:B------:R-:W2:Y:S02]  /*138a0*/  POPC R4, R3 ;  /* 0x0000000300047309 */ /* 0x000ea40000000000 */
[----:B--2---:R2:W4:Y:S02]  /*138b0*/  SHFL.IDX PT, R17, R2, R4, 0x1f ;  /* 0x00001f0402117589 */ /* 0x00452400000e0000 */
.L_x_1066:
[----:B------:R-:W-:Y:S01]  /*138c0*/  ISETP.NE.AND P0, PT, R3, RZ, PT ;  /* 0x000000ff0300720c */ /* 0x000fe20003f05270 */
[----:B------:R-:W-:-:S12]  /*138d0*/  IMAD.MOV.U32 R14, RZ, RZ, RZ ;  /* 0x000000ffff0e7224 */ /* 0x000fd800078e00ff */
[----:B------:R-:W-:Y:S05]  /*138e0*/  @!P0 BRA `(.L_x_1011) ;  /* 0x0000000000108947 */ /* 0x000fea0003800000 */
[----:B------:R-:W-:Y:S01]  /*138f0*/  UMOV UR4, 0xffffffff ;  /* 0xffffffff00047882 */ /* 0x000fe20000000000 */
[----:B------:R-:W-:Y:S02]  /*13900*/  VIADD R12, R4, 0xffffffff ;  /* 0xffffffff040c7836 */ /* 0x000fe40000000000 */
[----:B------:R-:W-:Y:S05]  /*13910*/  BRA.DIV UR4, `(.L_x_1012) ;  /* 0x0000001a04447947 */ /* 0x000fea000b800000 */
[----:B------:R0:W0:Y:S02]  /*13920*/  SHFL.IDX PT, R14, R8, R12, 0x1f ;  /* 0x00001f0c080e7589 */ /* 0x00002400000e0000 */
.L_x_1011:
[----:B--2---:R-:W2:Y:S01]  /*13930*/  LDC.64 R2, c[0x0][0xc68] ;  /* 0x00031a00ff027b82 */ /* 0x004ea20000000a00 */
[----:B------:R-:W-:-:S04]  /*13940*/  IMAD.IADD R19, R4, 0x1, R19 ;  /* 0x0000000104137824 */ /* 0x000fc800078e0213 */
[----:B--2---:R-:W-:-:S05]  /*13950*/  IMAD.WIDE R2, R19, 0x4, R2 ;  /* 0x0000000413027825 */ /* 0x004fca00078e0202 */
[----:B01-3--:R0:W4:Y:S01]  /*13960*/  LDG.E R8, desc[UR48][R2.64] ;  /* 0x0000003002087981 */ /* 0x00b122000c1e1900 */
[----:B------:R-:W-:-:S04]  /*13970*/  IMAD R16, R14, R6, R7 ;  /* 0x000000060e107224 */ /* 0x000fc800078e0207 */
[----:B------:R-:W-:Y:S02]  /*13980*/  IMAD.IADD R5, R5, 0x1, -R16 ;  /* 0x0000000105057824 */ /* 0x000fe400078e0a10 */
[----:B0-----:R-:W-:Y:S02]  /*13990*/  IMAD.MOV.U32 R2, RZ, RZ, RZ ;  /* 0x000000ffff027224 */ /* 0x001fe400078e00ff */
[----:B----4-:R-:W-:-:S05]  /*139a0*/  IMAD R4, R17, R8, RZ ;  /* 0x0000000811047224 */ /* 0x010fca00078e02ff */
[----:B------:R-:W-:-:S04]  /*139b0*/  IABS R9, R4 ;  /* 0x0000000400097213 */ /* 0x000fc80000000000 */
[----:B------:R-:W0:Y:S08]  /*139c0*/  I2F.RP R10, R9 ;  /* 0x00000009000a7306 */ /* 0x000e300000209400 */
[----:B0-----:R-:W0:Y:S02]  /*139d0*/  MUFU.RCP R10, R10 ;  /* 0x0000000a000a7308 */ /* 0x001e240000001000 */
[----:B0-----:R-:W-:-:S06]  /*139e0*/  VIADD R11, R10, 0xffffffe ;  /* 0x0ffffffe0a0b7836 */ /* 0x001fcc0000000000 */
[----:B------:R-:W0:Y:S02]  /*139f0*/  F2I.FTZ.U32.TRUNC.NTZ R3, R11 ;  /* 0x0000000b00037305 */ /* 0x000e24000021f000 */
[----:B0-----:R-:W-:-:S04]  /*13a00*/  IMAD.MOV R12, RZ, RZ, -R3 ;  /* 0x000000ffff0c7224 */ /* 0x001fc800078e0a03 */
[----:B------:R-:W-:-:S04]  /*13a10*/  IMAD R7, R12, R9, RZ ;  /* 0x000000090c077224 */ /* 0x000fc800078e02ff */
[----:B------:R-:W-:Y:S01]  /*13a20*/  IMAD.HI.U32 R2, R3, R7, R2 ;  /* 0x0000000703027227 */ /* 0x000fe200078e0002 */
[----:B------:R-:W-:Y:S02]  /*13a30*/  IABS R3, R5 ;  /* 0x0000000500037213 */ /* 0x000fe40000000000 */
[----:B------:R-:W-:-:S03]  /*13a40*/  IABS R7, R4 ;  /* 0x0000000400077213 */ /* 0x000fc60000000000 */
[----:B------:R-:W-:-:S04]  /*13a50*/  IMAD.HI.U32 R2, R2, R3, RZ ;  /* 0x0000000302027227 */ /* 0x000fc800078e00ff */
[----:B------:R-:W-:-:S04]  /*13a60*/  IMAD.MOV R10, RZ, RZ, -R7 ;  /* 0x000000ffff0a7224 */ /* 0x000fc800078e0a07 */
        /* <DEDUP_REMOVED lines=16> */
[----:B------:R-:W-:Y:S01]  /*13b70*/  VIADDMNMX R6, R3, R6, R8, PT ;  /* 0x0000000603067246 */ /* 0x000fe20003800108 */
[----:B------:R-:W-:-:S03]  /*13b80*/  IMAD.IADD R7, R4, 0x1, R7 ;  /* 0x0000000104077824 */ /* 0x000fc600078e0207 */
[----:B------:R-:W-:-:S04]  /*13b90*/  IABS R8, R6 ;  /* 0x0000000600087213 */ /* 0x000fc80000000000 */
[----:B------:R-:W0:Y:S08]  /*13ba0*/  I2F.RP R9, R8 ;  /* 0x0000000800097306 */ /* 0x000e300000209400 */
[----:B0-----:R-:W0:Y:S02]  /*13bb0*/  MUFU.RCP R9, R9 ;  /* 0x0000000900097308 */ /* 0x001e240000001000 */
[----:B0-----:R-:W-:Y:S01]  /*13bc0*/  VIADD R3, R9, 0xffffffe ;  /* 0x0ffffffe09037836 */ /* 0x001fe20000000000 */
[----:B------:R-:W-:-:S05]  /*13bd0*/  IABS R9, R6 ;  /* 0x0000000600097213 */ /* 0x000fca0000000000 */
[----:B------:R-:W0:Y:S02]  /*13be0*/  F2I.FTZ.U32.TRUNC.NTZ R3, R3 ;  /* 0x0000000300037305 */ /* 0x000e24000021f000 */
[----:B0-----:R-:W-:-:S04]  /*13bf0*/  IMAD.MOV R11, RZ, RZ, -R3 ;  /* 0x000000ffff0b7224 */ /* 0x001fc800078e0a03 */
[----:B------:R-:W-:-:S04]  /*13c00*/  IMAD R5, R11, R8, RZ ;  /* 0x000000080b057224 */ /* 0x000fc800078e02ff */
[----:B------:R-:W-:Y:S01]  /*13c10*/  IMAD.HI.U32 R2, R3, R5, R2 ;  /* 0x0000000503027227 */ /* 0x000fe200078e0002 */
[----:B------:R-:W-:-:S03]  /*13c20*/  IABS R5, R4 ;  /* 0x0000000400057213 */ /* 0x000fc60000000000 */
        /* <DEDUP_REMOVED lines=18> */
.L_x_1005:
[----:B------:R-:W-:Y:S01]  /*13d50*/  UMOV UR4, URZ ;  /* 0x0000003f00047c82 */ /* 0x000fe20008000000 */
[----:B------:R-:W-:Y:S01]  /*13d60*/  UMOV UR5, URZ ;  /* 0x0000003f00057c82 */ /* 0x000fe20008000000 */
[----:B------:R-:W-:Y:S01]  /*13d70*/  ULDC UR6, c[0x0][0xc14] ;  /* 0x0003050000067ab9 */ /* 0x000fe20000000800 */
[----:B0-----:R-:W-:Y:S02]  /*13d80*/  IMAD.MOV.U32 R16, RZ, RZ, R5 ;  /* 0x000000ffff107224 */ /* 0x001fe400078e0005 */
[----:B------:R-:W-:Y:S02]  /*13d90*/  IMAD.U32 R17, RZ, RZ, UR4 ;  /* 0x00000004ff117e24 */ /* 0x000fe4000f8e00ff */
[----:B------:R-:W-:Y:S02]  /*13da0*/  IMAD.U32 R18, RZ, RZ, UR5 ;  /* 0x00000005ff127e24 */ /* 0x000fe4000f8e00ff */
[----:B------:R-:W-:-:S07]  /*13db0*/  IMAD.U32 R19, RZ, RZ, UR6 ;  /* 0x00000006ff137e24 */ /* 0x000fce000f8e00ff */
.L_x_1013:
[----:B------:R-:W-:Y:S01]  /*13dc0*/  ISETP.NE.AND P0, PT, R27, RZ, PT ;  /* 0x000000ff1b00720c */ /* 0x000fe20003f05270 */
[----:B------:R-:W-:Y:S05]  /*13dd0*/  WARPSYNC.ALL ;  /* 0x0000000000007948 */ /* 0x000fea0003800000 */
[----:B------:R-:W-:Y:S07]  /*13de0*/  BAR.SYNC.DEFER_BLOCKING 0x4, 0x1a0 ;  /* 0x0106800000007b1d */ /* 0x000fee0000010000 */
[----:B------:R-:W-:Y:S01]  /*13df0*/  @!P0 MOV R2, 0x400 ;  /* 0x0000040000028802 */ /* 0x000fe20000000f00 */
[----:B------:R-:W0:Y:S03]  /*13e00*/  @!P0 S2R R3, SR_CgaCtaId ;  /* 0x0000000000038919 */ /* 0x000e260000008800 */
[----:B0-----:R-:W-:-:S05]  /*13e10*/  @!P0 LEA R2, R3, R2, 0x18 ;  /* 0x0000000203028211 */ /* 0x001fca00078ec0ff */
[----:B------:R1:W-:Y:S01]  /*13e20*/  @!P0 STS.128 [R2+0x2d8d0], R16 ;  /* 0x02d8d01002008388 */ /* 0x0003e20000000c00 */
[----:B------:R-:W-:Y:S06]  /*13e30*/  BAR.ARV 0x5, 0x1a0 ;  /* 0x0146800000007b1d */ /* 0x000fec0000002000 */
[----:B------:R-:W-:-:S13]  /*13e40*/  ISETP.GE.AND P0, PT, R19, R0, PT ;  /* 0x000000001300720c */ /* 0x000fda0003f06270 */
[----:B------:R-:W-:Y:S05]  /*13e50*/  @!P0 BRA `(.L_x_1014) ;  /* 0xffffffc000988947 */ /* 0x000fea000383ffff */
.L_x_939:
[----:B------:R-:W2:Y:S01]  /*13e60*/  S2R R3, SR_CgaCtaId ;  /* 0x0000000000037919 */ /* 0x000ea20000008800 */
[----:B------:R-:W-:Y:S01]  /*13e70*/  VIADD R29, R29, 0x1 ;  /* 0x000000011d1d7836 */ /* 0x000fe20000000000 */
[----:B-1----:R-:W-:Y:S01]  /*13e80*/  MOV R2, 0x400 ;  /* 0x0000040000027802 */ /* 0x002fe20000000f00 */
[----:B------:R-:W-:Y:S03]  /*13e90*/  BSSY B0, `(.L_x_1015) ;  /* 0x0000008000007945 */ /* 0x000fe60003800000 */
[----:B0-----:R-:W-:-:S04]  /*13ea0*/  LEA.HI R0, R29, R29, RZ, 0x1 ;  /* 0x0000001d1d007211 */ /* 0x001fc800078f08ff */
[----:B------:R-:W-:-:S05]  /*13eb0*/  LOP3.LUT R0, R0, 0xfffffffe, RZ, 0xc0, !PT ;  /* 0xfffffffe00007812 */ /* 0x000fca00078ec0ff */
[----:B------:R-:W-:-:S05]  /*13ec0*/  IMAD.IADD R0, R29, 0x1, -R0 ;  /* 0x000000011d007824 */ /* 0x000fca00078e0a00 */
[----:B------:R-:W-:Y:S02]  /*13ed0*/  SHF.L.U32 R0, R0, 0x1f, RZ ;  /* 0x0000001f00007819 */ /* 0x000fe400000006ff */
[----:B--2---:R-:W-:-:S04]  /*13ee0*/  LEA R9, R3, R2, 0x18 ;  /* 0x0000000203097211 */ /* 0x004fc800078ec0ff */
[----:B------:R-:W0:Y:S02]  /*13ef0*/  SYNCS.PHASECHK.TRANS64.TRYWAIT P0, [R9+URZ+0x2d820], R0 ;  /* 0x02d82000090075a7 */ /* 0x000e24000800017f */
[----:B0-----:R-:W-:Y:S05]  /*13f00*/  @!P0 BRA `(.L_x_1016) ;  /* 0x0000001000ec8947 */ /* 0x001fea0003800000 */
.L_x_1069:
[----:B------:R-:W-:Y:S05]  /*13f10*/  BSYNC B0 ;  /* 0x0000000000007941 */ /* 0x000fea0003800000 */
.L_x_1015:
[----:B------:R-:W-:-:S03]  /*13f20*/  UMOV UR4, 0xffffffff ;  /* 0xffffffff00047882 */ /* 0x000fc60000000000 */
[----:B------:R-:W-:Y:S05]  /*13f30*/  BRA.DIV UR4, `(.L_x_1017) ;  /* 0x0000001204f47947 */ /* 0x000fea000b800000 */
[----:B0-----:R-:W0:Y:S02]  /*13f40*/  S2R R0, SR_TID.X ;  /* 0x0000000000007919 */ /* 0x001e240000002100 */
[----:B0-----:R-:W-:-:S04]  /*13f50*/  SHF.R.U32.HI R0, RZ, 0x5, R0 ;  /* 0x00000005ff007819 */ /* 0x001fc80000011600 */
[----:B------:R-:W-:-:S05]  /*13f60*/  LOP3.LUT R0, R0, 0x3, RZ, 0xc0, !PT ;  /* 0x0000000300007812 */ /* 0x000fca00078ec0ff */
[----:B------:R0:W1:Y:S02]  /*13f70*/  SHFL.IDX PT, R14, R0, RZ, 0x1f ;  /* 0x00001fff000e7589 */ /* 0x00006400000e0000 */
.L_x_1072:
[----:B-1----:R-:W-:Y:S01]  /*13f80*/  ISETP.NE.AND P0, PT, R14, RZ, PT ;  /* 0x000000ff0e00720c */ /* 0x002fe20003f05270 */
[----:B------:R-:W-:-:S12]  /*13f90*/  BSSY B0, `(.L_x_1018) ;  /* 0x0000024000007945 */ /* 0x000fd80003800000 */
[----:B------:R-:W-:Y:S05]  /*13fa0*/  @P0 BRA `(.L_x_1019) ;  /* 0x0000000000880947 */ /* 0x000fea0003800000 */
[----:B------:R-:W-:-:S03]  /*13fb0*/  UMOV UR4, 0xffffffff ;  /* 0xffffffff00047882 */ /* 0x000fc60000000000 */
[----:B------:R-:W-:Y:S05]  /*13fc0*/  BRA.DIV UR4, `(.L_x_1020) ;  /* 0x0000001604047947 */ /* 0x000fea000b800000 */
[----:B------:R-:W-:-:S13]  /*13fd0*/  ELECT P6, URZ, PT ;  /* 0x00000000003f782f */ /* 0x000fda00038c0000 */
.L_x_1075:
[----:B------:R-:W-:Y:S05]  /*13fe0*/  @!P6 BRA `(.L_x_1019) ;  /* 0x000000000078e947 */ /* 0x000fea0003800000 */
[----:B------:R-:W-:-:S06]  /*13ff0*/  ULOP3.LUT UR4, UR36, 0x2, URZ, 0xfc, !UPT ;  /* 0x0000000224047892 */ /* 0x000fcc000f8efc3f */
[----:B0-----:R-:W-:-:S05]  /*14000*/  IMAD.U32 R0, RZ, RZ, UR4 ;  /* 0x00000004ff007e24 */ /* 0x001fca000f8e00ff */
[----:B------:R-:W-:-:S13]  /*14010*/  ISETP.NE.AND P2, PT, R0, 0x3, PT ;  /* 0x000000030000780c */ /* 0x000fda0003f45270 */
[----:B------:R-:W-:Y:S05]  /*14020*/  @!P2 BRA `(.L_x_1021) ;  /* 0x000000000004a947 */ /* 0x000fea0003800000 */
[----:B------:R-:W-:Y:S01]  /*14030*/  BPT.TRAP 0x1 ;  /* 0x000000040000795c */ /* 0x000fe20000300000 */
.L_x_1021:
        /* <DEDUP_REMOVED lines=12> */
.L_x_1076:
[----:B------:R-:W1:Y:S02]  /*14100*/  SYNCS.PHASECHK.TRANS64.TRYWAIT P0, [R3+URZ], R0 ;  /* 0x00000000030075a7 */ /* 0x000e64000800017f */
[----:B-1----:R-:W-:Y:S05]  /*14110*/  @!P0 BRA `(.L_x_1023) ;  /* 0x0000001000e48947 */ /* 0x002fea0003800000 */
.L_x_1077:
[----:B------:R-:W-:Y:S05]  /*14120*/  @!P2 BRA `(.L_x_1024) ;  /* 0x000000000004a947 */ /* 0x000fea0003800000 */
[----:B------:R-:W-:Y:S01]  /*14130*/  BPT.TRAP 0x1 ;  /* 0x000000040000795c */ /* 0x000fe20000300000 */
.L_x_1024:
[----:B-1----:R-:W-:-:S04]  /*14140*/  VIADD R3, R9, 0x2d860 ;  /* 0x0002d86009037836 */ /* 0x002fc80000000000 */
[----:B------:R-:W-:-:S04]  /*14150*/  IMAD R5, R22, 0x8, R3 ;  /* 0x0000000816057824 */ /* 0x000fc800078e0203 */
[----:B------:R-:W1:Y:S02]  /*14160*/  SYNCS.PHASECHK.TRANS64.TRYWAIT P0, [R5+URZ], R2 ;  /* 0x00000002050075a7 */ /* 0x000e64000800017f */
[----:B-1----:R-:W-:Y:S05]  /*14170*/  @!P0 BRA `(.L_x_1025) ;  /* 0x0000001000e08947 */ /* 0x002fea0003800000 */
.L_x_1078:
[----:B------:R-:W-:-:S07]  /*14180*/  IMAD R3, R4, 0x8, R3 ;  /* 0x0000000804037824 */ /* 0x000fce00078e0203 */
.L_x_1026:
[----:B--2---:R2:W4:Y:S02]  /*14190*/  SYNCS.PHASECHK.TRANS64.TRYWAIT P0, [R3+URZ], R0 ;  /* 0x00000000030075a7 */ /* 0x004524000800017f */
[----:B----4-:R-:W-:Y:S05]  /*141a0*/  @!P0 NANOSLEEP.SYNCS 0x989680 ;  /* 0x009896800000895d */ /* 0x010fea0003900000 */
[----:B------:R-:W4:Y:S02]  /*141b0*/  @!P0 SYNCS.PHASECHK.TRANS64 P0, [R3+URZ], R0 ;  /* 0x00000000030085a7 */ /* 0x000f24000800007f */
[----:B----4-:R-:W-:Y:S05]  /*141c0*/  @!P0 BRA `(.L_x_1026) ;  /* 0xfffffffc00f08947 */ /* 0x010fea000383ffff */
.L_x_1019:
[----:B------:R-:W-:Y:S05]  /*141d0*/  BSYNC B0 ;  /* 0x0000000000007941 */ /* 0x000fea0003800000 */
.L_x_1018:
[----:B------:R-:W-:Y:S05]  /*141e0*/  EXIT ;  /* 0x000000000000794d */ /* 0x000fea0003800000 */
.L_x_851:
[----:B0-----:R-:W-:-:S04]  /*141f0*/  IMAD.U32 R3, RZ, RZ, UR42 ;  /* 0x0000002aff037e24 */ /* 0x001fc8000f8e00ff */
[----:B------:R0:W1:Y:S03]  /*14200*/  SYNCS.PHASECHK.TRANS64.TRYWAIT P1, [R3+URZ+0x2d800], R0 ;  /* 0x02d80000030075a7 */ /* 0x000066000802017f */
[----:B-1----:R-:W-:Y:S05]  /*14210*/  @!P1 NANOSLEEP.SYNCS 0x989680 ;  /* 0x009896800000995d */ /* 0x002fea0003900000 */
[----:B------:R-:W1:Y:S02]  /*14220*/  @!P1 SYNCS.PHASECHK.TRANS64 P1, [R3+URZ+0x2d800], R0 ;  /* 0x02d80000030095a7 */ /* 0x000e64000802007f */
[----:B-1----:R-:W-:Y:S05]  /*14230*/  @!P1 BRA `(.L_x_851) ;  /* 0xfffffffc00ec9947 */ /* 0x002fea000383ffff */
[----:B------:R-:W-:Y:S05]  /*14240*/  BRA `(.L_x_1027) ;  /* 0xfffffed8003c7947 */ /* 0x000fea000383ffff */
.L_x_855:
[----:B-1----:R1:W2:Y:S02]  /*14250*/  SYNCS.PHASECHK.TRANS64.TRYWAIT P2, [R5+URZ+0x2d830], R0 ;  /* 0x02d83000050075a7 */ /* 0x0022a4000804017f */
[----:B--2---:R-:W-:Y:S05]  /*14260*/  @!P2 NANOSLEEP.SYNCS 0x989680 ;  /* 0x009896800000a95d */ /* 0x004fea0003900000 */
[----:B------:R-:W2:Y:S02]  /*14270*/  @!P2 SYNCS.PHASECHK.TRANS64 P2, [R5+URZ+0x2d830], R0 ;  /* 0x02d830000500a5a7 */ /* 0x000ea4000804007f */
[----:B--2---:R-:W-:Y:S05]  /*14280*/  @!P2 BRA `(.L_x_855) ;  /* 0xfffffffc00f0a947 */ /* 0x004fea000383ffff */
[----:B------:R-:W-:Y:S05]  /*14290*/  BRA `(.L_x_854) ;  /* 0xfffffed800607947 */ /* 0x000fea000383ffff */
.L_x_871:
[----:B-1----:R-:W-:-:S04]  /*142a0*/  IMAD.U32 R13, RZ, RZ, UR6 ;  /* 0x00000006ff0d7e24 */ /* 0x002fc8000f8e00ff */
[----:B------:R1:W2:Y:S03]  /*142b0*/  SYNCS.PHASECHK.TRANS64.TRYWAIT P2, [R13+URZ+0x2d830], R12 ;  /* 0x02d8300c0d0075a7 */ /* 0x0002a6000804017f */
[----:B--2---:R-:W-:Y:S05]  /*142c0*/  @!P2 NANOSLEEP.SYNCS 0x989680 ;  /* 0x009896800000a95d */ /* 0x004fea0003900000 */
[----:B------:R-:W2:Y:S02]  /*142d0*/  @!P2 SYNCS.PHASECHK.TRANS64 P2, [R13+URZ+0x2d830], R12 ;  /* 0x02d8300c0d00a5a7 */ /* 0x000ea4000804007f */
[----:B--2---:R-:W-:Y:S05]  /*142e0*/  @!P2 BRA `(.L_x_871) ;  /* 0xfffffffc00eca947 */ /* 0x004fea000383ffff */
[----:B------:R-:W-:Y:S05]  /*142f0*/  BRA `(.L_x_868) ;  /* 0xffffff0c001c7947 */ /* 0x000fea000383ffff */
.L_x_875:
[----:B-1----:R-:W-:-:S04]  /*14300*/  IMAD.U32 R13, RZ, RZ, UR6 ;  /* 0x00000006ff0d7e24 */ /* 0x002fc8000f8e00ff */
[----:B------:R1:W2:Y:S03]  /*14310*/  SYNCS.PHASECHK.TRANS64.TRYWAIT P2, [R13+URZ+0x2d850], R12 ;  /* 0x02d8500c0d0075a7 */ /* 0x0002a6000804017f */
[----:B--2---:R-:W-:Y:S05]  /*14320*/  @!P2 NANOSLEEP.SYNCS 0x989680 ;  /* 0x009896800000a95d */ /* 0x004fea0003900000 */
[----:B------:R-:W2:Y:S02]  /*14330*/  @!P2 SYNCS.PHASECHK.TRANS64 P2, [R13+URZ+0x2d850], R12 ;  /* 0x02d8500c0d00a5a7 */ /* 0x000ea4000804007f */
[----:B--2---:R-:W-:Y:S05]  /*14340*/  @!P2 BRA `(.L_x_875) ;  /* 0xfffffffc00eca947 */ /* 0x004fea000383ffff */
[----:B------:R-:W-:Y:S05]  /*14350*/  BRA `(.L_x_872) ;  /* 0xffffff0c00bc7947 */ /* 0x000fea000383ffff */
.L_x_892:
[----:B-1----:R-:W-:-:S04]  /*14360*/  IMAD.U32 R7, RZ, RZ, UR6 ;  /* 0x00000006ff077e24 */ /* 0x002fc8000f8e00ff */
[----:B------:R1:W3:Y:S03]  /*14370*/  SYNCS.PHASECHK.TRANS64.TRYWAIT P2, [R7+URZ+0x2d830], R0 ;  /* 0x02d83000070075a7 */ /* 0x0002e6000804017f */
[----:B---3--:R-:W-:Y:S05]  /*14380*/  @!P2 NANOSLEEP.SYNCS 0x989680 ;  /* 0x009896800000a95d */ /* 0x008fea0003900000 */
[----:B------:R-:W3:Y:S02]  /*14390*/  @!P2 SYNCS.PHASECHK.TRANS64 P2, [R7+URZ+0x2d830], R0 ;  /* 0x02d830000700a5a7 */ /* 0x000ee4000804007f */
[----:B---3--:R-:W-:Y:S05]  /*143a0*/  @!P2 BRA `(.L_x_892) ;  /* 0xfffffffc00eca947 */ /* 0x008fea000383ffff */
[----:B------:R-:W-:Y:S05]  /*143b0*/  BRA `(.L_x_889) ;  /* 0xffffff3c009c7947 */ /* 0x000fea000383ffff */
.L_x_896:
[----:B-1----:R-:W-:-:S04]  /*143c0*/  IMAD.U32 R7, RZ, RZ, UR6 ;  /* 0x00000006ff077e24 */ /* 0x002fc8000f8e00ff */
[----:B------:R1:W2:Y:S03]  /*143d0*/  SYNCS.PHASECHK.TRANS64.TRYWAIT P2, [R7+URZ+0x2d850], R0 ;  /* 0x02d85000070075a7 */ /* 0x0002a6000804017f */
[----:B--2---:R-:W-:Y:S05]  /*143e0*/  @!P2 NANOSLEEP.SYNCS 0x989680 ;  /* 0x009896800000a95d */ /* 0x004fea0003900000 */
[----:B------:R-:W2:Y:S02]  /*143f0*/  @!P2 SYNCS.PHASECHK.TRANS64 P2, [R7+URZ+0x2d850], R0 ;  /* 0x02d850000700a5a7 */ /* 0x000ea4000804007f */
[----:B--2---:R-:W-:Y:S05]  /*14400*/  @!P2 BRA `(.L_x_896) ;  /* 0xfffffffc00eca947 */ /* 0x004fea000383ffff */
[----:B------:R-:W-:Y:S05]  /*14410*/  BRA `(.L_x_893) ;  /* 0xffffff40003c7947 */ /* 0x000fea000383ffff */
.L_x_902:
[----:B-1----:R-:W-:-:S04]  /*14420*/  IMAD.U32 R7, RZ, RZ, UR6 ;  /* 0x00000006ff077e24 */ /* 0x002fc8000f8e00ff */
[----:B------:R1:W3:Y:S03]  /*14430*/  SYNCS.PHASECHK.TRANS64.TRYWAIT P2, [R7+URZ+0x2d830], R0 ;  /* 0x02d83000070075a7 */ /* 0x0002e6000804017f */
[----:B---3--:R-:W-:Y:S05]  /*14440*/  @!P2 NANOSLEEP.SYNCS 0x989680 ;  /* 0x009896800000a95d */ /* 0x008fea0003900000 */
[----:B------:R-:W3:Y:S02]  /*14450*/  @!P2 SYNCS.PHASECHK.TRANS64 P2, [R7+URZ+0x2d830], R0 ;  /* 0x02d830000700a5a7 */ /* 0x000ee4000804007f */
[----:B---3--:R-:W-:Y:S05]  /*14460*/  @!P2 BRA `(.L_x_902) ;  /* 0xfffffffc00eca947 */ /* 0x008fea000383ffff */
[----:B------:R-:W-:Y:S05]  /*14470*/  BRA `(.L_x_899) ;  /* 0xffffff5c00b87947 */ /* 0x000fea000383ffff */
.L_x_906:
[----:B-1----:R-:W-:-:S04]  /*14480*/  IMAD.U32 R7, RZ, RZ, UR6 ;  /* 0x00000006ff077e24 */ /* 0x002fc8000f8e00ff */
[----:B------:R1:W2:Y:S03]  /*14490*/  SYNCS.PHASECHK.TRANS64.TRYWAIT P2, [R7+URZ+0x2d850], R0 ;  /* 0x02d85000070075a7 */ /* 0x0002a6000804017f */
[----:B--2---:R-:W-:Y:S05]  /*144a0*/  @!P2 NANOSLEEP.SYNCS 0x989680 ;  /* 0x009896800000a95d */ /* 0x004fea0003900000 */
[----:B------:R-:W2:Y:S02]  /*144b0*/  @!P2 SYNCS.PHASECHK.TRANS64 P2, [R7+URZ+0x2d850], R0 ;  /* 0x02d850000700a5a7 */ /* 0x000ea4000804007f */
[----:B--2---:R-:W-:Y:S05]  /*144c0*/  @!P2 BRA `(.L_x_906) ;  /* 0xfffffffc00eca947 */ /* 0x004fea000383ffff */
[----:B------:R-:W-:Y:S05]  /*144d0*/  BRA `(.L_x_903) ;  /* 0xffffff6000587947 */ /* 0x000fea000383ffff */
.L_x_919:
[----:B---3--:R-:W-:-:S04]  /*144e0*/  IMAD.U32 R5, RZ, RZ, UR9 ;  /* 0x00000009ff057e24 */ /* 0x008fc8000f8e00ff */
[----:B------:R3:W0:Y:S03]  /*144f0*/  SYNCS.PHASECHK.TRANS64.TRYWAIT P0, [R5+URZ+0x2d850], R2 ;  /* 0x02d85002050075a7 */ /* 0x000626000800017f */
[----:B0-----:R-:W-:Y:S05]  /*14500*/  @!P0 NANOSLEEP.SYNCS 0x989680 ;  /* 0x009896800000895d */ /* 0x001fea0003900000 */
[----:B------:R-:W0:Y:S02]  /*14510*/  @!P0 SYNCS.PHASECHK.TRANS64 P0, [R5+URZ+0x2d850], R2 ;  /* 0x02d85002050085a7 */ /* 0x000e24000800007f */
[----:B0-----:R-:W-:Y:S05]  /*14520*/  @!P0 BRA `(.L_x_919) ;  /* 0xfffffffc00ec8947 */ /* 0x001fea000383ffff */
[----:B------:R-:W-:Y:S05]  /*14530*/  BRA `(.L_x_918) ;  /* 0xffffff8c00707947 */ /* 0x000fea000383ffff */
.L_x_960:
        /* <DEDUP_REMOVED lines=8> */
[----:B------:R-:W-:Y:S05]  /*145c0*/  WARPSYNC.COLLECTIVE R15, `(.L_x_1029) ;  /* 0x000000000f087348 */ /* 0x000fea0003c00000 */
[----:B------:R0:W1:Y:S02]  /*145d0*/  SHFL.IDX P6, R14, R13, R12, R11 ;  /* 0x0000000c0d0e7389 */ /* 0x00006400000c000b */
[----:B01----:R-:W-:Y:S01]  /*145e0*/  ENDCOLLECTIVE ;  /* 0x000000000000791b */ /* 0x003fe20003800000 */
.L_x_1029:
[----:B------:R-:W-:Y:S05]  /*145f0*/  BSYNC B0 ;  /* 0x0000000000007941 */ /* 0x000fea0003800000 */
.L_x_1028:
[----:B------:R-:W-:Y:S05]  /*14600*/  BRA `(.L_x_1030) ;  /* 0xffffffc800c87947 */ /* 0x000fea000383ffff */
.L_x_961:
[----:B------:R-:W-:Y:S01]  /*14610*/  BSSY B0, `(.L_x_1031) ;  /* 0x0000006000007945 */ /* 0x000fe20003800000 */
[----:B------:R-:W-:-:S07]  /*14620*/  IMAD.MOV.U32 R15, RZ, RZ, -0x1 ;  /* 0xffffffffff0f7424 */ /* 0x000fce00078e00ff */
[----:B------:R-:W-:Y:S05]  /*14630*/  WARPSYNC.COLLECTIVE R15, `(.L_x_1032) ;  /* 0x000000000f0c7348 */ /* 0x000fea0003c00000 */
[----:B------:R-:W-:Y:S02]  /*14640*/  ELECT P6, UR62, PT ;  /* 0x00000000003e782f */ /* 0x000fe400038c0000 */
[----:B------:R-:W-:Y:S01]  /*14650*/  MOV R14, UR62 ;  /* 0x0000003e000e7c02 */ /* 0x000fe20008000f00 */
[----:B------:R-:W-:Y:S10]  /*14660*/  ENDCOLLECTIVE ;  /* 0x000000000000791b */ /* 0x000ff40003800000 */
.L_x_1032:
[----:B------:R-:W-:Y:S05]  /*14670*/  BSYNC B0 ;  /* 0x0000000000007941 */ /* 0x000fea0003800000 */
.L_x_1031:
[----:B------:R-:W-:Y:S05]  /*14680*/  BRA `(.L_x_1033) ;  /* 0xffffffc800b87947 */ /* 0x000fea000383ffff */
.L_x_964:
[----:B-1----:R1:W2:Y:S02]  /*14690*/  SYNCS.PHASECHK.TRANS64.TRYWAIT P0, [R5+URZ+0x2d840], R4 ;  /* 0x02d84004050075a7 */ /* 0x0022a4000800017f */
[----:B--2---:R-:W-:Y:S05]  /*146a0*/  @!P0 NANOSLEEP.SYNCS 0x989680 ;  /* 0x009896800000895d */ /* 0x004fea0003900000 */
[----:B------:R-:W2:Y:S02]  /*146b0*/  @!P0 SYNCS.PHASECHK.TRANS64 P0, [R5+URZ+0x2d840], R4 ;  /* 0x02d84004050085a7 */ /* 0x000ea4000800007f */
[----:B--2---:R-:W-:Y:S05]  /*146c0*/  @!P0 BRA `(.L_x_964) ;  /* 0xfffffffc00f08947 */ /* 0x004fea000383ffff */
[----:B------:R-:W-:Y:S05]  /*146d0*/  BRA `(.L_x_1034) ;  /* 0xffffffcc000c7947 */ /* 0x000fea000383ffff */
.L_x_967:
[----:B-1----:R1:W2:Y:S02]  /*146e0*/  SYNCS.PHASECHK.TRANS64.TRYWAIT P0, [R25+URZ+0x2d820], R4 ;  /* 0x02d82004190075a7 */ /* 0x0022a4000800017f */
[----:B--2---:R-:W-:Y:S05]  /*146f0*/  @!P0 NANOSLEEP.SYNCS 0x989680 ;  /* 0x009896800000895d */ /* 0x004fea0003900000 */
[----:B------:R-:W2:Y:S02]  /*14700*/  @!P0 SYNCS.PHASECHK.TRANS64 P0, [R25+URZ+0x2d820], R4 ;  /* 0x02d82004190085a7 */ /* 0x000ea4000800007f */
[----:B--2---:R-:W-:Y:S05]  /*14710*/  @!P0 BRA `(.L_x_967) ;  /* 0xfffffffc00f08947 */ /* 0x004fea000383ffff */
[----:B------:R-:W-:Y:S05]  /*14720*/  BRA `(.L_x_1035) ;  /* 0xffffffd000347947 */ /* 0x000fea000383ffff */
.L_x_975:
[----:B0-----:R0:W1:Y:S02]  /*14730*/  SYNCS.PHASECHK.TRANS64.TRYWAIT P0, [R3+URZ+0x2d840], R2 ;  /* 0x02d84002030075a7 */ /* 0x001064000800017f */
[----:B-1----:R-:W-:Y:S05]  /*14740*/  @!P0 NANOSLEEP.SYNCS 0x989680 ;  /* 0x009896800000895d */ /* 0x002fea0003900000 */
[----:B------:R-:W1:Y:S02]  /*14750*/  @!P0 SYNCS.PHASECHK.TRANS64 P0, [R3+URZ+0x2d840], R2 ;  /* 0x02d84002030085a7 */ /* 0x000e64000800007f */
[----:B-1----:R-:W-:Y:S05]  /*14760*/  @!P0 BRA `(.L_x_975) ;  /* 0xfffffffc00f08947 */ /* 0x002fea000383ffff */
[----:B------:R-:W-:Y:S05]  /*14770*/  BRA `(.L_x_1036) ;  /* 0xffffffd000d87947 */ /* 0x000fea000383ffff */
.L_x_977:
[----:B0-----:R0:W1:Y:S02]  /*14780*/  SYNCS.PHASECHK.TRANS64.TRYWAIT P0, [R2+URZ+0x60], R5 ;  /* 0x00006005020075a7 */ /* 0x001064000800017f */
[----:B-1----:R-:W-:Y:S05]  /*14790*/  @!P0 NANOSLEEP.SYNCS 0x989680 ;  /* 0x009896800000895d */ /* 0x002fea0003900000 */
[----:B------:R-:W1:Y:S02]  /*147a0*/  @!P0 SYNCS.PHASECHK.TRANS64 P0, [R2+URZ+0x60], R5 ;  /* 0x00006005020085a7 */ /* 0x000e64000800007f */
[----:B-1----:R-:W-:Y:S05]  /*147b0*/  @!P0 BRA `(.L_x_977) ;  /* 0xfffffffc00f08947 */ /* 0x002fea000383ffff */
[----:B------:R-:W-:Y:S05]  /*147c0*/  BRA `(.L_x_1037) ;  /* 0xffffffd400647947 */ /* 0x000fea000383ffff */
.L_x_982:
[----:B-1----:R1:W2:Y:S02]  /*147d0*/  SYNCS.PHASECHK.TRANS64.TRYWAIT P0, [R3+URZ+0x2d840], R2 ;  /* 0x02d84002030075a7 */ /* 0x0022a4000800017f */
[----:B--2---:R-:W-:Y:S05]  /*147e0*/  @!P0 NANOSLEEP.SYNCS 0x989680 ;  /* 0x009896800000895d */ /* 0x004fea0003900000 */
[----:B------:R-:W2:Y:S02]  /*147f0*/  @!P0 SYNCS.PHASECHK.TRANS64 P0, [R3+URZ+0x2d840], R2 ;  /* 0x02d84002030085a7 */ /* 0x000ea4000800007f */
[----:B--2---:R-:W-:Y:S05]  /*14800*/  @!P0 BRA `(.L_x_982) ;  /* 0xfffffffc00f08947 */ /* 0x004fea000383ffff */
[----:B------:R-:W-:Y:S05]  /*14810*/  BRA `(.L_x_1038) ;  /* 0xffffffd800987947 */ /* 0x000fea000383ffff */
.L_x_984:
[----:B0-----:R0:W1:Y:S02]  /*14820*/  SYNCS.PHASECHK.TRANS64.TRYWAIT P1, [R3+URZ+0x60], R24 ;  /* 0x00006018030075a7 */ /* 0x001064000802017f */
[----:B-1----:R-:W-:Y:S05]  /*14830*/  @!P1 NANOSLEEP.SYNCS 0x989680 ;  /* 0x009896800000995d */ /* 0x002fea0003900000 */
[----:B------:R-:W1:Y:S02]  /*14840*/  @!P1 SYNCS.PHASECHK.TRANS64 P1, [R3+URZ+0x60], R24 ;  /* 0x00006018030095a7 */ /* 0x000e64000802007f */
[----:B-1----:R-:W-:Y:S05]  /*14850*/  @!P1 BRA `(.L_x_984) ;  /* 0xfffffffc00f09947 */ /* 0x002fea000383ffff */
[----:B------:R-:W-:Y:S05]  /*14860*/  BRA `(.L_x_1039) ;  /* 0xffffffdc00247947 */ /* 0x000fea000383ffff */
.L_x_989:
[----:B-1----:R1:W2:Y:S02]  /*14870*/  SYNCS.PHASECHK.TRANS64.TRYWAIT P0, [R2+URZ+0x2d840], R3 ;  /* 0x02d84003020075a7 */ /* 0x0022a4000800017f */
[----:B--2---:R-:W-:Y:S05]  /*14880*/  @!P0 NANOSLEEP.SYNCS 0x989680 ;  /* 0x009896800000895d */ /* 0x004fea0003900000 */
[----:B------:R-:W2:Y:S02]  /*14890*/  @!P0 SYNCS.PHASECHK.TRANS64 P0, [R2+URZ+0x2d840], R3 ;  /* 0x02d84003020085a7 */ /* 0x000ea4000800007f */
[----:B--2---:R-:W-:Y:S05]  /*148a0*/  @!P0 BRA `(.L_x_989) ;  /* 0xfffffffc00f08947 */ /* 0x004fea000383ffff */
[----:B------:R-:W-:Y:S05]  /*148b0*/  BRA `(.L_x_1040) ;  /* 0xffffffe000307947 */ /* 0x000fea000383ffff */
.L_x_991:
[----:B0-----:R0:W1:Y:S02]  /*148c0*/  SYNCS.PHASECHK.TRANS64.TRYWAIT P1, [R2+URZ+0x60], R3 ;  /* 0x00006003020075a7 */ /* 0x001064000802017f */
[----:B-1----:R-:W-:Y:S05]  /*148d0*/  @!P1 NANOSLEEP.SYNCS 0x989680 ;  /* 0x009896800000995d */ /* 0x002fea0003900000 */
[----:B------:R-:W1:Y:S02]  /*148e0*/  @!P1 SYNCS.PHASECHK.TRANS64 P1, [R2+URZ+0x60], R3 ;  /* 0x00006003020095a7 */ /* 0x000e64000802007f */
[----:B-1----:R-:W-:Y:S05]  /*148f0*/  @!P1 BRA `(.L_x_991) ;  /* 0xfffffffc00f09947 */ /* 0x002fea000383ffff */
[----:B------:R-:W-:Y:S05]  /*14900*/  BRA `(.L_x_1041) ;  /* 0xffffffe000c47947 */ /* 0x000fea000383ffff */
.L_x_998:
[----:B0-----:R0:W1:Y:S02]  /*14910*/  SYNCS.PHASECHK.TRANS64.TRYWAIT P0, [R3+URZ+0x2d860], R2 ;  /* 0x02d86002030075a7 */ /* 0x001064000800017f */
[----:B-1----:R-:W-:Y:S05]  /*14920*/  @!P0 NANOSLEEP.SYNCS 0x989680 ;  /* 0x009896800000895d */ /* 0x002fea0003900000 */
[----:B------:R-:W1:Y:S02]  /*14930*/  @!P0 SYNCS.PHASECHK.TRANS64 P0, [R3+URZ+0x2d860], R2 ;  /* 0x02d86002030085a7 */ /* 0x000e64000800007f */
[----:B-1----:R-:W-:Y:S05]  /*14940*/  @!P0 BRA `(.L_x_998) ;  /* 0xfffffffc00f08947 */ /* 0x002fea000383ffff */
[----:B------:R-:W-:Y:S05]  /*14950*/  BRA `(.L_x_1042) ;  /* 0xffffffe400a87947 */ /* 0x000fea000383ffff */
.L_x_1000:
[----:B------:R-:W-:Y:S01]  /*14960*/  BSSY B0, `(.L_x_1043) ;  /* 0x0000008000007945 */ /* 0x000fe20003800000 */
[----:B------:R-:W-:Y:S02]  /*14970*/  IMAD.MOV.U32 R13, RZ, RZ, R16 ;  /* 0x000000ffff0d7224 */ /* 0x000fe400078e0010 */
[----:B------:R-:W-:Y:S02]  /*14980*/  IMAD.MOV.U32 R12, RZ, RZ, RZ ;  /* 0x000000ffff0c7224 */ /* 0x000fe400078e00ff */
[----:B------:R-:W-:Y:S02]  /*14990*/  IMAD.MOV.U32 R11, RZ, RZ, 0x1f ;  /* 0x0000001fff0b7424 */ /* 0x000fe400078e00ff */
[----:B------:R-:W-:-:S07]  /*149a0*/  IMAD.MOV.U32 R15, RZ, RZ, -0x1 ;  /* 0xffffffffff0f7424 */ /* 0x000fce00078e00ff */
[----:B------:R-:W-:Y:S05]  /*149b0*/  WARPSYNC.COLLECTIVE R15, `(.L_x_1044) ;  /* 0x000000000f087348 */ /* 0x000fea0003c00000 */
[----:B------:R0:W1:Y:S02]  /*149c0*/  SHFL.IDX P6, R14, R13, R12, R11 ;  /* 0x0000000c0d0e7389 */ /* 0x00006400000c000b */
[----:B01----:R-:W-:Y:S01]  /*149d0*/  ENDCOLLECTIVE ;  /* 0x000000000000791b */ /* 0x003fe20003800000 */
.L_x_1044:
[----:B------:R-:W-:Y:S05]  /*149e0*/  BSYNC B0 ;  /* 0x0000000000007941 */ /* 0x000fea0003800000 */
.L_x_1043:
        /* <DEDUP_REMOVED lines=8> */
.L_x_1045:
[----:B------:R-:W-:Y:S01]  /*14a70*/  IMAD.MOV.U32 R4, RZ, RZ, R14 ;  /* 0x000000ffff047224 */ /* 0x000fe200078e000e */
[----:B------:R-:W-:Y:S06]  /*14a80*/  BRA `(.L_x_1046) ;  /* 0xffffffe8001c7947 */ /* 0x000fec000383ffff */
.L_x_1003:
[----:B------:R-:W-:Y:S01]  /*14a90*/  BSSY B0, `(.L_x_1047) ;  /* 0x0000008000007945 */ /* 0x000fe20003800000 */
[----:B-----5:R-:W-:Y:S02]  /*14aa0*/  IMAD.MOV.U32 R13, RZ, RZ, R2 ;  /* 0x000000ffff0d7224 */ /* 0x020fe400078e0002 */
[----:B------:R-:W-:Y:S02]  /*14ab0*/  IMAD.MOV.U32 R12, RZ, RZ, 0x1 ;  /* 0x00000001ff0c7424 */ /* 0x000fe400078e00ff */
[----:B------:R-:W-:Y:S02]  /*14ac0*/  IMAD.MOV.U32 R11, RZ, RZ, RZ ;  /* 0x000000ffff0b7224 */ /* 0x000fe400078e00ff */
[----:B------:R-:W-:-:S07]  /*14ad0*/  IMAD.MOV.U32 R15, RZ, RZ, -0x1 ;  /* 0xffffffffff0f7424 */ /* 0x000fce00078e00ff */
[----:B0123--:R-:W-:Y:S05]  /*14ae0*/  WARPSYNC.COLLECTIVE R15, `(.L_x_1048) ;  /* 0x000000000f087348 */ /* 0x00ffea0003c00000 */
[----:B------:R4:W0:Y:S02]  /*14af0*/  SHFL.UP P6, R14, R13, R12, R11 ;  /* 0x0400000c0d0e7389 */ /* 0x00082400000c000b */
[----:B01234-:R-:W-:Y:S01]  /*14b00*/  ENDCOLLECTIVE ;  /* 0x000000000000791b */ /* 0x01ffe20003800000 */
.L_x_1048:
[----:B------:R-:W-:Y:S05]  /*14b10*/  BSYNC B0 ;  /* 0x0000000000007941 */ /* 0x000fea0003800000 */
.L_x_1047:
        /* <DEDUP_REMOVED lines=10> */
.L_x_1049:
        /* <DEDUP_REMOVED lines=8> */
.L_x_1050:
        /* <DEDUP_REMOVED lines=8> */
.L_x_1051:
        /* <DEDUP_REMOVED lines=8> */
.L_x_1052:
        /* <DEDUP_REMOVED lines=8> */
.L_x_1053:
[----:B------:R-:W-:Y:S05]  /*14dc0*/  BRA `(.L_x_1054) ;  /* 0xffffffe400d87947 */ /* 0x000fea000383ffff */
.L_x_1008:
[----:B------:R-:W-:Y:S01]  /*14dd0*/  BSSY B0, `(.L_x_1055) ;  /* 0x0000008000007945 */ /* 0x000fe20003800000 */
[----:B-----5:R-:W-:Y:S02]  /*14de0*/  IMAD.MOV.U32 R13, RZ, RZ, R2 ;  /* 0x000000ffff0d7224 */ /* 0x020fe400078e0002 */
[----:B------:R-:W-:Y:S02]  /*14df0*/  IMAD.MOV.U32 R12, RZ, RZ, 0x1 ;  /* 0x00000001ff0c7424 */ /* 0x000fe400078e00ff */
[----:B------:R-:W-:Y:S02]  /*14e00*/  IMAD.MOV.U32 R11, RZ, RZ, RZ ;  /* 0x000000ffff0b7224 */ /* 0x000fe400078e00ff */
[----:B------:R-:W-:-:S07]  /*14e10*/  IMAD.MOV.U32 R15, RZ, RZ, -0x1 ;  /* 0xffffffffff0f7424 */ /* 0x000fce00078e00ff */
[----:B01-3--:R-:W-:Y:S05]  /*14e20*/  WARPSYNC.COLLECTIVE R15, `(.L_x_1056) ;  /* 0x000000000f087348 */ /* 0x00bfea0003c00000 */
[----:B------:R2:W4:Y:S02]  /*14e30*/  SHFL.UP P6, R14, R13, R12, R11 ;  /* 0x0400000c0d0e7389 */ /* 0x00052400000c000b */
[----:B01234-:R-:W-:Y:S01]  /*14e40*/  ENDCOLLECTIVE ;  /* 0x000000000000791b */ /* 0x01ffe20003800000 */
.L_x_1056:
[----:B------:R-:W-:Y:S05]  /*14e50*/  BSYNC B0 ;  /* 0x0000000000007941 */ /* 0x000fea0003800000 */
.L_x_1055:
        /* <DEDUP_REMOVED lines=10> */
.L_x_1057:
        /* <DEDUP_REMOVED lines=8> */
.L_x_1058:
        /* <DEDUP_REMOVED lines=8> */
.L_x_1059:
        /* <DEDUP_REMOVED lines=8> */
.L_x_1060:
        /* <DEDUP_REMOVED lines=8> */
.L_x_1061:
[----:B------:R-:W-:Y:S05]  /*15100*/  BRA `(.L_x_1062) ;  /* 0xffffffe400b47947 */ /* 0x000fea000383ffff */
.L_x_1010:
[----:B------:R-:W-:Y:S01]  /*15110*/  BSSY B0, `(.L_x_1063) ;  /* 0x0000006000007945 */ /* 0x000fe20003800000 */
[----:B------:R-:W-:Y:S01]  /*15120*/  PLOP3.LUT P6, PT, P6, PT, PT, 0x8, 0x0 ;  /* 0x000000000000781c */ /* 0x000fe200037ce170 */
[----:B------:R-:W-:-:S12]  /*15130*/  IMAD.MOV.U32 R15, RZ, RZ, -0x1 ;  /* 0xffffffffff0f7424 */ /* 0x000fd800078e00ff */
[----:B01-3--:R-:W-:Y:S05]  /*15140*/  WARPSYNC.COLLECTIVE R15, `(.L_x_1064) ;  /* 0x000000000f087348 */ /* 0x00bfea0003c00000 */
[----:B------:R-:W-:Y:S01]  /*15150*/  VOTE.ANY R14, PT, P6 ;  /* 0x00000000000e7806 */ /* 0x000fe200030e0100 */
[----:B01-3--:R-:W-:Y:S06]  /*15160*/  ENDCOLLECTIVE ;  /* 0x000000000000791b */ /* 0x00bfec0003800000 */
.L_x_1064:
[----:B------:R-:W-:Y:S05]  /*15170*/  BSYNC B0 ;  /* 0x0000000000007941 */ /* 0x000fea0003800000 */
.L_x_1063:
        /* <DEDUP_REMOVED lines=9> */
.L_x_1065:
[----:B------:R-:W-:Y:S01]  /*15210*/  IMAD.MOV.U32 R17, RZ, RZ, R14 ;  /* 0x000000ffff117224 */ /* 0x000fe200078e000e */
[----:B------:R-:W-:Y:S06]  /*15220*/  BRA `(.L_x_1066) ;  /* 0xffffffe400a47947 */ /* 0x000fec000383ffff */
.L_x_1012:
[----:B------:R-:W-:Y:S01]  /*15230*/  BSSY B0, `(.L_x_1067) ;  /* 0x0000007000007945 */ /* 0x000fe20003800000 */
[----:B------:R-:W-:Y:S02]  /*15240*/  IMAD.MOV.U32 R13, RZ, RZ, R8 ;  /* 0x000000ffff0d7224 */ /* 0x000fe400078e0008 */
[----:B------:R-:W-:Y:S02]  /*15250*/  IMAD.MOV.U32 R11, RZ, RZ, 0x1f ;  /* 0x0000001fff0b7424 */ /* 0x000fe400078e00ff */
[----:B------:R-:W-:-:S07]  /*15260*/  IMAD.MOV.U32 R15, RZ, RZ, -0x1 ;  /* 0xffffffffff0f7424 */ /* 0x000fce00078e00ff */
[----:B01234-:R-:W-:Y:S05]  /*15270*/  WARPSYNC.COLLECTIVE R15, `(.L_x_1068) ;  /* 0x000000000f087348 */ /* 0x01ffea0003c00000 */
[----:B------:R0:W0:Y:S02]  /*15280*/  SHFL.IDX P6, R14, R13, R12, R11 ;  /* 0x0000000c0d0e7389 */ /* 0x00002400000c000b */
[----:B01234-:R-:W-:Y:S01]  /*15290*/  ENDCOLLECTIVE ;  /* 0x000000000000791b */ /* 0x01ffe20003800000 */
.L_x_1068:
[----:B------:R-:W-:Y:S05]  /*152a0*/  BSYNC B0 ;  /* 0x0000000000007941 */ /* 0x000fea0003800000 */
.L_x_1067:
[----:B------:R-:W-:Y:S05]  /*152b0*/  BRA `(.L_x_1011) ;  /* 0xffffffe4009c7947 */ /* 0x000fea000383ffff */
.L_x_1016:
[----:B0-----:R0:W1:Y:S02]  /*152c0*/  SYNCS.PHASECHK.TRANS64.TRYWAIT P0, [R9+URZ+0x2d820], R0 ;  /* 0x02d82000090075a7 */ /* 0x001064000800017f */
[----:B-1----:R-:W-:Y:S05]  /*152d0*/  @!P0 NANOSLEEP.SYNCS 0x989680 ;  /* 0x009896800000895d */ /* 0x002fea0003900000 */
[----:B------:R-:W1:Y:S02]  /*152e0*/  @!P0 SYNCS.PHASECHK.TRANS64 P0, [R9+URZ+0x2d820], R0 ;  /* 0x02d82000090085a7 */ /* 0x000e64000800007f */
[----:B-1----:R-:W-:Y:S05]  /*152f0*/  @!P0 BRA `(.L_x_1016) ;  /* 0xfffffffc00f08947 */ /* 0x002fea000383ffff */
[----:B------:R-:W-:Y:S05]  /*15300*/  BRA `(.L_x_1069) ;  /* 0xffffffec00007947 */ /* 0x000fea000383ffff */
.L_x_1017:
        /* <DEDUP_REMOVED lines=8> */
[----:B0--3--:R-:W-:Y:S05]  /*15390*/  WARPSYNC.COLLECTIVE R15, `(.L_x_1071) ;  /* 0x000000000f087348 */ /* 0x009fea0003c00000 */
[----:B------:R1:W2:Y:S02]  /*153a0*/  SHFL.IDX P6, R14, R13, R12, R11 ;  /* 0x0000000c0d0e7389 */ /* 0x0002a400000c000b */
[----:B0123--:R-:W-:Y:S01]  /*153b0*/  ENDCOLLECTIVE ;  /* 0x000000000000791b */ /* 0x00ffe20003800000 */
.L_x_1071:
[----:B------:R-:W-:Y:S05]  /*153c0*/  BSYNC B0 ;  /* 0x0000000000007941 */ /* 0x000fea0003800000 */
.L_x_1070:
[----:B------:R-:W-:Y:S05]  /*153d0*/  BRA `(.L_x_1072) ;  /* 0xffffffe800e87947 */ /* 0x000fea000383ffff */
.L_x_1020:
[----:B------:R-:W-:Y:S01]  /*153e0*/  BSSY B1, `(.L_x_1073) ;  /* 0x0000006000017945 */ /* 0x000fe20003800000 */
[----:B------:R-:W-:-:S07]  /*153f0*/  IMAD.MOV.U32 R15, RZ, RZ, -0x1 ;  /* 0xffffffffff0f7424 */ /* 0x000fce00078e00ff */
[----:B0--3--:R-:W-:Y:S05]  /*15400*/  WARPSYNC.COLLECTIVE R15, `(.L_x_1074) ;  /* 0x000000000f0c7348 */ /* 0x009fea0003c00000 */
[----:B------:R-:W-:Y:S02]  /*15410*/  ELECT P6, UR62, PT ;  /* 0x00000000003e782f */ /* 0x000fe400038c0000 */
[----:B------:R-:W-:Y:S01]  /*15420*/  MOV R14, UR62 ;  /* 0x0000003e000e7c02 */ /* 0x000fe20008000f00 */
[----:B0--3--:R-:W-:Y:S10]  /*15430*/  ENDCOLLECTIVE ;  /* 0x000000000000791b */ /* 0x009ff40003800000 */
.L_x_1074:
[----:B------:R-:W-:Y:S05]  /*15440*/  BSYNC B1 ;  /* 0x0000000000017941 */ /* 0x000fea0003800000 */
.L_x_1073:
[----:B------:R-:W-:Y:S05]  /*15450*/  BRA `(.L_x_1075) ;  /* 0xffffffe800e07947 */ /* 0x000fea000383ffff */
.L_x_1022:
[----:B0-----:R0:W1:Y:S02]  /*15460*/  SYNCS.PHASECHK.TRANS64.TRYWAIT P0, [R7+URZ], R2 ;  /* 0x00000002070075a7 */ /* 0x001064000800017f */
[----:B-1----:R-:W-:Y:S05]  /*15470*/  @!P0 NANOSLEEP.SYNCS 0x989680 ;  /* 0x009896800000895d */ /* 0x002fea0003900000 */
[----:B------:R-:W1:Y:S02]  /*15480*/  @!P0 SYNCS.PHASECHK.TRANS64 P0, [R7+URZ], R2 ;  /* 0x00000002070085a7 */ /* 0x000e64000800007f */
[----:B-1----:R-:W-:Y:S05]  /*15490*/  @!P0 BRA `(.L_x_1022) ;  /* 0xfffffffc00f08947 */ /* 0x002fea000383ffff */
[----:B------:R-:W-:Y:S05]  /*154a0*/  BRA `(.L_x_1076) ;  /* 0xffffffec00147947 */ /* 0x000fea000383ffff */
.L_x_1023:
[----:B-1----:R1:W2:Y:S02]  /*154b0*/  SYNCS.PHASECHK.TRANS64.TRYWAIT P0, [R3+URZ], R0 ;  /* 0x00000000030075a7 */ /* 0x0022a4000800017f */
[----:B--2---:R-:W-:Y:S05]  /*154c0*/  @!P0 NANOSLEEP.SYNCS 0x989680 ;  /* 0x009896800000895d */ /* 0x004fea0003900000 */
[----:B------:R-:W2:Y:S02]  /*154d0*/  @!P0 SYNCS.PHASECHK.TRANS64 P0, [R3+URZ], R0 ;  /* 0x00000000030085a7 */ /* 0x000ea4000800007f */
[----:B--2---:R-:W-:Y:S05]  /*154e0*/  @!P0 BRA `(.L_x_1023) ;  /* 0xfffffffc00f08947 */ /* 0x004fea000383ffff */
[----:B------:R-:W-:Y:S05]  /*154f0*/  BRA `(.L_x_1077) ;  /* 0xffffffec00087947 */ /* 0x000fea000383ffff */
.L_x_1025:
[----:B-1----:R1:W2:Y:S02]  /*15500*/  SYNCS.PHASECHK.TRANS64.TRYWAIT P0, [R5+URZ], R2 ;  /* 0x00000002050075a7 */ /* 0x0022a4000800017f */
[----:B--2---:R-:W-:Y:S05]  /*15510*/  @!P0 NANOSLEEP.SYNCS 0x989680 ;  /* 0x009896800000895d */ /* 0x004fea0003900000 */
[----:B------:R-:W2:Y:S02]  /*15520*/  @!P0 SYNCS.PHASECHK.TRANS64 P0, [R5+URZ], R2 ;  /* 0x00000002050085a7 */ /* 0x000ea4000800007f */
[----:B--2---:R-:W-:Y:S05]  /*15530*/  @!P0 BRA `(.L_x_1025) ;  /* 0xfffffffc00f08947 */ /* 0x004fea000383ffff */
[----:B------:R-:W-:Y:S05]  /*15540*/  BRA `(.L_x_1078) ;  /* 0xffffffec000c7947 */ /* 0x000fea000383ffff */
.L_x_1079:
        /* <DEDUP_REMOVED lines=11> */
.L_x_2211:


//--------------------- .text._ZN7cutlass13device_kernelIN5flash11enable_sm90INS1_16FlashAttnFwdSm90INS1_25CollectiveMainloopFwdSm90ILi2EN4cute5tupleIJNS5_1CILi1EEES8_S8_EEENS6_IJNS7_ILi192EEENS7_ILi128EEENS7_ILi96EEEEEELi96ENS_6half_tEfNS_4arch4Sm90ELb0ELb1ELb0ELb1ELb0ELb1ELb0ELb0ELb1ELb0ELb0ELb0EEENS1_21CollectiveEpilogueFwdINS6_IJSA_SC_SB_EEES9_SE_SG_Li384ELb1ELb0ELb0ELb0EEENS1_36VarlenDynamicPersistentTileSchedulerILi192ELi128ELi384ELi32ELb0ELb0ELb1ELb1ELb0ELb1EEEEEEEEEvNT_6ParamsE --------------------------
	.section	.text._ZN7cutlass13device_kernelIN5flash11enable_sm90INS1_16FlashAttnFwdSm90INS1_25CollectiveMainloopFwdSm90ILi2EN4cute5tupleIJNS5_1CILi1EEES8_S8_EEENS6_IJNS7_ILi192EEENS7_ILi128EEENS7_ILi96EEEEEELi96ENS_6half_tEfNS_4arch4Sm90ELb0ELb1ELb0ELb1ELb0ELb1ELb0ELb0ELb1ELb0ELb0ELb0EEENS1_21CollectiveEpilogueFwdINS6_IJSA_SC_SB_EEES9_SE_SG_Li384ELb1ELb0ELb0ELb0EEENS1_36VarlenDynamicPersistentTileSchedulerILi192ELi128ELi384ELi32ELb0ELb0ELb1ELb1ELb0ELb1EEEEEEEEEvNT_6ParamsE,"ax",@progbits
	.align	128
.text._ZN7cutlass13device_kernelIN5flash11enable_sm90INS1_16FlashAttnFwdSm90INS1_25CollectiveMainloopFwdSm90ILi2EN4cute5tupleIJNS5_1CILi1EEES8_S8_EEENS6_IJNS7_ILi192EEENS7_ILi128EEENS7_ILi96EEEEEELi96ENS_6half_tEfNS_4arch4Sm90ELb0ELb1ELb0ELb1ELb0ELb1ELb0ELb0ELb1ELb0ELb0ELb0EEENS1_21CollectiveEpilogueFwdINS6_IJSA_SC_SB_EEES9_SE_SG_Li384ELb1ELb0ELb0ELb0EEENS1_36VarlenDynamicPersistentTileSchedulerILi192ELi128ELi384ELi32ELb0ELb0ELb1ELb1ELb0ELb1EEEEEEEEEvNT_6ParamsE:
        .type           _ZN7cutlass13device_kernelIN5flash11enable_sm90INS1_16FlashAttnFwdSm90INS1_25CollectiveMainloopFwdSm90ILi2EN4cute5tupleIJNS5_1CILi1EEES8_S8_EEENS6_IJNS7_ILi192EEENS7_ILi128EEENS7_ILi96EEEEEELi96ENS_6half_tEfNS_4arch4Sm90ELb0ELb1ELb0ELb1ELb0ELb1ELb0ELb0ELb1ELb0ELb0ELb0EEENS1_21CollectiveEpilogueFwdINS6_IJSA_SC_SB_EEES9_SE_SG_Li384ELb1ELb0ELb0ELb0EEENS1_36VarlenDynamicPersistentTileSchedulerILi192ELi128ELi384ELi32ELb0ELb0ELb1ELb1ELb0ELb1EEEEEEEEEvNT_6ParamsE,@function
        .size           _ZN7cutlass13device_kernelIN5flash11enable_sm90INS1_16FlashAttnFwdSm90INS1_25CollectiveMainloopFwdSm90ILi2EN4cute5tupleIJNS5_1CILi1EEES8_S8_EEENS6_IJNS7_ILi192EEENS7_ILi128EEENS7_ILi96EEEEEELi96ENS_6half_tEfNS_4arch4Sm90ELb0ELb1ELb0ELb1ELb0ELb1ELb0ELb0ELb1ELb0ELb0ELb0EEENS1_21CollectiveEpilogueFwdINS6_IJSA_SC_SB_EEES9_SE_SG_Li384ELb1ELb0ELb0ELb0EEENS1_36VarlenDynamicPersistentTileSchedulerILi192ELi128ELi384ELi32ELb0ELb0ELb1ELb1ELb0ELb1EEEEEEEEEvNT_6ParamsE,(.L_x_2212 - _ZN7cutlass13device_kernelIN5flash11enable_sm90INS1_16FlashAttnFwdSm90INS1_25CollectiveMainloopFwdSm90ILi2EN4cute5tupleIJNS5_1CILi1EEES8_S8_EEENS6_IJNS7_ILi192EEENS7_ILi128EEENS7_ILi96EEEEEELi96ENS_6half_tEfNS_4arch4Sm90ELb0ELb1ELb0ELb1ELb0ELb1ELb0ELb0ELb1ELb0ELb0ELb0EEENS1_21CollectiveEpilogueFwdINS6_IJSA_SC_SB_EEES9_SE_SG_Li384ELb1ELb0ELb0ELb0EEENS1_36VarlenDynamicPersistentTileSchedulerILi192ELi128ELi384ELi32ELb0ELb0ELb1ELb1ELb0ELb1EEEEEEEEEvNT_6ParamsE)
        .other          _ZN7cutlass13device_kernelIN5flash11enable_sm90INS1_16FlashAttnFwdSm90INS1_25CollectiveMainloopFwdSm90ILi2EN4cute5tupleIJNS5_1CILi1EEES8_S8_EEENS6_IJNS7_ILi192EEENS7_ILi128EEENS7_ILi96EEEEEELi96ENS_6half_tEfNS_4arch4Sm90ELb0ELb1ELb0ELb1ELb0ELb1ELb0ELb0ELb1ELb0ELb0ELb0EEENS1_21CollectiveEpilogueFwdINS6_IJSA_SC_SB_EEES9_SE_SG_Li384ELb1ELb0ELb0ELb0EEENS1_36VarlenDynamicPersistentTileSchedulerILi192ELi128ELi384ELi32ELb0ELb0ELb1ELb1ELb0ELb1EEEEEEEEEvNT_6ParamsE,@"STO_CUDA_ENTRY STV_DEFAULT"
_ZN7cutlass13device_kernelIN5flash11enable_sm90INS1_16FlashAttnFwdSm90INS1_25CollectiveMainloopFwdSm90ILi2EN4cute5tupleIJNS5_1CILi1EEES8_S8_EEENS6_IJNS7_ILi192EEENS7_ILi128EEENS7_ILi96EEEEEELi96ENS_6half_tEfNS_4arch4Sm90ELb0ELb1ELb0ELb1ELb0ELb1ELb0ELb0ELb1ELb0ELb0ELb0EEENS1_21CollectiveEpilogueFwdINS6_IJSA_SC_SB_EEES9_SE_SG_Li384ELb1ELb0ELb0ELb0EEENS1_36VarlenDynamicPersistentTileSchedulerILi192ELi128ELi384ELi32ELb0ELb0ELb1ELb1ELb0ELb1EEEEEEEEEvNT_6ParamsE:
        /* <DEDUP_REMOVED lines=26> */
.L_x_1081:
[----:B------:R-:W-:Y:S05]  /*01a0*/  BSYNC B0 ;  /* 0x0000000000007941 */ /* 0x000fea0003800000 */
.L_x_1080:
        /* <DEDUP_REMOVED lines=40> */
.L_x_1082:
        /* <DEDUP_REMOVED lines=22> */
.L_x_1083:
        /* <DEDUP_REMOVED lines=18> */
.L_x_1084:
        /* <DEDUP_REMOVED lines=22> */
.L_x_1085:
        /* <DEDUP_REMOVED lines=22> */
.L_x_1086:
[----:B--2---:R-:W-:Y:S01]  /*0970*/  ISETP.NE.AND P0, PT, R2, RZ, PT ;  /* 0x000000ff0200720c */ /* 0x004fe20003f05270 */
[----:B------:R-:W-:Y:S01]  /*0980*/  IMAD.MOV.U32 R2, RZ, RZ, 0x1 ;  /* 0x00000001ff027424 */ /* 0x000fe200078e00ff */
[----:B------:R-:W-:Y:S01]  /*0990*/  NOP ;  /* 0x0000000000007918 */ /* 0x000fe20000000000 */
[----:B------:R-:W-:Y:S01]  /*09a0*/  ULDC.64 UR38, c[0x0][0x208] ;  /* 0x0000820000267ab9 */ /* 0x000fe20000000a00 */
[----:B------:R-:W-:Y:S02]  /*09b0*/  BSSY B7, `(.L_x_1087) ;  /* 0x0001f15000077945 */ /* 0x000fe40003800000 */
[----:B------:R-:W-:-:S05]  /*09c0*/  SEL R2, R2, 0x2, !P0 ;  /* 0x0000000202027807 */ /* 0x000fca0004000000 */
[----:B------:R2:W-:Y:S01]  /*09d0*/  STL [R1+0xc], R2 ;  /* 0x00000c0201007387 */ /* 0x0005e20000100800 */
[----:B01-34-:R-:W-:Y:S06]  /*09e0*/  BAR.SYNC.DEFER_BLOCKING 0x0 ;  /* 0x0000000000007b1d */ /* 0x01bfec0000010000 */
[----:B------:R-:W-:Y:S05]  /*09f0*/  @!P0 BRA `(.L_x_1088) ;  /* 0x0000019000688947 */ /* 0x000fea0003800000 */
.L_x_1089:
[----:B------:R-:W-:-:S08]  /*0a00*/  NOP ;  /* 0x0000000000007918 */ /* 0x000fd00000000000 */
[----:B------:R-:W0:Y:S02]  /*0a10*/  USETMAXREG.TRY_ALLOC.CTAPOOL UP0, 0xa0 ;  /* 0x000000a0000079c8 */ /* 0x000e240008000600 */
[----:B0-----:R-:W-:-:S13]  /*0a20*/  PLOP3.LUT P0, PT, PT, PT, UP0, 0x80, 0x0 ;  /* 0x000000000000781c */ /* 0x001fda0003f0f008 */
[----:B------:R-:W-:Y:S05]  /*0a30*/  @!P0 BRA `(.L_x_1089) ;  /* 0xfffffffc00f08947 */ /* 0x000fea000383ffff */
[----:B------:R-:W3:Y:S01]  /*0a40*/  LDL.LU R0, [R1] ;  /* 0x0000000001007983 */ /* 0x000ee20000300800 */
[----:B--2---:R-:W0:Y:S01]  /*0a50*/  S2R R2, SR_TID.X ;  /* 0x0000000000027919 */ /* 0x004e220000002100 */
        /* <DEDUP_REMOVED lines=12> */
[----:B---3--:R-:W-:-:S04]  /*0b20*/  LOP3.LUT R0, R0, 0xdfffffff, RZ, 0xc0, !PT ;  /* 0xdfffffff00007812 */ /* 0x008fc800078ec0ff */
[----:B------:R-:W-:-:S05]  /*0b30*/  @P0 LOP3.LUT R0, R0, 0x20000000, RZ, 0xfc, !PT ;  /* 0x2000000000000812 */ /* 0x000fca00078efcff */
[----:B------:R1:W-:Y:S01]  /*0b40*/  STL [R1], R0 ;  /* 0x0000000001007387 */ /* 0x0003e20000100800 */
[----:B0-----:R-:W-:-:S13]  /*0b50*/  ISETP.GE.AND P0, PT, R15, UR4, PT ;  /* 0x000000040f007c0c */ /* 0x001fda000bf06270 */
[----:B-1----:R-:W-:Y:S05]  /*0b60*/  @P0 BRA `(.L_x_1090) ;  /* 0x000001ec00e40947 */ /* 0x002fea0003800000 */
[----:B------:R-:W2:Y:S01]  /*0b70*/  LDL.LU R12, [R1+0xc] ;  /* 0x00000c00010c7983 */ /* 0x000ea20000300800 */
[----:B------:R-:W0:Y:S02]  /*0b80*/  S2R R0, SR_TID.X ;  /* 0x0000000000007919 */ /* 0x000e240000002100 */
[----:B0-----:R-:W-:-:S05]  /*0b90*/  VIADD R0, R0, 0xffffff80 ;  /* 0xffffff8000007836 */ /* 0x001fca0000000000 */
[----:B------:R-:W-:-:S04]  /*0ba0*/  SHF.R.S32.HI R3, RZ, 0x1f, R0 ;  /* 0x0000001fff037819 */ /* 0x000fc80000011400 */
[----:B------:R-:W-:-:S04]  /*0bb0*/  LEA.HI R4, R3, R0, RZ, 0x4 ;  /* 0x0000000003047211 */ /* 0x000fc800078f20ff */
[----:B------:R-:W-:Y:S02]  /*0bc0*/  LOP3.LUT R5, R4, 0xfffffff0, RZ, 0xc0, !PT ;  /* 0xfffffff004057812 */ /* 0x000fe400078ec0ff */
[----:B------:R-:W-:-:S03]  /*0bd0*/  LEA.HI R6, R3, R0, RZ, 0x2 ;  /* 0x0000000003067211 */ /* 0x000fc600078f10ff */
[C---:B------:R-:W-:Y:S01]  /*0be0*/  IMAD.IADD R5, R0.reuse, 0x1, -R5 ;  /* 0x0000000100057824 */ /* 0x040fe200078e0a05 */
[CC--:B------:R-:W-:Y:S02]  /*0bf0*/  LEA.HI R7, R3.reuse, R0.reuse, RZ, 0x5 ;  /* 0x0000000003077211 */ /* 0x0c0fe400078f28ff */
[-C--:B------:R-:W-:Y:S02]  /*0c00*/  LEA.HI R10, R0, R0.reuse, RZ, 0x1 ;  /* 0x00000000000a7211 */ /* 0x080fe400078f08ff */
[----:B------:R-:W-:Y:S02]  /*0c10*/  LEA.HI R3, R3, R0, RZ, 0x7 ;  /* 0x0000000003037211 */ /* 0x000fe400078f38ff */
[--C-:B------:R-:W-:Y:S02]  /*0c20*/  SHF.R.S32.HI R8, RZ, 0x2, R6.reuse ;  /* 0x00000002ff087819 */ /* 0x100fe40000011406 */
[----:B------:R-:W-:Y:S02]  /*0c30*/  SHF.R.S32.HI R17, RZ, 0x1f, R6 ;  /* 0x0000001fff117819 */ /* 0x000fe40000011406 */
[----:B------:R-:W-:-:S02]  /*0c40*/  SHF.R.S32.HI R6, RZ, 0x1f, R5 ;  /* 0x0000001fff067819 */ /* 0x000fc40000011405 */
[----:B------:R-:W-:Y:S02]  /*0c50*/  LOP3.LUT R11, R10, 0xfffffffe, RZ, 0xc0, !PT ;  /* 0xfffffffe0a0b7812 */ /* 0x000fe400078ec0ff */
[----:B------:R-:W-:Y:S02]  /*0c60*/  LOP3.LUT R9, R3, 0xffffff80, RZ, 0xc0, !PT ;  /* 0xffffff8003097812 */ /* 0x000fe400078ec0ff */
[----:B------:R-:W-:Y:S02]  /*0c70*/  SHF.R.S32.HI R3, RZ, 0x4, R4 ;  /* 0x00000004ff037819 */ /* 0x000fe40000011404 */
[----:B------:R-:W-:Y:S01]  /*0c80*/  LEA.HI R6, R6, R5, RZ, 0x3 ;  /* 0x0000000506067211 */ /* 0x000fe200078f18ff */
[----:B------:R-:W-:Y:S01]  /*0c90*/  IMAD.IADD R11, R0, 0x1, -R11 ;  /* 0x00000001000b7824 */ /* 0x000fe200078e0a0b */
[----:B------:R-:W-:Y:S01]  /*0ca0*/  LEA.HI R4, R4, R3, RZ, 0x1 ;  /* 0x0000000304047211 */ /* 0x000fe200078f08ff */
[----:B------:R-:W-:Y:S01]  /*0cb0*/  IMAD.IADD R9, R0, 0x1, -R9 ;  /* 0x0000000100097824 */ /* 0x000fe200078e0a09 */
[----:B------:R-:W-:-:S02]  /*0cc0*/  LOP3.LUT R0, R6, 0xfffffff8, RZ, 0xc0, !PT ;  /* 0xfffffff806007812 */ /* 0x000fc400078ec0ff */
[----:B------:R-:W-:-:S03]  /*0cd0*/  LOP3.LUT R4, R4, 0x1ffffffe, RZ, 0xc0, !PT ;  /* 0x1ffffffe04047812 */ /* 0x000fc600078ec0ff */
[----:B------:R-:W-:Y:S02]  /*0ce0*/  IMAD.IADD R0, R5, 0x1, -R0 ;  /* 0x0000000105007824 */ /* 0x000fe400078e0a00 */
[----:B------:R-:W-:Y:S02]  /*0cf0*/  IMAD.IADD R4, R3, 0x1, -R4 ;  /* 0x0000000103047824 */ /* 0x000fe400078e0a04 */
[----:B------:R-:W-:Y:S01]  /*0d00*/  IMAD.SHL.U32 R5, R0, 0x40, RZ ;  /* 0x0000004000057824 */ /* 0x000fe200078e00ff */
[----:B------:R-:W-:Y:S02]  /*0d10*/  LEA.HI R17, R17, R8, RZ, 0x2 ;  /* 0x0000000811117211 */ /* 0x000fe400078f10ff */
[----:B------:R-:W-:Y:S01]  /*0d20*/  SHF.R.S32.HI R23, RZ, 0x1, R10 ;  /* 0x00000001ff177819 */ /* 0x000fe2000001140a */
[----:B------:R-:W-:Y:S01]  /*0d30*/  IMAD.SHL.U32 R4, R4, 0x8, RZ ;  /* 0x0000000804047824 */ /* 0x000fe200078e00ff */
[----:B------:R-:W-:Y:S01]  /*0d40*/  LOP3.LUT R5, R5, 0x1c0, RZ, 0xc0, !PT ;  /* 0x000001c005057812 */ /* 0x000fe200078ec0ff */
[----:B------:R-:W-:Y:S01]  /*0d50*/  IMAD.SHL.U32 R6, R6, 0x40, RZ ;  /* 0x0000004006067824 */ /* 0x000fe200078e00ff */
[----:B------:R-:W-:-:S02]  /*0d60*/  LOP3.LUT R17, R17, 0xfffffffc, RZ, 0xc0, !PT ;  /* 0xfffffffc11117812 */ /* 0x000fc400078ec0ff */
[----:B------:R-:W-:Y:S02]  /*0d70*/  LEA.HI R10, R10, R23, RZ, 0x1 ;  /* 0x000000170a0a7211 */ /* 0x000fe400078f08ff */
[----:B------:R-:W-:Y:S01]  /*0d80*/  R2P PR, R0, 0x6 ;  /* 0x0000000600007804 */ /* 0x000fe20000000000 */
[----:B------:R-:W-:Y:S01]  /*0d90*/  VIADD R0, R2, 0xc400 ;  /* 0x0000c40002007836 */ /* 0x000fe20000000000 */
[----:B------:R-:W-:Y:S01]  /*0da0*/  LOP3.LUT R4, R5, 0x8, R4, 0xf8, !PT ;  /* 0x0000000805047812 */ /* 0x000fe200078ef804 */
[----:B------:R-:W-:Y:S01]  /*0db0*/  STL [R1+0x34], R13 ;  /* 0x0000340d01007387 */ /* 0x000fe20000100800 */
[----:B------:R-:W-:Y:S01]  /*0dc0*/  SHF.R.S32.HI R7, RZ, 0x5, R7 ;  /* 0x00000005ff077819 */ /* 0x000fe20000011407 */
[----:B------:R-:W-:Y:S01]  /*0dd0*/  IMAD.IADD R17, R8, 0x1, -R17 ;  /* 0x0000000108117824 */ /* 0x000fe200078e0a11 */
[----:B------:R-:W-:Y:S01]  /*0de0*/  LOP3.LUT R10, R10, 0x7fffffe, RZ, 0xc0, !PT ;  /* 0x07fffffe0a0a7812 */ /* 0x000fe200078ec0ff */
[----:B------:R-:W-:Y:S01]  /*0df0*/  STL [R1+0x38], R14 ;  /* 0x0000380e01007387 */ /* 0x000fe20000100800 */
[----:B------:R-:W-:-:S02]  /*0e00*/  LOP3.LUT R6, R6, 0x7ffffe00, RZ, 0xc0, !PT ;  /* 0x7ffffe0006067812 */ /* 0x000fc400078ec0ff */
[----:B------:R-:W-:Y:S01]  /*0e10*/  SHF.R.U32.HI R5, RZ, 0x3, R5 ;  /* 0x00000003ff057819 */ /* 0x000fe20000011605 */
[----:B------:R-:W-:Y:S01]  /*0e20*/  STL [R1+0x3c], R15 ;  /* 0x00003c0f01007387 */ /* 0x000fe20000100800 */
[----:B------:R-:W-:Y:S02]  /*0e30*/  IMAD.IADD R10, R23, 0x1, -R10 ;  /* 0x00000001170a7824 */ /* 0x000fe400078e0a0a */
[----:B------:R-:W-:Y:S01]  /*0e40*/  LOP3.LUT R5, R4, R5, RZ, 0x3c, !PT ;  /* 0x0000000504057212 */ /* 0x000fe200078e3cff */
[----:B------:R-:W-:Y:S01]  /*0e50*/  STL [R1+0x50], RZ ;  /* 0x000050ff01007387 */ /* 0x000fe20000100800 */
[----:B------:R-:W-:-:S03]  /*0e60*/  IMAD R6, R7, 0x400, R6 ;  /* 0x0000040007067824 */ /* 0x000fc600078e0206 */
[----:B------:R0:W-:Y:S01]  /*0e70*/  STL [R1+0x58], R0 ;  /* 0x0000580001007387 */ /* 0x0001e20000100800 */
[----:B------:R-:W-:Y:S02]  /*0e80*/  IMAD R10, R3, 0x8, R10 ;  /* 0x00000008030a7824 */ /* 0x000fe400078e020a */
[----:B------:R-:W-:Y:S02]  /*0e90*/  IMAD.IADD R5, R6, 0x1, R5 ;  /* 0x0000000106057824 */ /* 0x000fe400078e0205 */
[----:B------:R-:W-:Y:S02]  /*0ea0*/  IMAD.SHL.U32 R19, R11, 0x8, RZ ;  /* 0x000000080b137824 */ /* 0x000fe400078e00ff */
[----:B0-----:R-:W-:Y:S02]  /*0eb0*/  IMAD.SHL.U32 R0, R17, 0x40, RZ ;  /* 0x0000004011007824 */ /* 0x001fe400078e00ff */
[----:B------:R-:W-:-:S03]  /*0ec0*/  IMAD R137, R5, 0x2, R2 ;  /* 0x0000000205897824 */ /* 0x000fc600078e0202 */
[----:B------:R-:W-:-:S04]  /*0ed0*/  LOP3.LUT R3, R0, 0xc0, RZ, 0xc0, !PT ;  /* 0x000000c000037812 */ /* 0x000fc800078ec0ff */
[----:B------:R-:W-:Y:S02]  /*0ee0*/  LOP3.LUT R0, R3, 0x8, R19, 0xf8, !PT ;  /* 0x0000000803007812 */ /* 0x000fe400078ef813 */
[----:B------:R-:W-:Y:S01]  /*0ef0*/  SHF.R.U32.HI R5, RZ, 0x3, R3 ;  /* 0x00000003ff057819 */ /* 0x000fe20000011603 */
[----:B------:R-:W-:Y:S01]  /*0f00*/  VIADD R139, R137, 0x21800 ;  /* 0x00021800898b7836 */ /* 0x000fe20000000000 */
[----:B------:R-:W-:Y:S01]  /*0f10*/  SHF.R.S32.HI R4, RZ, 0x1f, R23 ;  /* 0x0000001fff047819 */ /* 0x000fe20000011417 */
[----:B------:R-:W-:Y:S01]  /*0f20*/  VIADD R4, R19, 0x10 ;  /* 0x0000001013047836 */ /* 0x000fe20000000000 */
[----:B------:R-:W-:Y:S01]  /*0f30*/  LOP3.LUT R0, R0, R5, RZ, 0x3c, !PT ;  /* 0x0000000500007212 */ /* 0x000fe200078e3cff */
[----:B------:R-:W-:Y:S01]  /*0f40*/  STL [R1+0x8], RZ ;  /* 0x000008ff01007387 */ /* 0x000fe20000100800 */
[----:B------:R-:W-:-:S03]  /*0f50*/  IMAD.SHL.U32 R4, R10, 0x20, RZ ;  /* 0x000000200a047824 */ /* 0x000fc600078e00ff */
[----:B------:R0:W-:Y:S01]  /*0f60*/  STL [R1+0x18], R3 ;  /* 0x0000180301007387 */ /* 0x0001e20000100800 */
[----:B------:R-:W-:-:S03]  /*0f70*/  IMAD.IADD R0, R4, 0x1, R0 ;  /* 0x0000000104007824 */ /* 0x000fc600078e0200 */
[----:B------:R-:W-:Y:S01]  /*0f80*/  STL [R1+0x1c], R5 ;  /* 0x00001c0501007387 */ /* 0x000fe20000100800 */
[----:B0-----:R-:W-:Y:S02]  /*0f90*/  VIADD R3, R137, 0x21820 ;  /* 0x0002182089037836 */ /* 0x001fe40000000000 */
[----:B------:R-:W-:Y:S01]  /*0fa0*/  @P1 VIADD R3, R139, 0xffffffe0 ;  /* 0xffffffe08b031836 */ /* 0x000fe20000000000 */
[----:B------:R-:W-:Y:S04]  /*0fb0*/  STL [R1+0x20], R4 ;  /* 0x0000200401007387 */ /* 0x000fe80000100800 */
[----:B------:R-:W-:Y:S04]  /*0fc0*/  STL [R1+0x28], R3 ;  /* 0x0000280301007387 */ /* 0x000fe80000100800 */
[----:B------:R0:W-:Y:S02]  /*0fd0*/  STL [R1+0x44], R0 ;  /* 0x0000440001007387 */ /* 0x0001e40000100800 */
[----:B0-----:R-:W-:-:S05]  /*0fe0*/  VIADD R0, R3, 0x6000 ;  /* 0x0000600003007836 */ /* 0x001fca0000000000 */
[----:B------:R0:W-:Y:S01]  /*0ff0*/  STL [R1+0x2c], R0 ;  /* 0x00002c0001007387 */ /* 0x0001e20000100800 */
[----:B------:R-:W-:Y:S01]  /*1000*/  SHF.R.S32.HI R8, RZ, 0x1f, R9 ;  /* 0x0000001fff087819 */ /* 0x000fe20000011409 */
[----:B------:R-:W-:-:S03]  /*1010*/  IMAD.MOV.U32 R138, RZ, RZ, 0x40 ;  /* 0x00000040ff8a7424 */ /* 0x000fc600078e00ff */
[----:B------:R-:W-:Y:S02]  /*1020*/  LEA.HI R8, R8, R9, RZ, 0x2 ;  /* 0x0000000908087211 */ /* 0x000fe400078f10ff */
[----:B------:R-:W-:Y:S02]  /*1030*/  SEL R138, R138, 0xffffffc0, !P2 ;  /* 0xffffffc08a8a7807 */ /* 0x000fe40005000000 */
[----:B------:R-:W-:Y:S01]  /*1040*/  LOP3.LUT R8, R8, 0x7ffffffc, RZ, 0xc0, !PT ;  /* 0x7ffffffc08087812 */ /* 0x000fe200078ec0ff */
[----:B------:R-:W-:Y:S02]  /*1050*/  IMAD.MOV.U32 R18, RZ, RZ, RZ ;  /* 0x000000ffff127224 */ /* 0x000fe400078e00ff */
[----:B------:R-:W-:Y:S02]  /*1060*/  IMAD.IADD R139, R139, 0x1, R138 ;  /* 0x000000018b8b7824 */ /* 0x000fe400078e028a */
[----:B------:R-:W-:Y:S02]  /*1070*/  IMAD.IADD R136, R9, 0x1, -R8 ;  /* 0x0000000109887824 */ /* 0x000fe400078e0a08 */
[----:B------:R-:W-:-:S02]  /*1080*/  IMAD.MOV.U32 R22, RZ, RZ, RZ ;  /* 0x000000ffff167224 */ /* 0x000fc400078e00ff */
[----:B------:R-:W-:Y:S02]  /*1090*/  IMAD.MOV.U32 R17, RZ, RZ, RZ ;  /* 0x000000ffff117224 */ /* 0x000fe400078e00ff */
[----:B------:R-:W-:Y:S02]  /*10a0*/  IMAD.SHL.U32 R16, R11, 0x4, RZ ;  /* 0x000000040b107824 */ /* 0x000fe400078e00ff */
[----:B------:R-:W-:Y:S02]  /*10b0*/  VIADD R5, R19, 0x20 ;  /* 0x0000002013057836 */ /* 0x000fe40000000000 */
[----:B------:R-:W-:Y:S01]  /*10c0*/  IMAD.IADD R138, R138, 0x1, R3 ;  /* 0x000000018a8a7824 */ /* 0x000fe200078e0203 */
[----:B0-2---:R-:W-:-:S07]  /*10d0*/  LOP3.LUT R157, R12, 0x1, RZ, 0xfc, !PT ;  /* 0x000000010c9d7812 */ /* 0x005fce00078efcff */
.L_x_1299:
[----:B0-2--5:R-:W2:Y:S01]  /*10e0*/  LDL R30, [R1+0x3c] ;  /* 0x00003c00011e7983 */ /* 0x025ea20000100800 */
[----:B------:R-:W-:Y:S05]  /*10f0*/  YIELD ;  /* 0x0000000000007946 */ /* 0x000fea0003800000 */
[----:B------:R-:W-:Y:S01]  /*1100*/  ULDC.64 UR4, c[0x0][0xa28] ;  /* 0x00028a0000047ab9 */ /* 0x000fe20000000a00 */
[----:B-1-3--:R-:W2:Y:S01]  /*1110*/  LDC.64 R6, c[0x0][0xa08] ;  /* 0x00028200ff067b82 */ /* 0x00aea20000000a00 */
[----:B------:R-:W-:Y:S01]  /*1120*/  ISETP.NE.U32.AND P1, PT, RZ, UR4, PT ;  /* 0x00000004ff007c0c */ /* 0x000fe2000bf25070 */
[----:B------:R-:W-:Y:S02]  /*1130*/  IMAD.MOV.U32 R0, RZ, RZ, RZ ;  /* 0x000000ffff007224 */ /* 0x000fe400078e00ff */
[----:B------:R-:W-:Y:S01]  /*1140*/  IMAD.MOV.U32 R72, RZ, RZ, RZ ;  /* 0x000000ffff487224 */ /* 0x000fe200078e00ff */
[----:B------:R-:W-:Y:S01]  /*1150*/  ISETP.NE.AND.EX P1, PT, RZ, UR5, PT, P1 ;  /* 0x00000005ff007c0c */ /* 0x000fe2000bf25310 */
[----:B------:R-:W-:-:S02]  /*1160*/  ULDC.64 UR4, c[0x0][0xa18] ;  /* 0x0002860000047ab9 */ /* 0x000fc40000000a00 */
[----:B------:R-:W-:-:S04]  /*1170*/  ISETP.NE.U32.AND P2, PT, RZ, UR4, PT ;  /* 0x00000004ff007c0c */ /* 0x000fc8000bf45070 */
[----:B------:R-:W-:Y:S01]  /*1180*/  ISETP.NE.AND.EX P2, PT, RZ, UR5, PT, P2 ;  /* 0x00000005ff007c0c */ /* 0x000fe2000bf45320 */
[----:B------:R-:W-:Y:S02]  /*1190*/  ULDC.64 UR4, c[0x0][0xa08] ;  /* 0x0002820000047ab9 */ /* 0x000fe40000000a00 */
[----:B------:R-:W-:-:S03]  /*11a0*/  ISETP.NE.U32.AND P0, PT, RZ, UR4, PT ;  /* 0x00000004ff007c0c */ /* 0x000fc6000bf05070 */
[----:B------:R-:W0:Y:S08]  /*11b0*/  @P1 LDC.64 R4, c[0x0][0xa28] ;  /* 0x00028a00ff041b82 */ /* 0x000e300000000a00 */
[----:B------:R-:W1:Y:S01]  /*11c0*/  @P2 LDC.64 R8, c[0x0][0xa18] ;  /* 0x00028600ff082b82 */ /* 0x000e620000000a00 */
[----:B------:R-:W-:Y:S01]  /*11d0*/  ULDC UR4, c[0x0][0x288] ;  /* 0x0000a20000047ab9 */ /* 0x000fe20000000800 */
[----:B------:R-:W-:Y:S01]  /*11e0*/  ISETP.NE.AND.EX P0, PT, RZ, UR5, PT, P0 ;  /* 0x00000005ff007c0c */ /* 0x000fe2000bf05300 */
[----:B------:R-:W-:Y:S01]  /*11f0*/  IMAD.U32 R3, RZ, RZ, UR4 ;  /* 0x00000004ff037e24 */ /* 0x000fe2000f8e00ff */
[----:B------:R-:W-:Y:S01]  /*1200*/  ULDC.64 UR4, c[0x0][0x3f8] ;  /* 0x0000fe0000047ab9 */ /* 0x000fe20000000a00 */
[----:B--2---:R-:W-:-:S04]  /*1210*/  IMAD.WIDE R10, R30, 0x4, R6 ;  /* 0x000000041e0a7825 */ /* 0x004fc800078e0206 */
[----:B-1----:R-:W-:-:S06]  /*1220*/  @P2 IMAD.WIDE R6, R30, 0x4, R8 ;  /* 0x000000041e062825 */ /* 0x002fcc00078e0208 */
[----:B------:R1:W5:Y:S01]  /*1230*/  @P0 LDG.E R72, desc[UR38][R10.64] ;  /* 0x000000260a480981 */ /* 0x000362000c1e1900 */
[----:B0-----:R-:W-:-:S03]  /*1240*/  @P1 IMAD.WIDE R4, R30, 0x4, R4 ;  /* 0x000000041e041825 */ /* 0x001fc600078e0204 */
[----:B------:R-:W2:Y:S04]  /*1250*/  @P2 LDG.E R3, desc[UR38][R6.64] ;  /* 0x0000002606032981 */ /* 0x000ea8000c1e1900 */
        /* <DEDUP_REMOVED lines=9> */
[----:B------:R-:W-:Y:S01]  /*12f0*/  IMAD.U32 R27, RZ, RZ, UR4 ;  /* 0x00000004ff1b7e24 */ /* 0x000fe2000f8e00ff */
[----:B--2---:R1:W-:Y:S01]  /*1300*/  STL [R1+0x40], R3 ;  /* 0x0000400301007387 */ /* 0x0043e20000100800 */
[----:B------:R-:W-:Y:S01]  /*1310*/  IMAD.MOV.U32 R14, RZ, RZ, R3 ;  /* 0x000000ffff0e7224 */ /* 0x000fe200078e0003 */
[----:B------:R-:W-:Y:S06]  /*1320*/  @P2 BRA `(.L_x_1091) ;  /* 0x0000000000282947 */ /* 0x000fec0003800000 */
[----:B------:R-:W-:Y:S02]  /*1330*/  ULDC.64 UR4, c[0x0][0xa00] ;  /* 0x0002800000047ab9 */ /* 0x000fe40000000a00 */
[----:B------:R-:W-:-:S04]  /*1340*/  ISETP.NE.U32.AND P1, PT, RZ, UR4, PT ;  /* 0x00000004ff007c0c */ /* 0x000fc8000bf25070 */
[----:B------:R-:W-:-:S13]  /*1350*/  ISETP.NE.AND.EX P1, PT, RZ, UR5, PT, P1 ;  /* 0x00000005ff007c0c */ /* 0x000fda000bf25310 */
[----:B------:R-:W-:Y:S05]  /*1360*/  @!P1 BRA `(.L_x_1091) ;  /* 0x0000000000189947 */ /* 0x000fea0003800000 */
[----:B-1----:R-:W0:Y:S02]  /*1370*/  LDC.64 R4, c[0x0][0xa00] ;  /* 0x00028000ff047b82 */ /* 0x002e240000000a00 */
[----:B0-----:R-:W-:-:S05]  /*1380*/  IMAD.WIDE R4, R30, 0x4, R4 ;  /* 0x000000041e047825 */ /* 0x001fca00078e0204 */
[----:B------:R-:W2:Y:S04]  /*1390*/  LDG.E R3, desc[UR38][R4.64] ;  /* 0x0000002604037981 */ /* 0x000ea8000c1e1900 */
[----:B------:R-:W2:Y:S02]  /*13a0*/  LDG.E R6, desc[UR38][R4.64+0x4] ;  /* 0x0000042604067981 */ /* 0x000ea4000c1e1900 */
[----:B--2---:R-:W-:-:S05]  /*13b0*/  IMAD.IADD R14, R6, 0x1, -R3 ;  /* 0x00000001060e7824 */ /* 0x004fca00078e0a03 */
[----:B------:R0:W-:Y:S02]  /*13c0*/  STL [R1+0x40], R14 ;  /* 0x0000400e01007387 */ /* 0x0001e40000100800 */
.L_x_1091:
[----:B------:R-:W2:Y:S01]  /*13d0*/  LDL R13, [R1+0x34] ;  /* 0x00003400010d7983 */ /* 0x000ea20000100800 */
[----:B------:R-:W-:-:S03]  /*13e0*/  ULDC.64 UR4, c[0x0][0xa20] ;  /* 0x0002880000047ab9 */ /* 0x000fc60000000a00 */
[----:B------:R-:W3:Y:S01]  /*13f0*/  LDL R29, [R1+0x38] ;  /* 0x00003800011d7983 */ /* 0x000ee20000100800 */
[----:B------:R-:W-:-:S04]  /*1400*/  ISETP.NE.U32.AND P1, PT, RZ, UR4, PT ;  /* 0x00000004ff007c0c */ /* 0x000fc8000bf25070 */
[----:B------:R-:W-:Y:S01]  /*1410*/  ISETP.NE.AND.EX P1, PT, RZ, UR5, PT, P1 ;  /* 0x00000005ff007c0c */ /* 0x000fe2000bf25310 */
[----:B--2---:R2:W-:Y:S04]  /*1420*/  STL [R1+0x54], R13 ;  /* 0x0000540d01007387 */ /* 0x0045e80000100800 */
[----:B---3--:R2:W-:Y:S04]  /*1430*/  STL [R1+0x48], R29 ;  /* 0x0000481d01007387 */ /* 0x0085e80000100800 */
[----:B------:R2:W-:Y:S04]  /*1440*/  STL [R1+0x4c], R30 ;  /* 0x00004c1e01007387 */ /* 0x0005e80000100800 */
[----:B------:R-:W-:Y:S05]  /*1450*/  @!P1 BRA `(.L_x_1092) ;  /* 0x0000000000109947 */ /* 0x000fea0003800000 */
[----:B-1----:R-:W1:Y:S02]  /*1460*/  LDC.64 R4, c[0x0][0xa20] ;  /* 0x00028800ff047b82 */ /* 0x002e640000000a00 */
[----:B-1----:R-:W-:-:S05]  /*1470*/  IMAD.WIDE R4, R30, 0x4, R4 ;  /* 0x000000041e047825 */ /* 0x002fca00078e0204 */
[----:B------:R3:W5:Y:S01]  /*1480*/  LDG.E R27, desc[UR38][R4.64] ;  /* 0x00000026041b7981 */ /* 0x000762000c1e1900 */
[----:B------:R-:W-:Y:S05]  /*1490*/  BRA `(.L_x_1093) ;  /* 0x0000000000107947 */ /* 0x000fea0003800000 */
.L_x_1092:
[----:B------:R-:W-:Y:S05]  /*14a0*/  @!P0 BRA `(.L_x_1093) ;  /* 0x00000000000c8947 */ /* 0x000fea0003800000 */
[----:B-1----:R-:W3:Y:S04]  /*14b0*/  LDG.E R4, desc[UR38][R10.64] ;  /* 0x000000260a047981 */ /* 0x002ee8000c1e1900 */
[----:B------:R-:W3:Y:S02]  /*14c0*/  LDG.E R27, desc[UR38][R10.64+0x4] ;  /* 0x000004260a1b7981 */ /* 0x000ee4000c1e1900 */
[----:B---3--:R-:W-:-:S07]  /*14d0*/  IMAD.IADD R27, R27, 0x1, -R4 ;  /* 0x000000011b1b7824 */ /* 0x008fce00078e0a04 */
.L_x_1093:
[----:B------:R-:W-:Y:S01]  /*14e0*/  ULDC.64 UR4, c[0x0][0xa10] ;  /* 0x0002840000047ab9 */ /* 0x000fe20000000a00 */
[----:B-1----:R-:W1:Y:S01]  /*14f0*/  LDC.64 R10, c[0x0][0x9e0] ;  /* 0x00027800ff0a7b82 */ /* 0x002e620000000a00 */
[----:B------:R-:W-:-:S04]  /*1500*/  ISETP.NE.U32.AND P0, PT, RZ, UR4, PT ;  /* 0x00000004ff007c0c */ /* 0x000fc8000bf05070 */
[----:B------:R-:W-:Y:S01]  /*1510*/  ISETP.NE.AND.EX P0, PT, RZ, UR5, PT, P0 ;  /* 0x00000005ff007c0c */ /* 0x000fe2000bf05300 */
[----:B------:R-:W-:Y:S02]  /*1520*/  ULDC.64 UR4, c[0x0][0xa30] ;  /* 0x00028c0000047ab9 */ /* 0x000fe40000000a00 */
[----:B------:R-:W-:-:S04]  /*1530*/  ISETP.NE.U32.AND P1, PT, RZ, UR4, PT ;  /* 0x00000004ff007c0c */ /* 0x000fc8000bf25070 */
[----:B------:R-:W-:-:S06]  /*1540*/  ISETP.NE.AND.EX P1, PT, RZ, UR5, PT, P1 ;  /* 0x00000005ff007c0c */ /* 0x000fcc000bf25310 */
[----:B---3--:R-:W3:Y:S08]  /*1550*/  @P0 LDC.64 R4, c[0x0][0xa10] ;  /* 0x00028400ff040b82 */ /* 0x008ef00000000a00 */
[----:B------:R-:W4:Y:S01]  /*1560*/  @P1 LDC.64 R6, c[0x0][0xa30] ;  /* 0x00028c00ff061b82 */ /* 0x000f220000000a00 */
[----:B---3--:R-:W-:-:S05]  /*1570*/  @P0 IMAD.WIDE R4, R30, 0x4, R4 ;  /* 0x000000041e040825 */ /* 0x008fca00078e0204 */
[----:B------:R-:W3:Y:S04]  /*1580*/  @P0 LDG.E R3, desc[UR38][R4.64] ;  /* 0x0000002604030981 */ /* 0x000ee8000c1e1900 */
[----:B------:R-:W3:Y:S01]  /*1590*/  @P0 LDG.E R8, desc[UR38][R4.64+0x4] ;  /* 0x0000042604080981 */ /* 0x000ee2000c1e1900 */
[----:B-----5:R-:W-:Y:S02]  /*15a0*/  IMAD.IADD R9, R27, 0x1, -R0 ;  /* 0x000000011b097824 */ /* 0x020fe400078e0a00 */
[----:B------:R-:W-:Y:S02]  /*15b0*/  IMAD.MOV.U32 R105, RZ, RZ, R27 ;  /* 0x000000ffff697224 */ /* 0x000fe400078e001b */
[----:B----4-:R-:W-:-:S05]  /*15c0*/  @P1 IMAD.WIDE R6, R30, 0x4, R6 ;  /* 0x000000041e061825 */ /* 0x010fca00078e0206 */
[----:B------:R4:W5:Y:S01]  /*15d0*/  @P1 LDG.E R105, desc[UR38][R6.64] ;  /* 0x0000002606691981 */ /* 0x000962000c1e1900 */
[----:B-1----:R-:W-:Y:S01]  /*15e0*/  ISETP.GE.AND P1, PT, R11, 0x1, PT ;  /* 0x000000010b00780c */ /* 0x002fe20003f26270 */
[----:B------:R-:W-:-:S04]  /*15f0*/  IMAD.MOV.U32 R108, RZ, RZ, 0xc0 ;  /* 0x000000c0ff6c7424 */ /* 0x000fc800078e00ff */
[----:B------:R-:W-:Y:S02]  /*1600*/  IMAD R108, R13, R108, 0xc0 ;  /* 0x000000c00d6c7424 */ /* 0x000fe400078e026c */
[----:B---3--:R-:W-:-:S04]  /*1610*/  @P0 IMAD.IADD R24, R8, 0x1, -R3 ;  /* 0x0000000108180824 */ /* 0x008fc800078e0a03 */
[----:B------:R-:W-:-:S04]  /*1620*/  IMAD.IADD R12, R9, 0x1, R24 ;  /* 0x00000001090c7824 */ /* 0x000fc800078e0218 */
[C---:B------:R-:W-:Y:S01]  /*1630*/  VIADD R0, R12.reuse, 0x7f ;  /* 0x0000007f0c007836 */ /* 0x040fe20000000000 */
[----:B------:R4:W-:Y:S01]  /*1640*/  STL [R1+0x30], R12 ;  /* 0x0000300c01007387 */ /* 0x0009e20000100800 */
[----:B------:R-:W-:-:S03]  /*1650*/  IADD3 R108, R12, R108, -R14 ;  /* 0x0000006c0c6c7210 */ /* 0x000fc60007ffe80e */
[----:B------:R-:W-:-:S04]  /*1660*/  SHF.R.S32.HI R3, RZ, 0x1f, R0 ;  /* 0x0000001fff037819 */ /* 0x000fc80000011400 */
[----:B------:R-:W-:Y:S01]  /*1670*/  LEA.HI R3, R3, R0, RZ, 0x7 ;  /* 0x0000000003037211 */ /* 0x000fe200078f38ff */
[----:B------:R-:W-:-:S03]  /*1680*/  IMAD.IADD R0, R108, 0x1, R10 ;  /* 0x000000016c007824 */ /* 0x000fc600078e020a */
[----:B------:R-:W-:Y:S01]  /*1690*/  SHF.R.S32.HI R111, RZ, 0x7, R3 ;  /* 0x00000007ff6f7819 */ /* 0x000fe20000011403 */
[----:B----4-:R-:W-:Y:S06]  /*16a0*/  @!P1 BRA `(.L_x_1094) ;  /* 0x0000000000489947 */ /* 0x010fec0003800000 */
[C---:B------:R-:W-:Y:S01]  /*16b0*/  ISETP.GT.AND P0, PT, R108.reuse, RZ, PT ;  /* 0x000000ff6c00720c */ /* 0x040fe20003f04270 */
[----:B------:R-:W-:Y:S01]  /*16c0*/  BSSY B0, `(.L_x_1095) ;  /* 0x000000e000007945 */ /* 0x000fe20003800000 */
[----:B------:R-:W-:-:S11]  /*16d0*/  VIADD R3, R108, 0xffffffff ;  /* 0xffffffff6c037836 */ /* 0x000fd60000000000 */
[----:B------:R-:W-:Y:S05]  /*16e0*/  @P0 BRA `(.L_x_1096) ;  /* 0x00000000001c0947 */ /* 0x000fea0003800000 */
[----:B------:R-:W-:Y:S01]  /*16f0*/  ISETP.NE.AND P0, PT, R11, 0x1, PT ;  /* 0x000000010b00780c */ /* 0x000fe20003f05270 */
[----:B------:R-:W-:-:S12]  /*1700*/  IMAD.MOV R3, RZ, RZ, -R108 ;  /* 0x000000ffff037224 */ /* 0x000fd800078e0a6c */
[----:B------:R-:W1:Y:S02]  /*1710*/  @P0 LDC.64 R4, c[0x0][0x9e8] ;  /* 0x00027a00ff040b82 */ /* 0x000e640000000a00 */
[----:B-1----:R-:W-:-:S05]  /*1720*/  @P0 IMAD.HI.U32 R4, R3, R4, RZ ;  /* 0x0000000403040227 */ /* 0x002fca00078e00ff */
[----:B------:R-:W-:-:S04]  /*1730*/  @P0 SHF.R.U32.HI R3, RZ, R5, R4 ;  /* 0x00000005ff030219 */ /* 0x000fc80000011604 */
[----:B------:R-:W-:Y:S01]  /*1740*/  LOP3.LUT R3, RZ, R3, RZ, 0x33, !PT ;  /* 0x00000003ff037212 */ /* 0x000fe200078e33ff */
[----:B------:R-:W-:Y:S06]  /*1750*/  BRA `(.L_x_1097) ;  /* 0x0000000000107947 */ /* 0x000fec0003800000 */
.L_x_1096:
[----:B------:R-:W-:-:S13]  /*1760*/  ISETP.NE.AND P0, PT, R11, 0x1, PT ;  /* 0x000000010b00780c */ /* 0x000fda0003f05270 */
[----:B------:R-:W1:Y:S02]  /*1770*/  @P0 LDC.64 R4, c[0x0][0x9e8] ;  /* 0x00027a00ff040b82 */ /* 0x000e640000000a00 */
[----:B-1----:R-:W-:-:S05]  /*1780*/  @P0 IMAD.HI.U32 R4, R3, R4, RZ ;  /* 0x0000000403040227 */ /* 0x002fca00078e00ff */
[----:B------:R-:W-:-:S07]  /*1790*/  @P0 SHF.R.U32.HI R3, RZ, R5, R4 ;  /* 0x00000005ff030219 */ /* 0x000fce0000011604 */
.L_x_1097:
[----:B------:R-:W-:Y:S05]  /*17a0*/  BSYNC B0 ;  /* 0x0000000000007941 */ /* 0x000fea0003800000 */
.L_x_1095:
[----:B------:R-:W-:-:S05]  /*17b0*/  IMAD R3, R3, R11, R11 ;  /* 0x0000000b03037224 */ /* 0x000fca00078e020b */
[----:B------:R-:W-:-:S07]  /*17c0*/  VIMNMX R0, R0, R3, PT ;  /* 0x0000000300007248 */ /* 0x000fce0003fe0100 */
.L_x_1094:
[----:B------:R-:W-:Y:S01]  /*17d0*/  IMAD R106, R13, 0xc0, -R14 ;  /* 0x000000c00d6a7824 */ /* 0x000fe200078e0a0e */
[----:B------:R-:W-:-:S03]  /*17e0*/  ULDC UR4, c[0x0][0x9dc] ;  /* 0x0002770000047ab9 */ /* 0x000fc60000000800 */
[----:B------:R-:W-:-:S04]  /*17f0*/  IMAD.IADD R106, R12, 0x1, R106 ;  /* 0x000000010c6a7824 */ /* 0x000fc800078e026a */
[----:B------:R-:W-:Y:S01]  /*1800*/  VIADD R3, R106, -UR4 ;  /* 0x800000046a037c36 */ /* 0x000fe20008000000 */
[----:B------:R-:W-:Y:S06]  /*1810*/  @!P1 BRA `(.L_x_1098) ;  /* 0x0000000000489947 */ /* 0x000fec0003800000 */
[----:B------:R-:W-:Y:S01]  /*1820*/  ISETP.GT.AND P0, PT, R106, -0x1, PT ;  /* 0xffffffff6a00780c */ /* 0x000fe20003f04270 */
[----:B------:R-:W-:-:S12]  /*1830*/  BSSY B0, `(.L_x_1099) ;  /* 0x000000e000007945 */ /* 0x000fd80003800000 */
[----:B------:R-:W-:Y:S05]  /*1840*/  @P0 BRA `(.L_x_1100) ;  /* 0x00000000001c0947 */ /* 0x000fea0003800000 */
[----:B------:R-:W-:Y:S02]  /*1850*/  ISETP.NE.AND P0, PT, R11, 0x1, PT ;  /* 0x000000010b00780c */ /* 0x000fe40003f05270 */
[----:B------:R-:W-:-:S11]  /*1860*/  LOP3.LUT R5, RZ, R106, RZ, 0x33, !PT ;  /* 0x0000006aff057212 */ /* 0x000fd600078e33ff */
[----:B------:R-:W1:Y:S02]  /*1870*/  @P0 LDC.64 R6, c[0x0][0x9e8] ;  /* 0x00027a00ff060b82 */ /* 0x000e640000000a00 */
[----:B-1----:R-:W-:-:S05]  /*1880*/  @P0 IMAD.HI.U32 R4, R5, R6, RZ ;  /* 0x0000000605040227 */ /* 0x002fca00078e00ff */
[----:B------:R-:W-:-:S04]  /*1890*/  @P0 SHF.R.U32.HI R5, RZ, R7, R4 ;  /* 0x00000007ff050219 */ /* 0x000fc80000011604 */
[----:B------:R-:W-:Y:S01]  /*18a0*/  LOP3.LUT R4, RZ, R5, RZ, 0x33, !PT ;  /* 0x00000005ff047212 */ /* 0x000fe200078e33ff */
[----:B------:R-:W-:Y:S06]  /*18b0*/  BRA `(.L_x_1101) ;  /* 0x0000000000147947 */ /* 0x000fec0003800000 */
.L_x_1100:
[----:B------:R-:W-:Y:S01]  /*18c0*/  ISETP.NE.AND P0, PT, R11, 0x1, PT ;  /* 0x000000010b00780c */ /* 0x000fe20003f05270 */
[----:B------:R-:W-:-:S12]  /*18d0*/  IMAD.MOV.U32 R4, RZ, RZ, R106 ;  /* 0x000000ffff047224 */ /* 0x000fd800078e006a */
[----:B------:R-:W1:Y:S02]  /*18e0*/  @P0 LDC.64 R6, c[0x0][0x9e8] ;  /* 0x00027a00ff060b82 */ /* 0x000e640000000a00 */
[----:B-1----:R-:W-:-:S05]  /*18f0*/  @P0 IMAD.HI.U32 R6, R106, R6, RZ ;  /* 0x000000066a060227 */ /* 0x002fca00078e00ff */
[----:B------:R-:W-:-:S07]  /*1900*/  @P0 SHF.R.U32.HI R4, RZ, R7, R6 ;  /* 0x00000007ff040219 */ /* 0x000fce0000011606 */
.L_x_1101:
[----:B------:R-:W-:Y:S05]  /*1910*/  BSYNC B0 ;  /* 0x0000000000007941 */ /* 0x000fea0003800000 */
.L_x_1099:
[----:B------:R-:W-:-:S05]  /*1920*/  IMAD R4, R4, R11, RZ ;  /* 0x0000000b04047224 */ /* 0x000fca00078e02ff */
[----:B------:R-:W-:-:S07]  /*1930*/  VIMNMX R3, R3, R4, !PT ;  /* 0x0000000403037248 */ /* 0x000fce0007fe0100 */
.L_x_1098:
[----:B------:R-:W-:Y:S01]  /*1940*/  VIADD R0, R0, 0x7f ;  /* 0x0000007f00007836 */ /* 0x000fe20000000000 */
[----:B------:R-:W-:-:S04]  /*1950*/  SHF.R.S32.HI R4, RZ, 0x1f, R3 ;  /* 0x0000001fff047819 */ /* 0x000fc80000011403 */
[----:B------:R-:W-:Y:S02]  /*1960*/  SHF.R.S32.HI R5, RZ, 0x1f, R0 ;  /* 0x0000001fff057819 */ /* 0x000fe40000011400 */
[----:B------:R-:W-:Y:S02]  /*1970*/  LEA.HI R4, R4, R3, RZ, 0x7 ;  /* 0x0000000304047211 */ /* 0x000fe400078f38ff */
[----:B------:R-:W-:Y:S02]  /*1980*/  LEA.HI R5, R5, R0, RZ, 0x7 ;  /* 0x0000000005057211 */ /* 0x000fe400078f38ff */
[----:B------:R-:W-:Y:S02]  /*1990*/  SHF.R.S32.HI R4, RZ, 0x7, R4 ;  /* 0x00000007ff047819 */ /* 0x000fe40000011404 */
[----:B------:R-:W-:Y:S02]  /*19a0*/  SHF.R.S32.HI R0, RZ, 0x7, R5 ;  /* 0x00000007ff007819 */ /* 0x000fe40000011405 */
[----:B------:R-:W-:-:S02]  /*19b0*/  VIMNMX R4, RZ, R4, !PT ;  /* 0x00000004ff047248 */ /* 0x000fc40007fe0100 */
[----:B------:R-:W-:-:S03]  /*19c0*/  VIMNMX R0, R111, R0, PT ;  /* 0x000000006f007248 */ /* 0x000fc60003fe0100 */
[--C-:B------:R-:W-:Y:S02]  /*19d0*/  IMAD R4, R4, 0x80, -R9.reuse ;  /* 0x0000008004047824 */ /* 0x100fe400078e0a09 */
[----:B------:R-:W-:-:S03]  /*19e0*/  IMAD R3, R0, 0x80, -R9 ;  /* 0x0000008000037824 */ /* 0x000fc600078e0a09 */
[----:B------:R-:W-:Y:S02]  /*19f0*/  VIMNMX R4, RZ, R4, !PT ;  /* 0x00000004ff047248 */ /* 0x000fe40007fe0100 */
[----:B------:R-:W-:Y:S02]  /*1a00*/  VIMNMX R3, R3, R24, PT ;  /* 0x0000001803037248 */ /* 0x000fe40003fe0100 */
[----:B------:R-:W-:Y:S02]  /*1a10*/  SHF.R.U32.HI R76, RZ, 0x7, R4 ;  /* 0x00000007ff4c7819 */ /* 0x000fe40000011604 */
[----:B------:R-:W-:-:S03]  /*1a20*/  ISETP.GT.AND P0, PT, R3, R4, PT ;  /* 0x000000040300720c */ /* 0x000fc60003f04270 */
[----:B------:R-:W-:-:S10]  /*1a30*/  IMAD.MOV.U32 R25, RZ, RZ, R76 ;  /* 0x000000ffff197224 */ /* 0x000fd400078e004c */
[----:B------:R-:W-:-:S05]  /*1a40*/  @P0 VIADD R0, R3, 0x7f ;  /* 0x0000007f03000836 */ /* 0x000fca0000000000 */
[----:B------:R-:W-:-:S04]  /*1a50*/  @P0 SHF.R.S32.HI R3, RZ, 0x1f, R0 ;  /* 0x0000001fff030819 */ /* 0x000fc80000011400 */
[----:B------:R-:W-:-:S04]  /*1a60*/  @P0 LEA.HI R3, R3, R0, RZ, 0x7 ;  /* 0x0000000003030211 */ /* 0x000fc800078f38ff */
[----:B------:R-:W-:Y:S02]  /*1a70*/  @P0 SHF.R.S32.HI R25, RZ, 0x7, R3 ;  /* 0x00000007ff190819 */ /* 0x000fe40000011403 */
[----:B------:R-:W-:Y:S02]  /*1a80*/  PLOP3.LUT P0, PT, PT, PT, PT, 0x80, 0x0 ;  /* 0x000000000000781c */ /* 0x000fe40003f0f070 */
[----:B------:R-:W-:-:S13]  /*1a90*/  ISETP.GT.AND P1, PT, R25, R76, PT ;  /* 0x0000004c1900720c */ /* 0x000fda0003f24270 */
[----:B------:R-:W-:Y:S05]  /*1aa0*/  @!P1 BRA `(.L_x_1102) ;  /* 0x0000005000209947 */ /* 0x000fea0003800000 */
        /* <DEDUP_REMOVED lines=8> */
[----:B0-----:R0:W1:Y:S01]  /*1b30*/  LDC.64 R14, c[0x4][R0] ;  /* 0x01000000000e7b82 */ /* 0x0010620000000a00 */
        /* <DEDUP_REMOVED lines=8> */
[----:B0-2---:R-:W-:-:S07]  /*1bc0*/  IMAD.MOV.U32 R13, RZ, RZ, RZ ;  /* 0x000000ffff0d7224 */ /* 0x005fce00078e00ff */
[----:B------:R-:W-:-:S07]  /*1bd0*/  LEPC R20, `(.L_x_1104) ;  /* 0x000000001014794e */ /* 0x000fce0000000000 */
[----:B-1---5:R-:W-:Y:S05]  /*1be0*/  CALL.ABS.NOINC R14 ;  /* 0x000000000e007343 */ /* 0x022fea0003c00000 */
.L_x_1104:
[----:B------:R-:W-:Y:S05]  /*1bf0*/  BSYNC B6 ;  /* 0x0000000000067941 */ /* 0x000fea0003800000 */
.L_x_1103:
        /* <DEDUP_REMOVED lines=20> */
.L_x_1106:
[----:B------:R-:W-:Y:S05]  /*1d40*/  BSYNC B6 ;  /* 0x0000000000067941 */ /* 0x000fea0003800000 */
.L_x_1105:
[----:B------:R-:W-:Y:S01]  /*1d50*/  ULDC.64 UR4, c[0x0][0x9f8] ;  /* 0x00027e0000047ab9 */ /* 0x000fe20000000a00 */
[----:B------:R-:W-:Y:S01]  /*1d60*/  IMAD.MOV.U32 R3, RZ, RZ, R30 ;  /* 0x000000ffff037224 */ /* 0x000fe200078e001e */
[----:B------:R-:W-:Y:S01]  /*1d70*/  ISETP.NE.U32.AND P0, PT, RZ, UR4, PT ;  /* 0x00000004ff007c0c */ /* 0x000fe2000bf05070 */
[----:B------:R-:W3:Y:S01]  /*1d80*/  LDL.LU R38, [R1] ;  /* 0x0000000001267983 */ /* 0x000ee20000300800 */
[----:B------:R-:W1:Y:S01]  /*1d90*/  LDC R0, c[0x0][0x428] ;  /* 0x00010a00ff007b82 */ /* 0x000e620000000800 */
[----:B------:R-:W4:Y:S01]  /*1da0*/  S2R R20, SR_TID.X ;  /* 0x0000000000147919 */ /* 0x000f220000002100 */
[----:B------:R-:W-:-:S06]  /*1db0*/  ISETP.NE.AND.EX P0, PT, RZ, UR5, PT, P0 ;  /* 0x00000005ff007c0c */ /* 0x000fcc000bf05300 */
[----:B------:R-:W0:Y:S01]  /*1dc0*/  LDC.64 R6, c[0x0][0x2f0] ;  /* 0x0000bc00ff067b82 */ /* 0x000e220000000a00 */
[----:B------:R-:W-:Y:S01]  /*1dd0*/  IMAD.IADD R72, R72, 0x1, R27 ;  /* 0x0000000148487824 */ /* 0x000fe200078e021b */
[----:B------:R-:W-:Y:S01]  /*1de0*/  ULDC.64 UR6, c[0x0][0xa08] ;  /* 0x0002820000067ab9 */ /* 0x000fe20000000a00 */
[----:B------:R-:W-:Y:S01]  /*1df0*/  IMAD.MOV.U32 R15, RZ, RZ, R29 ;  /* 0x000000ffff0f7224 */ /* 0x000fe200078e001d */
[----:B------:R-:W-:Y:S01]  /*1e00*/  ULDC.64 UR4, c[0x0][0x2f8] ;  /* 0x0000be0000047ab9 */ /* 0x000fe20000000a00 */
[----:B------:R-:W-:Y:S01]  /*1e10*/  SHF.R.S32.HI R32, RZ, 0x1f, R23 ;  /* 0x0000001fff207819 */ /* 0x000fe20000011417 */
[C---:B------:R-:W-:Y:S01]  /*1e20*/  VIADD R37, R19.reuse, 0x10 ;  /* 0x0000001013257836 */ /* 0x040fe20000000000 */
[----:B------:R-:W3:Y:S01]  /*1e30*/  LDL R36, [R1+0x18] ;  /* 0x0000180001247983 */ /* 0x000ee20000100800 */
[C---:B------:R-:W-:Y:S01]  /*1e40*/  VIADD R103, R19.reuse, 0x30 ;  /* 0x0000003013677836 */ /* 0x040fe20000000000 */
[----:B------:R-:W2:Y:S01]  /*1e50*/  @P0 LDC.64 R4, c[0x0][0x9f8] ;  /* 0x00027e00ff040b82 */ /* 0x000ea20000000a00 */
[----:B------:R-:W-:Y:S01]  /*1e60*/  VIADD R31, R19, 0x20 ;  /* 0x00000020131f7836 */ /* 0x000fe20000000000 */
[----:B------:R-:W3:Y:S06]  /*1e70*/  LDL R35, [R1+0x1c] ;  /* 0x00001c0001237983 */ /* 0x000eec0000100800 */
[----:B------:R-:W3:Y:S01]  /*1e80*/  LDC R104, c[0x0][0x3d4] ;  /* 0x0000f500ff687b82 */ /* 0x000ee20000000800 */
[----:B--2---:R-:W-:-:S05]  /*1e90*/  @P0 IMAD.WIDE R4, R30, 0x4, R4 ;  /* 0x000000041e040825 */ /* 0x004fca00078e0204 */
[----:B------:R2:W3:Y:S01]  /*1ea0*/  @P0 LDG.E R3, desc[UR38][R4.64] ;  /* 0x0000002604030981 */ /* 0x0004e2000c1e1900 */
[----:B-1----:R-:W-:Y:S02]  /*1eb0*/  ISETP.NE.AND P0, PT, R0, 0x1, PT ;  /* 0x000000010000780c */ /* 0x002fe40003f05270 */
[----:B------:R-:W-:Y:S02]  /*1ec0*/  SHF.R.S32.HI R13, RZ, 0x1f, R72 ;  /* 0x0000001fff0d7819 */ /* 0x000fe40000011448 */
[----:B----4-:R-:W-:-:S03]  /*1ed0*/  SHF.R.U32.HI R34, RZ, 0x7, R20 ;  /* 0x00000007ff227819 */ /* 0x010fc60000011614 */
[-C--:B0-----:R-:W-:Y:S02]  /*1ee0*/  IMAD R8, R13, R6.reuse, RZ ;  /* 0x000000060d087224 */ /* 0x081fe400078e02ff */
[----:B--2---:R-:W-:-:S04]  /*1ef0*/  IMAD.WIDE.U32 R4, R72, R6, RZ ;  /* 0x0000000648047225 */ /* 0x004fc800078e00ff */
[----:B------:R-:W0:Y:S08]  /*1f00*/  @P0 LDC R0, c[0x0][0x42c] ;  /* 0x00010b00ff000b82 */ /* 0x000e300000000800 */
[----:B------:R-:W1:Y:S01]  /*1f10*/  @P0 LDC R9, c[0x0][0x430] ;  /* 0x00010c00ff090b82 */ /* 0x000e620000000800 */
[----:B0-----:R-:W-:-:S05]  /*1f20*/  @P0 IMAD.HI.U32 R0, R29, R0, RZ ;  /* 0x000000001d000227 */ /* 0x001fca00078e00ff */
[----:B-1----:R-:W-:Y:S01]  /*1f30*/  @P0 SHF.R.U32.HI R15, RZ, R9, R0 ;  /* 0x00000009ff0f0219 */ /* 0x002fe20000011600 */
[----:B------:R-:W-:Y:S01]  /*1f40*/  VIADD R0, R20, 0xffffff80 ;  /* 0xffffff8014007836 */ /* 0x000fe20000000000 */
[----:B------:R-:W-:Y:S01]  /*1f50*/  ISETP.NE.U32.AND P0, PT, RZ, UR6, PT ;  /* 0x00000006ff007c0c */ /* 0x000fe2000bf05070 */
[----:B------:R-:W-:Y:S01]  /*1f60*/  IMAD R9, R72, R7, R8 ;  /* 0x0000000748097224 */ /* 0x000fe200078e0208 */
[----:B------:R-:W-:Y:S02]  /*1f70*/  SHF.R.S32.HI R10, RZ, 0x1f, R15 ;  /* 0x0000001fff0a7819 */ /* 0x000fe4000001140f */
[----:B------:R-:W-:Y:S01]  /*1f80*/  SHF.R.S32.HI R11, RZ, 0x1f, R0 ;  /* 0x0000001fff0b7819 */ /* 0x000fe20000011400 */
[----:B------:R-:W-:Y:S01]  /*1f90*/  IMAD.IADD R5, R5, 0x1, R9 ;  /* 0x0000000105057824 */ /* 0x000fe200078e0209 */
[----:B------:R-:W-:Y:S01]  /*1fa0*/  ISETP.NE.AND.EX P0, PT, RZ, UR7, PT, P0 ;  /* 0x00000007ff007c0c */ /* 0x000fe2000bf05300 */
[----:B------:R-:W-:Y:S01]  /*1fb0*/  IMAD R8, R10, UR4, RZ ;  /* 0x000000040a087c24 */ /* 0x000fe2000f8e02ff */
[----:B------:R-:W-:Y:S01]  /*1fc0*/  LEA.HI R11, R11, R0, RZ, 0x2 ;  /* 0x000000000b0b7211 */ /* 0x000fe200078f10ff */
[----:B------:R-:W-:Y:S01]  /*1fd0*/  IMAD.WIDE.U32 R4, R15, UR4, R4 ;  /* 0x000000040f047c25 */ /* 0x000fe2000f8e0004 */
[----:B------:R-:W-:-:S02]  /*1fe0*/  ISETP.NE.AND P6, PT, R34, 0x1, PT ;  /* 0x000000012200780c */ /* 0x000fc40003fc5270 */
[--C-:B------:R-:W-:Y:S01]  /*1ff0*/  SHF.R.S32.HI R21, RZ, 0x2, R11.reuse ;  /* 0x00000002ff157819 */ /* 0x100fe2000001140b */
[----:B------:R-:W-:Y:S01]  /*2000*/  IMAD R9, R15, UR5, R8 ;  /* 0x000000050f097c24 */ /* 0x000fe2000f8e0208 */
[----:B------:R-:W-:Y:S01]  /*2010*/  ULDC.64 UR4, c[0x0][0x300] ;  /* 0x0000c00000047ab9 */ /* 0x000fe20000000a00 */
[----:B------:R-:W-:Y:S02]  /*2020*/  SHF.R.S32.HI R8, RZ, 0x1f, R11 ;  /* 0x0000001fff087819 */ /* 0x000fe4000001140b */
[----:B------:R-:W-:Y:S02]  /*2030*/  IMAD.IADD R5, R5, 0x1, R9 ;  /* 0x0000000105057824 */ /* 0x000fe400078e0209 */
[----:B------:R-:W-:-:S04]  /*2040*/  LEA.HI R8, R8, R21, RZ, 0x2 ;  /* 0x0000001508087211 */ /* 0x000fc800078f10ff */
[----:B------:R-:W-:-:S05]  /*2050*/  LOP3.LUT R8, R8, 0xfffffffc, RZ, 0xc0, !PT ;  /* 0xfffffffc08087812 */ /* 0x000fca00078ec0ff */
[----:B------:R-:W-:Y:S01]  /*2060*/  IMAD.IADD R21, R21, 0x1, -R8 ;  /* 0x0000000115157824 */ /* 0x000fe200078e0a08 */
[----:B---3--:R-:W-:Y:S02]  /*2070*/  LOP3.LUT R38, R38, 0xfffffffd, RZ, 0xc0, !PT ;  /* 0xfffffffd26267812 */ /* 0x008fe400078ec0ff */
[----:B------:R-:W-:Y:S02]  /*2080*/  SHF.R.S32.HI R0, RZ, 0x1f, R3 ;  /* 0x0000001fff007819 */ /* 0x000fe40000011403 */
[----:B------:R-:W-:Y:S02]  /*2090*/  SEL R63, R3, RZ, !P0 ;  /* 0x000000ff033f7207 */ /* 0x000fe40004000000 */
[----:B------:R-:W-:-:S05]  /*20a0*/  SEL R30, R0, RZ, !P0 ;  /* 0x000000ff001e7207 */ /* 0x000fca0004000000 */
[----:B------:R-:W-:Y:S02]  /*20b0*/  IMAD R0, R30, UR4, RZ ;  /* 0x000000041e007c24 */ /* 0x000fe4000f8e02ff */
[----:B------:R-:W-:-:S04]  /*20c0*/  IMAD.WIDE.U32 R60, R63, UR4, R4 ;  /* 0x000000043f3c7c25 */ /* 0x000fc8000f8e0004 */
[----:B------:R-:W-:Y:S01]  /*20d0*/  IMAD R3, R63, UR5, R0 ;  /* 0x000000053f037c24 */ /* 0x000fe2000f8e0200 */
[----:B------:R-:W-:Y:S05]  /*20e0*/  @!P6 WARPSYNC.ALL ;  /* 0x000000000000e948 */ /* 0x000fea0003800000 */
[----:B------:R-:W-:Y:S01]  /*20f0*/  ULDC.64 UR4, c[0x0][0x320] ;  /* 0x0000c80000047ab9 */ /* 0x000fe20000000a00 */
[--C-:B------:R-:W-:Y:S01]  /*2100*/  SHF.R.S32.HI R5, RZ, 0x1f, R19.reuse ;  /* 0x0000001fff057819 */ /* 0x100fe20000011413 */
[----:B------:R-:W-:Y:S01]  /*2110*/  IMAD R0, R10, UR4, RZ ;  /* 0x000000040a007c24 */ /* 0x000fe2000f8e02ff */
[----:B------:R-:W-:Y:S01]  /*2120*/  ULDC.64 UR6, c[0x0][0x328] ;  /* 0x0000ca0000067ab9 */ /* 0x000fe20000000a00 */
[----:B------:R-:W-:Y:S01]  /*2130*/  IMAD.MOV.U32 R4, RZ, RZ, R19 ;  /* 0x000000ffff047224 */ /* 0x000fe200078e0013 */
[----:B------:R-:W0:Y:S01]  /*2140*/  LDC.64 R10, c[0x0][0x3e8] ;  /* 0x0000fa00ff0a7b82 */ /* 0x000e220000000a00 */
[----:B------:R-:W-:-:S02]  /*2150*/  IMAD R27, R15, UR5, R0 ;  /* 0x000000050f1b7c24 */ /* 0x000fc4000f8e0200 */
[----:B------:R-:W-:Y:S01]  /*2160*/  IMAD.WIDE.U32 R14, R15, UR4, R4 ;  /* 0x000000040f0e7c25 */ /* 0x000fe2000f8e0004 */
[----:B------:R-:W-:-:S03]  /*2170*/  ULDC UR4, c[0x0][0x2e4] ;  /* 0x0000b90000047ab9 */ /* 0x000fc60000000800 */
[-C--:B------:R-:W-:Y:S01]  /*2180*/  IMAD R0, R32, R6.reuse, RZ ;  /* 0x0000000620007224 */ /* 0x080fe200078e02ff */
[----:B------:R-:W-:Y:S02]  /*2190*/  ISETP.GE.AND P0, PT, R19, UR4, PT ;  /* 0x0000000413007c0c */ /* 0x000fe4000bf06270 */
[----:B------:R-:W-:Y:S01]  /*21a0*/  ISETP.GE.AND P1, PT, R37, UR4, PT ;  /* 0x0000000425007c0c */ /* 0x000fe2000bf26270 */
[----:B------:R-:W-:Y:S02]  /*21b0*/  IMAD R83, R23, R7, R0 ;  /* 0x0000000717537224 */ /* 0x000fe400078e0200 */
[----:B------:R-:W-:Y:S01]  /*21c0*/  IMAD.IADD R0, R61, 0x1, R3 ;  /* 0x000000013d007824 */ /* 0x000fe200078e0203 */
[----:B------:R-:W-:Y:S02]  /*21d0*/  SEL R3, RZ, 0x1, P0 ;  /* 0x00000001ff037807 */ /* 0x000fe40000000000 */
[----:B------:R-:W-:Y:S02]  /*21e0*/  LOP3.LUT P0, RZ, R21, 0x2, RZ, 0xc0, !PT ;  /* 0x0000000215ff7812 */ /* 0x000fe4000780c0ff */
[----:B------:R-:W-:Y:S01]  /*21f0*/  SEL R12, RZ, 0xffffffff, P1 ;  /* 0xffffffffff0c7807 */ /* 0x000fe20000800000 */
[----:B------:R-:W-:-:S04]  /*2200*/  IMAD.WIDE.U32 R8, R23, R6, R4 ;  /* 0x0000000617087225 */ /* 0x000fc800078e0004 */
[----:B------:R-:W-:Y:S01]  /*2210*/  IMAD.SHL.U32 R12, R12, 0x2, RZ ;  /* 0x000000020c0c7824 */ /* 0x000fe200078e00ff */
[----:B------:R-:W-:-:S04]  /*2220*/  IADD3 R84, P1, R60, R8, RZ ;  /* 0x000000083c547210 */ /* 0x000fc80007f3e0ff */
[----:B------:R-:W-:Y:S01]  /*2230*/  LOP3.LUT R3, R12, 0x2, R3, 0xe2, !PT ;  /* 0x000000020c037812 */ /* 0x000fe200078ee203 */
[----:B0-----:R-:W-:Y:S01]  /*2240*/  IMAD R12, R32, R10, RZ ;  /* 0x0000000a200c7224 */ /* 0x001fe200078e02ff */
[----:B------:R-:W-:Y:S02]  /*2250*/  IADD3.X R83, R0, R9, R83, P1, !PT ;  /* 0x0000000900537210 */ /* 0x000fe40000ffe453 */
[----:B------:R-:W-:Y:S01]  /*2260*/  @P0 LOP3.LUT R38, R38, 0x2, RZ, 0xfc, !PT ;  /* 0x0000000226260812 */ /* 0x000fe200078efcff */
[----:B------:R-:W-:Y:S01]  /*2270*/  IMAD.IADD R15, R15, 0x1, R27 ;  /* 0x000000010f0f7824 */ /* 0x000fe200078e021b */
[----:B------:R-:W-:Y:S01]  /*2280*/  ISETP.GE.AND P0, PT, R31, UR4, PT ;  /* 0x000000041f007c0c */ /* 0x000fe2000bf06270 */
[----:B------:R-:W0:Y:S01]  /*2290*/  LDC.64 R8, c[0x0][0x3d8] ;  /* 0x0000f600ff087b82 */ /* 0x000e220000000a00 */
[----:B------:R-:W-:Y:S01]  /*22a0*/  ISETP.GE.AND P1, PT, R103, UR4, PT ;  /* 0x0000000467007c0c */ /* 0x000fe2000bf26270 */
[----:B------:R-:W-:Y:S01]  /*22b0*/  IMAD R27, R23, R11, R12 ;  /* 0x0000000b171b7224 */ /* 0x000fe200078e020c */
[----:B------:R-:W-:-:S02]  /*22c0*/  SEL R12, RZ, 0x4, P0 ;  /* 0x00000004ff0c7807 */ /* 0x000fc40000000000 */
[----:B------:R-:W-:-:S04]  /*22d0*/  SEL R20, RZ, 0x8, P1 ;  /* 0x00000008ff147807 */ /* 0x000fc80000800000 */
[----:B------:R-:W-:Y:S01]  /*22e0*/  LOP3.LUT R3, R20, R3, R12, 0xfe, !PT ;  /* 0x0000000314037212 */ /* 0x000fe200078efe0c */
[----:B------:R-:W-:Y:S02]  /*22f0*/  IMAD R20, R30, UR6, RZ ;  /* 0x000000061e147c24 */ /* 0x000fe4000f8e02ff */
[----:B------:R-:W2:Y:S01]  /*2300*/  LDL R30, [R1+0x20] ;  /* 0x00002000011e7983 */ /* 0x000ea20000100800 */
[----:B------:R-:W-:-:S05]  /*2310*/  VIADD R102, R19, 0x40 ;  /* 0x0000004013667836 */ /* 0x000fca0000000000 */
[----:B------:R-:W-:Y:S01]  /*2320*/  ISETP.GE.AND P0, PT, R102, UR4, PT ;  /* 0x0000000466007c0c */ /* 0x000fe2000bf06270 */
[----:B------:R-:W-:-:S03]  /*2330*/  IMAD R33, R63, UR7, R20 ;  /* 0x000000073f217c24 */ /* 0x000fc6000f8e0214 */
[----:B------:R-:W-:Y:S02]  /*2340*/  SEL R12, RZ, 0x10, P0 ;  /* 0x00000010ff0c7807 */ /* 0x000fe40000000000 */
[-C--:B------:R-:W-:Y:S01]  /*2350*/  ISETP.GE.AND P0, PT, R19, R104.reuse, PT ;  /* 0x000000681300720c */ /* 0x080fe20003f06270 */
[----:B------:R-:W-:Y:S01]  /*2360*/  IMAD.WIDE.U32 R62, R63, UR6, R14 ;  /* 0x000000063f3e7c25 */ /* 0x000fe2000f8e000e */
[--C-:B------:R-:W-:Y:S02]  /*2370*/  SHF.R.S32.HI R29, RZ, 0x1f, R16.reuse ;  /* 0x0000001fff1d7819 */ /* 0x100fe40000011410 */
[-C--:B------:R-:W-:Y:S01]  /*2380*/  ISETP.GE.AND P1, PT, R37, R104.reuse, PT ;  /* 0x000000682500720c */ /* 0x080fe20003f26270 */
[----:B------:R-:W-:Y:S01]  /*2390*/  IMAD.MOV.U32 R28, RZ, RZ, R16 ;  /* 0x000000ffff1c7224 */ /* 0x000fe200078e0010 */
[----:B------:R-:W-:Y:S01]  /*23a0*/  ISETP.GE.AND P2, PT, R31, R104, PT ;  /* 0x000000681f00720c */ /* 0x000fe20003f46270 */
[----:B------:R-:W-:Y:S01]  /*23b0*/  IMAD.WIDE.U32 R64, R23, R10, R4 ;  /* 0x0000000a17407225 */ /* 0x000fe200078e0004 */
[----:B------:R-:W-:-:S03]  /*23c0*/  LOP3.LUT R12, R3, R12, RZ, 0xfc, !PT ;  /* 0x0000000c030c7212 */ /* 0x000fc600078efcff */
[-C--:B0-----:R-:W-:Y:S02]  /*23d0*/  IMAD R14, R32, R8.reuse, RZ ;  /* 0x00000008200e7224 */ /* 0x081fe400078e02ff */
[CC--:B------:R-:W-:Y:S01]  /*23e0*/  IMAD.WIDE.U32 R68, R23.reuse, R8.reuse, R4 ;  /* 0x0000000817447225 */ /* 0x0c0fe200078e0004 */
[C---:B------:R-:W-:Y:S02]  /*23f0*/  SEL R4, R104.reuse, RZ, P0 ;  /* 0x000000ff68047207 */ /* 0x040fe40000000000 */
[C---:B------:R-:W-:Y:S01]  /*2400*/  SEL R3, R104.reuse, RZ, P1 ;  /* 0x000000ff68037207 */ /* 0x040fe20000800000 */
[C---:B------:R-:W-:Y:S01]  /*2410*/  IMAD R15, R23.reuse, R9, R14 ;  /* 0x00000009170f7224 */ /* 0x040fe200078e020e */
[----:B------:R-:W-:Y:S01]  /*2420*/  SEL R5, R104, RZ, P2 ;  /* 0x000000ff68057207 */ /* 0x000fe20001000000 */
[----:B------:R-:W-:-:S04]  /*2430*/  IMAD.WIDE.U32 R70, R23, R8, R28 ;  /* 0x0000000817467225 */ /* 0x000fc800078e001c */
[----:B------:R-:W-:-:S04]  /*2440*/  IMAD.WIDE.U32 R66, R23, R10, R28 ;  /* 0x0000000a17427225 */ /* 0x000fc800078e001c */
[----:B------:R-:W-:Y:S02]  /*2450*/  IMAD.IADD R4, R19, 0x1, R4 ;  /* 0x0000000113047824 */ /* 0x000fe400078e0204 */
[----:B------:R-:W-:Y:S02]  /*2460*/  IMAD.IADD R69, R69, 0x1, R15 ;  /* 0x0000000145457824 */ /* 0x000fe400078e020f */
[----:B------:R-:W-:Y:S02]  /*2470*/  IMAD.IADD R71, R15, 0x1, R71 ;  /* 0x000000010f477824 */ /* 0x000fe400078e0247 */
[----:B------:R-:W-:Y:S02]  /*2480*/  IMAD.IADD R65, R65, 0x1, R27 ;  /* 0x0000000141417824 */ /* 0x000fe400078e021b */
[----:B------:R-:W-:Y:S02]  /*2490*/  IMAD.IADD R67, R27, 0x1, R67 ;  /* 0x000000011b437824 */ /* 0x000fe400078e0243 */
[----:B------:R-:W-:-:S02]  /*24a0*/  IMAD.IADD R15, R37, 0x1, R3 ;  /* 0x00000001250f7824 */ /* 0x000fc400078e0203 */
[----:B------:R-:W-:Y:S01]  /*24b0*/  IMAD.IADD R27, R31, 0x1, R5 ;  /* 0x000000011f1b7824 */ /* 0x000fe200078e0205 */
[----:B------:R-:W-:Y:S02]  /*24c0*/  SHF.R.S32.HI R5, RZ, 0x1f, R4 ;  /* 0x0000001fff057819 */ /* 0x000fe40000011404 */
[----:B------:R-:W-:Y:S02]  /*24d0*/  SHF.R.S32.HI R20, RZ, 0x1f, R15 ;  /* 0x0000001fff147819 */ /* 0x000fe4000001140f */
[CC--:B------:R-:W-:Y:S02]  /*24e0*/  LEA.HI R14, R5.reuse, R4.reuse, RZ, 0x5 ;  /* 0x00000004050e7211 */ /* 0x0c0fe400078f28ff */
[----:B------:R-:W-:Y:S02]  /*24f0*/  LEA.HI R3, R5, R4, RZ, 0x3 ;  /* 0x0000000405037211 */ /* 0x000fe400078f18ff */
[CC--:B------:R-:W-:Y:S02]  /*2500*/  LEA.HI R4, R20.reuse, R15.reuse, RZ, 0x3 ;  /* 0x0000000f14047211 */ /* 0x0c0fe400078f18ff */
[----:B------:R-:W-:Y:S01]  /*2510*/  LEA.HI R20, R20, R15, RZ, 0x5 ;  /* 0x0000000f14147211 */ /* 0x000fe200078f28ff */
[----:B------:R-:W-:Y:S01]  /*2520*/  IMAD.SHL.U32 R15, R14, 0x80, RZ ;  /* 0x000000800e0f7824 */ /* 0x000fe200078e00ff */
[----:B------:R-:W-:-:S02]  /*2530*/  LOP3.LUT R38, R38, 0xfffffffe, RZ, 0xc0, !PT ;  /* 0xfffffffe26267812 */ /* 0x000fc400078ec0ff */
[----:B------:R-:W-:Y:S02]  /*2540*/  LOP3.LUT R14, R36, 0x18, R3, 0xf8, !PT ;  /* 0x00000018240e7812 */ /* 0x000fe400078ef803 */
[----:B------:R-:W-:Y:S02]  /*2550*/  @P2 LOP3.LUT R38, R38, 0x1, RZ, 0xfc, !PT ;  /* 0x0000000126262812 */ /* 0x000fe400078efcff */
[----:B-----5:R-:W-:Y:S02]  /*2560*/  SHF.R.S32.HI R31, RZ, 0x1f, R105 ;  /* 0x0000001fff1f7819 */ /* 0x020fe40000011469 */
[----:B------:R-:W-:Y:S02]  /*2570*/  LOP3.LUT R15, R15, 0xfffff000, RZ, 0xc0, !PT ;  /* 0xfffff0000f0f7812 */ /* 0x000fe400078ec0ff */
[----:B------:R-:W-:Y:S01]  /*2580*/  LOP3.LUT R14, R14, R35, RZ, 0x3c, !PT ;  /* 0x000000230e0e7212 */ /* 0x000fe200078e3cff */
[----:B------:R0:W-:Y:S01]  /*2590*/  STL [R1], R38 ;  /* 0x0000002601007387 */ /* 0x0001e20000100800 */
[----:B------:R-:W-:Y:S01]  /*25a0*/  SHF.R.S32.HI R28, RZ, 0x1f, R27 ;  /* 0x0000001fff1c7819 */ /* 0x000fe2000001141b */
[----:B------:R-:W-:Y:S01]  /*25b0*/  VIADD R101, R19, 0x50 ;  /* 0x0000005013657836 */ /* 0x000fe20000000000 */
[----:B------:R-:W-:-:S02]  /*25c0*/  IADD3 R72, P2, R23, R72, RZ ;  /* 0x0000004817487210 */ /* 0x000fc40007f5e0ff */
[CC--:B------:R-:W-:Y:S02]  /*25d0*/  LEA.HI R5, R28.reuse, R27.reuse, RZ, 0x3 ;  /* 0x0000001b1c057211 */ /* 0x0c0fe400078f18ff */
[----:B------:R-:W-:Y:S01]  /*25e0*/  LEA.HI R28, R28, R27, RZ, 0x5 ;  /* 0x0000001b1c1c7211 */ /* 0x000fe200078f28ff */
[----:B------:R-:W-:Y:S01]  /*25f0*/  IMAD.SHL.U32 R27, R20, 0x80, RZ ;  /* 0x00000080141b7824 */ /* 0x000fe200078e00ff */
[----:B------:R-:W-:Y:S01]  /*2600*/  LOP3.LUT R20, R36, 0x18, R4, 0xf8, !PT ;  /* 0x0000001824147812 */ /* 0x000fe200078ef804 */
[----:B------:R-:W-:Y:S01]  /*2610*/  IMAD.X R73, R32, 0x1, R13, P2 ;  /* 0x0000000120497824 */ /* 0x000fe200010e060d */
[----:B------:R-:W-:Y:S01]  /*2620*/  ISETP.GE.AND P2, PT, R101, UR4, PT ;  /* 0x0000000465007c0c */ /* 0x000fe2000bf46270 */
[----:B------:R-:W-:Y:S01]  /*2630*/  IMAD.SHL.U32 R29, R28, 0x80, RZ ;  /* 0x000000801c1d7824 */ /* 0x000fe200078e00ff */
[----:B------:R-:W-:Y:S02]  /*2640*/  SHF.L.U64.HI R93, R8, 0x7, R9 ;  /* 0x00000007085d7819 */ /* 0x000fe40000010209 */
[----:B------:R-:W-:-:S02]  /*2650*/  LOP3.LUT R27, R27, 0xfffff000, RZ, 0xc0, !PT ;  /* 0xfffff0001b1b7812 */ /* 0x000fc400078ec0ff */
[-C--:B------:R-:W-:Y:S02]  /*2660*/  LOP3.LUT R20, R20, R35.reuse, RZ, 0x3c, !PT ;  /* 0x0000002314147212 */ /* 0x080fe400078e3cff */
[----:B------:R-:W-:Y:S01]  /*2670*/  LOP3.LUT R28, R36, 0x18, R5, 0xf8, !PT ;  /* 0x00000018241c7812 */ /* 0x000fe200078ef805 */
[----:B------:R-:W-:Y:S01]  /*2680*/  IMAD.WIDE.U32 R68, R105, R8, R68 ;  /* 0x0000000869447225 */ /* 0x000fe200078e0044 */
[----:B------:R-:W-:Y:S02]  /*2690*/  LOP3.LUT R29, R29, 0xfffff000, RZ, 0xc0, !PT ;  /* 0xfffff0001d1d7812 */ /* 0x000fe400078ec0ff */
[----:B------:R-:W-:Y:S01]  /*26a0*/  LOP3.LUT R28, R28, R35, RZ, 0x3c, !PT ;  /* 0x000000231c1c7212 */ /* 0x000fe200078e3cff */
[-C--:B------:R-:W-:Y:S01]  /*26b0*/  IMAD.WIDE.U32 R64, R105, R10.reuse, R64 ;  /* 0x0000000a69407225 */ /* 0x080fe200078e0040 */
[----:B------:R-:W-:Y:S02]  /*26c0*/  LOP3.LUT R75, R3, 0xfffffff8, RZ, 0xc0, !PT ;  /* 0xfffffff8034b7812 */ /* 0x000fe400078ec0ff */
[----:B------:R-:W-:Y:S01]  /*26d0*/  LOP3.LUT R74, R4, 0xfffffff8, RZ, 0xc0, !PT ;  /* 0xfffffff8044a7812 */ /* 0x000fe200078ec0ff */
[----:B------:R-:W-:Y:S01]  /*26e0*/  IMAD.WIDE.U32 R66, R105, R10, R66 ;  /* 0x0000000a69427225 */ /* 0x000fe200078e0042 */
[----:B------:R-:W-:-:S03]  /*26f0*/  SHF.L.U64.HI R87, R6, 0x7, R7 ;  /* 0x0000000706577819 */ /* 0x000fc60000010207 */
[----:B------:R-:W-:Y:S01]  /*2700*/  IMAD.WIDE.U32 R70, R105, R8, R70 ;  /* 0x0000000869467225 */ /* 0x000fe200078e0046 */
[----:B------:R-:W-:-:S03]  /*2710*/  SHF.L.U64.HI R92, R10, 0x7, R11 ;  /* 0x000000070a5c7819 */ /* 0x000fc6000001020b */
[----:B------:R-:W-:Y:S01]  /*2720*/  IMAD.SHL.U32 R7, R10, 0x80, RZ ;  /* 0x000000800a077824 */ /* 0x000fe200078e00ff */
[----:B------:R-:W-:Y:S01]  /*2730*/  SHF.R.S32.HI R96, RZ, 0x1f, R75 ;  /* 0x0000001fff607819 */ /* 0x000fe2000001144b */
[----:B------:R-:W-:Y:S01]  /*2740*/  IMAD.SHL.U32 R6, R6, 0x80, RZ ;  /* 0x0000008006067824 */ /* 0x000fe200078e00ff */
[----:B------:R-:W-:Y:S01]  /*2750*/  SHF.R.S32.HI R95, RZ, 0x1f, R74 ;  /* 0x0000001fff5f7819 */ /* 0x000fe2000001144a */
[----:B------:R-:W-:Y:S02]  /*2760*/  VIADD R109, R34, 0x8 ;  /* 0x00000008226d7836 */ /* 0x000fe40000000000 */
[----:B------:R-:W-:Y:S02]  /*2770*/  IMAD.SHL.U32 R107, R104, 0x2, RZ ;  /* 0x00000002686b7824 */ /* 0x000fe400078e00ff */
[----:B------:R-:W-:Y:S01]  /*2780*/  IMAD.IADD R82, R63, 0x1, R33 ;  /* 0x000000013f527824 */ /* 0x000fe200078e0221 */
[----:B--2---:R-:W-:Y:S01]  /*2790*/  IADD3 R100, R14, R15, R30 ;  /* 0x0000000f0e647210 */ /* 0x004fe20007ffe01e */
[----:B------:R-:W-:-:S04]  /*27a0*/  IMAD R14, R31, R10, RZ ;  /* 0x0000000a1f0e7224 */ /* 0x000fc800078e02ff */
[----:B------:R-:W-:Y:S02]  /*27b0*/  IMAD R15, R105, R11, R14 ;  /* 0x0000000b690f7224 */ /* 0x000fe400078e020e */
[----:B------:R-:W-:-:S04]  /*27c0*/  IMAD R14, R31, R8, RZ ;  /* 0x000000081f0e7224 */ /* 0x000fc800078e02ff */
[----:B------:R-:W-:Y:S01]  /*27d0*/  IMAD R77, R105, R9, R14 ;  /* 0x00000009694d7224 */ /* 0x000fe200078e020e */
[----:B------:R-:W-:Y:S02]  /*27e0*/  SEL R9, RZ, 0x20, P2 ;  /* 0x00000020ff097807 */ /* 0x000fe40001000000 */
[----:B------:R-:W-:Y:S02]  /*27f0*/  IADD3 R98, R20, R27, R30 ;  /* 0x0000001b14627210 */ /* 0x000fe40007ffe01e */
[C---:B------:R-:W-:Y:S02]  /*2800*/  LOP3.LUT R14, R12.reuse, R9, RZ, 0xfc, !PT ;  /* 0x000000090c0e7212 */ /* 0x040fe400078efcff */
[----:B------:R-:W-:Y:S01]  /*2810*/  LOP3.LUT R27, R5, 0xfffffff8, RZ, 0xc0, !PT ;  /* 0xfffffff8051b7812 */ /* 0x000fe200078ec0ff */
[----:B------:R-:W-:Y:S01]  /*2820*/  IMAD.IADD R79, R69, 0x1, R77 ;  /* 0x00000001454f7824 */ /* 0x000fe200078e024d */
[----:B------:R-:W-:Y:S01]  /*2830*/  LOP3.LUT R9, R12, 0x1, RZ, 0xc0, !PT ;  /* 0x000000010c097812 */ /* 0x000fe200078ec0ff */
[----:B------:R-:W-:Y:S01]  /*2840*/  IMAD.SHL.U32 R8, R8, 0x80, RZ ;  /* 0x0000008008087824 */ /* 0x000fe200078e00ff */
[C---:B------:R-:W-:Y:S01]  /*2850*/  LOP3.LUT R10, R14.reuse, 0x2, RZ, 0xc0, !PT ;  /* 0x000000020e0a7812 */ /* 0x040fe200078ec0ff */
[----:B------:R-:W-:Y:S01]  /*2860*/  IMAD.IADD R81, R65, 0x1, R15 ;  /* 0x0000000141517824 */ /* 0x000fe200078e020f */
[C---:B------:R-:W-:Y:S01]  /*2870*/  LOP3.LUT R11, R14.reuse, 0x4, RZ, 0xc0, !PT ;  /* 0x000000040e0b7812 */ /* 0x040fe200078ec0ff */
[----:B------:R-:W-:Y:S01]  /*2880*/  IMAD.IADD R78, R15, 0x1, R67 ;  /* 0x000000010f4e7824 */ /* 0x000fe200078e0243 */
[C---:B------:R-:W-:Y:S01]  /*2890*/  LOP3.LUT R12, R14.reuse, 0x8, RZ, 0xc0, !PT ;  /* 0x000000080e0c7812 */ /* 0x040fe200078ec0ff */
[----:B------:R-:W-:Y:S01]  /*28a0*/  IMAD.IADD R77, R77, 0x1, R71 ;  /* 0x000000014d4d7824 */ /* 0x000fe200078e0247 */
[----:B------:R-:W-:-:S02]  /*28b0*/  LOP3.LUT R13, R14, 0x10, RZ, 0xc0, !PT ;  /* 0x000000100e0d7812 */ /* 0x000fc400078ec0ff */
[----:B------:R-:W-:Y:S02]  /*28c0*/  IADD3 R97, R28, R29, R30 ;  /* 0x0000001d1c617210 */ /* 0x000fe40007ffe01e */
[----:B------:R-:W-:Y:S02]  /*28d0*/  SHF.R.S32.HI R94, RZ, 0x1f, R27 ;  /* 0x0000001fff5e7819 */ /* 0x000fe4000001141b */
[----:B------:R-:W-:Y:S01]  /*28e0*/  LOP3.LUT R14, R14, 0x20, RZ, 0xc0, !PT ;  /* 0x000000200e0e7812 */ /* 0x000fe200078ec0ff */
[----:B0-----:R-:W-:Y:S06]  /*28f0*/  @!P6 BAR.SYNC.DEFER_BLOCKING 0x9, 0x100 ;  /* 0x024400000000eb1d */ /* 0x001fec0000010000 */
.L_x_1162:
[----:B-1-3--:R-:W2:Y:S01]  /*2900*/  LDL R28, [R1+0x44] ;  /* 0x00004400011c7983 */ /* 0x00aea20000100800 */
[----:B0-----:R-:W0:Y:S01]  /*2910*/  LDC.64 R88, c[0x0][0x2d8] ;  /* 0x0000b600ff587b82 */ /* 0x001e220000000a00 */
[----:B------:R-:W-:Y:S01]  /*2920*/  VIADD R31, R25, 0xffffffff ;  /* 0xffffffff191f7836 */ /* 0x000fe20000000000 */
[----:B------:R-:W-:Y:S01]  /*2930*/  LOP3.LUT P4, RZ, R21, 0x2, RZ, 0xc0, !PT ;  /* 0x0000000215ff7812 */ /* 0x000fe2000788c0ff */
[----:B------:R-:W-:Y:S05]  /*2940*/  YIELD ;  /* 0x0000000000007946 */ /* 0x000fea0003800000 */
[----:B------:R-:W1:Y:S01]  /*2950*/  LDC R99, c[0x0][0x3d4] ;  /* 0x0000f500ff637b82 */ /* 0x000e620000000800 */
[----:B------:R-:W-:Y:S01]  /*2960*/  SHF.R.S32.HI R30, RZ, 0x1f, R31 ;  /* 0x0000001fff1e7819 */ /* 0x000fe2000001141f */
[-C--:B------:R-:W-:Y:S01]  /*2970*/  IMAD R15, R87, R31.reuse, RZ ;  /* 0x0000001f570f7224 */ /* 0x080fe200078e02ff */
[----:B------:R-:W-:Y:S01]  /*2980*/  BSSY B0, `(.L_x_1107) ;  /* 0x00003c9000007945 */ /* 0x000fe20003800000 */
[----:B------:R-:W-:-:S04]  /*2990*/  IMAD.WIDE.U32 R56, R6, R31, RZ ;  /* 0x0000001f06387225 */ /* 0x000fc800078e00ff */
[----:B------:R-:W-:Y:S01]  /*29a0*/  IMAD R15, R30, R6, R15 ;  /* 0x000000061e0f7224 */ /* 0x000fe200078e020f */
[----:B------:R-:W-:-:S03]  /*29b0*/  IADD3 R20, P2, R84, R56, RZ ;  /* 0x0000003854147210 */ /* 0x000fc60007f5e0ff */
[----:B------:R-:W-:-:S04]  /*29c0*/  IMAD.IADD R91, R57, 0x1, R15 ;  /* 0x00000001395b7824 */ /* 0x000fc800078e020f */
[----:B------:R-:W-:Y:S01]  /*29d0*/  IMAD.X R25, R91, 0x1, R83, P2 ;  /* 0x000000015b197824 */ /* 0x000fe200010e0653 */
[C---:B0-----:R-:W-:Y:S02]  /*29e0*/  LEA R32, P3, R20.reuse, R88, 0x1 ;  /* 0x0000005814207211 */ /* 0x041fe400078608ff */
[----:B------:R-:W-:Y:S02]  /*29f0*/  ISETP.GT.AND P2, PT, R31, R76, PT ;  /* 0x0000004c1f00720c */ /* 0x000fe40003f44270 */
[----:B------:R-:W-:Y:S01]  /*2a00*/  LEA.HI.X R33, R20, R89, R25, 0x1, P3 ;  /* 0x0000005914217211 */ /* 0x000fe200018f0c19 */
[----:B------:R-:W-:Y:S01]  /*2a10*/  IMAD.MOV.U32 R25, RZ, RZ, R31 ;  /* 0x000000ffff197224 */ /* 0x000fe200078e001f */
[----:B-1----:R-:W-:Y:S01]  /*2a20*/  ISETP.GE.AND P3, PT, R99, 0x1, PT ;  /* 0x000000016300780c */ /* 0x002fe20003f66270 */
[----:B--2---:R-:W-:-:S04]  /*2a30*/  IMAD R15, R18, 0x3000, R28 ;  /* 0x00003000120f7824 */ /* 0x004fc800078e021c */
[C---:B------:R-:W-:Y:S02]  /*2a40*/  VIADD R29, R15.reuse, 0x10 ;  /* 0x000000100f1d7836 */ /* 0x040fe40000000000 */
[C---:B------:R-:W-:Y:S02]  /*2a50*/  @P4 VIADD R29, R15.reuse, 0xfffffff0 ;  /* 0xfffffff00f1d4836 */ /* 0x040fe40000000000 */
[--C-:B------:R-:W-:Y:S02]  /*2a60*/  IMAD R80, R15, 0x2, R26.reuse ;  /* 0x000000020f507824 */ /* 0x100fe400078e021a */
[----:B------:R-:W-:Y:S02]  /*2a70*/  IMAD R20, R29, 0x2, R26 ;  /* 0x000000021d147824 */ /* 0x000fe400078e021a */
[----:B------:R-:W-:Y:S05]  /*2a80*/  @!P3 BRA `(.L_x_1108) ;  /* 0x000000380060b947 */ /* 0x000fea0003800000 */
[----:B------:R-:W-:Y:S01]  /*2a90*/  ULDC.U8 UR4, c[0x0][0x3f0] ;  /* 0x0000fc0000047ab9 */ /* 0x000fe20000000000 */
[-C--:B------:R-:W-:Y:S01]  /*2aa0*/  IMAD R15, R93, R31.reuse, RZ ;  /* 0x0000001f5d0f7224 */ /* 0x080fe200078e02ff */
[----:B------:R-:W-:Y:S01]  /*2ab0*/  ISETP.NE.AND P3, PT, RZ, UR4, PT ;  /* 0x00000004ff007c0c */ /* 0x000fe2000bf65270 */
[----:B------:R-:W-:Y:S02]  /*2ac0*/  IMAD R28, R92, R31, RZ ;  /* 0x0000001f5c1c7224 */ /* 0x000fe400078e02ff */
        /* <DEDUP_REMOVED lines=69> */
.L_x_1111:
[----:B------:R-:W-:Y:S05]  /*2f20*/  BSYNC B1 ;  /* 0x0000000000017941 */ /* 0x000fea0003800000 */
.L_x_1110:
[----:B-----5:R-:W-:Y:S01]  /*2f30*/  IMAD.MOV.U32 R15, RZ, RZ, R34 ;  /* 0x000000ffff0f7224 */ /* 0x020fe200078e0022 */
[----:B------:R-:W-:Y:S01]  /*2f40*/  ISETP.NE.AND P3, PT, R157, 0x3, PT ;  /* 0x000000039d00780c */ /* 0x000fe20003f65270 */
[----:B0-----:R-:W-:Y:S02]  /*2f50*/  IMAD.MOV.U32 R28, RZ, RZ, R35 ;  /* 0x000000ffff1c7224 */ /* 0x001fe400078e0023 */
[----:B------:R-:W-:Y:S02]  /*2f60*/  IMAD.MOV.U32 R29, RZ, RZ, R38 ;  /* 0x000000ffff1d7224 */ /* 0x000fe400078e0026 */
        /* <DEDUP_REMOVED lines=31> */
[----:B------:R-:W-:-:S04]  /*3160*/  PRMT R119, R15, 0x5410, R28 ;  /* 0x000054100f777816 */ /* 0x000fc8000000001c */
[----:B------:R-:W-:Y:S01]  /*3170*/  PRMT R117, R29, 0x5410, R30 ;  /* 0x000054101d757816 */ /* 0x000fe2000000001e */
[----:B------:R-:W-:Y:S06]  /*3180*/  @!P3 BRA `(.L_x_1112) ;  /* 0x000000000004b947 */ /* 0x000fec0003800000 */
[----:B------:R-:W-:Y:S01]  /*3190*/  BPT.TRAP 0x1 ;  /* 0x000000040000795c */ /* 0x000fe20000300000 */
.L_x_1112:
[----:B------:R-:W2:Y:S01]  /*31a0*/  LDL R28, [R1+0x8] ;  /* 0x00000800011c7983 */ /* 0x000ea20000100800 */
[----:B------:R-:W-:Y:S01]  /*31b0*/  IMAD R15, R18, 0x8, R2 ;  /* 0x00000008120f7824 */ /* 0x000fe200078e0202 */
[----:B------:R-:W-:Y:S01]  /*31c0*/  BSSY B1, `(.L_x_1113) ;  /* 0x0000004000017945 */ /* 0x000fe20003800000 */
[----:B--2---:R-:W-:-:S04]  /*31d0*/  SHF.L.U32 R86, R28, 0x1f, RZ ;  /* 0x0000001f1c567819 */ /* 0x004fc800000006ff */
[----:B------:R-:W0:Y:S02]  /*31e0*/  SYNCS.PHASECHK.TRANS64.TRYWAIT P5, [R15+URZ+0x2d890], R86 ;  /* 0x02d890560f0075a7 */ /* 0x000e2400080a017f */
[----:B0-----:R-:W-:Y:S05]  /*31f0*/  @!P5 BRA `(.L_x_1114) ;  /* 0x000001c80048d947 */ /* 0x001fea0003800000 */
.L_x_1420:
[----:B------:R-:W-:Y:S05]  /*3200*/  BSYNC B1 ;  /* 0x0000000000017941 */ /* 0x000fea0003800000 */
.L_x_1113:
        /* <DEDUP_REMOVED lines=8> */
[--C-:B------:R-:W-:Y:S01]  /*3290*/  SHF.R.U64 R90, R58, 0x10, R59.reuse ;  /* 0x000000103a5a7819 */ /* 0x100fe2000000123b */
[--C-:B--2---:R-:W-:Y:S01]  /*32a0*/  HADD2.F32 R110, -RZ, R31.reuse.H0_H0 ;  /* 0x2000001fff6e7230 */ /* 0x104fe20000004100 */
[----:B------:R-:W-:Y:S02]  /*32b0*/  SHF.R.U32.HI R58, RZ, 0x10, R59 ;  /* 0x00000010ff3a7819 */ /* 0x000fe4000001163b */
[--C-:B------:R-:W-:Y:S01]  /*32c0*/  SHF.R.U64 R59, R88, 0x10, R89.reuse ;  /* 0x00000010583b7819 */ /* 0x100fe20000001259 */
[----:B------:R-:W-:Y:S01]  /*32d0*/  HADD2.F32 R88, -RZ, R31.H1_H1 ;  /* 0x3000001fff587230 */ /* 0x000fe20000004100 */
[----:B------:R-:W-:Y:S01]  /*32e0*/  SHF.R.U32.HI R113, RZ, 0x10, R89 ;  /* 0x00000010ff717819 */ /* 0x000fe20000011659 */
[----:B------:R-:W-:Y:S02]  /*32f0*/  HADD2.F32 R90, -RZ, R90.H0_H0 ;  /* 0x2000005aff5a7230 */ /* 0x000fe40000004100 */
[----:B------:R-:W-:Y:S02]  /*3300*/  HADD2.F32 R120, -RZ, R59.H0_H0 ;  /* 0x2000003bff787230 */ /* 0x000fe40000004100 */
[----:B------:R-:W-:-:S02]  /*3310*/  HADD2.F32 R113, -RZ, R113.H0_H0 ;  /* 0x20000071ff717230 */ /* 0x000fc40000004100 */
[--C-:B------:R-:W-:Y:S02]  /*3320*/  HADD2.F32 R59, -RZ, R29.reuse.H1_H1 ;  /* 0x3000001dff3b7230 */ /* 0x100fe40000004100 */
[----:B------:R-:W-:Y:S02]  /*3330*/  HADD2.F32 R29, -RZ, R29.H0_H0 ;  /* 0x2000001dff1d7230 */ /* 0x000fe40000004100 */
[-C--:B------:R-:W-:Y:S01]  /*3340*/  FMUL.FTZ R31, R88, R113.reuse ;  /* 0x00000071581f7220 */ /* 0x080fe20000410000 */
[----:B------:R-:W-:Y:S02]  /*3350*/  HADD2.F32 R89, -RZ, R58.H0_H0 ;  /* 0x2000003aff597230 */ /* 0x000fe40000004100 */
[-C--:B------:R-:W-:Y:S01]  /*3360*/  FMUL.FTZ R58, R59, R120.reuse ;  /* 0x000000783b3a7220 */ /* 0x080fe20000410000 */
[C---:B------:R-:W-:Y:S01]  /*3370*/  FMUL.FTZ R113, R110.reuse, R113 ;  /* 0x000000716e717220 */ /* 0x040fe20000410000 */
[C---:B------:R-:W-:Y:S02]  /*3380*/  FMUL.FTZ R120, R29.reuse, R120 ;  /* 0x000000781d787220 */ /* 0x040fe40000410000 */
[-C--:B------:R-:W-:Y:S01]  /*3390*/  FFMA.FTZ R29, R29, R90.reuse, -R58 ;  /* 0x0000005a1d1d7223 */ /* 0x080fe2000001083a */
[-C--:B------:R-:W-:Y:S01]  /*33a0*/  FFMA.FTZ R31, R110, R89.reuse, -R31 ;  /* 0x000000596e1f7223 */ /* 0x080fe2000001081f */
[----:B------:R-:W-:Y:S01]  /*33b0*/  FFMA.FTZ R58, R59, R90, R120 ;  /* 0x0000005a3b3a7223 */ /* 0x000fe20000010078 */
[----:B------:R-:W-:Y:S01]  /*33c0*/  FFMA.FTZ R88, R88, R89, R113 ;  /* 0x0000005958587223 */ /* 0x000fe20000010071 */
[----:B------:R-:W-:-:S02]  /*33d0*/  HADD2.F32 R89, -RZ, R117.H0_H0 ;  /* 0x20000075ff597230 */ /* 0x000fc40000004100 */
[----:B------:R-:W-:Y:S01]  /*33e0*/  HADD2.F32 R90, -RZ, R117.H1_H1 ;  /* 0x30000075ff5a7230 */ /* 0x000fe20000004100 */
[----:B------:R-:W-:Y:S01]  /*33f0*/  F2FP.F16.F32.PACK_AB R29, R58, R29 ;  /* 0x0000001d3a1d723e */ /* 0x000fe200000000ff */
[----:B------:R-:W-:Y:S01]  /*3400*/  HADD2.F32 R110, -RZ, R28.H1_H1 ;  /* 0x3000001cff6e7230 */ /* 0x000fe20000004100 */
[----:B------:R-:W-:Y:S01]  /*3410*/  F2FP.F16.F32.PACK_AB R31, R88, R31 ;  /* 0x0000001f581f723e */ /* 0x000fe200000000ff */
[----:B------:R-:W-:Y:S02]  /*3420*/  HADD2.F32 R113, -RZ, R30.H1_H1 ;  /* 0x3000001eff717230 */ /* 0x000fe40000004100 */
[----:B------:R-:W-:Y:S02]  /*3430*/  HADD2.F32 R28, -RZ, R28.H0_H0 ;  /* 0x2000001cff1c7230 */ /* 0x000fe40000004100 */
[----:B------:R-:W-:Y:S02]  /*3440*/  HADD2.F32 R117, -RZ, R30.H0_H0 ;  /* 0x2000001eff757230 */ /* 0x000fe40000004100 */
[----:B------:R-:W-:Y:S01]  /*3450*/  FMUL.FTZ R120, R113, R90 ;  /* 0x0000005a71787220 */ /* 0x000fe20000410000 */
[----:B------:R-:W-:-:S02]  /*3460*/  HADD2.F32 R59, -RZ, R115.H1_H1 ;  /* 0x30000073ff3b7230 */ /* 0x000fc40000004100 */
[----:B------:R-:W-:Y:S02]  /*3470*/  HADD2.F32 R30, -RZ, R115.H0_H0 ;  /* 0x20000073ff1e7230 */ /* 0x000fe40000004100 */
[-C--:B------:R-:W-:Y:S01]  /*3480*/  FMUL.FTZ R115, R110, R89.reuse ;  /* 0x000000596e737220 */ /* 0x080fe20000410000 */
[C---:B------:R-:W-:Y:S01]  /*3490*/  FMUL.FTZ R89, R28.reuse, R89 ;  /* 0x000000591c597220 */ /* 0x040fe20000410000 */
[C---:B------:R-:W-:Y:S02]  /*34a0*/  FMUL.FTZ R90, R117.reuse, R90 ;  /* 0x0000005a755a7220 */ /* 0x040fe40000410000 */
[-C--:B------:R-:W-:Y:S01]  /*34b0*/  FFMA.FTZ R115, R28, R59.reuse, -R115 ;  /* 0x0000003b1c737223 */ /* 0x080fe20000010873 */
[----:B------:R-:W-:Y:S01]  /*34c0*/  FFMA.FTZ R110, R110, R59, R89 ;  /* 0x0000003b6e6e7223 */ /* 0x000fe20000010059 */
[-C--:B------:R-:W-:Y:S01]  /*34d0*/  FFMA.FTZ R120, R117, R30.reuse, -R120 ;  /* 0x0000001e75787223 */ /* 0x080fe20000010878 */
[----:B------:R-:W-:-:S03]  /*34e0*/  FFMA.FTZ R113, R113, R30, R90 ;  /* 0x0000001e71717223 */ /* 0x000fc6000001005a */
[----:B------:R-:W-:Y:S02]  /*34f0*/  F2FP.F16.F32.PACK_AB R28, R110, R115 ;  /* 0x000000736e1c723e */ /* 0x000fe400000000ff */
[----:B------:R-:W-:-:S07]  /*3500*/  F2FP.F16.F32.PACK_AB R30, R113, R120 ;  /* 0x00000078711e723e */ /* 0x000fce00000000ff */
.L_x_1119:
[----:B------:R-:W-:Y:S05]  /*3510*/  BSYNC B2 ;  /* 0x0000000000027941 */ /* 0x000fea0003800000 */
.L_x_1118:
[----:B--2---:R1:W-:Y:S02]  /*3520*/  STG.E.128 desc[UR38][R32.64], R28 ;  /* 0x0000001c20007986 */ /* 0x0043e4000c101d26 */
.L_x_1117:
[----:B------:R-:W-:Y:S05]  /*3530*/  BSYNC B1 ;  /* 0x0000000000017941 */ /* 0x000fea0003800000 */
.L_x_1116:
        /* <DEDUP_REMOVED lines=8> */
[----:B------:R-:W-:Y:S01]  /*35c0*/  SHF.R.U64 R58, R50, 0x10, R51 ;  /* 0x00000010323a7819 */ /* 0x000fe20000001233 */
[----:B--2---:R-:W-:Y:S01]  /*35d0*/  HADD2.F32 R88, -RZ, R29.H1_H1 ;  /* 0x3000001dff587230 */ /* 0x004fe20000004100 */
[----:B------:R-:W-:Y:S02]  /*35e0*/  SHF.R.U64 R59, R56, 0x10, R57 ;  /* 0x00000010383b7819 */ /* 0x000fe40000001239 */
[----:B------:R-:W-:Y:S01]  /*35f0*/  SHF.R.U32.HI R50, RZ, 0x10, R51 ;  /* 0x00000010ff327819 */ /* 0x000fe20000011633 */
[----:B------:R-:W-:Y:S01]  /*3600*/  IMAD.MOV.U32 R51, RZ, RZ, R31 ;  /* 0x000000ffff337224 */ /* 0x000fe200078e001f */
[----:B------:R-:W-:Y:S01]  /*3610*/  SHF.R.U32.HI R89, RZ, 0x10, R57 ;  /* 0x00000010ff597819 */ /* 0x000fe20000011639 */
[----:B------:R-:W-:Y:S02]  /*3620*/  HADD2.F32 R31, -RZ, R58.H0_H0 ;  /* 0x2000003aff1f7230 */ /* 0x000fe40000004100 */
[----:B------:R-:W-:Y:S02]  /*3630*/  HADD2.F32 R59, -RZ, R59.H0_H0 ;  /* 0x2000003bff3b7230 */ /* 0x000fe40000004100 */
[----:B------:R-:W-:-:S02]  /*3640*/  HADD2.F32 R58, -RZ, R29.H0_H0 ;  /* 0x2000001dff3a7230 */ /* 0x000fc40000004100 */
[----:B------:R-:W-:Y:S02]  /*3650*/  HADD2.F32 R89, -RZ, R89.H0_H0 ;  /* 0x20000059ff597230 */ /* 0x000fe40000004100 */
[-C--:B------:R-:W-:Y:S01]  /*3660*/  FMUL.FTZ R29, R88, R59.reuse ;  /* 0x0000003b581d7220 */ /* 0x080fe20000410000 */
[--C-:B------:R-:W-:Y:S02]  /*3670*/  HADD2.F32 R56, -RZ, R51.reuse.H1_H1 ;  /* 0x30000033ff387230 */ /* 0x100fe40000004100 */
[C---:B------:R-:W-:Y:S01]  /*3680*/  FMUL.FTZ R59, R58.reuse, R59 ;  /* 0x0000003b3a3b7220 */ /* 0x040fe20000410000 */
[----:B------:R-:W-:Y:S02]  /*3690*/  HADD2.F32 R51, -RZ, R51.H0_H0 ;  /* 0x20000033ff337230 */ /* 0x000fe40000004100 */
[----:B------:R-:W-:Y:S01]  /*36a0*/  FFMA.FTZ R29, R58, R31, -R29 ;  /* 0x0000001f3a1d7223 */ /* 0x000fe2000001081d */
[----:B------:R-:W-:Y:S02]  /*36b0*/  HADD2.F32 R57, -RZ, R50.H0_H0 ;  /* 0x20000032ff397230 */ /* 0x000fe40000004100 */
[----:B------:R-:W-:Y:S01]  /*36c0*/  FMUL.FTZ R90, R56, R89 ;  /* 0x00000059385a7220 */ /* 0x000fe20000410000 */
[----:B------:R-:W-:Y:S01]  /*36d0*/  FFMA.FTZ R50, R88, R31, R59 ;  /* 0x0000001f58327223 */ /* 0x000fe2000001003b */
[----:B------:R-:W-:Y:S01]  /*36e0*/  FMUL.FTZ R89, R51, R89 ;  /* 0x0000005933597220 */ /* 0x000fe20000410000 */
[----:B------:R-:W-:-:S02]  /*36f0*/  HADD2.F32 R59, -RZ, R119.H0_H0 ;  /* 0x20000077ff3b7230 */ /* 0x000fc40000004100 */
[-C--:B------:R-:W-:Y:S01]  /*3700*/  FFMA.FTZ R31, R51, R57.reuse, -R90 ;  /* 0x00000039331f7223 */ /* 0x080fe2000001085a */
[--C-:B------:R-:W-:Y:S02]  /*3710*/  HADD2.F32 R51, -RZ, R28.reuse.H1_H1 ;  /* 0x3000001cff337230 */ /* 0x100fe40000004100 */
[----:B------:R-:W-:Y:S01]  /*3720*/  FFMA.FTZ R56, R56, R57, R89 ;  /* 0x0000003938387223 */ /* 0x000fe20000010059 */
[----:B------:R-:W-:Y:S01]  /*3730*/  HADD2.F32 R28, -RZ, R28.H0_H0 ;  /* 0x2000001cff1c7230 */ /* 0x000fe20000004100 */
[----:B------:R-:W-:Y:S01]  /*3740*/  F2FP.F16.F32.PACK_AB R29, R50, R29 ;  /* 0x0000001d321d723e */ /* 0x000fe200000000ff */
[--C-:B------:R-:W-:Y:S02]  /*3750*/  HADD2.F32 R57, -RZ, R30.reuse.H1_H1 ;  /* 0x3000001eff397230 */ /* 0x100fe40000004100 */
[-C--:B------:R-:W-:Y:S01]  /*3760*/  FMUL.FTZ R89, R51, R59.reuse ;  /* 0x0000003b33597220 */ /* 0x080fe20000410000 */
[----:B------:R-:W-:Y:S02]  /*3770*/  HADD2.F32 R119, -RZ, R119.H1_H1 ;  /* 0x30000077ff777230 */ /* 0x000fe40000004100 */
[----:B------:R-:W-:Y:S01]  /*3780*/  FMUL.FTZ R88, R28, R59 ;  /* 0x0000003b1c587220 */ /* 0x000fe20000410000 */
[----:B------:R-:W-:Y:S01]  /*3790*/  HADD2.F32 R30, -RZ, R30.H0_H0 ;  /* 0x2000001eff1e7230 */ /* 0x000fe20000004100 */
[----:B------:R-:W-:Y:S01]  /*37a0*/  F2FP.F16.F32.PACK_AB R31, R56, R31 ;  /* 0x0000001f381f723e */ /* 0x000fe200000000ff */
[----:B------:R-:W-:-:S02]  /*37b0*/  HADD2.F32 R58, -RZ, R118.H0_H0 ;  /* 0x20000076ff3a7230 */ /* 0x000fc40000004100 */
[-C--:B------:R-:W-:Y:S01]  /*37c0*/  FMUL.FTZ R59, R57, R119.reuse ;  /* 0x00000077393b7220 */ /* 0x080fe20000410000 */
[----:B------:R-:W-:Y:S02]  /*37d0*/  HADD2.F32 R118, -RZ, R118.H1_H1 ;  /* 0x30000076ff767230 */ /* 0x000fe40000004100 */
[----:B------:R-:W-:Y:S01]  /*37e0*/  FMUL.FTZ R90, R30, R119 ;  /* 0x000000771e5a7220 */ /* 0x000fe20000410000 */
[-C--:B------:R-:W-:Y:S01]  /*37f0*/  FFMA.FTZ R89, R28, R58.reuse, -R89 ;  /* 0x0000003a1c597223 */ /* 0x080fe20000010859 */
[----:B------:R-:W-:Y:S01]  /*3800*/  FFMA.FTZ R88, R51, R58, R88 ;  /* 0x0000003a33587223 */ /* 0x000fe20000010058 */
[-C--:B------:R-:W-:Y:S01]  /*3810*/  FFMA.FTZ R59, R30, R118.reuse, -R59 ;  /* 0x000000761e3b7223 */ /* 0x080fe2000001083b */
[----:B------:R-:W-:-:S03]  /*3820*/  FFMA.FTZ R90, R57, R118, R90 ;  /* 0x00000076395a7223 */ /* 0x000fc6000001005a */
[----:B------:R-:W-:Y:S02]  /*3830*/  F2FP.F16.F32.PACK_AB R28, R88, R89 ;  /* 0x00000059581c723e */ /* 0x000fe400000000ff */
[----:B------:R-:W-:-:S07]  /*3840*/  F2FP.F16.F32.PACK_AB R30, R90, R59 ;  /* 0x0000003b5a1e723e */ /* 0x000fce00000000ff */
.L_x_1123:
[----:B------:R-:W-:Y:S05]  /*3850*/  BSYNC B2 ;  /* 0x0000000000027941 */ /* 0x000fea0003800000 */
.L_x_1122:
[----:B--2---:R2:W-:Y:S02]  /*3860*/  STG.E.128 desc[UR38][R32.64+0x20], R28 ;  /* 0x0000201c20007986 */ /* 0x0045e4000c101d26 */
.L_x_1121:
[----:B------:R-:W-:Y:S05]  /*3870*/  BSYNC B1 ;  /* 0x0000000000017941 */ /* 0x000fea0003800000 */
.L_x_1120:
        /* <DEDUP_REMOVED lines=8> */
[----:B------:R-:W-:Y:S02]  /*3900*/  SHF.R.U64 R51, R48, 0x10, R49 ;  /* 0x0000001030337819 */ /* 0x000fe40000001231 */
[--C-:B------:R-:W-:Y:S01]  /*3910*/  SHF.R.U64 R57, R46, 0x10, R47.reuse ;  /* 0x000000102e397819 */ /* 0x100fe2000000122f */
[----:B--2---:R-:W-:Y:S01]  /*3920*/  IMAD.MOV.U32 R46, RZ, RZ, R28 ;  /* 0x000000ffff2e7224 */ /* 0x004fe200078e001c */
[----:B------:R-:W-:Y:S01]  /*3930*/  SHF.R.U32.HI R50, RZ, 0x10, R47 ;  /* 0x00000010ff327819 */ /* 0x000fe2000001162f */
[----:B------:R-:W-:Y:S01]  /*3940*/  IMAD.MOV.U32 R47, RZ, RZ, R31 ;  /* 0x000000ffff2f7224 */ /* 0x000fe200078e001f */
[----:B------:R-:W-:Y:S01]  /*3950*/  SHF.R.U32.HI R56, RZ, 0x10, R49 ;  /* 0x00000010ff387819 */ /* 0x000fe20000011631 */
[----:B------:R-:W-:Y:S02]  /*3960*/  HADD2.F32 R51, -RZ, R51.H0_H0 ;  /* 0x20000033ff337230 */ /* 0x000fe40000004100 */
[--C-:B------:R-:W-:Y:S02]  /*3970*/  HADD2.F32 R31, -RZ, R29.reuse.H1_H1 ;  /* 0x3000001dff1f7230 */ /* 0x100fe40000004100 */
[----:B------:R-:W-:-:S02]  /*3980*/  HADD2.F32 R28, -RZ, R29.H0_H0 ;  /* 0x2000001dff1c7230 */ /* 0x000fc40000004100 */
[----:B------:R-:W-:Y:S02]  /*3990*/  HADD2.F32 R56, -RZ, R56.H0_H0 ;  /* 0x20000038ff387230 */ /* 0x000fe40000004100 */
[-C--:B------:R-:W-:Y:S01]  /*39a0*/  FMUL.FTZ R29, R31, R51.reuse ;  /* 0x000000331f1d7220 */ /* 0x080fe20000410000 */
[----:B------:R-:W-:Y:S02]  /*39b0*/  HADD2.F32 R48, -RZ, R47.H1_H1 ;  /* 0x3000002fff307230 */ /* 0x000fe40000004100 */
[----:B------:R-:W-:Y:S01]  /*39c0*/  FMUL.FTZ R58, R28, R51 ;  /* 0x000000331c3a7220 */ /* 0x000fe20000410000 */
[----:B------:R-:W-:Y:S02]  /*39d0*/  HADD2.F32 R49, -RZ, R57.H0_H0 ;  /* 0x20000039ff317230 */ /* 0x000fe40000004100 */
[----:B------:R-:W-:Y:S02]  /*39e0*/  HADD2.F32 R47, -RZ, R47.H0_H0 ;  /* 0x2000002fff2f7230 */ /* 0x000fe40000004100 */
[----:B------:R-:W-:Y:S01]  /*39f0*/  FMUL.FTZ R88, R48, R56 ;  /* 0x0000003830587220 */ /* 0x000fe20000410000 */
[----:B------:R-:W-:-:S02]  /*3a00*/  HADD2.F32 R50, -RZ, R50.H0_H0 ;  /* 0x20000032ff327230 */ /* 0x000fc40000004100 */
[-C--:B------:R-:W-:Y:S01]  /*3a10*/  FFMA.FTZ R28, R28, R49.reuse, -R29 ;  /* 0x000000311c1c7223 */ /* 0x080fe2000001081d */
[----:B------:R-:W-:Y:S01]  /*3a20*/  FFMA.FTZ R29, R31, R49, R58 ;  /* 0x000000311f1d7223 */ /* 0x000fe2000001003a */
[----:B------:R-:W-:Y:S02]  /*3a30*/  HADD2.F32 R31, -RZ, R46.H1_H1 ;  /* 0x3000002eff1f7230 */ /* 0x000fe40000004100 */
[C---:B------:R-:W-:Y:S01]  /*3a40*/  FMUL.FTZ R51, R47.reuse, R56 ;  /* 0x000000382f337220 */ /* 0x040fe20000410000 */
[----:B------:R-:W-:Y:S01]  /*3a50*/  FFMA.FTZ R88, R47, R50, -R88 ;  /* 0x000000322f587223 */ /* 0x000fe20000010858 */
[----:B------:R-:W-:Y:S01]  /*3a60*/  HADD2.F32 R49, -RZ, R116.H0_H0 ;  /* 0x20000074ff317230 */ /* 0x000fe20000004100 */
[----:B------:R-:W-:Y:S01]  /*3a70*/  F2FP.F16.F32.PACK_AB R29, R29, R28 ;  /* 0x0000001c1d1d723e */ /* 0x000fe200000000ff */
[----:B------:R-:W-:Y:S02]  /*3a80*/  HADD2.F32 R46, -RZ, R46.H0_H0 ;  /* 0x2000002eff2e7230 */ /* 0x000fe40000004100 */
[----:B------:R-:W-:Y:S01]  /*3a90*/  FFMA.FTZ R57, R48, R50, R51 ;  /* 0x0000003230397223 */ /* 0x000fe20000010033 */
[----:B------:R-:W-:-:S02]  /*3aa0*/  HADD2.F32 R116, -RZ, R116.H1_H1 ;  /* 0x30000074ff747230 */ /* 0x000fc40000004100 */
[-C--:B------:R-:W-:Y:S01]  /*3ab0*/  FMUL.FTZ R51, R31, R49.reuse ;  /* 0x000000311f337220 */ /* 0x080fe20000410000 */
[--C-:B------:R-:W-:Y:S02]  /*3ac0*/  HADD2.F32 R47, -RZ, R30.reuse.H1_H1 ;  /* 0x3000001eff2f7230 */ /* 0x100fe40000004100 */
[----:B------:R-:W-:Y:S01]  /*3ad0*/  FMUL.FTZ R50, R46, R49 ;  /* 0x000000312e327220 */ /* 0x000fe20000410000 */
[----:B------:R-:W-:Y:S02]  /*3ae0*/  HADD2.F32 R30, -RZ, R30.H0_H0 ;  /* 0x2000001eff1e7230 */ /* 0x000fe40000004100 */
[--C-:B------:R-:W-:Y:S02]  /*3af0*/  HADD2.F32 R48, -RZ, R114.reuse.H0_H0 ;  /* 0x20000072ff307230 */ /* 0x100fe40000004100 */
[-C--:B------:R-:W-:Y:S01]  /*3b00*/  FMUL.FTZ R49, R47, R116.reuse ;  /* 0x000000742f317220 */ /* 0x080fe20000410000 */
        /* <DEDUP_REMOVED lines=8> */
[----:B------:R-:W-:-:S07]  /*3b90*/  F2FP.F16.F32.PACK_AB R30, R116, R49 ;  /* 0x00000031741e723e */ /* 0x000fce00000000ff */
.L_x_1127:
[----:B------:R-:W-:Y:S05]  /*3ba0*/  BSYNC B2 ;  /* 0x0000000000027941 */ /* 0x000fea0003800000 */
.L_x_1126:
[----:B--2---:R3:W-:Y:S02]  /*3bb0*/  STG.E.128 desc[UR38][R32.64+0x40], R28 ;  /* 0x0000401c20007986 */ /* 0x0047e4000c101d26 */
.L_x_1125:
[----:B------:R-:W-:Y:S05]  /*3bc0*/  BSYNC B1 ;  /* 0x0000000000017941 */ /* 0x000fea0003800000 */
.L_x_1124:
        /* <DEDUP_REMOVED lines=49> */
.L_x_1131:
[----:B------:R-:W-:Y:S05]  /*3ee0*/  BSYNC B2 ;  /* 0x0000000000027941 */ /* 0x000fea0003800000 */
.L_x_1130:
[----:B--2---:R4:W-:Y:S02]  /*3ef0*/  STG.E.128 desc[UR38][R32.64+0x60], R28 ;  /* 0x0000601c20007986 */ /* 0x0049e4000c101d26 */
.L_x_1129:
[----:B------:R-:W-:Y:S05]  /*3f00*/  BSYNC B1 ;  /* 0x0000000000017941 */ /* 0x000fea0003800000 */
.L_x_1128:
        /* <DEDUP_REMOVED lines=20> */
[C---:B------:R-:W-:Y:S01]  /*4050*/  FMUL.FTZ R41, R29.reuse, R41 ;  /* 0x000000291d297220 */ /* 0x040fe20000410000 */
[----:B------:R-:W-:Y:S02]  /*4060*/  HADD2.F32 R31, -RZ, R31.H0_H0 ;  /* 0x2000001fff1f7230 */ /* 0x000fe40000004100 */
[-C--:B------:R-:W-:Y:S01]  /*4070*/  FFMA.FTZ R46, R29, R40.reuse, -R46 ;  /* 0x000000281d2e7223 */ /* 0x080fe2000001082e */
[----:B------:R-:W-:Y:S01]  /*4080*/  FFMA.FTZ R43, R30, R40, R41 ;  /* 0x000000281e2b7223 */ /* 0x000fe20000010029 */
[----:B------:R-:W-:Y:S02]  /*4090*/  HADD2.F32 R42, -RZ, R42.H0_H0 ;  /* 0x2000002aff2a7230 */ /* 0x000fe40000004100 */
[----:B------:R-:W-:Y:S01]  /*40a0*/  FMUL.FTZ R48, R39, R44 ;  /* 0x0000002c27307220 */ /* 0x000fe20000410000 */
[----:B------:R-:W-:-:S02]  /*40b0*/  HADD2.F32 R40, -RZ, R55.H0_H0 ;  /* 0x20000037ff287230 */ /* 0x000fc40000004100 */
[C---:B------:R-:W-:Y:S01]  /*40c0*/  FMUL.FTZ R44, R31.reuse, R44 ;  /* 0x0000002c1f2c7220 */ /* 0x040fe20000410000 */
[----:B------:R-:W-:Y:S02]  /*40d0*/  HADD2.F32 R55, -RZ, R55.H1_H1 ;  /* 0x30000037ff377230 */ /* 0x000fe40000004100 */
[-C--:B------:R-:W-:Y:S01]  /*40e0*/  FFMA.FTZ R48, R31, R42.reuse, -R48 ;  /* 0x0000002a1f307223 */ /* 0x080fe20000010830 */
[----:B------:R-:W-:Y:S02]  /*40f0*/  HADD2.F32 R29, -RZ, R28.H1_H1 ;  /* 0x3000001cff1d7230 */ /* 0x000fe40000004100 */
[----:B------:R-:W-:Y:S01]  /*4100*/  FFMA.FTZ R47, R39, R42, R44 ;  /* 0x0000002a272f7223 */ /* 0x000fe2000001002c */
[----:B------:R-:W-:Y:S02]  /*4110*/  HADD2.F32 R30, -RZ, R38.H1_H1 ;  /* 0x30000026ff1e7230 */ /* 0x000fe40000004100 */
[----:B------:R-:W-:Y:S02]  /*4120*/  HADD2.F32 R28, -RZ, R28.H0_H0 ;  /* 0x2000001cff1c7230 */ /* 0x000fe40000004100 */
[----:B------:R-:W-:Y:S01]  /*4130*/  FMUL.FTZ R41, R29, R40 ;  /* 0x000000281d297220 */ /* 0x000fe20000410000 */
[----:B------:R-:W-:-:S02]  /*4140*/  HADD2.F32 R38, -RZ, R38.H0_H0 ;  /* 0x20000026ff267230 */ /* 0x000fc40000004100 */
[-C--:B------:R-:W-:Y:S01]  /*4150*/  FMUL.FTZ R45, R30, R55.reuse ;  /* 0x000000371e2d7220 */ /* 0x080fe20000410000 */
[--C-:B------:R-:W-:Y:S02]  /*4160*/  HADD2.F32 R31, -RZ, R54.reuse.H1_H1 ;  /* 0x30000036ff1f7230 */ /* 0x100fe40000004100 */
[----:B------:R-:W-:Y:S01]  /*4170*/  FMUL.FTZ R40, R28, R40 ;  /* 0x000000281c287220 */ /* 0x000fe20000410000 */
        /* <DEDUP_REMOVED lines=10> */
.L_x_1135:
[----:B------:R-:W-:Y:S05]  /*4220*/  BSYNC B2 ;  /* 0x0000000000027941 */ /* 0x000fea0003800000 */
.L_x_1134:
[----:B--2---:R1:W-:Y:S02]  /*4230*/  STG.E.128 desc[UR38][R32.64+0x80], R28 ;  /* 0x0000801c20007986 */ /* 0x0043e4000c101d26 */
.L_x_1133:
[----:B------:R-:W-:Y:S05]  /*4240*/  BSYNC B1 ;  /* 0x0000000000017941 */ /* 0x000fea0003800000 */
.L_x_1132:
        /* <DEDUP_REMOVED lines=48> */
.L_x_1137:
[----:B------:R-:W-:Y:S05]  /*4550*/  BSYNC B1 ;  /* 0x0000000000017941 */ /* 0x000fea0003800000 */
.L_x_1136:
[----:B--2---:R1:W-:Y:S01]  /*4560*/  STG.E.128 desc[UR38][R32.64+0xa0], R28 ;  /* 0x0000a01c20007986 */ /* 0x0043e2000c101d26 */
[----:B------:R-:W-:Y:S05]  /*4570*/  BRA `(.L_x_1115) ;  /* 0x0000002000247947 */ /* 0x000fea0003800000 */
.L_x_1109:
        /* <DEDUP_REMOVED lines=18> */
[----:B------:R-:W-:Y:S02]  /*46a0*/  CS2R R36, SRZ ;  /* 0x0000000000247805 */ /* 0x000fe4000001ff00 */
[----:B------:R-:W-:Y:S01]  /*46b0*/  CS2R R50, SRZ ;  /* 0x0000000000327805 */ /* 0x000fe2000001ff00 */
[----:B------:R-:W-:Y:S01]  /*46c0*/  IMAD.X R29, R15, 0x1, R79, P3 ;  /* 0x000000010f1d7824 */ /* 0x000fe200018e064f */
[----:B------:R-:W-:Y:S02]  /*46d0*/  IADD3 R15, P3, R64, R52, RZ ;  /* 0x00000034400f7210 */ /* 0x000fe40007f7e0ff */
[----:B------:R-:W-:-:S03]  /*46e0*/  CS2R R48, SRZ ;  /* 0x0000000000307805 */ /* 0x000fc6000001ff00 */
        /* <DEDUP_REMOVED lines=9> */
[----:B------:R-:W-:Y:S02]  /*4780*/  CS2R R32, SRZ ;  /* 0x0000000000207805 */ /* 0x000fe4000001ff00 */
[----:B------:R-:W-:Y:S02]  /*4790*/  CS2R R46, SRZ ;  /* 0x00000000002e7805 */ /* 0x000fe4000001ff00 */
[----:B------:R-:W-:-:S05]  /*47a0*/  CS2R R44, SRZ ;  /* 0x00000000002c7805 */ /* 0x000fca000001ff00 */
[----:B------:R0:W5:Y:S04]  /*47b0*/  @!P3 LDG.E.128 R36, desc[UR38][R52.64] ;  /* 0x000000263424b981 */ /* 0x000168000c1e1d00 */
[----:B------:R0:W5:Y:S01]  /*47c0*/  @!P3 LDG.E.128 R48, desc[UR38][R54.64] ;  /* 0x000000263630b981 */ /* 0x000162000c1e1d00 */
[----:B------:R-:W-:Y:S01]  /*47d0*/  ISETP.GE.AND P3, PT, R58, R99, PT ;  /* 0x000000633a00720c */ /* 0x000fe20003f66270 */
[----:B------:R-:W-:Y:S01]  /*47e0*/  VIADD R58, R19, 0x20 ;  /* 0x00000020133a7836 */ /* 0x000fe20000000000 */
[----:B------:R-:W-:Y:S02]  /*47f0*/  CS2R R30, SRZ ;  /* 0x00000000001e7805 */ /* 0x000fe4000001ff00 */
[----:B------:R-:W-:Y:S02]  /*4800*/  CS2R R28, SRZ ;  /* 0x00000000001c7805 */ /* 0x000fe4000001ff00 */
[----:B------:R-:W-:-:S02]  /*4810*/  CS2R R42, SRZ ;  /* 0x00000000002a7805 */ /* 0x000fc4000001ff00 */
[----:B------:R-:W-:-:S05]  /*4820*/  CS2R R40, SRZ ;  /* 0x0000000000287805 */ /* 0x000fca000001ff00 */
[----:B------:R0:W5:Y:S04]  /*4830*/  @!P3 LDG.E.128 R32, desc[UR38][R52.64+0x20] ;  /* 0x000020263420b981 */ /* 0x000168000c1e1d00 */
[----:B------:R0:W5:Y:S01]  /*4840*/  @!P3 LDG.E.128 R44, desc[UR38][R54.64+0x20] ;  /* 0x00002026362cb981 */ /* 0x000162000c1e1d00 */
[----:B------:R-:W-:-:S13]  /*4850*/  ISETP.GE.AND P3, PT, R58, R99, PT ;  /* 0x000000633a00720c */ /* 0x000fda0003f66270 */
[----:B------:R0:W5:Y:S04]  /*4860*/  @!P3 LDG.E.128 R28, desc[UR38][R52.64+0x40] ;  /* 0x00004026341cb981 */ /* 0x000168000c1e1d00 */
[----:B------:R0:W5:Y:S02]  /*4870*/  @!P3 LDG.E.128 R40, desc[UR38][R54.64+0x40] ;  /* 0x000040263628b981 */ /* 0x000164000c1e1d00 */
.L_x_1139:
[----:B------:R-:W-:Y:S05]  /*4880*/  BSYNC B1 ;  /* 0x0000000000017941 */ /* 0x000fea0003800000 */
.L_x_1138:
        /* <DEDUP_REMOVED lines=40> */
[----:B------:R-:W-:Y:S02]  /*4b10*/  PRMT R126, R126, 0x5410, R52 ;  /* 0x000054107e7e7816 */ /* 0x000fe40000000034 */
[----:B------:R-:W-:Y:S02]  /*4b20*/  PRMT R131, R15, 0x5410, R53 ;  /* 0x000054100f837816 */ /* 0x000fe40000000035 */
[----:B------:R-:W-:Y:S01]  /*4b30*/  PRMT R121, R54, 0x7610, R121 ;  /* 0x0000761036797816 */ /* 0x000fe20000000079 */
[----:B------:R-:W-:Y:S06]  /*4b40*/  @!P3 BRA `(.L_x_1140) ;  /* 0x000000000004b947 */ /* 0x000fec0003800000 */
[----:B------:R-:W-:Y:S01]  /*4b50*/  BPT.TRAP 0x1 ;  /* 0x000000040000795c */ /* 0x000fe20000300000 */
.L_x_1140:
[----:B------:R-:W2:Y:S01]  /*4b60*/  LDL R52, [R1+0x8] ;  /* 0x0000080001347983 */ /* 0x000ea20000100800 */
[----:B------:R-:W-:Y:S01]  /*4b70*/  IMAD R15, R18, 0x8, R2 ;  /* 0x00000008120f7824 */ /* 0x000fe200078e0202 */
[----:B------:R-:W-:Y:S01]  /*4b80*/  BSSY B1, `(.L_x_1141) ;  /* 0x0000004000017945 */ /* 0x000fe20003800000 */
[----:B--2---:R-:W-:-:S04]  /*4b90*/  SHF.L.U32 R86, R52, 0x1f, RZ ;  /* 0x0000001f34567819 */ /* 0x004fc800000006ff */
[----:B------:R-:W0:Y:S02]  /*4ba0*/  SYNCS.PHASECHK.TRANS64.TRYWAIT P5, [R15+URZ+0x2d890], R86 ;  /* 0x02d890560f0075a7 */ /* 0x000e2400080a017f */
[----:B0-----:R-:W-:Y:S05]  /*4bb0*/  @!P5 BRA `(.L_x_1142) ;  /* 0x000001ac00ecd947 */ /* 0x001fea0003800000 */
.L_x_1421:
[----:B------:R-:W-:Y:S05]  /*4bc0*/  BSYNC B1 ;  /* 0x0000000000017941 */ /* 0x000fea0003800000 */
.L_x_1141:
[----:B------:R-:W-:Y:S05]  /*4bd0*/  @P4 BRA `(.L_x_1115) ;  /* 0x00000018008c4947 */ /* 0x000fea0003800000 */
[----:B------:R-:W1:Y:S01]  /*4be0*/  LDC R110, c[0x0][0x2e4] ;  /* 0x0000b900ff6e7b82 */ /* 0x000e620000000800 */
[----:B------:R-:W-:Y:S01]  /*4bf0*/  ISETP.NE.AND P4, PT, R9, RZ, PT ;  /* 0x000000ff0900720c */ /* 0x000fe20003f85270 */
[----:B------:R-:W-:Y:S01]  /*4c00*/  ULDC.64 UR4, c[0x0][0x2f0] ;  /* 0x0000bc0000047ab9 */ /* 0x000fe20000000a00 */
[----:B------:R-:W-:Y:S01]  /*4c10*/  SHF.R.S32.HI R52, RZ, 0x1f, R23 ;  /* 0x0000001fff347819 */ /* 0x000fe20000011417 */
[----:B------:R-:W-:Y:S01]  /*4c20*/  IMAD.MOV.U32 R90, RZ, RZ, R56 ;  /* 0x000000ffff5a7224 */ /* 0x000fe200078e0038 */
[----:B------:R-:W-:Y:S03]  /*4c30*/  BSSY B1, `(.L_x_1143) ;  /* 0x0000081000017945 */ /* 0x000fe60003800000 */
[----:B------:R-:W-:Y:S02]  /*4c40*/  IMAD R52, R52, UR4, RZ ;  /* 0x0000000434347c24 */ /* 0x000fe4000f8e02ff */
[----:B------:R-:W-:-:S04]  /*4c50*/  IMAD.WIDE.U32 R90, R23, UR4, R90 ;  /* 0x00000004175a7c25 */ /* 0x000fc8000f8e005a */
[----:B------:R-:W-:-:S04]  /*4c60*/  IMAD R53, R23, UR5, R52 ;  /* 0x0000000517357c24 */ /* 0x000fc8000f8e0234 */
[----:B------:R-:W-:Y:S02]  /*4c70*/  IMAD.IADD R112, R53, 0x1, R91 ;  /* 0x0000000135707824 */ /* 0x000fe400078e025b */
[----:B-1----:R-:W-:Y:S01]  /*4c80*/  IMAD.IADD R113, R110, 0x1, -R107 ;  /* 0x000000016e717824 */ /* 0x002fe200078e0a6b */
[----:B------:R-:W-:Y:S06]  /*4c90*/  @!P4 BRA `(.L_x_1144) ;  /* 0x0000000400e8c947 */ /* 0x000fec0003800000 */
[----:B------:R-:W2:Y:S04]  /*4ca0*/  LDL R58, [R1+0x18] ;  /* 0x00001800013a7983 */ /* 0x000ea80000100800 */
[----:B------:R-:W3:Y:S04]  /*4cb0*/  LDL R55, [R1+0x1c] ;  /* 0x00001c0001377983 */ /* 0x000ee80000100800 */
[----:B------:R-:W4:Y:S01]  /*4cc0*/  LDL R54, [R1+0x20] ;  /* 0x0000200001367983 */ /* 0x000f220000100800 */
[----:B------:R-:W-:Y:S01]  /*4cd0*/  SEL R52, R107, R113, !P0 ;  /* 0x000000716b347207 */ /* 0x000fe20004000000 */
[----:B------:R-:W-:Y:S01]  /*4ce0*/  BSSY B2, `(.L_x_1145) ;  /* 0x0000069000027945 */ /* 0x000fe20003800000 */
[----:B------:R-:W-:-:S02]  /*4cf0*/  ISETP.GE.AND P4, PT, R19, R99, PT ;  /* 0x000000631300720c */ /* 0x000fc40003f86270 */
[----:B------:R-:W-:-:S04]  /*4d00*/  SHF.R.S32.HI R53, RZ, 0x1f, R52 ;  /* 0x0000001fff357819 */ /* 0x000fc80000011434 */
[----:B------:R-:W-:-:S04]  /*4d10*/  LEA.HI R53, R53, R52, RZ, 0x4 ;  /* 0x0000003435357211 */ /* 0x000fc800078f20ff */
[----:B------:R-:W-:-:S04]  /*4d20*/  SHF.R.S32.HI R52, RZ, 0x4, R53 ;  /* 0x00000004ff347819 */ /* 0x000fc80000011435 */
[----:B------:R-:W-:-:S04]  /*4d30*/  LEA.HI.SX32 R52, R3, R52, 0x1d ;  /* 0x0000003403347211 */ /* 0x000fc800078feaff */
[----:B------:R-:W-:Y:S01]  /*4d40*/  SHF.R.S32.HI R53, RZ, 0x1f, R52 ;  /* 0x0000001fff357819 */ /* 0x000fe20000011434 */
[----:B------:R-:W-:-:S03]  /*4d50*/  IMAD.SHL.U32 R119, R52, 0x8, RZ ;  /* 0x0000000834777824 */ /* 0x000fc600078e00ff */
[----:B------:R-:W-:-:S05]  /*4d60*/  LEA.HI R52, R53, R52, RZ, 0x2 ;  /* 0x0000003435347211 */ /* 0x000fca00078f10ff */
[----:B------:R-:W-:-:S05]  /*4d70*/  IMAD.SHL.U32 R52, R52, 0x400, RZ ;  /* 0x0000040034347824 */ /* 0x000fca00078e00ff */
[----:B------:R-:W-:Y:S02]  /*4d80*/  LOP3.LUT R52, R52, 0x7ffff000, RZ, 0xc0, !PT ;  /* 0x7ffff00034347812 */ /* 0x000fe400078ec0ff */
[----:B--2---:R-:W-:-:S04]  /*4d90*/  LOP3.LUT R53, R58, 0x18, R119, 0xf8, !PT ;  /* 0x000000183a357812 */ /* 0x004fc800078ef877 */
[----:B---3--:R-:W-:Y:S01]  /*4da0*/  LOP3.LUT R53, R53, R55, RZ, 0x3c, !PT ;  /* 0x0000003735357212 */ /* 0x008fe200078e3cff */
[----:B------:R-:W-:-:S03]  /*4db0*/  IMAD R55, R18, 0x3000, R100 ;  /* 0x0000300012377824 */ /* 0x000fc600078e0264 */
[----:B----4-:R-:W-:Y:S01]  /*4dc0*/  IADD3 R53, R53, R52, R54 ;  /* 0x0000003435357210 */ /* 0x010fe20007ffe036 */
[----:B------:R-:W-:-:S04]  /*4dd0*/  IMAD R52, R55, 0x2, R2 ;  /* 0x0000000237347824 */ /* 0x000fc800078e0202 */
[----:B------:R-:W-:-:S04]  /*4de0*/  IMAD R53, R18, 0x3000, R53 ;  /* 0x0000300012357824 */ /* 0x000fc800078e0235 */
[----:B------:R-:W-:Y:S02]  /*4df0*/  IMAD R56, R53, 0x2, R2 ;  /* 0x0000000235387824 */ /* 0x000fe400078e0202 */
        /* <DEDUP_REMOVED lines=12> */
[-C--:B------:R-:W-:Y:S01]  /*4ec0*/  FMUL.FTZ R57, R122, R121.reuse ;  /* 0x000000797a397220 */ /* 0x080fe20000410000 */
[----:B------:R-:W-:Y:S02]  /*4ed0*/  HADD2.F32 R118, -RZ, R118.H1_H1 ;  /* 0x30000076ff767230 */ /* 0x000fe40000004100 */
[----:B------:R-:W-:Y:S02]  /*4ee0*/  HADD2.F32 R37, -RZ, R37.H0_H0 ;  /* 0x20000025ff257230 */ /* 0x000fe40000004100 */
[C---:B------:R-:W-:Y:S01]  /*4ef0*/  FMUL.FTZ R121, R124.reuse, R121 ;  /* 0x000000797c797220 */ /* 0x040fe20000410000 */
[----:B------:R-:W-:-:S03]  /*4f00*/  FFMA.FTZ R57, R124, R53, -R57 ;  /* 0x000000357c397223 */ /* 0x000fc60000010839 */
[----:B------:R-:W-:Y:S01]  /*4f10*/  FFMA.FTZ R53, R122, R53, R121 ;  /* 0x000000357a357223 */ /* 0x000fe20000010079 */
[--C-:B------:R-:W-:Y:S01]  /*4f20*/  SHF.R.U32.HI R121, RZ, 0x10, R49.reuse ;  /* 0x00000010ff797819 */ /* 0x100fe20000011631 */
[----:B------:R-:W-:Y:S01]  /*4f30*/  HADD2.F32 R122, -RZ, R126.H1_H1 ;  /* 0x3000007eff7a7230 */ /* 0x000fe20000004100 */
[----:B------:R-:W-:Y:S01]  /*4f40*/  SHF.R.U64 R49, R48, 0x10, R49 ;  /* 0x0000001030317819 */ /* 0x000fe20000001231 */
[----:B------:R-:W-:Y:S02]  /*4f50*/  HADD2.F32 R48, -RZ, R120.H1_H1 ;  /* 0x30000078ff307230 */ /* 0x000fe40000004100 */
[----:B------:R-:W-:Y:S02]  /*4f60*/  HADD2.F32 R121, -RZ, R121.H0_H0 ;  /* 0x20000079ff797230 */ /* 0x000fe40000004100 */
[----:B------:R-:W-:Y:S02]  /*4f70*/  HADD2.F32 R120, -RZ, R126.H0_H0 ;  /* 0x2000007eff787230 */ /* 0x000fe40000004100 */
[----:B------:R-:W-:-:S02]  /*4f80*/  HADD2.F32 R126, -RZ, R131.H1_H1 ;  /* 0x30000083ff7e7230 */ /* 0x000fc40000004100 */
[-C--:B------:R-:W-:Y:S01]  /*4f90*/  FMUL.FTZ R125, R48, R121.reuse ;  /* 0x00000079307d7220 */ /* 0x080fe20000410000 */
[C---:B------:R-:W-:Y:S01]  /*4fa0*/  FMUL.FTZ R121, R118.reuse, R121 ;  /* 0x0000007976797220 */ /* 0x040fe20000410000 */
[----:B------:R-:W-:Y:S02]  /*4fb0*/  HADD2.F32 R49, -RZ, R49.H0_H0 ;  /* 0x20000031ff317230 */ /* 0x000fe40000004100 */
[-C--:B------:R-:W-:Y:S01]  /*4fc0*/  FFMA.FTZ R118, R118, R37.reuse, -R125 ;  /* 0x0000002576767223 */ /* 0x080fe2000001087d */
[----:B------:R-:W-:Y:S01]  /*4fd0*/  FFMA.FTZ R48, R48, R37, R121 ;  /* 0x0000002530307223 */ /* 0x000fe20000010079 */
[----:B------:R-:W-:Y:S02]  /*4fe0*/  HADD2.F32 R37, -RZ, R59.H0_H0 ;  /* 0x2000003bff257230 */ /* 0x000fe40000004100 */
[----:B------:R-:W-:Y:S01]  /*4ff0*/  HADD2.F32 R121, -RZ, R55.H0_H0 ;  /* 0x20000037ff797230 */ /* 0x000fe20000004100 */
[----:B------:R-:W-:Y:S01]  /*5000*/  F2FP.F16.F32.PACK_AB R57, R118, R57 ;  /* 0x000000397639723e */ /* 0x000fe200000000ff */
[----:B------:R-:W-:-:S02]  /*5010*/  HADD2.F32 R125, -RZ, R131.H0_H0 ;  /* 0x20000083ff7d7230 */ /* 0x000fc40000004100 */
[-C--:B------:R-:W-:Y:S01]  /*5020*/  FMUL.FTZ R124, R37, R122.reuse ;  /* 0x0000007a257c7220 */ /* 0x080fe20000410000 */
[----:B------:R-:W-:Y:S01]  /*5030*/  F2FP.F16.F32.PACK_AB R48, R48, R53 ;  /* 0x000000353030723e */ /* 0x000fe200000000ff */
[C---:B------:R-:W-:Y:S01]  /*5040*/  FMUL.FTZ R122, R121.reuse, R122 ;  /* 0x0000007a797a7220 */ /* 0x040fe20000410000 */
[----:B------:R-:W-:Y:S02]  /*5050*/  IMAD.MOV.U32 R53, RZ, RZ, R57 ;  /* 0x000000ffff357224 */ /* 0x000fe400078e0039 */
[-C--:B------:R-:W-:Y:S01]  /*5060*/  FFMA.FTZ R124, R121, R120.reuse, -R124 ;  /* 0x00000078797c7223 */ /* 0x080fe2000001087c */
[----:B------:R-:W-:Y:S01]  /*5070*/  FFMA.FTZ R37, R37, R120, R122 ;  /* 0x0000007825257223 */ /* 0x000fe2000001007a */
[----:B------:R-:W-:Y:S01]  /*5080*/  SHF.R.U32.HI R120, RZ, 0x10, R39 ;  /* 0x00000010ff787819 */ /* 0x000fe20000011627 */
[----:B------:R-:W-:Y:S01]  /*5090*/  HADD2.F32 R122, -RZ, R55.H1_H1 ;  /* 0x30000037ff7a7230 */ /* 0x000fe20000004100 */
[--C-:B------:R-:W-:Y:S01]  /*50a0*/  SHF.R.U64 R39, R50, 0x10, R51.reuse ;  /* 0x0000001032277819 */ /* 0x100fe20000001233 */
[----:B------:R-:W-:Y:S01]  /*50b0*/  HADD2.F32 R50, -RZ, R59.H1_H1 ;  /* 0x3000003bff327230 */ /* 0x000fe20000004100 */
[----:B------:R-:W-:Y:S01]  /*50c0*/  SHF.R.U32.HI R51, RZ, 0x10, R51 ;  /* 0x00000010ff337819 */ /* 0x000fe20000011633 */
[----:B------:R-:W-:-:S02]  /*50d0*/  HADD2.F32 R59, -RZ, R120.H0_H0 ;  /* 0x20000078ff3b7230 */ /* 0x000fc40000004100 */
[----:B------:R-:W-:Y:S02]  /*50e0*/  HADD2.F32 R120, -RZ, R129.H1_H1 ;  /* 0x30000081ff787230 */ /* 0x000fe40000004100 */
[----:B------:R-:W-:Y:S02]  /*50f0*/  HADD2.F32 R51, -RZ, R51.H0_H0 ;  /* 0x20000033ff337230 */ /* 0x000fe40000004100 */
[----:B------:R-:W-:Y:S02]  /*5100*/  HADD2.F32 R39, -RZ, R39.H0_H0 ;  /* 0x20000027ff277230 */ /* 0x000fe40000004100 */
[----:B------:R-:W-:Y:S02]  /*5110*/  IMAD.MOV.U32 R57, RZ, RZ, R48 ;  /* 0x000000ffff397224 */ /* 0x000fe400078e0030 */
[-C--:B------:R-:W-:Y:S01]  /*5120*/  FMUL.FTZ R55, R50, R51.reuse ;  /* 0x0000003332377220 */ /* 0x080fe20000410000 */
[----:B------:R-:W-:-:S03]  /*5130*/  FMUL.FTZ R51, R122, R51 ;  /* 0x000000337a337220 */ /* 0x000fc60000410000 */
[-C--:B------:R-:W-:Y:S01]  /*5140*/  FFMA.FTZ R55, R122, R59.reuse, -R55 ;  /* 0x0000003b7a377223 */ /* 0x080fe20000010837 */
[----:B------:R-:W-:Y:S01]  /*5150*/  FFMA.FTZ R50, R50, R59, R51 ;  /* 0x0000003b32327223 */ /* 0x000fe20000010033 */
[----:B------:R-:W-:Y:S02]  /*5160*/  HADD2.F32 R51, -RZ, R56.H0_H0 ;  /* 0x20000038ff337230 */ /* 0x000fe40000004100 */
[----:B------:R-:W-:Y:S01]  /*5170*/  HADD2.F32 R59, -RZ, R52.H0_H0 ;  /* 0x20000034ff3b7230 */ /* 0x000fe20000004100 */
[----:B------:R-:W-:Y:S01]  /*5180*/  F2FP.F16.F32.PACK_AB R55, R55, R124 ;  /* 0x0000007c3737723e */ /* 0x000fe200000000ff */
[----:B------:R-:W-:Y:S02]  /*5190*/  HADD2.F32 R56, -RZ, R56.H1_H1 ;  /* 0x30000038ff387230 */ /* 0x000fe40000004100 */
[-C--:B------:R-:W-:Y:S01]  /*51a0*/  FMUL.FTZ R122, R51, R126.reuse ;  /* 0x0000007e337a7220 */ /* 0x080fe20000410000 */
[----:B------:R-:W-:Y:S02]  /*51b0*/  HADD2.F32 R52, -RZ, R52.H1_H1 ;  /* 0x30000034ff347230 */ /* 0x000fe40000004100 */
[C---:B------:R-:W-:Y:S01]  /*51c0*/  FMUL.FTZ R126, R59.reuse, R126 ;  /* 0x0000007e3b7e7220 */ /* 0x040fe20000410000 */
[----:B------:R-:W-:Y:S01]  /*51d0*/  FFMA.FTZ R122, R59, R120, -R122 ;  /* 0x000000783b7a7223 */ /* 0x000fe2000001087a */
[----:B------:R-:W-:-:S02]  /*51e0*/  FMUL.FTZ R59, R56, R49 ;  /* 0x00000031383b7220 */ /* 0x000fc40000410000 */
[----:B------:R-:W-:Y:S01]  /*51f0*/  FFMA.FTZ R126, R51, R120, R126 ;  /* 0x00000078337e7223 */ /* 0x000fe2000001007e */
[----:B------:R-:W-:Y:S02]  /*5200*/  HADD2.F32 R51, -RZ, R36.H0_H0 ;  /* 0x20000024ff337230 */ /* 0x000fe40000004100 */
[C---:B------:R-:W-:Y:S01]  /*5210*/  FMUL.FTZ R121, R52.reuse, R49 ;  /* 0x0000003134797220 */ /* 0x040fe20000410000 */
[--C-:B------:R-:W-:Y:S02]  /*5220*/  HADD2.F32 R36, -RZ, R58.reuse.H0_H0 ;  /* 0x2000003aff247230 */ /* 0x100fe40000004100 */
[----:B------:R-:W-:Y:S02]  /*5230*/  HADD2.F32 R58, -RZ, R58.H1_H1 ;  /* 0x3000003aff3a7230 */ /* 0x000fe40000004100 */
[-C--:B------:R-:W-:Y:S01]  /*5240*/  FFMA.FTZ R49, R52, R51.reuse, -R59 ;  /* 0x0000003334317223 */ /* 0x080fe2000001083b */
[----:B------:R-:W-:Y:S02]  /*5250*/  HADD2.F32 R52, -RZ, R54.H0_H0 ;  /* 0x20000036ff347230 */ /* 0x000fe40000004100 */
[----:B------:R-:W-:Y:S01]  /*5260*/  FFMA.FTZ R51, R56, R51, R121 ;  /* 0x0000003338337223 */ /* 0x000fe20000010079 */
[----:B------:R-:W-:-:S02]  /*5270*/  HADD2.F32 R59, -RZ, R129.H0_H0 ;  /* 0x20000081ff3b7230 */ /* 0x000fc40000004100 */
[-C--:B------:R-:W-:Y:S01]  /*5280*/  FMUL.FTZ R121, R36, R125.reuse ;  /* 0x0000007d24797220 */ /* 0x080fe20000410000 */
[----:B------:R-:W-:Y:S02]  /*5290*/  HADD2.F32 R54, -RZ, R54.H1_H1 ;  /* 0x30000036ff367230 */ /* 0x000fe40000004100 */
[----:B------:R-:W-:Y:S01]  /*52a0*/  FMUL.FTZ R125, R52, R125 ;  /* 0x0000007d347d7220 */ /* 0x000fe20000410000 */
[----:B------:R-:W-:Y:S01]  /*52b0*/  FMUL.FTZ R129, R58, R39 ;  /* 0x000000273a817220 */ /* 0x000fe20000410000 */
[-C--:B------:R-:W-:Y:S01]  /*52c0*/  FFMA.FTZ R121, R52, R59.reuse, -R121 ;  /* 0x0000003b34797223 */ /* 0x080fe20000010879 */
[----:B------:R-:W-:Y:S01]  /*52d0*/  F2FP.F16.F32.PACK_AB R52, R49, R122 ;  /* 0x0000007a3134723e */ /* 0x000fe200000000ff */
[----:B------:R-:W-:Y:S01]  /*52e0*/  FFMA.FTZ R125, R36, R59, R125 ;  /* 0x0000003b247d7223 */ /* 0x000fe2000001007d */
[----:B------:R-:W-:Y:S02]  /*52f0*/  HADD2.F32 R59, -RZ, R38.H0_H0 ;  /* 0x20000026ff3b7230 */ /* 0x000fe40000004100 */
[----:B------:R-:W-:Y:S01]  /*5300*/  FMUL.FTZ R39, R54, R39 ;  /* 0x0000002736277220 */ /* 0x000fe20000410000 */
[----:B------:R-:W-:-:S02]  /*5310*/  F2FP.F16.F32.PACK_AB R56, R51, R126 ;  /* 0x0000007e3338723e */ /* 0x000fc400000000ff */
[-C--:B------:R-:W-:Y:S01]  /*5320*/  FFMA.FTZ R54, R54, R59.reuse, -R129 ;  /* 0x0000003b36367223 */ /* 0x080fe20000010881 */
[----:B------:R-:W-:Y:S01]  /*5330*/  FFMA.FTZ R58, R58, R59, R39 ;  /* 0x0000003b3a3a7223 */ /* 0x000fe20000010027 */
[----:B------:R-:W-:-:S03]  /*5340*/  F2FP.F16.F32.PACK_AB R59, R50, R37 ;  /* 0x00000025323b723e */ /* 0x000fc600000000ff */
[----:B------:R-:W-:Y:S02]  /*5350*/  F2FP.F16.F32.PACK_AB R54, R54, R121 ;  /* 0x000000793636723e */ /* 0x000fe400000000ff */
[----:B------:R-:W-:-:S07]  /*5360*/  F2FP.F16.F32.PACK_AB R58, R58, R125 ;  /* 0x0000007d3a3a723e */ /* 0x000fce00000000ff */
.L_x_1146:
[----:B------:R-:W-:Y:S05]  /*5370*/  BSYNC B2 ;  /* 0x0000000000027941 */ /* 0x000fea0003800000 */
.L_x_1145:
[----:B------:R-:W-:-:S04]  /*5380*/  IADD3 R38, P4, P5, R60, R90, R75 ;  /* 0x0000005a3c267210 */ /* 0x000fc80007d9e04b */
[----:B------:R-:W-:Y:S02]  /*5390*/  IADD3.X R39, R0, R112, R96, P4, P5 ;  /* 0x0000007000277210 */ /* 0x000fe400027ea460 */
        /* <DEDUP_REMOVED lines=10> */
.L_x_1144:
[----:B------:R-:W-:Y:S05]  /*5440*/  BSYNC B1 ;  /* 0x0000000000017941 */ /* 0x000fea0003800000 */
.L_x_1143:
[----:B------:R-:W-:Y:S01]  /*5450*/  ISETP.NE.AND P4, PT, R10, RZ, PT ;  /* 0x000000ff0a00720c */ /* 0x000fe20003f85270 */
[----:B------:R-:W-:-:S12]  /*5460*/  BSSY B1, `(.L_x_1147) ;  /* 0x000007b000017945 */ /* 0x000fd80003800000 */
[----:B------:R-:W-:Y:S05]  /*5470*/  @!P4 BRA `(.L_x_1148) ;  /* 0x0000000400e4c947 */ /* 0x000fea0003800000 */
[----:B------:R-:W2:Y:S04]  /*5480*/  LDL R48, [R1+0x18] ;  /* 0x0000180001307983 */ /* 0x000ea80000100800 */
[----:B-1----:R-:W3:Y:S04]  /*5490*/  LDL R39, [R1+0x1c] ;  /* 0x00001c0001277983 */ /* 0x002ee80000100800 */
[----:B------:R-:W4:Y:S01]  /*54a0*/  LDL R38, [R1+0x20] ;  /* 0x0000200001267983 */ /* 0x000f220000100800 */
[----:B------:R-:W-:Y:S01]  /*54b0*/  SEL R36, R107, R113, !P1 ;  /* 0x000000716b247207 */ /* 0x000fe20004800000 */
[----:B------:R-:W-:Y:S01]  /*54c0*/  VIADD R54, R19, 0x10 ;  /* 0x0000001013367836 */ /* 0x000fe20000000000 */
[----:B------:R-:W-:Y:S01]  /*54d0*/  IADD3 R52, P4, P5, R60, R90, R74 ;  /* 0x0000005a3c347210 */ /* 0x000fe20007d9e04a */
[----:B------:R-:W-:Y:S01]  /*54e0*/  BSSY B2, `(.L_x_1149) ;  /* 0x0000068000027945 */ /* 0x000fe20003800000 */
[----:B------:R-:W-:-:S02]  /*54f0*/  SHF.R.S32.HI R37, RZ, 0x1f, R36 ;  /* 0x0000001fff257819 */ /* 0x000fc40000011424 */
[----:B------:R-:W-:Y:S02]  /*5500*/  IADD3.X R53, R0, R112, R95, P4, P5 ;  /* 0x0000007000357210 */ /* 0x000fe400027ea45f */
[----:B------:R-:W-:Y:S02]  /*5510*/  LEA.HI R37, R37, R36, RZ, 0x4 ;  /* 0x0000002425257211 */ /* 0x000fe400078f20ff */
[----:B------:R-:W-:Y:S02]  /*5520*/  ISETP.GE.AND P4, PT, R54, R99, PT ;  /* 0x000000633600720c */ /* 0x000fe40003f86270 */
        /* <DEDUP_REMOVED lines=8> */
[----:B---3--:R-:W-:-:S04]  /*55b0*/  LOP3.LUT R36, R36, R39, RZ, 0x3c, !PT ;  /* 0x0000002724247212 */ /* 0x008fc800078e3cff */
[----:B----4-:R-:W-:Y:S01]  /*55c0*/  IADD3 R39, R36, R37, R38 ;  /* 0x0000002524277210 */ /* 0x010fe20007ffe026 */
[----:B------:R-:W-:-:S04]  /*55d0*/  IMAD R37, R18, 0x3000, R98 ;  /* 0x0000300012257824 */ /* 0x000fc800078e0262 */
[----:B------:R-:W-:Y:S02]  /*55e0*/  IMAD R39, R18, 0x3000, R39 ;  /* 0x0000300012277824 */ /* 0x000fe400078e0227 */
[--C-:B------:R-:W-:Y:S02]  /*55f0*/  IMAD R37, R37, 0x2, R2.reuse ;  /* 0x0000000225257824 */ /* 0x100fe400078e0202 */
[----:B------:R-:W-:-:S04]  /*5600*/  IMAD R48, R39, 0x2, R2 ;  /* 0x0000000227307824 */ /* 0x000fc800078e0202 */
[----:B------:R-:W1:Y:S04]  /*5610*/  LDS.128 R36, [R37+0x15400] ;  /* 0x0154000025247984 */ /* 0x000e680000000c00 */
[----:B------:R-:W2:Y:S01]  /*5620*/  LDS.128 R48, [R48+0x15400] ;  /* 0x0154000030307984 */ /* 0x000ea20000000c00 */
[----:B------:R-:W-:Y:S05]  /*5630*/  @P4 BRA `(.L_x_1150) ;  /* 0x0000000400484947 */ /* 0x000fea0003800000 */
[--C-:B------:R-:W-:Y:S01]  /*5640*/  SHF.R.U64 R32, R32, 0x10, R33.reuse ;  /* 0x0000001020207819 */ /* 0x100fe20000001221 */
[--C-:B------:R-:W-:Y:S01]  /*5650*/  HADD2.F32 R56, -RZ, R130.reuse.H1_H1 ;  /* 0x30000082ff387230 */ /* 0x100fe20000004100 */
[----:B------:R-:W-:Y:S01]  /*5660*/  SHF.R.U32.HI R54, RZ, 0x10, R33 ;  /* 0x00000010ff367819 */ /* 0x000fe20000011621 */
[----:B------:R-:W-:Y:S01]  /*5670*/  HADD2.F32 R130, -RZ, R130.H0_H0 ;  /* 0x20000082ff827230 */ /* 0x000fe20000004100 */
[--C-:B------:R-:W-:Y:S01]  /*5680*/  SHF.R.U64 R33, R44, 0x10, R45.reuse ;  /* 0x000000102c217819 */ /* 0x100fe2000000122d */
[--C-:B-1----:R-:W-:Y:S01]  /*5690*/  HADD2.F32 R57, -RZ, R37.reuse.H0_H0 ;  /* 0x20000025ff397230 */ /* 0x102fe20000004100 */
[----:B------:R-:W-:Y:S01]  /*56a0*/  SHF.R.U32.HI R44, RZ, 0x10, R45 ;  /* 0x00000010ff2c7819 */ /* 0x000fe2000001162d */
[----:B------:R-:W-:Y:S01]  /*56b0*/  HADD2.F32 R59, -RZ, R37.H1_H1 ;  /* 0x30000025ff3b7230 */ /* 0x000fe20000004100 */
[--C-:B------:R-:W-:Y:S01]  /*56c0*/  SHF.R.U64 R45, R46, 0x10, R47.reuse ;  /* 0x000000102e2d7819 */ /* 0x100fe2000000122f */
[----:B------:R-:W-:Y:S01]  /*56d0*/  HADD2.F32 R54, -RZ, R54.H0_H0 ;  /* 0x20000036ff367230 */ /* 0x000fe20000004100 */
[----:B------:R-:W-:Y:S01]  /*56e0*/  SHF.R.U32.HI R46, RZ, 0x10, R47 ;  /* 0x00000010ff2e7819 */ /* 0x000fe2000001162f */
[--C-:B--2---:R-:W-:Y:S01]  /*56f0*/  HADD2.F32 R47, -RZ, R49.reuse.H0_H0 ;  /* 0x20000031ff2f7230 */ /* 0x104fe20000004100 */
[--C-:B------:R-:W-:Y:S01]  /*5700*/  SHF.R.U64 R34, R34, 0x10, R35.reuse ;  /* 0x0000001022227819 */ /* 0x100fe20000001223 */
[----:B------:R-:W-:Y:S01]  /*5710*/  HADD2.F32 R49, -RZ, R49.H1_H1 ;  /* 0x30000031ff317230 */ /* 0x000fe20000004100 */
[----:B------:R-:W-:Y:S01]  /*5720*/  SHF.R.U32.HI R35, RZ, 0x10, R35 ;  /* 0x00000010ff237819 */ /* 0x000fe20000011623 */
[----:B------:R-:W-:-:S02]  /*5730*/  HADD2.F32 R44, -RZ, R44.H0_H0 ;  /* 0x2000002cff2c7230 */ /* 0x000fc40000004100 */
[-C--:B------:R-:W-:Y:S01]  /*5740*/  FMUL.FTZ R58, R47, R56.reuse ;  /* 0x000000382f3a7220 */ /* 0x080fe20000410000 */
[C---:B------:R-:W-:Y:S01]  /*5750*/  FMUL.FTZ R56, R57.reuse, R56 ;  /* 0x0000003839387220 */ /* 0x040fe20000410000 */
[----:B------:R-:W-:Y:S02]  /*5760*/  HADD2.F32 R46, -RZ, R46.H0_H0 ;  /* 0x2000002eff2e7230 */ /* 0x000fe40000004100 */
[----:B------:R-:W-:Y:S01]  /*5770*/  FFMA.FTZ R37, R57, R130, -R58 ;  /* 0x0000008239257223 */ /* 0x000fe2000001083a */
[-C--:B------:R-:W-:Y:S01]  /*5780*/  FMUL.FTZ R58, R49, R44.reuse ;  /* 0x0000002c313a7220 */ /* 0x080fe20000410000 */
[----:B------:R-:W-:Y:S01]  /*5790*/  FMUL.FTZ R118, R59, R44 ;  /* 0x0000002c3b767220 */ /* 0x000fe20000410000 */
[----:B------:R-:W-:Y:S01]  /*57a0*/  FFMA.FTZ R47, R47, R130, R56 ;  /* 0x000000822f2f7223 */ /* 0x000fe20000010038 */
[----:B------:R-:W-:Y:S02]  /*57b0*/  HADD2.F32 R56, -RZ, R51.H0_H0 ;  /* 0x20000033ff387230 */ /* 0x000fe40000004100 */
[-C--:B------:R-:W-:Y:S01]  /*57c0*/  FFMA.FTZ R44, R59, R54.reuse, -R58 ;  /* 0x000000363b2c7223 */ /* 0x080fe2000001083a */
[----:B------:R-:W-:Y:S01]  /*57d0*/  FFMA.FTZ R54, R49, R54, R118 ;  /* 0x0000003631367223 */ /* 0x000fe20000010076 */
[----:B------:R-:W-:-:S02]  /*57e0*/  HADD2.F32 R59, -RZ, R128.H0_H0 ;  /* 0x20000080ff3b7230 */ /* 0x000fc40000004100 */
[--C-:B------:R-:W-:Y:S01]  /*57f0*/  HADD2.F32 R118, -RZ, R39.reuse.H0_H0 ;  /* 0x20000027ff767230 */ /* 0x100fe20000004100 */
[----:B------:R-:W-:Y:S01]  /*5800*/  F2FP.F16.F32.PACK_AB R37, R44, R37 ;  /* 0x000000252c25723e */ /* 0x000fe200000000ff */
[----:B------:R-:W-:Y:S01]  /*5810*/  HADD2.F32 R57, -RZ, R39.H1_H1 ;  /* 0x30000027ff397230 */ /* 0x000fe20000004100 */
[----:B------:R-:W-:Y:S01]  /*5820*/  F2FP.F16.F32.PACK_AB R47, R54, R47 ;  /* 0x0000002f362f723e */ /* 0x000fe200000000ff */
[----:B------:R-:W-:Y:S02]  /*5830*/  HADD2.F32 R49, -RZ, R128.H1_H1 ;  /* 0x30000080ff317230 */ /* 0x000fe40000004100 */
[-C--:B------:R-:W-:Y:S01]  /*5840*/  FMUL.FTZ R39, R118, R59.reuse ;  /* 0x0000003b76277220 */ /* 0x080fe20000410000 */
[----:B------:R-:W-:Y:S02]  /*5850*/  HADD2.F32 R58, -RZ, R35.H0_H0 ;  /* 0x20000023ff3a7230 */ /* 0x000fe40000004100 */
[----:B------:R-:W-:Y:S01]  /*5860*/  FMUL.FTZ R35, R56, R59 ;  /* 0x0000003b38237220 */ /* 0x000fe20000410000 */
[----:B------:R-:W-:-:S02]  /*5870*/  HADD2.F32 R51, -RZ, R51.H1_H1 ;  /* 0x30000033ff337230 */ /* 0x000fc40000004100 */
[-C--:B------:R-:W-:Y:S01]  /*5880*/  FMUL.FTZ R122, R57, R46.reuse ;  /* 0x0000002e397a7220 */ /* 0x080fe20000410000 */
[-C--:B------:R-:W-:Y:S01]  /*5890*/  FFMA.FTZ R39, R56, R49.reuse, R39 ;  /* 0x0000003138277223 */ /* 0x080fe20000010027 */
[----:B------:R-:W-:Y:S01]  /*58a0*/  FFMA.FTZ R35, R118, R49, -R35 ;  /* 0x0000003176237223 */ /* 0x000fe20000010823 */
[--C-:B------:R-:W-:Y:S02]  /*58b0*/  HADD2.F32 R118, -RZ, R48.reuse.H0_H0 ;  /* 0x20000030ff767230 */ /* 0x100fe40000004100 */
[C---:B------:R-:W-:Y:S01]  /*58c0*/  FMUL.FTZ R120, R51.reuse, R46 ;  /* 0x0000002e33787220 */ /* 0x040fe20000410000 */
[-C--:B------:R-:W-:Y:S01]  /*58d0*/  FFMA.FTZ R56, R51, R58.reuse, R122 ;  /* 0x0000003a33387223 */ /* 0x080fe2000001007a */
[----:B------:R-:W-:Y:S02]  /*58e0*/  HADD2.F32 R51, -RZ, R33.H0_H0 ;  /* 0x20000021ff337230 */ /* 0x000fe40000004100 */
[----:B------:R-:W-:Y:S02]  /*58f0*/  HADD2.F32 R48, -RZ, R48.H1_H1 ;  /* 0x30000030ff307230 */ /* 0x000fe40000004100 */
[----:B------:R-:W-:Y:S01]  /*5900*/  FFMA.FTZ R46, R57, R58, -R120 ;  /* 0x0000003a392e7223 */ /* 0x000fe20000010878 */
[----:B------:R-:W-:-:S02]  /*5910*/  HADD2.F32 R33, -RZ, R36.H1_H1 ;  /* 0x30000024ff217230 */ /* 0x000fc40000004100 */
[----:B------:R-:W-:Y:S02]  /*5920*/  HADD2.F32 R58, -RZ, R36.H0_H0 ;  /* 0x20000024ff3a7230 */ /* 0x000fe40000004100 */
[-C--:B------:R-:W-:Y:S01]  /*5930*/  FMUL.FTZ R120, R48, R51.reuse ;  /* 0x0000003330787220 */ /* 0x080fe20000410000 */
[--C-:B------:R-:W-:Y:S02]  /*5940*/  HADD2.F32 R49, -RZ, R127.reuse.H1_H1 ;  /* 0x3000007fff317230 */ /* 0x100fe40000004100 */
[----:B------:R-:W-:Y:S01]  /*5950*/  FMUL.FTZ R51, R33, R51 ;  /* 0x0000003321337220 */ /* 0x000fe20000410000 */
[----:B------:R-:W-:Y:S01]  /*5960*/  HADD2.F32 R36, -RZ, R32.H0_H0 ;  /* 0x20000020ff247230 */ /* 0x000fe20000004100 */
[----:B------:R-:W-:Y:S01]  /*5970*/  F2FP.F16.F32.PACK_AB R35, R46, R35 ;  /* 0x000000232e23723e */ /* 0x000fe200000000ff */
[----:B------:R-:W-:Y:S02]  /*5980*/  HADD2.F32 R127, -RZ, R127.H0_H0 ;  /* 0x2000007fff7f7230 */ /* 0x000fe40000004100 */
[----:B------:R-:W-:-:S02]  /*5990*/  HADD2.F32 R59, -RZ, R45.H0_H0 ;  /* 0x2000002dff3b7230 */ /* 0x000fc40000004100 */
[-C--:B------:R-:W-:Y:S01]  /*59a0*/  FFMA.FTZ R33, R33, R36.reuse, -R120 ;  /* 0x0000002421217223 */ /* 0x080fe20000010878 */
[----:B------:R-:W-:Y:S01]  /*59b0*/  FFMA.FTZ R48, R48, R36, R51 ;  /* 0x0000002430307223 */ /* 0x000fe20000010033 */
[----:B------:R-:W-:Y:S02]  /*59c0*/  HADD2.F32 R45, -RZ, R50.H0_H0 ;  /* 0x20000032ff2d7230 */ /* 0x000fe40000004100 */
[-C--:B------:R-:W-:Y:S01]  /*59d0*/  FMUL.FTZ R57, R118, R127.reuse ;  /* 0x0000007f76397220 */ /* 0x080fe20000410000 */
[----:B------:R-:W-:Y:S02]  /*59e0*/  HADD2.F32 R51, -RZ, R123.H0_H0 ;  /* 0x2000007bff337230 */ /* 0x000fe40000004100 */
[C---:B------:R-:W-:Y:S01]  /*59f0*/  FMUL.FTZ R127, R58.reuse, R127 ;  /* 0x0000007f3a7f7220 */ /* 0x040fe20000410000 */
[----:B------:R-:W-:Y:S02]  /*5a00*/  HADD2.F32 R36, -RZ, R38.H0_H0 ;  /* 0x20000026ff247230 */ /* 0x000fe40000004100 */
[----:B------:R-:W-:Y:S01]  /*5a10*/  FFMA.FTZ R32, R58, R49, -R57 ;  /* 0x000000313a207223 */ /* 0x000fe20000010839 */
[----:B------:R-:W-:-:S02]  /*5a20*/  HADD2.F32 R50, -RZ, R50.H1_H1 ;  /* 0x30000032ff327230 */ /* 0x000fc40000004100 */
[----:B------:R-:W-:Y:S01]  /*5a30*/  FFMA.FTZ R49, R118, R49, R127 ;  /* 0x0000003176317223 */ /* 0x000fe2000001007f */
[----:B------:R-:W-:Y:S02]  /*5a40*/  HADD2.F32 R123, -RZ, R123.H1_H1 ;  /* 0x3000007bff7b7230 */ /* 0x000fe40000004100 */
[----:B------:R-:W-:Y:S02]  /*5a50*/  HADD2.F32 R38, -RZ, R38.H1_H1 ;  /* 0x30000026ff267230 */ /* 0x000fe40000004100 */
[----:B------:R-:W-:Y:S01]  /*5a60*/  FMUL.FTZ R121, R50, R59 ;  /* 0x0000003b32797220 */ /* 0x000fe20000410000 */
[----:B------:R-:W-:Y:S02]  /*5a70*/  HADD2.F32 R57, -RZ, R34.H0_H0 ;  /* 0x20000022ff397230 */ /* 0x000fe40000004100 */
[CC--:B------:R-:W-:Y:S01]  /*5a80*/  FMUL.FTZ R119, R45.reuse, R123.reuse ;  /* 0x0000007b2d777220 */ /* 0x0c0fe20000410000 */
[----:B------:R-:W-:Y:S01]  /*5a90*/  FMUL.FTZ R34, R36, R123 ;  /* 0x0000007b24227220 */ /* 0x000fe20000410000 */
[----:B------:R-:W-:Y:S01]  /*5aa0*/  FMUL.FTZ R59, R38, R59 ;  /* 0x0000003b263b7220 */ /* 0x000fe20000410000 */
[----:B------:R-:W-:Y:S01]  /*5ab0*/  F2FP.F16.F32.PACK_AB R48, R48, R49 ;  /* 0x000000313030723e */ /* 0x000fe200000000ff */
[-C--:B------:R-:W-:Y:S01]  /*5ac0*/  FFMA.FTZ R119, R36, R51.reuse, -R119 ;  /* 0x0000003324777223 */ /* 0x080fe20000010877 */
[----:B------:R-:W-:Y:S01]  /*5ad0*/  FFMA.FTZ R34, R45, R51, R34 ;  /* 0x000000332d227223 */ /* 0x000fe20000010022 */
[-C--:B------:R-:W-:Y:S01]  /*5ae0*/  FFMA.FTZ R38, R38, R57.reuse, -R121 ;  /* 0x0000003926267223 */ /* 0x080fe20000010879 */
[----:B------:R-:W-:Y:S01]  /*5af0*/  FFMA.FTZ R59, R50, R57, R59 ;  /* 0x00000039323b7223 */ /* 0x000fe2000001003b */
[----:B------:R-:W-:Y:S01]  /*5b00*/  F2FP.F16.F32.PACK_AB R51, R56, R39 ;  /* 0x000000273833723e */ /* 0x000fe200000000ff */
[----:B------:R-:W-:Y:S01]  /*5b10*/  IMAD.MOV.U32 R49, RZ, RZ, R47 ;  /* 0x000000ffff317224 */ /* 0x000fe200078e002f */
[----:B------:R-:W-:Y:S01]  /*5b20*/  F2FP.F16.F32.PACK_AB R36, R33, R32 ;  /* 0x000000202124723e */ /* 0x000fe200000000ff */
[----:B------:R-:W-:Y:S01]  /*5b30*/  IMAD.MOV.U32 R39, RZ, RZ, R35 ;  /* 0x000000ffff277224 */ /* 0x000fe200078e0023 */
[----:B------:R-:W-:-:S02]  /*5b40*/  F2FP.F16.F32.PACK_AB R38, R38, R119 ;  /* 0x000000772626723e */ /* 0x000fc400000000ff */
[----:B------:R-:W-:-:S07]  /*5b50*/  F2FP.F16.F32.PACK_AB R50, R59, R34 ;  /* 0x000000223b32723e */ /* 0x000fce00000000ff */
.L_x_1150:
[----:B------:R-:W-:Y:S05]  /*5b60*/  BSYNC B2 ;  /* 0x0000000000027941 */ /* 0x000fea0003800000 */
.L_x_1149:
        /* <DEDUP_REMOVED lines=10> */
.L_x_1148:
[----:B------:R-:W-:Y:S05]  /*5c10*/  BSYNC B1 ;  /* 0x0000000000017941 */ /* 0x000fea0003800000 */
.L_x_1147:
[----:B------:R-:W-:-:S13]  /*5c20*/  ISETP.NE.AND P4, PT, R11, RZ, PT ;  /* 0x000000ff0b00720c */ /* 0x000fda0003f85270 */
[----:B------:R-:W-:Y:S05]  /*5c30*/  @!P4 BRA `(.L_x_1115) ;  /* 0x000000080074c947 */ /* 0x000fea0003800000 */
[----:B-1-3--:R-:W2:Y:S04]  /*5c40*/  LDL R36, [R1+0x18] ;  /* 0x0000180001247983 */ /* 0x00aea80000100800 */
[----:B------:R-:W3:Y:S04]  /*5c50*/  LDL R35, [R1+0x1c] ;  /* 0x00001c0001237983 */ /* 0x000ee80000100800 */
[----:B------:R-:W4:Y:S01]  /*5c60*/  LDL R34, [R1+0x20] ;  /* 0x0000200001227983 */ /* 0x000f220000100800 */
[----:B------:R-:W-:Y:S01]  /*5c70*/  VIADD R46, R19, 0x20 ;  /* 0x00000020132e7836 */ /* 0x000fe20000000000 */
[----:B------:R-:W-:Y:S01]  /*5c80*/  IADD3 R32, P4, P5, R60, R90, R27 ;  /* 0x0000005a3c207210 */ /* 0x000fe20007d9e01b */
[----:B------:R-:W-:Y:S03]  /*5c90*/  BSSY B1, `(.L_x_1151) ;  /* 0x000006d000017945 */ /* 0x000fe60003800000 */
[----:B------:R-:W-:-:S02]  /*5ca0*/  ISETP.GE.AND P6, PT, R46, R104, PT ;  /* 0x000000682e00720c */ /* 0x000fc40003fc6270 */
[----:B------:R-:W-:Y:S02]  /*5cb0*/  IADD3.X R33, R0, R112, R94, P4, P5 ;  /* 0x0000007000217210 */ /* 0x000fe400027ea45e */
[C---:B------:R-:W-:Y:S02]  /*5cc0*/  LEA R44, P4, R32.reuse, R88, 0x1 ;  /* 0x00000058202c7211 */ /* 0x040fe400078808ff */
[----:B------:R-:W-:Y:S02]  /*5cd0*/  SEL R113, R107, R113, !P6 ;  /* 0x000000716b717207 */ /* 0x000fe40007000000 */
[----:B------:R-:W-:Y:S02]  /*5ce0*/  LEA.HI.X R45, R32, R89, R33, 0x1, P4 ;  /* 0x00000059202d7211 */ /* 0x000fe400020f0c21 */
[----:B------:R-:W-:Y:S02]  /*5cf0*/  SHF.R.S32.HI R32, RZ, 0x1f, R113 ;  /* 0x0000001fff207819 */ /* 0x000fe40000011471 */
[----:B------:R-:W-:-:S02]  /*5d00*/  ISETP.GE.AND P4, PT, R46, R99, PT ;  /* 0x000000632e00720c */ /* 0x000fc40003f86270 */
        /* <DEDUP_REMOVED lines=18> */
[----:B------:R-:W-:Y:S01]  /*5e30*/  SHF.R.U32.HI R51, RZ, 0x10, R41 ;  /* 0x00000010ff337819 */ /* 0x000fe20000011629 */
[----:B--2---:R-:W-:Y:S01]  /*5e40*/  IMAD.MOV.U32 R48, RZ, RZ, R39 ;  /* 0x000000ffff307224 */ /* 0x004fe200078e0027 */
[--C-:B------:R-:W-:Y:S01]  /*5e50*/  SHF.R.U64 R28, R28, 0x10, R29.reuse ;  /* 0x000000101c1c7819 */ /* 0x100fe2000000121d */
[----:B------:R-:W-:Y:S01]  /*5e60*/  HADD2.F32 R50, -RZ, R117.H1_H1 ;  /* 0x30000075ff327230 */ /* 0x000fe20000004100 */
[----:B------:R-:W-:Y:S01]  /*5e70*/  SHF.R.U32.HI R49, RZ, 0x10, R29 ;  /* 0x00000010ff317819 */ /* 0x000fe2000001161d */
[----:B------:R-:W-:Y:S01]  /*5e80*/  HADD2.F32 R39, -RZ, R37.H0_H0 ;  /* 0x20000025ff277230 */ /* 0x000fe20000004100 */
[----:B------:R-:W-:Y:S01]  /*5e90*/  SHF.R.U64 R40, R40, 0x10, R41 ;  /* 0x0000001028287819 */ /* 0x000fe20000001229 */
[----:B------:R-:W-:Y:S01]  /*5ea0*/  HADD2.F32 R51, -RZ, R51.H0_H0 ;  /* 0x20000033ff337230 */ /* 0x000fe20000004100 */
[--C-:B------:R-:W-:Y:S01]  /*5eb0*/  SHF.R.U64 R29, R30, 0x10, R31.reuse ;  /* 0x000000101e1d7819 */ /* 0x100fe2000000121f */
[----:B------:R-:W-:Y:S01]  /*5ec0*/  HADD2.F32 R46, -RZ, R115.H1_H1 ;  /* 0x30000073ff2e7230 */ /* 0x000fe20000004100 */
[----:B------:R-:W-:Y:S01]  /*5ed0*/  SHF.R.U32.HI R41, RZ, 0x10, R31 ;  /* 0x00000010ff297819 */ /* 0x000fe2000001161f */
[--C-:B-1----:R-:W-:Y:S01]  /*5ee0*/  HADD2.F32 R31, -RZ, R33.reuse.H0_H0 ;  /* 0x20000021ff1f7230 */ /* 0x102fe20000004100 */
[----:B------:R-:W-:Y:S01]  /*5ef0*/  SHF.R.U64 R30, R42, 0x10, R43 ;  /* 0x000000102a1e7819 */ /* 0x000fe2000000122b */
[----:B------:R-:W-:-:S02]  /*5f00*/  HADD2.F32 R42, -RZ, R33.H1_H1 ;  /* 0x30000021ff2a7230 */ /* 0x000fc40000004100 */
[-C--:B------:R-:W-:Y:S01]  /*5f10*/  FMUL.FTZ R52, R39, R50.reuse ;  /* 0x0000003227347220 */ /* 0x080fe20000410000 */
[----:B------:R-:W-:Y:S01]  /*5f20*/  SHF.R.U32.HI R43, RZ, 0x10, R43 ;  /* 0x00000010ff2b7819 */ /* 0x000fe2000001162b */
[----:B------:R-:W-:Y:S02]  /*5f30*/  HADD2.F32 R37, -RZ, R37.H1_H1 ;  /* 0x30000025ff257230 */ /* 0x000fe40000004100 */
[C---:B------:R-:W-:Y:S01]  /*5f40*/  FMUL.FTZ R50, R31.reuse, R50 ;  /* 0x000000321f327220 */ /* 0x040fe20000410000 */
[----:B------:R-:W-:Y:S02]  /*5f50*/  HADD2.F32 R49, -RZ, R49.H0_H0 ;  /* 0x20000031ff317230 */ /* 0x000fe40000004100 */
[-C--:B------:R-:W-:Y:S01]  /*5f60*/  FMUL.FTZ R54, R42, R51.reuse ;  /* 0x000000332a367220 */ /* 0x080fe20000410000 */
[-C--:B------:R-:W-:Y:S01]  /*5f70*/  FFMA.FTZ R31, R31, R46.reuse, -R52 ;  /* 0x0000002e1f1f7223 */ /* 0x080fe20000010834 */
[----:B------:R-:W-:Y:S01]  /*5f80*/  FFMA.FTZ R33, R39, R46, R50 ;  /* 0x0000002e27217223 */ /* 0x000fe20000010032 */
[----:B------:R-:W-:Y:S01]  /*5f90*/  FMUL.FTZ R53, R37, R51 ;  /* 0x0000003325357220 */ /* 0x000fe20000410000 */
[----:B------:R-:W-:-:S02]  /*5fa0*/  HADD2.F32 R39, -RZ, R48.H0_H0 ;  /* 0x20000030ff277230 */ /* 0x000fc40000004100 */
[-C--:B------:R-:W-:Y:S01]  /*5fb0*/  FFMA.FTZ R46, R37, R49.reuse, R54 ;  /* 0x00000031252e7223 */ /* 0x080fe20000010036 */
[----:B------:R-:W-:Y:S02]  /*5fc0*/  HADD2.F32 R50, -RZ, R48.H1_H1 ;  /* 0x30000030ff327230 */ /* 0x000fe40000004100 */
[----:B------:R-:W-:Y:S01]  /*5fd0*/  FFMA.FTZ R42, R42, R49, -R53 ;  /* 0x000000312a2a7223 */ /* 0x000fe20000010835 */
[----:B------:R-:W-:Y:S02]  /*5fe0*/  HADD2.F32 R43, -RZ, R43.H0_H0 ;  /* 0x2000002bff2b7230 */ /* 0x000fe40000004100 */
[--C-:B------:R-:W-:Y:S01]  /*5ff0*/  HADD2.F32 R48, -RZ, R35.reuse.H1_H1 ;  /* 0x30000023ff307230 */ /* 0x100fe20000004100 */
[----:B------:R-:W-:Y:S01]  /*6000*/  F2FP.F16.F32.PACK_AB R46, R46, R33 ;  /* 0x000000212e2e723e */ /* 0x000fe200000000ff */
[----:B------:R-:W-:Y:S02]  /*6010*/  HADD2.F32 R54, -RZ, R116.H1_H1 ;  /* 0x30000074ff367230 */ /* 0x000fe40000004100 */
[----:B------:R-:W-:Y:S01]  /*6020*/  FMUL.FTZ R49, R50, R43 ;  /* 0x0000002b32317220 */ /* 0x000fe20000410000 */
[----:B------:R-:W-:-:S02]  /*6030*/  HADD2.F32 R37, -RZ, R35.H0_H0 ;  /* 0x20000023ff257230 */ /* 0x000fc40000004100 */
[----:B------:R-:W-:Y:S01]  /*6040*/  FMUL.FTZ R43, R48, R43 ;  /* 0x0000002b302b7220 */ /* 0x000fe20000410000 */
[----:B------:R-:W-:Y:S02]  /*6050*/  HADD2.F32 R41, -RZ, R41.H0_H0 ;  /* 0x20000029ff297230 */ /* 0x000fe40000004100 */
[-C--:B------:R-:W-:Y:S01]  /*6060*/  FMUL.FTZ R56, R39, R54.reuse ;  /* 0x0000003627387220 */ /* 0x080fe20000410000 */
[----:B------:R-:W-:Y:S02]  /*6070*/  HADD2.F32 R52, -RZ, R114.H1_H1 ;  /* 0x30000072ff347230 */ /* 0x000fe40000004100 */
[----:B------:R-:W-:Y:S01]  /*6080*/  FMUL.FTZ R54, R37, R54 ;  /* 0x0000003625367220 */ /* 0x000fe20000410000 */
[----:B------:R-:W-:Y:S02]  /*6090*/  HADD2.F32 R117, -RZ, R117.H0_H0 ;  /* 0x20000075ff757230 */ /* 0x000fe40000004100 */
[----:B------:R-:W-:Y:S01]  /*60a0*/  FFMA.FTZ R50, R50, R41, R43 ;  /* 0x0000002932327223 */ /* 0x000fe2000001002b */
[----:B------:R-:W-:-:S02]  /*60b0*/  HADD2.F32 R43, -RZ, R40.H0_H0 ;  /* 0x20000028ff2b7230 */ /* 0x000fc40000004100 */
[-C--:B------:R-:W-:Y:S01]  /*60c0*/  FFMA.FTZ R35, R37, R52.reuse, -R56 ;  /* 0x0000003425237223 */ /* 0x080fe20000010838 */
[----:B------:R-:W-:Y:S01]  /*60d0*/  FFMA.FTZ R37, R39, R52, R54 ;  /* 0x0000003427257223 */ /* 0x000fe20000010036 */
[----:B------:R-:W-:Y:S02]  /*60e0*/  HADD2.F32 R40, -RZ, R36.H0_H0 ;  /* 0x20000024ff287230 */ /* 0x000fe40000004100 */
[----:B------:R-:W-:Y:S01]  /*60f0*/  FFMA.FTZ R48, R48, R41, -R49 ;  /* 0x0000002930307223 */ /* 0x000fe20000010831 */
[----:B------:R-:W-:Y:S01]  /*6100*/  HADD2.F32 R39, -RZ, R32.H0_H0 ;  /* 0x20000020ff277230 */ /* 0x000fe20000004100 */
[----:B------:R-:W-:Y:S01]  /*6110*/  F2FP.F16.F32.PACK_AB R31, R42, R31 ;  /* 0x0000001f2a1f723e */ /* 0x000fe200000000ff */
[----:B------:R-:W-:Y:S02]  /*6120*/  HADD2.F32 R36, -RZ, R36.H1_H1 ;  /* 0x30000024ff247230 */ /* 0x000fe40000004100 */
[----:B------:R-:W-:Y:S01]  /*6130*/  HADD2.F32 R32, -RZ, R32.H1_H1 ;  /* 0x30000020ff207230 */ /* 0x000fe20000004100 */
[----:B------:R-:W-:Y:S01]  /*6140*/  F2FP.F16.F32.PACK_AB R35, R48, R35 ;  /* 0x000000233023723e */ /* 0x000fe200000000ff */
[----:B------:R-:W-:-:S02]  /*6150*/  HADD2.F32 R41, -RZ, R28.H0_H0 ;  /* 0x2000001cff297230 */ /* 0x000fc40000004100 */
[-C--:B------:R-:W-:Y:S01]  /*6160*/  FMUL.FTZ R51, R36, R43.reuse ;  /* 0x0000002b24337220 */ /* 0x080fe20000410000 */
[----:B------:R-:W-:Y:S02]  /*6170*/  HADD2.F32 R115, -RZ, R115.H0_H0 ;  /* 0x20000073ff737230 */ /* 0x000fe40000004100 */
[----:B------:R-:W-:Y:S01]  /*6180*/  FMUL.FTZ R43, R32, R43 ;  /* 0x0000002b202b7220 */ /* 0x000fe20000410000 */
[----:B------:R-:W-:Y:S01]  /*6190*/  FMUL.FTZ R28, R40, R117 ;  /* 0x00000075281c7220 */ /* 0x000fe20000410000 */
[----:B------:R-:W-:Y:S01]  /*61a0*/  FFMA.FTZ R32, R32, R41, -R51 ;  /* 0x0000002920207223 */ /* 0x000fe20000010833 */
[C---:B------:R-:W-:Y:S01]  /*61b0*/  FMUL.FTZ R117, R39.reuse, R117 ;  /* 0x0000007527757220 */ /* 0x040fe20000410000 */
[----:B------:R-:W-:Y:S01]  /*61c0*/  FFMA.FTZ R36, R36, R41, R43 ;  /* 0x0000002924247223 */ /* 0x000fe2000001002b */
[----:B------:R-:W-:Y:S02]  /*61d0*/  HADD2.F32 R43, -RZ, R30.H0_H0 ;  /* 0x2000001eff2b7230 */ /* 0x000fe40000004100 */
[----:B------:R-:W-:Y:S01]  /*61e0*/  FFMA.FTZ R49, R39, R115, -R28 ;  /* 0x0000007327317223 */ /* 0x000fe2000001081c */
[----:B------:R-:W-:-:S02]  /*61f0*/  HADD2.F32 R30, -RZ, R38.H0_H0 ;  /* 0x20000026ff1e7230 */ /* 0x000fc40000004100 */
[----:B------:R-:W-:Y:S01]  /*6200*/  FFMA.FTZ R117, R40, R115, R117 ;  /* 0x0000007328757223 */ /* 0x000fe20000010075 */
[----:B------:R-:W-:Y:S02]  /*6210*/  HADD2.F32 R41, -RZ, R116.H0_H0 ;  /* 0x20000074ff297230 */ /* 0x000fe40000004100 */
[----:B------:R-:W-:Y:S01]  /*6220*/  HADD2.F32 R28, -RZ, R34.H0_H0 ;  /* 0x20000022ff1c7230 */ /* 0x000fe20000004100 */
[----:B------:R-:W-:Y:S01]  /*6230*/  F2FP.F16.F32.PACK_AB R32, R32, R49 ;  /* 0x000000312020723e */ /* 0x000fe200000000ff */
[----:B------:R-:W-:Y:S02]  /*6240*/  HADD2.F32 R38, -RZ, R38.H1_H1 ;  /* 0x30000026ff267230 */ /* 0x000fe40000004100 */
[-C--:B------:R-:W-:Y:S01]  /*6250*/  FMUL.FTZ R51, R30, R41.reuse ;  /* 0x000000291e337220 */ /* 0x080fe20000410000 */
[----:B------:R-:W-:Y:S02]  /*6260*/  HADD2.F32 R34, -RZ, R34.H1_H1 ;  /* 0x30000022ff227230 */ /* 0x000fe40000004100 */
[----:B------:R-:W-:Y:S01]  /*6270*/  FMUL.FTZ R41, R28, R41 ;  /* 0x000000291c297220 */ /* 0x000fe20000410000 */
[----:B------:R-:W-:-:S02]  /*6280*/  HADD2.F32 R39, -RZ, R114.H0_H0 ;  /* 0x20000072ff277230 */ /* 0x000fc40000004100 */
[-C--:B------:R-:W-:Y:S01]  /*6290*/  FMUL.FTZ R53, R38, R43.reuse ;  /* 0x0000002b26357220 */ /* 0x080fe20000410000 */
[----:B------:R-:W-:Y:S02]  /*62a0*/  HADD2.F32 R29, -RZ, R29.H0_H0 ;  /* 0x2000001dff1d7230 */ /* 0x000fe40000004100 */
[----:B------:R-:W-:Y:S01]  /*62b0*/  FMUL.FTZ R43, R34, R43 ;  /* 0x0000002b222b7220 */ /* 0x000fe20000410000 */
[----:B------:R-:W-:Y:S01]  /*62c0*/  F2FP.F16.F32.PACK_AB R36, R36, R117 ;  /* 0x000000752424723e */ /* 0x000fe200000000ff */
[-C--:B------:R-:W-:Y:S01]  /*62d0*/  FFMA.FTZ R51, R28, R39.reuse, -R51 ;  /* 0x000000271c337223 */ /* 0x080fe20000010833 */
[----:B------:R-:W-:Y:S01]  /*62e0*/  FFMA.FTZ R41, R30, R39, R41 ;  /* 0x000000271e297223 */ /* 0x000fe20000010029 */
[-C--:B------:R-:W-:Y:S01]  /*62f0*/  FFMA.FTZ R34, R34, R29.reuse, -R53 ;  /* 0x0000001d22227223 */ /* 0x080fe20000010835 */
[----:B------:R-:W-:Y:S01]  /*6300*/  FFMA.FTZ R38, R38, R29, R43 ;  /* 0x0000001d26267223 */ /* 0x000fe2000001002b */
[----:B------:R-:W-:Y:S01]  /*6310*/  F2FP.F16.F32.PACK_AB R39, R50, R37 ;  /* 0x000000253227723e */ /* 0x000fe200000000ff */
[----:B------:R-:W-:-:S02]  /*6320*/  IMAD.MOV.U32 R33, RZ, RZ, R31 ;  /* 0x000000ffff217224 */ /* 0x000fc400078e001f */
[----:B------:R-:W-:Y:S01]  /*6330*/  F2FP.F16.F32.PACK_AB R34, R34, R51 ;  /* 0x000000332222723e */ /* 0x000fe200000000ff */
[----:B------:R-:W-:Y:S01]  /*6340*/  IMAD.MOV.U32 R37, RZ, RZ, R46 ;  /* 0x000000ffff257224 */ /* 0x000fe200078e002e */
[----:B------:R-:W-:-:S07]  /*6350*/  F2FP.F16.F32.PACK_AB R38, R38, R41 ;  /* 0x000000292626723e */ /* 0x000fce00000000ff */
.L_x_1152:
[----:B------:R-:W-:Y:S05]  /*6360*/  BSYNC B1 ;  /* 0x0000000000017941 */ /* 0x000fea0003800000 */
.L_x_1151:
        /* <DEDUP_REMOVED lines=10> */
.L_x_1108:
[----:B------:R-:W-:-:S13]  /*6410*/  ISETP.NE.AND P3, PT, R157, 0x3, PT ;  /* 0x000000039d00780c */ /* 0x000fda0003f65270 */
[----:B------:R-:W-:Y:S05]  /*6420*/  @!P3 BRA `(.L_x_1153) ;  /* 0x000000000004b947 */ /* 0x000fea0003800000 */
[----:B------:R-:W-:Y:S01]  /*6430*/  BPT.TRAP 0x1 ;  /* 0x000000040000795c */ /* 0x000fe20000300000 */
.L_x_1153:
[----:B------:R-:W2:Y:S01]  /*6440*/  LDL R28, [R1+0x8] ;  /* 0x00000800011c7983 */ /* 0x000ea20000100800 */
[----:B------:R-:W-:Y:S01]  /*6450*/  IMAD R15, R18, 0x8, R2 ;  /* 0x00000008120f7824 */ /* 0x000fe200078e0202 */
[----:B------:R-:W-:Y:S01]  /*6460*/  BSSY B1, `(.L_x_1154) ;  /* 0x0000006000017945 */ /* 0x000fe20003800000 */
[----:B------:R-:W-:-:S05]  /*6470*/  IMAD R85, R25, -0x80, R24 ;  /* 0xffffff8019557824 */ /* 0x000fca00078e0218 */
[----:B------:R-:W-:Y:S02]  /*6480*/  VIMNMX R85, R85, 0x80, PT ;  /* 0x0000008055557848 */ /* 0x000fe40003fe0100 */
[----:B--2---:R-:W-:-:S04]  /*6490*/  SHF.L.U32 R86, R28, 0x1f, RZ ;  /* 0x0000001f1c567819 */ /* 0x004fc800000006ff */
[----:B------:R-:W0:Y:S02]  /*64a0*/  SYNCS.PHASECHK.TRANS64.TRYWAIT P4, [R15+URZ+0x2d890], R86 ;  /* 0x02d890560f0075a7 */ /* 0x000e24000808017f */
[----:B0-----:R-:W-:Y:S05]  /*64b0*/  @!P4 BRA `(.L_x_1155) ;  /* 0x0000019400c0c947 */ /* 0x001fea0003800000 */
.L_x_1422:
[----:B------:R-:W-:Y:S05]  /*64c0*/  BSYNC B1 ;  /* 0x0000000000017941 */ /* 0x000fea0003800000 */
.L_x_1154:
        /* <DEDUP_REMOVED lines=20> */
.L_x_1115:
[----:B------:R-:W-:Y:S05]  /*6610*/  BSYNC B0 ;  /* 0x0000000000007941 */ /* 0x000fea0003800000 */
.L_x_1107:
        /* <DEDUP_REMOVED lines=17> */
.L_x_1157:
[----:B------:R-:W-:Y:S05]  /*6730*/  BSYNC B0 ;  /* 0x0000000000007941 */ /* 0x000fea0003800000 */
.L_x_1156:
[----:B------:R-:W2:Y:S01]  /*6740*/  SYNCS.PHASECHK.TRANS64.TRYWAIT P3, [R15+URZ+0x2d8b0], R86 ;  /* 0x02d8b0560f0075a7 */ /* 0x000ea2000806017f */
[----:B------:R-:W-:Y:S04]  /*6750*/  BSSY B0, `(.L_x_1158) ;  /* 0x0000002000007945 */ /* 0x000fe80003800000 */
[----:B--2---:R-:W-:Y:S05]  /*6760*/  @!P3 BRA `(.L_x_1159) ;  /* 0x000001940028b947 */ /* 0x004fea0003800000 */
.L_x_1423:
[----:B------:R-:W-:Y:S05]  /*6770*/  BSYNC B0 ;  /* 0x0000000000007941 */ /* 0x000fea0003800000 */
.L_x_1158:
[----:B------:R-:W-:Y:S01]  /*6780*/  ISETP.GE.AND P3, PT, R23, R85, PT ;  /* 0x000000551700720c */ /* 0x000fe20003f66270 */
[----:B------:R-:W-:-:S12]  /*6790*/  BSSY B0, `(.L_x_1160) ;  /* 0x0000022000007945 */ /* 0x000fd80003800000 */
[----:B------:R-:W-:Y:S05]  /*67a0*/  @P3 BRA `(.L_x_1161) ;  /* 0x0000000000803947 */ /* 0x000fea0003800000 */
        /* <DEDUP_REMOVED lines=9> */
[C---:B------:R-:W-:Y:S01]  /*6840*/  LEA R32, P3, R28.reuse, UR4, 0x1 ;  /* 0x000000041c207c11 */ /* 0x040fe2000f8608ff */
[----:B------:R-:W-:Y:S01]  /*6850*/  ULDC UR4, c[0x0][0x2e4] ;  /* 0x0000b90000047ab9 */ /* 0x000fe20000000800 */
[C---:B------:R-:W-:Y:S02]  /*6860*/  VIADD R34, R19.reuse, 0x20 ;  /* 0x0000002013227836 */ /* 0x040fe40000000000 */
[----:B------:R-:W-:Y:S02]  /*6870*/  LEA.HI.X R33, R28, UR5, R29, 0x1, P3 ;  /* 0x000000051c217c11 */ /* 0x000fe400098f0c1d */
[----:B------:R-:W-:-:S13]  /*6880*/  ISETP.GE.AND P3, PT, R19, UR4, PT ;  /* 0x0000000413007c0c */ /* 0x000fda000bf66270 */
[----:B------:R-:W1:Y:S04]  /*6890*/  @!P3 LDS.128 R28, [R80] ;  /* 0x00000000501cb984 */ /* 0x000e680000000c00 */
[----:B-1----:R-:W-:Y:S01]  /*68a0*/  @!P3 STG.E.128 desc[UR38][R32.64], R28 ;  /* 0x0000001c2000b986 */ /* 0x002fe2000c101d26 */
[----:B------:R-:W-:Y:S01]  /*68b0*/  ISETP.GE.AND P3, PT, R34, UR4, PT ;  /* 0x0000000422007c0c */ /* 0x000fe2000bf66270 */
[----:B------:R-:W-:-:S12]  /*68c0*/  VIADD R34, R19, 0x10 ;  /* 0x0000001013227836 */ /* 0x000fd80000000000 */
[----:B------:R-:W1:Y:S04]  /*68d0*/  @!P3 LDS.128 R28, [R80+0x2000] ;  /* 0x00200000501cb984 */ /* 0x000e680000000c00 */
[----:B-1----:R-:W-:Y:S01]  /*68e0*/  @!P3 STG.E.128 desc[UR38][R32.64+0x40], R28 ;  /* 0x0000401c2000b986 */ /* 0x002fe2000c101d26 */
[----:B------:R-:W-:-:S13]  /*68f0*/  ISETP.GE.AND P3, PT, R102, UR4, PT ;  /* 0x0000000466007c0c */ /* 0x000fda000bf66270 */
[----:B------:R-:W1:Y:S04]  /*6900*/  @!P3 LDS.128 R28, [R80+0x4000] ;  /* 0x00400000501cb984 */ /* 0x000e680000000c00 */
[----:B-1----:R-:W-:Y:S01]  /*6910*/  @!P3 STG.E.128 desc[UR38][R32.64+0x80], R28 ;  /* 0x0000801c2000b986 */ /* 0x002fe2000c101d26 */
[----:B------:R-:W-:-:S13]  /*6920*/  ISETP.GE.AND P3, PT, R34, UR4, PT ;  /* 0x0000000422007c0c */ /* 0x000fda000bf66270 */
        /* <DEDUP_REMOVED lines=8> */
.L_x_1161:
[----:B------:R-:W-:Y:S05]  /*69b0*/  BSYNC B0 ;  /* 0x0000000000007941 */ /* 0x000fea0003800000 */
.L_x_1160:
[----:B------:R-:W4:Y:S01]  /*69c0*/  LDL.LU R20, [R1+0x8] ;  /* 0x0000080001147983 */ /* 0x000f220000300800 */
[----:B0-2---:R-:W-:Y:S02]  /*69d0*/  @!P4 VIADD R15, R15, 0x2d8c0 ;  /* 0x0002d8c00f0fc836 */ /* 0x005fe40000000000 */
[----:B------:R-:W-:Y:S01]  /*69e0*/  VIADD R18, R18, 0x1 ;  /* 0x0000000112127836 */ /* 0x000fe20000000000 */
[----:B------:R-:W-:Y:S01]  /*69f0*/  @!PT LDS RZ, [RZ] ;  /* 0x00000000fffff984 */ /* 0x000fe20000000800 */
[----:B------:R-:W-:Y:S01]  /*6a00*/  @!PT LDS RZ, [RZ] ;  /* 0x00000000fffff984 */ /* 0x000fe20000000800 */
[----:B------:R-:W-:Y:S01]  /*6a10*/  @!PT LDS RZ, [RZ] ;  /* 0x00000000fffff984 */ /* 0x000fe20000000800 */
[----:B------:R-:W-:Y:S01]  /*6a20*/  @!PT LDS RZ, [RZ] ;  /* 0x00000000fffff984 */ /* 0x000fe20000000800 */
[----:B------:R0:W-:Y:S06]  /*6a30*/  MEMBAR.ALL.CTA ;  /* 0x0000000000007992 */ /* 0x0001ec0000008000 */
[----:B0-----:R-:W0:Y:S01]  /*6a40*/  FENCE.VIEW.ASYNC.S ;  /* 0x00000000000073c6 */ /* 0x001e220000000000 */
[----:B------:R-:W-:Y:S01]  /*6a50*/  @!P4 PRMT R15, RZ, 0x654, R15 ;  /* 0x00000654ff0fc816 */ /* 0x000fe2000000000f */
[----:B0-----:R0:W-:Y:S01]  /*6a60*/  BAR.SYNC.DEFER_BLOCKING R109, 0x80 ;  /* 0x0002006d0000751d */ /* 0x0011e20000010000 */
[----:B------:R-:W-:-:S04]  /*6a70*/  ISETP.NE.AND P3, PT, R18, 0x2, PT ;  /* 0x000000021200780c */ /* 0x000fc80003f65270 */
[----:B------:R-:W-:Y:S01]  /*6a80*/  SEL R18, R18, RZ, P3 ;  /* 0x000000ff12127207 */ /* 0x000fe20001800000 */
[----:B------:R2:W-:Y:S02]  /*6a90*/  @!P4 SYNCS.ARRIVE.TRANS64.RED.A1T0 RZ, [R15+URZ], RZ ;  /* 0x000000ff0fffc9a7 */ /* 0x0005e4000810043f */
[----:B--2---:R-:W-:-:S04]  /*6aa0*/  SEL R15, RZ, 0x1, P3 ;  /* 0x00000001ff0f7807 */ /* 0x004fc80001800000 */
[----:B----4-:R-:W-:-:S05]  /*6ab0*/  LOP3.LUT R20, R20, R15, RZ, 0x3c, !PT ;  /* 0x0000000f14147212 */ /* 0x010fca00078e3cff */
[----:B------:R0:W-:Y:S01]  /*6ac0*/  STL [R1+0x8], R20 ;  /* 0x0000081401007387 */ /* 0x0001e20000100800 */
[----:B------:R-:W-:Y:S05]  /*6ad0*/  @P2 BRA `(.L_x_1162) ;  /* 0xffffffbc00882947 */ /* 0x000fea000383ffff */
[----:B0-----:R-:W0:Y:S01]  /*6ae0*/  S2R R20, SR_TID.X ;  /* 0x0000000000147919 */ /* 0x001e220000002100 */
[----:B------:R-:W-:Y:S02]  /*6af0*/  PLOP3.LUT P0, PT, PT, PT, PT, 0x8, 0x0 ;  /* 0x000000000000781c */ /* 0x000fe40003f0e170 */
[----:B0-----:R-:W-:-:S04]  /*6b00*/  SHF.R.U32.HI R20, RZ, 0x7, R20 ;  /* 0x00000007ff147819 */ /* 0x001fc80000011614 */
[----:B------:R-:W-:-:S13]  /*6b10*/  ISETP.NE.AND P5, PT, R20, 0x1, PT ;  /* 0x000000011400780c */ /* 0x000fda0003fa5270 */
[----:B------:R-:W-:Y:S06]  /*6b20*/  @!P5 BAR.ARV 0x9, 0x100 ;  /* 0x024400000000db1d */ /* 0x000fec0000002000 */
.L_x_1102:
[----:B------:R-:W4:Y:S02]  /*6b30*/  LDC.64 R4, c[0x0][0x9e0] ;  /* 0x00027800ff047b82 */ /* 0x000f240000000a00 */
[----:B----4-:R-:W-:Y:S01]  /*6b40*/  ISETP.GE.AND P1, PT, R5, 0x1, PT ;  /* 0x000000010500780c */ /* 0x010fe20003f26270 */
[----:B------:R-:W-:-:S12]  /*6b50*/  @P0 BRA `(.L_x_1163) ;  /* 0x00000000000c0947 */ /* 0x000fd80003800000 */
[----:B------:R-:W4:Y:S01]  /*6b60*/  FENCE.VIEW.ASYNC.G ;  /* 0x00000000000073c6 */ /* 0x000f220000000100 */
[----:B------:R-:W-:Y:S05]  /*6b70*/  WARPSYNC.ALL ;  /* 0x0000000000007948 */ /* 0x000fea0003800000 */
[----:B----4-:R-:W-:Y:S06]  /*6b80*/  BAR.ARV 0xc, 0x1a0 ;  /* 0x0306800000007b1d */ /* 0x010fec0000002000 */
.L_x_1163:
[----:B------:R-:W-:Y:S01]  /*6b90*/  IMAD.IADD R0, R108, 0x1, R4 ;  /* 0x000000016c007824 */ /* 0x000fe200078e0204 */
[----:B------:R-:W-:Y:S06]  /*6ba0*/  @!P1 BRA `(.L_x_1164) ;  /* 0x0000000000489947 */ /* 0x000fec0003800000 */
[C---:B------:R-:W-:Y:S01]  /*6bb0*/  ISETP.GT.AND P0, PT, R108.reuse, RZ, PT ;  /* 0x000000ff6c00720c */ /* 0x040fe20003f04270 */
[----:B------:R-:W-:Y:S01]  /*6bc0*/  BSSY B0, `(.L_x_1165) ;  /* 0x000000e000007945 */ /* 0x000fe20003800000 */
[----:B------:R-:W-:-:S11]  /*6bd0*/  VIADD R3, R108, 0xffffffff ;  /* 0xffffffff6c037836 */ /* 0x000fd60000000000 */
[----:B------:R-:W-:Y:S05]  /*6be0*/  @P0 BRA `(.L_x_1166) ;  /* 0x00000000001c0947 */ /* 0x000fea0003800000 */
[----:B------:R-:W-:Y:S01]  /*6bf0*/  ISETP.NE.AND P0, PT, R5, 0x1, PT ;  /* 0x000000010500780c */ /* 0x000fe20003f05270 */
[----:B------:R-:W-:-:S12]  /*6c00*/  IMAD.MOV R3, RZ, RZ, -R108 ;  /* 0x000000ffff037224 */ /* 0x000fd800078e0a6c */
[----:B------:R-:W4:Y:S02]  /*6c10*/  @P0 LDC.64 R6, c[0x0][0x9e8] ;  /* 0x00027a00ff060b82 */ /* 0x000f240000000a00 */
[----:B----4-:R-:W-:-:S05]  /*6c20*/  @P0 IMAD.HI.U32 R4, R3, R6, RZ ;  /* 0x0000000603040227 */ /* 0x010fca00078e00ff */
[----:B------:R-:W-:-:S04]  /*6c30*/  @P0 SHF.R.U32.HI R3, RZ, R7, R4 ;  /* 0x00000007ff030219 */ /* 0x000fc80000011604 */
[----:B------:R-:W-:Y:S01]  /*6c40*/  LOP3.LUT R3, RZ, R3, RZ, 0x33, !PT ;  /* 0x00000003ff037212 */ /* 0x000fe200078e33ff */
[----:B------:R-:W-:Y:S06]  /*6c50*/  BRA `(.L_x_1167) ;  /* 0x0000000000107947 */ /* 0x000fec0003800000 */
.L_x_1166:
[----:B------:R-:W-:-:S13]  /*6c60*/  ISETP.NE.AND P0, PT, R5, 0x1, PT ;  /* 0x000000010500780c */ /* 0x000fda0003f05270 */
[----:B------:R-:W4:Y:S02]  /*6c70*/  @P0 LDC.64 R6, c[0x0][0x9e8] ;  /* 0x00027a00ff060b82 */ /* 0x000f240000000a00 */
[----:B----4-:R-:W-:-:S05]  /*6c80*/  @P0 IMAD.HI.U32 R4, R3, R6, RZ ;  /* 0x0000000603040227 */ /* 0x010fca00078e00ff */
[----:B------:R-:W-:-:S07]  /*6c90*/  @P0 SHF.R.U32.HI R3, RZ, R7, R4 ;  /* 0x00000007ff030219 */ /* 0x000fce0000011604 */
.L_x_1167:
[----:B------:R-:W-:Y:S05]  /*6ca0*/  BSYNC B0 ;  /* 0x0000000000007941 */ /* 0x000fea0003800000 */
.L_x_1165:
[----:B------:R-:W-:-:S05]  /*6cb0*/  IMAD R3, R3, R5, R5 ;  /* 0x0000000503037224 */ /* 0x000fca00078e0205 */
[----:B------:R-:W-:-:S07]  /*6cc0*/  VIMNMX R0, R0, R3, PT ;  /* 0x0000000300007248 */ /* 0x000fce0003fe0100 */
.L_x_1164:
[----:B------:R-:W-:Y:S01]  /*6cd0*/  VIADD R0, R0, 0x7f ;  /* 0x0000007f00007836 */ /* 0x000fe20000000000 */
[----:B------:R-:W-:-:S04]  /*6ce0*/  ULDC UR4, c[0x0][0x9dc] ;  /* 0x0002770000047ab9 */ /* 0x000fc80000000800 */
[----:B------:R-:W-:-:S04]  /*6cf0*/  SHF.R.S32.HI R3, RZ, 0x1f, R0 ;  /* 0x0000001fff037819 */ /* 0x000fc80000011400 */
[----:B------:R-:W-:Y:S01]  /*6d00*/  LEA.HI R3, R3, R0, RZ, 0x7 ;  /* 0x0000000003037211 */ /* 0x000fe200078f38ff */
[----:B------:R-:W-:-:S03]  /*6d10*/  VIADD R0, R106, -UR4 ;  /* 0x800000046a007c36 */ /* 0x000fc60008000000 */
        /* <DEDUP_REMOVED lines=8> */
[----:B------:R-:W4:Y:S02]  /*6da0*/  @P0 LDC.64 R6, c[0x0][0x9e8] ;  /* 0x00027a00ff060b82 */ /* 0x000f240000000a00 */
[----:B----4-:R-:W-:-:S05]  /*6db0*/  @P0 IMAD.HI.U32 R4, R3, R6, RZ ;  /* 0x0000000603040227 */ /* 0x010fca00078e00ff */
[----:B------:R-:W-:-:S04]  /*6dc0*/  @P0 SHF.R.U32.HI R3, RZ, R7, R4 ;  /* 0x00000007ff030219 */ /* 0x000fc80000011604 */
[----:B------:R-:W-:Y:S01]  /*6dd0*/  LOP3.LUT R106, RZ, R3, RZ, 0x33, !PT ;  /* 0x00000003ff6a7212 */ /* 0x000fe200078e33ff */
[----:B------:R-:W-:Y:S06]  /*6de0*/  BRA `(.L_x_1171) ;  /* 0x0000000000107947 */ /* 0x000fec0003800000 */
.L_x_1170:
[----:B------:R-:W-:-:S13]  /*6df0*/  ISETP.NE.AND P0, PT, R5, 0x1, PT ;  /* 0x000000010500780c */ /* 0x000fda0003f05270 */
[----:B------:R-:W4:Y:S02]  /*6e00*/  @P0 LDC.64 R6, c[0x0][0x9e8] ;  /* 0x00027a00ff060b82 */ /* 0x000f240000000a00 */
[----:B----4-:R-:W-:-:S05]  /*6e10*/  @P0 IMAD.HI.U32 R6, R106, R6, RZ ;  /* 0x000000066a060227 */ /* 0x010fca00078e00ff */
[----:B------:R-:W-:-:S07]  /*6e20*/  @P0 SHF.R.U32.HI R106, RZ, R7, R6 ;  /* 0x00000007ff6a0219 */ /* 0x000fce0000011606 */
.L_x_1171:
[----:B------:R-:W-:Y:S05]  /*6e30*/  BSYNC B0 ;  /* 0x0000000000007941 */ /* 0x000fea0003800000 */
.L_x_1169:
[----:B------:R-:W-:-:S05]  /*6e40*/  IMAD R3, R106, R5, RZ ;  /* 0x000000056a037224 */ /* 0x000fca00078e02ff */
[----:B------:R-:W-:-:S07]  /*6e50*/  VIMNMX R0, R0, R3, !PT ;  /* 0x0000000300007248 */ /* 0x000fce0007fe0100 */
.L_x_1168:
[----:B------:R-:W-:Y:S01]  /*6e60*/  SHF.R.S32.HI R3, RZ, 0x1f, R0 ;  /* 0x0000001fff037819 */ /* 0x000fe20000011400 */
[----:B------:R-:W-:Y:S01]  /*6e70*/  IMAD.MOV.U32 R36, RZ, RZ, RZ ;  /* 0x000000ffff247224 */ /* 0x000fe200078e00ff */
[----:B------:R-:W-:Y:S01]  /*6e80*/  PLOP3.LUT P0, PT, PT, PT, PT, 0x80, 0x0 ;  /* 0x000000000000781c */ /* 0x000fe20003f0f070 */
[----:B------:R-:W-:Y:S01]  /*6e90*/  IMAD.MOV.U32 R21, RZ, RZ, RZ ;  /* 0x000000ffff157224 */ /* 0x000fe200078e00ff */
[----:B------:R-:W-:Y:S02]  /*6ea0*/  LEA.HI R3, R3, R0, RZ, 0x7 ;  /* 0x0000000003037211 */ /* 0x000fe400078f38ff */
[----:B------:R-:W-:Y:S02]  /*6eb0*/  CS2R R134, SRZ ;  /* 0x0000000000867805 */ /* 0x000fe4000001ff00 */
[----:B------:R-:W-:Y:S02]  /*6ec0*/  CS2R R132, SRZ ;  /* 0x0000000000847805 */ /* 0x000fe4000001ff00 */
[----:B------:R-:W-:-:S02]  /*6ed0*/  CS2R R130, SRZ ;  /* 0x0000000000827805 */ /* 0x000fc4000001ff00 */
[----:B------:R-:W-:Y:S02]  /*6ee0*/  SHF.R.S32.HI R3, RZ, 0x7, R3 ;  /* 0x00000007ff037819 */ /* 0x000fe40000011403 */
[----:B------:R-:W-:Y:S02]  /*6ef0*/  CS2R R128, SRZ ;  /* 0x0000000000807805 */ /* 0x000fe4000001ff00 */
[----:B------:R-:W-:Y:S02]  /*6f00*/  CS2R R126, SRZ ;  /* 0x00000000007e7805 */ /* 0x000fe4000001ff00 */
[----:B------:R-:W-:Y:S02]  /*6f10*/  CS2R R124, SRZ ;  /* 0x00000000007c7805 */ /* 0x000fe4000001ff00 */
[----:B------:R-:W-:Y:S02]  /*6f20*/  VIMNMX R4, RZ, R3, !PT ;  /* 0x00000003ff047248 */ /* 0x000fe40007fe0100 */
[----:B------:R-:W-:-:S02]  /*6f30*/  CS2R R122, SRZ ;  /* 0x00000000007a7805 */ /* 0x000fc4000001ff00 */
[----:B------:R-:W-:Y:S02]  /*6f40*/  CS2R R120, SRZ ;  /* 0x0000000000787805 */ /* 0x000fe4000001ff00 */
[----:B------:R-:W-:Y:S02]  /*6f50*/  CS2R R118, SRZ ;  /* 0x0000000000767805 */ /* 0x000fe4000001ff00 */
[----:B------:R-:W-:Y:S01]  /*6f60*/  ISETP.GT.AND P1, PT, R88, R4, PT ;  /* 0x000000045800720c */ /* 0x000fe20003f24270 */
[----:B------:R4:W-:Y:S01]  /*6f70*/  STL [R1+0x38], R4 ;  /* 0x0000380401007387 */ /* 0x0009e20000100800 */
[----:B------:R-:W-:Y:S02]  /*6f80*/  CS2R R116, SRZ ;  /* 0x0000000000747805 */ /* 0x000fe4000001ff00 */
[----:B------:R-:W-:Y:S02]  /*6f90*/  CS2R R114, SRZ ;  /* 0x0000000000727805 */ /* 0x000fe4000001ff00 */
[----:B------:R-:W-:-:S02]  /*6fa0*/  CS2R R112, SRZ ;  /* 0x0000000000707805 */ /* 0x000fc4000001ff00 */
[----:B------:R-:W-:Y:S01]  /*6fb0*/  CS2R R110, SRZ ;  /* 0x00000000006e7805 */ /* 0x000fe2000001ff00 */
[----:B-1----:R-:W-:Y:S01]  /*6fc0*/  IMAD.MOV.U32 R109, RZ, RZ, RZ ;  /* 0x000000ffff6d7224 */ /* 0x002fe200078e00ff */
[----:B------:R-:W-:Y:S02]  /*6fd0*/  CS2R R26, SRZ ;  /* 0x00000000001a7805 */ /* 0x000fe4000001ff00 */
[----:B------:R-:W-:Y:S01]  /*6fe0*/  CS2R R106, SRZ ;  /* 0x00000000006a7805 */ /* 0x000fe2000001ff00 */
[----:B------:R-:W-:Y:S01]  /*6ff0*/  IMAD.MOV.U32 R104, RZ, RZ, RZ ;  /* 0x000000ffff687224 */ /* 0x000fe200078e00ff */
[----:B------:R-:W-:Y:S02]  /*7000*/  CS2R R102, SRZ ;  /* 0x0000000000667805 */ /* 0x000fe4000001ff00 */
[----:B------:R-:W-:Y:S02]  /*7010*/  CS2R R100, SRZ ;  /* 0x0000000000647805 */ /* 0x000fe4000001ff00 */
[----:B------:R-:W-:-:S02]  /*7020*/  CS2R R98, SRZ ;  /* 0x0000000000627805 */ /* 0x000fc4000001ff00 */
[----:B------:R-:W-:Y:S01]  /*7030*/  CS2R R96, SRZ ;  /* 0x0000000000607805 */ /* 0x000fe2000001ff00 */
[----:B------:R-:W-:Y:S01]  /*7040*/  IMAD.MOV.U32 R34, RZ, RZ, RZ ;  /* 0x000000ffff227224 */ /* 0x000fe200078e00ff */
[----:B------:R-:W-:Y:S01]  /*7050*/  CS2R R6, SRZ ;  /* 0x0000000000067805 */ /* 0x000fe2000001ff00 */
[----:B------:R-:W-:Y:S01]  /*7060*/  IMAD.MOV.U32 R93, RZ, RZ, RZ ;  /* 0x000000ffff5d7224 */ /* 0x000fe200078e00ff */
[----:B------:R-:W-:Y:S01]  /*7070*/  CS2R R90, SRZ ;  /* 0x00000000005a7805 */ /* 0x000fe2000001ff00 */
[----:B--23--:R-:W-:Y:S02]  /*7080*/  IMAD.MOV.U32 R30, RZ, RZ, RZ ;  /* 0x000000ffff1e7224 */ /* 0x00cfe400078e00ff */
[----:B------:R-:W-:Y:S01]  /*7090*/  IMAD.MOV.U32 R3, RZ, RZ, RZ ;  /* 0x000000ffff037224 */ /* 0x000fe200078e00ff */
[----:B----4-:R-:W-:Y:S06]  /*70a0*/  @!P1 BRA `(.L_x_1172) ;  /* 0x0000011000489947 */ /* 0x010fec0003800000 */
[----:B------:R-:W1:Y:S01]  /*70b0*/  S2R R4, SR_TID.X ;  /* 0x0000000000047919 */ /* 0x000e620000002100 */
[----:B------:R-:W-:Y:S01]  /*70c0*/  UMOV UR4, 0xffffffff ;  /* 0xffffffff00047882 */ /* 0x000fe20000000000 */
[----:B-1----:R-:W-:-:S05]  /*70d0*/  VIADD R46, R4, 0xffffff80 ;  /* 0xffffff80042e7836 */ /* 0x002fca0000000000 */
[----:B------:R-:W-:-:S04]  /*70e0*/  SHF.R.S32.HI R59, RZ, 0x1f, R46 ;  /* 0x0000001fff3b7819 */ /* 0x000fc8000001142e */
[----:B------:R-:W-:-:S04]  /*70f0*/  LEA.HI R47, R59, R46, RZ, 0x7 ;  /* 0x0000002e3b2f7211 */ /* 0x000fc800078f38ff */
[----:B------:R-:W-:Y:S01]  /*7100*/  SHF.R.S32.HI R44, RZ, 0x7, R47 ;  /* 0x00000007ff2c7819 */ /* 0x000fe2000001142f */
[----:B------:R-:W-:Y:S06]  /*7110*/  BRA.DIV UR4, `(.L_x_1173) ;  /* 0x0000018a04d07947 */ /* 0x000fec000b800000 */
[----:B------:R-:W1:Y:S04]  /*7120*/  SHFL.IDX PT, R0, R44, RZ, 0x1f ;  /* 0x00001fff2c007589 */ /* 0x000e6800000e0000 */
[----:B-1----:R1:W-:Y:S02]  /*7130*/  STL [R1+0xc], R0 ;  /* 0x00000c0001007387 */ /* 0x0023e40000100800 */
.L_x_1426:
[----:B------:R-:W1:Y:S01]  /*7140*/  LDL R3, [R1+0xc] ;  /* 0x00000c0001037983 */ /* 0x000e620000100800 */
[----:B------:R-:W-:Y:S01]  /*7150*/  VIADD R4, R2, 0x21800 ;  /* 0x0002180002047836 */ /* 0x000fe20000000000 */
[----:B------:R-:W-:Y:S04]  /*7160*/  BSSY B6, `(.L_x_1174) ;  /* 0x000001e000067945 */ /* 0x000fe80003800000 */
[----:B------:R-:W-:Y:S01]  /*7170*/  LOP3.LUT P0, RZ, R4, 0x3ff, RZ, 0xc0, !PT ;  /* 0x000003ff04ff7812 */ /* 0x000fe2000780c0ff */
[----:B-1----:R-:W-:-:S05]  /*7180*/  IMAD.HI R0, R3, 0x55555556, RZ ;  /* 0x5555555603007827 */ /* 0x002fca00078e02ff */
[----:B------:R-:W-:-:S05]  /*7190*/  LEA.HI R0, R0, R0, RZ, 0x1 ;  /* 0x0000000000007211 */ /* 0x000fca00078f08ff */
[----:B------:R-:W-:-:S04]  /*71a0*/  IMAD R3, R0, -0x3, R3 ;  /* 0xfffffffd00037824 */ /* 0x000fc800078e0203 */
[C---:B------:R-:W-:Y:S02]  /*71b0*/  IMAD R0, R3.reuse, 0x1000, R2 ;  /* 0x0000100003007824 */ /* 0x040fe400078e0202 */
[----:B------:R-:W-:Y:S02]  /*71c0*/  IMAD R3, R3, 0x2000, R4 ;  /* 0x0000200003037824 */ /* 0x000fe400078e0204 */
[----:B------:R-:W-:-:S03]  /*71d0*/  VIADD R0, R0, 0xc400 ;  /* 0x0000c40000007836 */ /* 0x000fc60000000000 */
[----:B------:R-:W-:Y:S02]  /*71e0*/  SHF.R.U32.HI R3, RZ, 0x4, R3 ;  /* 0x00000004ff037819 */ /* 0x000fe40000011603 */
[----:B------:R-:W-:Y:S02]  /*71f0*/  SHF.R.U32.HI R0, RZ, 0x4, R0 ;  /* 0x00000004ff007819 */ /* 0x000fe40000011600 */
[----:B------:R-:W-:Y:S02]  /*7200*/  LOP3.LUT R3, R3, 0x3fff, RZ, 0xc0, !PT ;  /* 0x00003fff03037812 */ /* 0x000fe400078ec0ff */
[----:B------:R-:W-:-:S03]  /*7210*/  LOP3.LUT R45, R0, 0x3fff, RZ, 0xc0, !PT ;  /* 0x00003fff002d7812 */ /* 0x000fc600078ec0ff */
[----:B------:R1:W-:Y:S01]  /*7220*/  STL [R1+0x14], R3 ;  /* 0x0000140301007387 */ /* 0x0003e20000100800 */
[----:B------:R-:W-:Y:S05]  /*7230*/  @!P0 BRA `(.L_x_1175) ;  /* 0x0000000000408947 */ /* 0x000fea0003800000 */
[----:B------:R-:W-:Y:S01]  /*7240*/  MOV R0, 0x0 ;  /* 0x0000000000007802 */ /* 0x000fe20000000f00 */
[----:B------:R-:W-:Y:S01]  /*7250*/  ULDC.64 UR4, c[0x4][0xa8] ;  /* 0x01002a0000047ab9 */ /* 0x000fe20000000a00 */
[----:B------:R-:W-:Y:S01]  /*7260*/  ULDC.64 UR6, c[0x4][0xb0] ;  /* 0x01002c0000067ab9 */ /* 0x000fe20000000a00 */
[----:B------:R-:W-:Y:S01]  /*7270*/  IMAD.U32 R4, RZ, RZ, UR4 ;  /* 0x00000004ff047e24 */ /* 0x000fe2000f8e00ff */
[----:B0-2---:R0:W2:Y:S01]  /*7280*/  LDC.64 R14, c[0x4][R0] ;  /* 0x01000000000e7b82 */ /* 0x0050a20000000a00 */
        /* <DEDUP_REMOVED lines=10> */
[----:B-12--5:R-:W-:Y:S05]  /*7330*/  CALL.ABS.NOINC R14 ;  /* 0x000000000e007343 */ /* 0x026fea0003c00000 */
.L_x_1175:
[----:B------:R-:W-:Y:S05]  /*7340*/  BSYNC B6 ;  /* 0x0000000000067941 */ /* 0x000fea0003800000 */
.L_x_1174:
[----:B------:R-:W-:Y:S02]  /*7350*/  ULDC UR4, c[0x0][0x3d4] ;  /* 0x0000f50000047ab9 */ /* 0x000fe40000000800 */
[----:B------:R-:W-:-:S13]  /*7360*/  ISETP.LT.AND P0, PT, RZ, UR4, PT ;  /* 0x00000004ff007c0c */ /* 0x000fda000bf01270 */
[----:B------:R-:W-:Y:S05]  /*7370*/  @P0 BRA `(.L_x_1176) ;  /* 0x0000000000400947 */ /* 0x000fea0003800000 */
[----:B------:R-:W3:Y:S02]  /*7380*/  LDL R20, [R1+0x50] ;  /* 0x0000500001147983 */ /* 0x000ee40000100800 */
[----:B---3--:R-:W-:-:S04]  /*7390*/  LEA.HI R0, R20, R20, RZ, 0x1 ;  /* 0x0000001414007211 */ /* 0x008fc800078f08ff */
[----:B------:R-:W-:-:S05]  /*73a0*/  LOP3.LUT R0, R0, 0xfffffffe, RZ, 0xc0, !PT ;  /* 0xfffffffe00007812 */ /* 0x000fca00078ec0ff */
[----:B------:R-:W-:-:S05]  /*73b0*/  IMAD.IADD R0, R20, 0x1, -R0 ;  /* 0x0000000114007824 */ /* 0x000fca00078e0a00 */
[----:B-1----:R-:W-:-:S04]  /*73c0*/  SHF.L.U32 R3, R0, 0x1f, RZ ;  /* 0x0000001f00037819 */ /* 0x002fc800000006ff */
[----:B------:R1:W3:Y:S03]  /*73d0*/  SYNCS.PHASECHK.TRANS64.TRYWAIT P0, [R2+URZ+0x2d800], R3 ;  /* 0x02d80003020075a7 */ /* 0x0002e6000800017f */
[----:B---3--:R-:W-:Y:S05]  /*73e0*/  @!P0 NANOSLEEP.SYNCS 0x989680 ;  /* 0x009896800000895d */ /* 0x008fea0003900000 */
[----:B------:R-:W3:Y:S01]  /*73f0*/  @!P0 SYNCS.PHASECHK.TRANS64 P0, [R2+URZ+0x2d800], R3 ;  /* 0x02d80003020085a7 */ /* 0x000ee2000800007f */
[----:B------:R-:W-:Y:S04]  /*7400*/  BSSY B0, `(.L_x_1177) ;  /* 0x0000006000007945 */ /* 0x000fe80003800000 */
[----:B---3--:R-:W-:Y:S05]  /*7410*/  @P0 BRA `(.L_x_1178) ;  /* 0x0000000000100947 */ /* 0x008fea0003800000 */
.L_x_1179:
[----:B---3--:R3:W4:Y:S02]  /*7420*/  SYNCS.PHASECHK.TRANS64.TRYWAIT P0, [R2+URZ+0x2d800], R3 ;  /* 0x02d80003020075a7 */ /* 0x008724000800017f */
[----:B----4-:R-:W-:Y:S05]  /*7430*/  @!P0 NANOSLEEP.SYNCS 0x989680 ;  /* 0x009896800000895d */ /* 0x010fea0003900000 */
[----:B------:R-:W4:Y:S02]  /*7440*/  @!P0 SYNCS.PHASECHK.TRANS64 P0, [R2+URZ+0x2d800], R3 ;  /* 0x02d80003020085a7 */ /* 0x000f24000800007f */
[----:B----4-:R-:W-:Y:S05]  /*7450*/  @!P0 BRA `(.L_x_1179) ;  /* 0xfffffffc00f08947 */ /* 0x010fea000383ffff */
.L_x_1178:
[----:B------:R-:W-:Y:S05]  /*7460*/  BSYNC B0 ;  /* 0x0000000000007941 */ /* 0x000fea0003800000 */
.L_x_1177:
[----:B------:R-:W-:Y:S05]  /*7470*/  BRA `(.L_x_1180) ;  /* 0x0000003c005c7947 */ /* 0x000fea0003800000 */
.L_x_1176:
[----:B-1----:R-:W3:Y:S01]  /*7480*/  LDL R3, [R1+0x58] ;  /* 0x0000580001037983 */ /* 0x002ee20000100800 */
[----:B-----5:R-:W-:Y:S01]  /*7490*/  SHF.R.S32.HI R0, RZ, 0x1f, R105 ;  /* 0x0000001fff007819 */ /* 0x020fe20000011469 */
[----:B------:R-:W-:Y:S01]  /*74a0*/  ULDC.64 UR4, c[0x0][0x3d8] ;  /* 0x0000f60000047ab9 */ /* 0x000fe20000000a00 */
[----:B------:R-:W-:Y:S01]  /*74b0*/  ULDC.64 UR6, c[0x0][0x3e8] ;  /* 0x0000fa0000067ab9 */ /* 0x000fe20000000a00 */
[----:B------:R-:W-:Y:S01]  /*74c0*/  IMAD.WIDE.U32 R48, R105, UR4, RZ ;  /* 0x0000000469307c25 */ /* 0x000fe2000f8e00ff */
[----:B------:R-:W-:Y:S02]  /*74d0*/  SHF.R.S32.HI R61, RZ, 0x1f, R16 ;  /* 0x0000001fff3d7819 */ /* 0x000fe40000011410 */
[----:B------:R-:W-:Y:S01]  /*74e0*/  SHF.R.S32.HI R62, RZ, 0x1f, R19 ;  /* 0x0000001fff3e7819 */ /* 0x000fe20000011413 */
[C---:B------:R-:W-:Y:S02]  /*74f0*/  IMAD R4, R0.reuse, UR4, RZ ;  /* 0x0000000400047c24 */ /* 0x040fe4000f8e02ff */
[----:B------:R-:W-:-:S02]  /*7500*/  IMAD R0, R0, UR6, RZ ;  /* 0x0000000600007c24 */ /* 0x000fc4000f8e02ff */
[C---:B------:R-:W-:Y:S02]  /*7510*/  IMAD R57, R105.reuse, UR5, R4 ;  /* 0x0000000569397c24 */ /* 0x040fe4000f8e0204 */
[C---:B------:R-:W-:Y:S02]  /*7520*/  IMAD R55, R105.reuse, UR7, R0 ;  /* 0x0000000769377c24 */ /* 0x040fe4000f8e0200 */
[----:B------:R-:W-:-:S04]  /*7530*/  IMAD.WIDE.U32 R50, R105, UR6, RZ ;  /* 0x0000000669327c25 */ /* 0x000fc8000f8e00ff */
[----:B------:R-:W-:Y:S02]  /*7540*/  IMAD.IADD R57, R57, 0x1, R49 ;  /* 0x0000000139397824 */ /* 0x000fe400078e0231 */
[----:B------:R-:W-:Y:S01]  /*7550*/  IMAD.IADD R55, R55, 0x1, R51 ;  /* 0x0000000137377824 */ /* 0x000fe200078e0233 */
[----:B---3--:R-:W-:-:S13]  /*7560*/  LOP3.LUT P0, RZ, R3, 0x1bf, RZ, 0xc0, !PT ;  /* 0x000001bf03ff7812 */ /* 0x008fda000780c0ff */
[----:B------:R-:W-:Y:S05]  /*7570*/  @!P0 BRA `(.L_x_1181) ;  /* 0x0000000000408947 */ /* 0x000fea0003800000 */
[----:B------:R-:W-:Y:S01]  /*7580*/  MOV R0, 0x0 ;  /* 0x0000000000007802 */ /* 0x000fe20000000f00 */
[----:B------:R-:W-:Y:S01]  /*7590*/  ULDC.64 UR4, c[0x4][0xa8] ;  /* 0x01002a0000047ab9 */ /* 0x000fe20000000a00 */
[----:B------:R-:W-:Y:S01]  /*75a0*/  ULDC.64 UR6, c[0x4][0xb0] ;  /* 0x01002c0000067ab9 */ /* 0x000fe20000000a00 */
[----:B------:R-:W-:Y:S01]  /*75b0*/  IMAD.U32 R4, RZ, RZ, UR4 ;  /* 0x00000004ff047e24 */ /* 0x000fe2000f8e00ff */
[----:B0-2---:R0:W1:Y:S01]  /*75c0*/  LDC.64 R14, c[0x4][R0] ;  /* 0x01000000000e7b82 */ /* 0x0050620000000a00 */
        /* <DEDUP_REMOVED lines=11> */
.L_x_1181:
[----:B------:R-:W3:Y:S01]  /*7680*/  LDL R56, [R1+0x34] ;  /* 0x0000340001387983 */ /* 0x000ee20000100800 */
[----:B------:R-:W1:Y:S01]  /*7690*/  LDC.64 R12, c[0x0][0x3d8] ;  /* 0x0000f600ff0c7b82 */ /* 0x000e620000000a00 */
[----:B------:R-:W-:Y:S02]  /*76a0*/  ULDC.U8 UR4, c[0x0][0x3f0] ;  /* 0x0000fc0000047ab9 */ /* 0x000fe40000000000 */
[----:B------:R-:W4:Y:S05]  /*76b0*/  LDL R20, [R1+0x40] ;  /* 0x0000400001147983 */ /* 0x000f2a0000100800 */
[----:B------:R-:W5:Y:S01]  /*76c0*/  LDC.64 R10, c[0x0][0x3e8] ;  /* 0x0000fa00ff0a7b82 */ /* 0x000f620000000a00 */
[----:B------:R-:W-:Y:S01]  /*76d0*/  ISETP.NE.AND P0, PT, RZ, UR4, PT ;  /* 0x00000004ff007c0c */ /* 0x000fe2000bf05270 */
[----:B------:R-:W-:Y:S01]  /*76e0*/  BSSY B0, `(.L_x_1182) ;  /* 0x00003a8000007945 */ /* 0x000fe20003800000 */
[----:B---3--:R-:W-:Y:S01]  /*76f0*/  SHF.R.S32.HI R3, RZ, 0x1f, R56 ;  /* 0x0000001fff037819 */ /* 0x008fe20000011438 */
[----:B-1----:R-:W-:-:S04]  /*7700*/  IMAD.WIDE.U32 R52, R56, R12, RZ ;  /* 0x0000000c38347225 */ /* 0x002fc800078e00ff */
[C---:B------:R-:W-:Y:S02]  /*7710*/  IMAD R4, R3.reuse, R12, RZ ;  /* 0x0000000c03047224 */ /* 0x040fe400078e02ff */
[-C--:B-----5:R-:W-:Y:S02]  /*7720*/  IMAD R6, R3, R10.reuse, RZ ;  /* 0x0000000a03067224 */ /* 0x0a0fe400078e02ff */
[C---:B----4-:R-:W-:Y:S02]  /*7730*/  IMAD R0, R56.reuse, -0xc0, R20 ;  /* 0xffffff4038007824 */ /* 0x050fe400078e0214 */
[----:B0-2---:R-:W-:-:S04]  /*7740*/  IMAD.WIDE.U32 R14, R56, R10, RZ ;  /* 0x0000000a380e7225 */ /* 0x005fc800078e00ff */
[C---:B------:R-:W-:Y:S02]  /*7750*/  IMAD R3, R56.reuse, R13, R4 ;  /* 0x0000000d38037224 */ /* 0x040fe400078e0204 */
[----:B------:R-:W-:Y:S01]  /*7760*/  IMAD R5, R56, R11, R6 ;  /* 0x0000000b38057224 */ /* 0x000fe200078e0206 */
[----:B------:R-:W-:Y:S01]  /*7770*/  VIMNMX R4, R0, 0xc0, PT ;  /* 0x000000c000047848 */ /* 0x000fe20003fe0100 */
[----:B------:R-:W-:Y:S02]  /*7780*/  IMAD.IADD R60, R53, 0x1, R3 ;  /* 0x00000001353c7824 */ /* 0x000fe400078e0203 */
[----:B------:R-:W-:Y:S01]  /*7790*/  IMAD.IADD R0, R15, 0x1, R5 ;  /* 0x000000010f007824 */ /* 0x000fe200078e0205 */
[----:B------:R-:W-:Y:S06]  /*77a0*/  @!P0 BRA `(.L_x_1183) ;  /* 0x0000001c00108947 */ /* 0x000fec0003800000 */
[----:B------:R-:W0:Y:S01]  /*77b0*/  LDC R54, c[0x0][0x428] ;  /* 0x00010a00ff367b82 */ /* 0x000e220000000800 */
        /* <DEDUP_REMOVED lines=15> */
[----:B------:R-:W-:Y:S01]  /*78b0*/  SHF.R.S32.HI R58, RZ, 0x1f, R23 ;  /* 0x0000001fff3a7819 */ /* 0x000fe20000011417 */
[----:B------:R-:W-:Y:S01]  /*78c0*/  IMAD.MOV.U32 R4, RZ, RZ, R16 ;  /* 0x000000ffff047224 */ /* 0x000fe200078e0010 */
[----:B------:R-:W-:Y:S01]  /*78d0*/  ULDC UR4, c[0x0][0x3d4] ;  /* 0x0000f50000047ab9 */ /* 0x000fe20000000800 */
[----:B------:R-:W-:Y:S01]  /*78e0*/  IMAD.MOV.U32 R5, RZ, RZ, R61 ;  /* 0x000000ffff057224 */ /* 0x000fe200078e003d */
[----:B------:R-:W-:Y:S01]  /*78f0*/  ISETP.GE.AND P4, PT, R16, UR4, PT ;  /* 0x0000000410007c0c */ /* 0x000fe2000bf86270 */
[CC--:B------:R-:W-:Y:S01]  /*7900*/  IMAD R20, R58.reuse, R12.reuse, RZ ;  /* 0x0000000c3a147224 */ /* 0x0c0fe200078e02ff */
[----:B------:R-:W-:Y:S01]  /*7910*/  ULDC.64 UR6, c[0x0][0x3c8] ;  /* 0x0000f20000067ab9 */ /* 0x000fe20000000a00 */
[----:B------:R-:W-:Y:S01]  /*7920*/  IMAD.WIDE.U32 R6, R23, R12, R4 ;  /* 0x0000000c17067225 */ /* 0x000fe200078e0004 */
[----:B------:R-:W-:Y:S01]  /*7930*/  ULDC.64 UR8, c[0x0][0x3e0] ;  /* 0x0000f80000087ab9 */ /* 0x000fe20000000a00 */
[----:B------:R-:W-:Y:S02]  /*7940*/  CS2R R40, SRZ ;  /* 0x0000000000287805 */ /* 0x000fe4000001ff00 */
[----:B------:R-:W-:Y:S01]  /*7950*/  CS2R R42, SRZ ;  /* 0x00000000002a7805 */ /* 0x000fe2000001ff00 */
[----:B------:R-:W-:-:S02]  /*7960*/  IMAD R24, R58, R10, RZ ;  /* 0x0000000a3a187224 */ /* 0x000fc400078e02ff */
[----:B------:R-:W-:Y:S01]  /*7970*/  IMAD.WIDE.U32 R8, R23, R10, R4 ;  /* 0x0000000a17087225 */ /* 0x000fe200078e0004 */
[----:B------:R-:W-:-:S03]  /*7980*/  IADD3 R4, P1, R6, R48, RZ ;  /* 0x0000003006047210 */ /* 0x000fc60007f3e0ff */
[C---:B------:R-:W-:Y:S01]  /*7990*/  IMAD R20, R23.reuse, R13, R20 ;  /* 0x0000000d17147224 */ /* 0x040fe200078e0214 */
[----:B------:R-:W-:Y:S01]  /*79a0*/  IADD3 R6, P2, R8, R50, RZ ;  /* 0x0000003208067210 */ /* 0x000fe20007f5e0ff */
[----:B------:R-:W-:Y:S02]  /*79b0*/  IMAD R24, R23, R11, R24 ;  /* 0x0000000b17187224 */ /* 0x000fe400078e0218 */
[C---:B------:R-:W-:Y:S01]  /*79c0*/  VIADD R3, R16.reuse, 0x8 ;  /* 0x0000000810037836 */ /* 0x040fe20000000000 */
[----:B------:R-:W-:Y:S01]  /*79d0*/  IADD3.X R5, R57, R20, R7, P1, !PT ;  /* 0x0000001439057210 */ /* 0x000fe20000ffe407 */
[----:B------:R-:W-:Y:S01]  /*79e0*/  VIADD R8, R16, 0x10 ;  /* 0x0000001010087836 */ /* 0x000fe20000000000 */
[----:B------:R-:W-:Y:S02]  /*79f0*/  IADD3.X R7, R55, R24, R9, P2, !PT ;  /* 0x0000001837077210 */ /* 0x000fe400017fe409 */
[----:B------:R-:W-:Y:S01]  /*7a00*/  ISETP.GE.AND P1, PT, R3, UR4, PT ;  /* 0x0000000403007c0c */ /* 0x000fe2000bf26270 */
[----:B------:R-:W-:Y:S01]  /*7a10*/  IMAD.WIDE.U32 R52, R52, 0xc0, R4 ;  /* 0x000000c034347825 */ /* 0x000fe200078e0004 */
[----:B------:R-:W-:-:S03]  /*7a20*/  ISETP.GE.AND P3, PT, R8, UR4, PT ;  /* 0x0000000408007c0c */ /* 0x000fc6000bf66270 */
[----:B------:R-:W-:Y:S01]  /*7a30*/  IMAD R5, R60, 0xc0, RZ ;  /* 0x000000c03c057824 */ /* 0x000fe200078e02ff */
[----:B------:R-:W-:Y:S01]  /*7a40*/  LEA R4, P2, R52, UR6, 0x1 ;  /* 0x0000000634047c11 */ /* 0x000fe2000f8408ff */
[----:B------:R-:W-:-:S04]  /*7a50*/  IMAD.WIDE.U32 R14, R14, 0xc0, R6 ;  /* 0x000000c00e0e7825 */ /* 0x000fc800078e0006 */
[----:B------:R-:W-:Y:S01]  /*7a60*/  IMAD R3, R0, 0xc0, RZ ;  /* 0x000000c000037824 */ /* 0x000fe200078e02ff */
[----:B------:R-:W-:Y:S01]  /*7a70*/  LEA R6, P5, R14, UR8, 0x1 ;  /* 0x000000080e067c11 */ /* 0x000fe2000f8a08ff */
[----:B------:R-:W-:Y:S02]  /*7a80*/  IMAD.IADD R5, R53, 0x1, R5 ;  /* 0x0000000135057824 */ /* 0x000fe400078e0205 */
[----:B------:R-:W-:Y:S02]  /*7a90*/  VIADD R0, R16, 0x18 ;  /* 0x0000001810007836 */ /* 0x000fe40000000000 */
[----:B------:R-:W-:Y:S01]  /*7aa0*/  IMAD.IADD R3, R15, 0x1, R3 ;  /* 0x000000010f037824 */ /* 0x000fe200078e0203 */
[----:B------:R-:W-:Y:S01]  /*7ab0*/  LEA.HI.X R5, R52, UR7, R5, 0x1, P2 ;  /* 0x0000000734057c11 */ /* 0x000fe200090f0c05 */
[----:B------:R-:W-:Y:S01]  /*7ac0*/  VIADD R8, R16, 0x20 ;  /* 0x0000002010087836 */ /* 0x000fe20000000000 */
[----:B------:R-:W-:Y:S01]  /*7ad0*/  ISETP.GE.AND P2, PT, R0, UR4, PT ;  /* 0x0000000400007c0c */ /* 0x000fe2000bf46270 */
[----:B------:R-:W-:Y:S01]  /*7ae0*/  VIADD R0, R16, 0x28 ;  /* 0x0000002810007836 */ /* 0x000fe20000000000 */
[----:B------:R-:W-:Y:S01]  /*7af0*/  LEA.HI.X R7, R14, UR9, R3, 0x1, P5 ;  /* 0x000000090e077c11 */ /* 0x000fe2000a8f0c03 */
[----:B------:R1:W5:Y:S01]  /*7b00*/  @!P4 LDG.E.64 R40, desc[UR38][R4.64] ;  /* 0x000000260428c981 */ /* 0x000362000c1e1b00 */
[----:B------:R-:W-:-:S03]  /*7b10*/  ISETP.GE.AND P5, PT, R8, UR4, PT ;  /* 0x0000000408007c0c */ /* 0x000fc6000bfa6270 */
[----:B------:R1:W5:Y:S01]  /*7b20*/  @!P4 LDG.E.64 R42, desc[UR38][R6.64] ;  /* 0x00000026062ac981 */ /* 0x000362000c1e1b00 */
        /* <DEDUP_REMOVED lines=21> */
.L_x_1185:
[----:B------:R-:W-:Y:S05]  /*7c80*/  BSYNC B1 ;  /* 0x0000000000017941 */ /* 0x000fea0003800000 */
.L_x_1184:
[----:B------:R-:W2:Y:S01]  /*7c90*/  LDL R52, [R1+0x50] ;  /* 0x0000500001347983 */ /* 0x000ea20000100800 */
[----:B0-----:R-:W-:Y:S01]  /*7ca0*/  ISETP.NE.AND P1, PT, R54, 0x1, PT ;  /* 0x000000013600780c */ /* 0x001fe20003f25270 */
[----:B------:R-:W-:Y:S01]  /*7cb0*/  IMAD R3, R56, 0xc0, R23 ;  /* 0x000000c038037824 */ /* 0x000fe200078e0217 */
[----:B------:R-:W-:Y:S01]  /*7cc0*/  ULDC.64 UR4, c[0x0][0x3c8] ;  /* 0x0000f20000047ab9 */ /* 0x000fe20000000a00 */
[----:B-1---5:R-:W-:Y:S01]  /*7cd0*/  IMAD.MOV.U32 R4, RZ, RZ, R43 ;  /* 0x000000ffff047224 */ /* 0x022fe200078e002b */
[----:B------:R-:W-:-:S09]  /*7ce0*/  ULDC.64 UR6, c[0x0][0x3e0] ;  /* 0x0000f80000067ab9 */ /* 0x000fd20000000a00 */
[----:B------:R-:W0:Y:S08]  /*7cf0*/  @P1 LDC R0, c[0x0][0x42c] ;  /* 0x00010b00ff001b82 */ /* 0x000e300000000800 */
[----:B------:R-:W1:Y:S01]  /*7d00*/  @P1 LDC R5, c[0x0][0x430] ;  /* 0x00010c00ff051b82 */ /* 0x000e620000000800 */
[----:B------:R-:W-:Y:S02]  /*7d10*/  IMAD.MOV.U32 R6, RZ, RZ, R38 ;  /* 0x000000ffff067224 */ /* 0x000fe400078e0026 */
[----:B------:R-:W-:-:S02]  /*7d20*/  IMAD.MOV.U32 R7, RZ, RZ, R39 ;  /* 0x000000ffff077224 */ /* 0x000fc400078e0027 */
[----:B0-----:R-:W-:-:S05]  /*7d30*/  @P1 IMAD.HI.U32 R0, R3, R0, RZ ;  /* 0x0000000003001227 */ /* 0x001fca00078e00ff */
[----:B-1----:R-:W-:Y:S01]  /*7d40*/  @P1 SHF.R.U32.HI R3, RZ, R5, R0 ;  /* 0x00000005ff031219 */ /* 0x002fe20000011600 */
[----:B------:R-:W-:-:S03]  /*7d50*/  IMAD.MOV.U32 R0, RZ, RZ, R42 ;  /* 0x000000ffff007224 */ /* 0x000fc600078e002a */
[----:B------:R-:W-:Y:S01]  /*7d60*/  SHF.R.S32.HI R5, RZ, 0x1f, R3 ;  /* 0x0000001fff057819 */ /* 0x000fe20000011403 */
[----:B------:R-:W-:Y:S01]  /*7d70*/  IMAD.MOV.U32 R56, RZ, RZ, R48 ;  /* 0x000000ffff387224 */ /* 0x000fe200078e0030 */
[----:B------:R-:W-:Y:S01]  /*7d80*/  PRMT R51, R4, 0x5410, R0 ;  /* 0x0000541004337816 */ /* 0x000fe20000000000 */
[----:B------:R-:W-:Y:S02]  /*7d90*/  IMAD.MOV.U32 R54, RZ, RZ, R50 ;  /* 0x000000ffff367224 */ /* 0x000fe400078e0032 */
[C---:B------:R-:W-:Y:S02]  /*7da0*/  IMAD R0, R5.reuse, R12, RZ ;  /* 0x0000000c05007224 */ /* 0x040fe400078e02ff */
[-C--:B------:R-:W-:Y:S01]  /*7db0*/  IMAD R4, R5, R10.reuse, RZ ;  /* 0x0000000a05047224 */ /* 0x080fe200078e02ff */
[----:B------:R-:W-:Y:S01]  /*7dc0*/  PRMT R50, R50, 0x5410, R6 ;  /* 0x0000541032327816 */ /* 0x000fe20000000006 */
[----:B------:R-:W-:Y:S01]  /*7dd0*/  IMAD.WIDE.U32 R14, R3, R10, R54 ;  /* 0x0000000a030e7225 */ /* 0x000fe200078e0036 */
[----:B------:R-:W-:-:S03]  /*7de0*/  PRMT R49, R49, 0x5410, R7 ;  /* 0x0000541031317816 */ /* 0x000fc60000000007 */
[----:B------:R-:W-:-:S04]  /*7df0*/  IMAD.WIDE.U32 R6, R3, R12, R56 ;  /* 0x0000000c03067225 */ /* 0x000fc800078e0038 */
[C---:B------:R-:W-:Y:S02]  /*7e00*/  IMAD R13, R3.reuse, R13, R0 ;  /* 0x0000000d030d7224 */ /* 0x040fe400078e0200 */
[----:B------:R-:W-:Y:S01]  /*7e10*/  IMAD R3, R3, R11, R4 ;  /* 0x0000000b03037224 */ /* 0x000fe200078e0204 */
[----:B------:R-:W-:Y:S01]  /*7e20*/  LEA R4, P1, R6, UR4, 0x1 ;  /* 0x0000000406047c11 */ /* 0x000fe2000f8208ff */
[----:B------:R-:W-:Y:S01]  /*7e30*/  IMAD.IADD R13, R7, 0x1, R13 ;  /* 0x00000001070d7824 */ /* 0x000fe200078e020d */
[----:B------:R-:W-:Y:S01]  /*7e40*/  LEA R0, P2, R14, UR6, 0x1 ;  /* 0x000000060e007c11 */ /* 0x000fe2000f8408ff */
[----:B------:R-:W-:Y:S01]  /*7e50*/  IMAD.IADD R3, R15, 0x1, R3 ;  /* 0x000000010f037824 */ /* 0x000fe200078e0203 */
[----:B------:R-:W-:Y:S01]  /*7e60*/  UMOV UR4, 0xffffffff ;  /* 0xffffffff00047882 */ /* 0x000fe20000000000 */
[----:B------:R-:W-:Y:S02]  /*7e70*/  IMAD.MOV.U32 R5, RZ, RZ, R32 ;  /* 0x000000ffff057224 */ /* 0x000fe400078e0020 */
[----:B------:R-:W-:Y:S01]  /*7e80*/  IMAD.MOV.U32 R10, RZ, RZ, R33 ;  /* 0x000000ffff0a7224 */ /* 0x000fe200078e0021 */
[----:B------:R-:W-:-:S02]  /*7e90*/  LEA.HI.X R13, R6, UR5, R13, 0x1, P1 ;  /* 0x00000005060d7c11 */ /* 0x000fc400088f0c0d */
[----:B------:R-:W-:Y:S02]  /*7ea0*/  LEA.HI.X R3, R14, UR7, R3, 0x1, P2 ;  /* 0x000000070e037c11 */ /* 0x000fe400090f0c03 */
[----:B------:R-:W-:Y:S02]  /*7eb0*/  PRMT R49, R5, 0x7610, R49 ;  /* 0x0000761005317816 */ /* 0x000fe40000000031 */
[----:B------:R-:W-:Y:S02]  /*7ec0*/  PRMT R48, R10, 0x7610, R48 ;  /* 0x000076100a307816 */ /* 0x000fe40000000030 */
[----:B--2---:R-:W-:Y:S01]  /*7ed0*/  LEA.HI R5, R52, R52, RZ, 0x1 ;  /* 0x0000003434057211 */ /* 0x004fe200078f08ff */
[----:B------:R-:W-:Y:S06]  /*7ee0*/  BRA.DIV UR4, `(.L_x_1186) ;  /* 0x0000017e04887947 */ /* 0x000fec000b800000 */
.L_x_1429:
[----:B------:R-:W-:Y:S01]  /*7ef0*/  UMOV UR4, 0xffffffff ;  /* 0xffffffff00047882 */ /* 0x000fe20000000000 */
[----:B------:R-:W-:Y:S02]  /*7f00*/  LOP3.LUT R5, R5, 0xfffffffe, RZ, 0xc0, !PT ;  /* 0xfffffffe05057812 */ /* 0x000fe400078ec0ff */
[----:B------:R-:W-:Y:S05]  /*7f10*/  BRA.DIV UR4, `(.L_x_1187) ;  /* 0x0000017e04a07947 */ /* 0x000fea000b800000 */
.L_x_1432:
[----:B------:R-:W-:Y:S01]  /*7f20*/  UMOV UR4, 0xffffffff ;  /* 0xffffffff00047882 */ /* 0x000fe20000000000 */
[----:B------:R-:W-:Y:S02]  /*7f30*/  IMAD.IADD R5, R52, 0x1, -R5 ;  /* 0x0000000134057824 */ /* 0x000fe400078e0a05 */
[----:B------:R-:W-:Y:S05]  /*7f40*/  BRA.DIV UR4, `(.L_x_1188) ;  /* 0x0000017e04bc7947 */ /* 0x000fea000b800000 */
.L_x_1435:
[----:B------:R-:W-:Y:S01]  /*7f50*/  UMOV UR4, 0xffffffff ;  /* 0xffffffff00047882 */ /* 0x000fe20000000000 */
[----:B------:R-:W-:Y:S02]  /*7f60*/  SHF.L.U32 R3, R5, 0x1f, RZ ;  /* 0x0000001f05037819 */ /* 0x000fe400000006ff */
[----:B------:R-:W-:Y:S05]  /*7f70*/  BRA.DIV UR4, `(.L_x_1189) ;  /* 0x0000017e04d87947 */ /* 0x000fea000b800000 */
.L_x_1438:
[----:B------:R-:W0:Y:S01]  /*7f80*/  SYNCS.PHASECHK.TRANS64.TRYWAIT P1, [R2+URZ+0x2d800], R3 ;  /* 0x02d80003020075a7 */ /* 0x000e22000802017f */
[----:B------:R-:W-:Y:S01]  /*7f90*/  IMAD.MOV.U32 R0, RZ, RZ, R28 ;  /* 0x000000ffff007224 */ /* 0x000fe200078e001c */
[----:B------:R-:W-:Y:S01]  /*7fa0*/  BSSY B1, `(.L_x_1190) ;  /* 0x000001e000017945 */ /* 0x000fe20003800000 */
[----:B------:R-:W-:Y:S02]  /*7fb0*/  IMAD.MOV.U32 R4, RZ, RZ, R29 ;  /* 0x000000ffff047224 */ /* 0x000fe400078e001d */
        /* <DEDUP_REMOVED lines=28> */
.L_x_1439:
[----:B------:R-:W-:Y:S05]  /*8180*/  BSYNC B1 ;  /* 0x0000000000017941 */ /* 0x000fea0003800000 */
.L_x_1190:
[----:B------:R-:W-:Y:S01]  /*8190*/  PRMT R11, R0, 0x5410, R4 ;  /* 0x00005410000b7816 */ /* 0x000fe20000000004 */
[----:B------:R-:W-:Y:S06]  /*81a0*/  @P0 BRA `(.L_x_1192) ;  /* 0x0000002c00ec0947 */ /* 0x000fec0003800000 */
[----:B------:R-:W2:Y:S01]  /*81b0*/  LDL R6, [R1+0x44] ;  /* 0x0000440001067983 */ /* 0x000ea20000100800 */
[----:B------:R-:W1:Y:S01]  /*81c0*/  LDC R5, c[0x0][0x3d4] ;  /* 0x0000f500ff057b82 */ /* 0x000e620000000800 */
[----:B------:R-:W-:Y:S01]  /*81d0*/  LEA.HI R59, R59, R46, RZ, 0x2 ;  /* 0x0000002e3b3b7211 */ /* 0x000fe200078f10ff */
[----:B------:R-:W-:Y:S03]  /*81e0*/  BSSY B1, `(.L_x_1193) ;  /* 0x000003f000017945 */ /* 0x000fe60003800000 */
[--C-:B0-----:R-:W-:Y:S02]  /*81f0*/  SHF.R.S32.HI R3, RZ, 0x2, R59.reuse ;  /* 0x00000002ff037819 */ /* 0x101fe4000001143b */
[----:B------:R-:W-:-:S04]  /*8200*/  SHF.R.S32.HI R0, RZ, 0x1f, R59 ;  /* 0x0000001fff007819 */ /* 0x000fc8000001143b */
[----:B------:R-:W-:-:S04]  /*8210*/  LEA.HI R0, R0, R3, RZ, 0x2 ;  /* 0x0000000300007211 */ /* 0x000fc800078f10ff */
[----:B------:R-:W-:Y:S01]  /*8220*/  LOP3.LUT R4, R0, 0xfffffffc, RZ, 0xc0, !PT ;  /* 0xfffffffc00047812 */ /* 0x000fe200078ec0ff */
[----:B------:R-:W-:-:S04]  /*8230*/  VIADD R0, R16, 0x8 ;  /* 0x0000000810007836 */ /* 0x000fc80000000000 */
[----:B------:R-:W-:Y:S02]  /*8240*/  IMAD.IADD R3, R3, 0x1, -R4 ;  /* 0x0000000103037824 */ /* 0x000fe400078e0a04 */
[C---:B------:R-:W-:Y:S01]  /*8250*/  VIADD R4, R16.reuse, 0x10 ;  /* 0x0000001010047836 */ /* 0x040fe20000000000 */
[-C--:B-1----:R-:W-:Y:S02]  /*8260*/  ISETP.GE.AND P6, PT, R16, R5.reuse, PT ;  /* 0x000000051000720c */ /* 0x082fe40003fc6270 */
[-C--:B------:R-:W-:Y:S01]  /*8270*/  ISETP.GE.AND P0, PT, R0, R5.reuse, PT ;  /* 0x000000050000720c */ /* 0x080fe20003f06270 */
[----:B------:R-:W-:Y:S01]  /*8280*/  VIADD R0, R16, 0x18 ;  /* 0x0000001810007836 */ /* 0x000fe20000000000 */
[----:B------:R-:W-:Y:S02]  /*8290*/  LOP3.LUT P1, RZ, R3, 0x2, RZ, 0xc0, !PT ;  /* 0x0000000203ff7812 */ /* 0x000fe4000782c0ff */
[-C--:B------:R-:W-:Y:S01]  /*82a0*/  ISETP.GE.AND P2, PT, R4, R5.reuse, PT ;  /* 0x000000050400720c */ /* 0x080fe20003f46270 */
[----:B------:R-:W-:Y:S01]  /*82b0*/  VIADD R4, R16, 0x20 ;  /* 0x0000002010047836 */ /* 0x000fe20000000000 */
[----:B------:R-:W-:-:S04]  /*82c0*/  ISETP.GE.AND P3, PT, R0, R5, PT ;  /* 0x000000050000720c */ /* 0x000fc80003f66270 */
[----:B------:R-:W-:Y:S01]  /*82d0*/  ISETP.GE.AND P4, PT, R4, R5, PT ;  /* 0x000000050400720c */ /* 0x000fe20003f86270 */
[----:B--2---:R-:W-:Y:S02]  /*82e0*/  IMAD R3, R6, 0x2, R2 ;  /* 0x0000000206037824 */ /* 0x004fe400078e0202 */
[----:B------:R-:W-:Y:S02]  /*82f0*/  VIADD R6, R16, 0x28 ;  /* 0x0000002810067836 */ /* 0x000fe40000000000 */
[----:B------:R-:W-:-:S03]  /*8300*/  VIADD R0, R3, 0x20 ;  /* 0x0000002003007836 */ /* 0x000fc60000000000 */
[----:B------:R-:W-:Y:S01]  /*8310*/  ISETP.GE.AND P5, PT, R6, R5, PT ;  /* 0x000000050600720c */ /* 0x000fe20003fa6270 */
[----:B------:R-:W-:-:S12]  /*8320*/  @P6 BRA `(.L_x_1194) ;  /* 0x0000000000a86947 */ /* 0x000fd80003800000 */
[----:B------:R-:W0:Y:S01]  /*8330*/  LDS.128 R4, [R3+0xc400] ;  /* 0x00c4000003047984 */ /* 0x000e220000000c00 */
[----:B------:R-:W-:Y:S01]  /*8340*/  SHF.R.U32.HI R53, RZ, 0x10, R41 ;  /* 0x00000010ff357819 */ /* 0x000fe20000011629 */
[----:B------:R-:W-:Y:S01]  /*8350*/  HADD2.F32 R52, -RZ, R52.H0_H0 ;  /* 0x20000034ff347230 */ /* 0x000fe20000004100 */
[--C-:B------:R-:W-:Y:S01]  /*8360*/  SHF.R.U32.HI R55, RZ, 0x10, R43.reuse ;  /* 0x00000010ff377819 */ /* 0x100fe2000001162b */
[----:B------:R-:W-:Y:S01]  /*8370*/  HADD2.F32 R54, -RZ, R51.H1_H1 ;  /* 0x30000033ff367230 */ /* 0x000fe20000004100 */
[----:B------:R-:W-:Y:S01]  /*8380*/  SHF.R.U64 R59, R42, 0x10, R43 ;  /* 0x000000102a3b7819 */ /* 0x000fe2000000122b */
[----:B------:R-:W-:Y:S01]  /*8390*/  HADD2.F32 R53, -RZ, R53.H0_H0 ;  /* 0x20000035ff357230 */ /* 0x000fe20000004100 */
[----:B------:R-:W-:Y:S01]  /*83a0*/  SHF.R.U64 R61, R40, 0x10, R41 ;  /* 0x00000010283d7819 */ /* 0x000fe20000001229 */
[----:B------:R-:W-:Y:S02]  /*83b0*/  HADD2.F32 R55, -RZ, R55.H0_H0 ;  /* 0x20000037ff377230 */ /* 0x000fe40000004100 */
[----:B------:R-:W-:-:S02]  /*83c0*/  HADD2.F32 R51, -RZ, R51.H0_H0 ;  /* 0x20000033ff337230 */ /* 0x000fc40000004100 */
[--C-:B0-----:R-:W-:Y:S02]  /*83d0*/  HADD2.F32 R43, -RZ, R7.reuse.H1_H1 ;  /* 0x30000007ff2b7230 */ /* 0x101fe40000004100 */
[----:B------:R-:W-:Y:S02]  /*83e0*/  HADD2.F32 R42, -RZ, R7.H0_H0 ;  /* 0x20000007ff2a7230 */ /* 0x000fe40000004100 */
[--C-:B------:R-:W-:Y:S02]  /*83f0*/  HADD2.F32 R7, -RZ, R4.reuse.H0_H0 ;  /* 0x20000004ff077230 */ /* 0x100fe40000004100 */
[C---:B------:R-:W-:Y:S01]  /*8400*/  FMUL.FTZ R58, R43.reuse, R53 ;  /* 0x000000352b3a7220 */ /* 0x040fe20000410000 */
[----:B------:R-:W-:Y:S02]  /*8410*/  HADD2.F32 R4, -RZ, R4.H1_H1 ;  /* 0x30000004ff047230 */ /* 0x000fe40000004100 */
[----:B------:R-:W-:Y:S01]  /*8420*/  FMUL.FTZ R57, R43, R55 ;  /* 0x000000372b397220 */ /* 0x000fe20000410000 */
[----:B------:R-:W-:-:S02]  /*8430*/  HADD2.F32 R40, -RZ, R6.H0_H0 ;  /* 0x20000006ff287230 */ /* 0x000fc40000004100 */
[----:B------:R-:W-:Y:S01]  /*8440*/  FFMA.FTZ R60, R42, R55, R58 ;  /* 0x000000372a3c7223 */ /* 0x000fe2000001003a */
[----:B------:R-:W-:Y:S02]  /*8450*/  HADD2.F32 R41, -RZ, R6.H1_H1 ;  /* 0x30000006ff297230 */ /* 0x000fe40000004100 */
[----:B------:R-:W-:Y:S01]  /*8460*/  FMUL.FTZ R56, R4, R54 ;  /* 0x0000003604387220 */ /* 0x000fe20000410000 */
[--C-:B------:R-:W-:Y:S02]  /*8470*/  HADD2.F32 R6, -RZ, R5.reuse.H0_H0 ;  /* 0x20000005ff067230 */ /* 0x100fe40000004100 */
[----:B------:R-:W-:Y:S01]  /*8480*/  FFMA.FTZ R57, R42, R53, -R57 ;  /* 0x000000352a397223 */ /* 0x000fe20000010839 */
[-C--:B------:R-:W-:Y:S01]  /*8490*/  FMUL.FTZ R58, R4, R52.reuse ;  /* 0x00000034043a7220 */ /* 0x080fe20000410000 */
[----:B------:R-:W-:Y:S02]  /*84a0*/  HADD2.F32 R5, -RZ, R5.H1_H1 ;  /* 0x30000005ff057230 */ /* 0x000fe40000004100 */
[----:B------:R-:W-:Y:S01]  /*84b0*/  FFMA.FTZ R56, R7, R52, -R56 ;  /* 0x0000003407387223 */ /* 0x000fe20000010838 */
[----:B------:R-:W-:-:S02]  /*84c0*/  HADD2.F32 R42, -RZ, R62.H0_H0 ;  /* 0x2000003eff2a7230 */ /* 0x000fc40000004100 */
[----:B------:R-:W-:Y:S01]  /*84d0*/  FFMA.FTZ R53, R7, R54, R58 ;  /* 0x0000003607357223 */ /* 0x000fe2000001003a */
[----:B------:R-:W-:Y:S02]  /*84e0*/  HADD2.F32 R43, -RZ, R59.H0_H0 ;  /* 0x2000003bff2b7230 */ /* 0x000fe40000004100 */
[C---:B------:R-:W-:Y:S01]  /*84f0*/  FMUL.FTZ R55, R41.reuse, R51 ;  /* 0x0000003329377220 */ /* 0x040fe20000410000 */
[----:B------:R-:W-:Y:S02]  /*8500*/  HADD2.F32 R4, -RZ, R61.H0_H0 ;  /* 0x2000003dff047230 */ /* 0x000fe40000004100 */
[-C--:B------:R-:W-:Y:S01]  /*8510*/  FMUL.FTZ R54, R41, R42.reuse ;  /* 0x0000002a29367220 */ /* 0x080fe20000410000 */
[C---:B------:R-:W-:Y:S01]  /*8520*/  FMUL.FTZ R7, R5.reuse, R43 ;  /* 0x0000002b05077220 */ /* 0x040fe20000410000 */
[C---:B------:R-:W-:Y:S01]  /*8530*/  FFMA.FTZ R55, R40.reuse, R42, -R55 ;  /* 0x0000002a28377223 */ /* 0x040fe20000010837 */
[-C--:B------:R-:W-:Y:S01]  /*8540*/  FMUL.FTZ R52, R5, R4.reuse ;  /* 0x0000000405347220 */ /* 0x080fe20000410000 */
[----:B------:R-:W-:Y:S01]  /*8550*/  FFMA.FTZ R54, R40, R51, R54 ;  /* 0x0000003328367223 */ /* 0x000fe20000010036 */
[----:B------:R-:W-:Y:S01]  /*8560*/  FFMA.FTZ R5, R6, R4, -R7 ;  /* 0x0000000406057223 */ /* 0x000fe20000010807 */
[----:B------:R-:W-:Y:S01]  /*8570*/  F2FP.F16.F32.PACK_AB R7, R60, R57 ;  /* 0x000000393c07723e */ /* 0x000fe200000000ff */
[----:B------:R-:W-:Y:S01]  /*8580*/  FFMA.FTZ R52, R6, R43, R52 ;  /* 0x0000002b06347223 */ /* 0x000fe20000010034 */
[----:B------:R-:W-:-:S02]  /*8590*/  F2FP.F16.F32.PACK_AB R4, R53, R56 ;  /* 0x000000383504723e */ /* 0x000fc400000000ff */
[----:B------:R-:W-:Y:S02]  /*85a0*/  F2FP.F16.F32.PACK_AB R6, R54, R55 ;  /* 0x000000373606723e */ /* 0x000fe400000000ff */
[----:B------:R-:W-:-:S05]  /*85b0*/  F2FP.F16.F32.PACK_AB R5, R52, R5 ;  /* 0x000000053405723e */ /* 0x000fca00000000ff */
[----:B------:R0:W-:Y:S02]  /*85c0*/  STS.128 [R3+0xc400], R4 ;  /* 0x00c4000403007388 */ /* 0x0001e40000000c00 */
.L_x_1194:
[----:B------:R-:W-:Y:S05]  /*85d0*/  BSYNC B1 ;  /* 0x0000000000017941 */ /* 0x000fea0003800000 */
.L_x_1193:
[----:B------:R-:W-:Y:S01]  /*85e0*/  BSSY B1, `(.L_x_1195) ;  /* 0x000002d000017945 */ /* 0x000fe20003800000 */
[----:B------:R-:W-:-:S03]  /*85f0*/  @P1 VIADD R0, R3, 0xffffffe0 ;  /* 0xffffffe003001836 */ /* 0x000fc60000000000 */
[----:B------:R-:W-:Y:S05]  /*8600*/  @P0 BRA `(.L_x_1196) ;  /* 0x0000000000a80947 */ /* 0x000fea0003800000 */
[----:B0-----:R-:W0:Y:S01]  /*8610*/  LDS.128 R4, [R0+0xc400] ;  /* 0x00c4000000047984 */ /* 0x001e220000000c00 */
[----:B------:R-:W-:Y:S01]  /*8620*/  SHF.R.U32.HI R41, RZ, 0x10, R37 ;  /* 0x00000010ff297819 */ /* 0x000fe20000011625 */
[----:B------:R-:W-:Y:S01]  /*8630*/  HADD2.F32 R42, -RZ, R50.H1_H1 ;  /* 0x30000032ff2a7230 */ /* 0x000fe20000004100 */
[--C-:B------:R-:W-:Y:S01]  /*8640*/  SHF.R.U32.HI R43, RZ, 0x10, R39.reuse ;  /* 0x00000010ff2b7819 */ /* 0x100fe20000011627 */
[----:B------:R-:W-:Y:S01]  /*8650*/  HADD2.F32 R40, -RZ, R62.H1_H1 ;  /* 0x3000003eff287230 */ /* 0x000fe20000004100 */
[----:B------:R-:W-:Y:S01]  /*8660*/  SHF.R.U64 R53, R38, 0x10, R39 ;  /* 0x0000001026357819 */ /* 0x000fe20000001227 */
[----:B------:R-:W-:Y:S01]  /*8670*/  HADD2.F32 R41, -RZ, R41.H0_H0 ;  /* 0x20000029ff297230 */ /* 0x000fe20000004100 */
[----:B------:R-:W-:Y:S01]  /*8680*/  SHF.R.U64 R55, R36, 0x10, R37 ;  /* 0x0000001024377819 */ /* 0x000fe20000001225 */
[----:B------:R-:W-:Y:S02]  /*8690*/  HADD2.F32 R43, -RZ, R43.H0_H0 ;  /* 0x2000002bff2b7230 */ /* 0x000fe40000004100 */
[----:B0-----:R-:W-:-:S02]  /*86a0*/  HADD2.F32 R38, -RZ, R7.H0_H0 ;  /* 0x20000007ff267230 */ /* 0x001fc40000004100 */
[----:B------:R-:W-:Y:S02]  /*86b0*/  HADD2.F32 R39, -RZ, R7.H1_H1 ;  /* 0x30000007ff277230 */ /* 0x000fe40000004100 */
[--C-:B------:R-:W-:Y:S02]  /*86c0*/  HADD2.F32 R7, -RZ, R4.reuse.H0_H0 ;  /* 0x20000004ff077230 */ /* 0x100fe40000004100 */
[----:B------:R-:W-:Y:S02]  /*86d0*/  HADD2.F32 R4, -RZ, R4.H1_H1 ;  /* 0x30000004ff047230 */ /* 0x000fe40000004100 */
[C---:B------:R-:W-:Y:S01]  /*86e0*/  FMUL.FTZ R54, R39.reuse, R41 ;  /* 0x0000002927367220 */ /* 0x040fe20000410000 */
[-C--:B------:R-:W-:Y:S01]  /*86f0*/  FMUL.FTZ R51, R39, R43.reuse ;  /* 0x0000002b27337220 */ /* 0x080fe20000410000 */
[--C-:B------:R-:W-:Y:S02]  /*8700*/  HADD2.F32 R36, -RZ, R6.reuse.H0_H0 ;  /* 0x20000006ff247230 */ /* 0x100fe40000004100 */
[----:B------:R-:W-:Y:S01]  /*8710*/  FMUL.FTZ R52, R4, R42 ;  /* 0x0000002a04347220 */ /* 0x000fe20000410000 */
[----:B------:R-:W-:Y:S01]  /*8720*/  FFMA.FTZ R56, R38, R43, R54 ;  /* 0x0000002b26387223 */ /* 0x000fe20000010036 */
[----:B------:R-:W-:-:S02]  /*8730*/  HADD2.F32 R37, -RZ, R6.H1_H1 ;  /* 0x30000006ff257230 */ /* 0x000fc40000004100 */
[-C--:B------:R-:W-:Y:S01]  /*8740*/  FMUL.FTZ R54, R4, R40.reuse ;  /* 0x0000002804367220 */ /* 0x080fe20000410000 */
[C---:B------:R-:W-:Y:S01]  /*8750*/  FFMA.FTZ R52, R7.reuse, R40, -R52 ;  /* 0x0000002807347223 */ /* 0x040fe20000010834 */
[----:B------:R-:W-:Y:S02]  /*8760*/  HADD2.F32 R6, -RZ, R5.H0_H0 ;  /* 0x20000005ff067230 */ /* 0x000fe40000004100 */
[----:B------:R-:W-:Y:S01]  /*8770*/  FFMA.FTZ R51, R38, R41, -R51 ;  /* 0x0000002926337223 */ /* 0x000fe20000010833 */
[----:B------:R-:W-:Y:S02]  /*8780*/  HADD2.F32 R40, -RZ, R49.H1_H1 ;  /* 0x30000031ff287230 */ /* 0x000fe40000004100 */
[----:B------:R-:W-:Y:S01]  /*8790*/  FFMA.FTZ R41, R7, R42, R54 ;  /* 0x0000002a07297223 */ /* 0x000fe20000010036 */
[----:B------:R-:W-:Y:S02]  /*87a0*/  HADD2.F32 R5, -RZ, R5.H1_H1 ;  /* 0x30000005ff057230 */ /* 0x000fe40000004100 */
[----:B------:R-:W-:-:S02]  /*87b0*/  HADD2.F32 R38, -RZ, R63.H0_H0 ;  /* 0x2000003fff267230 */ /* 0x000fc40000004100 */
[C---:B------:R-:W-:Y:S01]  /*87c0*/  FMUL.FTZ R43, R37.reuse, R40 ;  /* 0x00000028252b7220 */ /* 0x040fe20000410000 */
[----:B------:R-:W-:Y:S02]  /*87d0*/  HADD2.F32 R39, -RZ, R53.H0_H0 ;  /* 0x20000035ff277230 */ /* 0x000fe40000004100 */
[----:B------:R-:W-:Y:S02]  /*87e0*/  HADD2.F32 R4, -RZ, R55.H0_H0 ;  /* 0x20000037ff047230 */ /* 0x000fe40000004100 */
[-C--:B------:R-:W-:Y:S01]  /*87f0*/  FMUL.FTZ R37, R37, R38.reuse ;  /* 0x0000002625257220 */ /* 0x080fe20000410000 */
[C---:B------:R-:W-:Y:S01]  /*8800*/  FFMA.FTZ R43, R36.reuse, R38, -R43 ;  /* 0x00000026242b7223 */ /* 0x040fe2000001082b */
[C---:B------:R-:W-:Y:S01]  /*8810*/  FMUL.FTZ R7, R5.reuse, R39 ;  /* 0x0000002705077220 */ /* 0x040fe20000410000 */
[----:B------:R-:W-:Y:S01]  /*8820*/  FMUL.FTZ R42, R5, R4 ;  /* 0x00000004052a7220 */ /* 0x000fe20000410000 */
[----:B------:R-:W-:Y:S02]  /*8830*/  FFMA.FTZ R36, R36, R40, R37 ;  /* 0x0000002824247223 */ /* 0x000fe40000010025 */
[----:B------:R-:W-:Y:S01]  /*8840*/  FFMA.FTZ R5, R6, R4, -R7 ;  /* 0x0000000406057223 */ /* 0x000fe20000010807 */
[----:B------:R-:W-:Y:S01]  /*8850*/  F2FP.F16.F32.PACK_AB R7, R56, R51 ;  /* 0x000000333807723e */ /* 0x000fe200000000ff */
[----:B------:R-:W-:Y:S01]  /*8860*/  FFMA.FTZ R42, R6, R39, R42 ;  /* 0x00000027062a7223 */ /* 0x000fe2000001002a */
[----:B------:R-:W-:-:S02]  /*8870*/  F2FP.F16.F32.PACK_AB R4, R41, R52 ;  /* 0x000000342904723e */ /* 0x000fc400000000ff */
[----:B------:R-:W-:Y:S02]  /*8880*/  F2FP.F16.F32.PACK_AB R6, R36, R43 ;  /* 0x0000002b2406723e */ /* 0x000fe400000000ff */
[----:B------:R-:W-:-:S05]  /*8890*/  F2FP.F16.F32.PACK_AB R5, R42, R5 ;  /* 0x000000052a05723e */ /* 0x000fca00000000ff */
[----:B------:R1:W-:Y:S02]  /*88a0*/  STS.128 [R0+0xc400], R4 ;  /* 0x00c4000400007388 */ /* 0x0003e40000000c00 */
.L_x_1196:
[----:B------:R-:W-:Y:S05]  /*88b0*/  BSYNC B1 ;  /* 0x0000000000017941 */ /* 0x000fea0003800000 */
.L_x_1195:
[----:B------:R-:W-:Y:S04]  /*88c0*/  BSSY B1, `(.L_x_1197) ;  /* 0x000002c000017945 */ /* 0x000fe80003800000 */
[----:B------:R-:W-:Y:S05]  /*88d0*/  @P2 BRA `(.L_x_1198) ;  /* 0x0000000000a82947 */ /* 0x000fea0003800000 */
[----:B01----:R-:W0:Y:S01]  /*88e0*/  LDS.128 R4, [R3+0xf400] ;  /* 0x00f4000003047984 */ /* 0x003e220000000c00 */
        /* <DEDUP_REMOVED lines=8> */
[----:B0-----:R-:W-:-:S02]  /*8970*/  HADD2.F32 R35, -RZ, R7.H1_H1 ;  /* 0x30000007ff237230 */ /* 0x001fc40000004100 */
[----:B------:R-:W-:Y:S02]  /*8980*/  HADD2.F32 R34, -RZ, R7.H0_H0 ;  /* 0x20000007ff227230 */ /* 0x000fe40000004100 */
[--C-:B------:R-:W-:Y:S02]  /*8990*/  HADD2.F32 R7, -RZ, R4.reuse.H0_H0 ;  /* 0x20000004ff077230 */ /* 0x100fe40000004100 */
[C---:B------:R-:W-:Y:S01]  /*89a0*/  FMUL.FTZ R39, R35.reuse, R37 ;  /* 0x0000002523277220 */ /* 0x040fe20000410000 */
[----:B------:R-:W-:Y:S02]  /*89b0*/  HADD2.F32 R4, -RZ, R4.H1_H1 ;  /* 0x30000004ff047230 */ /* 0x000fe40000004100 */
[-C--:B------:R-:W-:Y:S01]  /*89c0*/  FMUL.FTZ R40, R35, R36.reuse ;  /* 0x0000002423287220 */ /* 0x080fe20000410000 */
[--C-:B------:R-:W-:Y:S02]  /*89d0*/  HADD2.F32 R32, -RZ, R6.reuse.H0_H0 ;  /* 0x20000006ff207230 */ /* 0x100fe40000004100 */
[----:B------:R-:W-:Y:S01]  /*89e0*/  FFMA.FTZ R39, R34, R36, -R39 ;  /* 0x0000002422277223 */ /* 0x000fe20000010827 */
[----:B------:R-:W-:-:S02]  /*89f0*/  HADD2.F32 R33, -RZ, R6.H1_H1 ;  /* 0x30000006ff217230 */ /* 0x000fc40000004100 */
[----:B------:R-:W-:Y:S01]  /*8a00*/  FMUL.FTZ R38, R4, R49 ;  /* 0x0000003104267220 */ /* 0x000fe20000410000 */
[--C-:B------:R-:W-:Y:S02]  /*8a10*/  HADD2.F32 R35, -RZ, R48.reuse.H0_H0 ;  /* 0x20000030ff237230 */ /* 0x100fe40000004100 */
[----:B------:R-:W-:Y:S01]  /*8a20*/  FFMA.FTZ R40, R34, R37, R40 ;  /* 0x0000002522287223 */ /* 0x000fe20000010028 */
[--C-:B------:R-:W-:Y:S02]  /*8a30*/  HADD2.F32 R6, -RZ, R5.reuse.H0_H0 ;  /* 0x20000005ff067230 */ /* 0x100fe40000004100 */
[-C--:B------:R-:W-:Y:S01]  /*8a40*/  FMUL.FTZ R36, R4, R50.reuse ;  /* 0x0000003204247220 */ /* 0x080fe20000410000 */
[----:B------:R-:W-:Y:S02]  /*8a50*/  HADD2.F32 R48, -RZ, R48.H1_H1 ;  /* 0x30000030ff307230 */ /* 0x000fe40000004100 */
[----:B------:R-:W-:Y:S01]  /*8a60*/  FFMA.FTZ R38, R7, R50, -R38 ;  /* 0x0000003207267223 */ /* 0x000fe20000010826 */
[----:B------:R-:W-:-:S02]  /*8a70*/  HADD2.F32 R5, -RZ, R5.H1_H1 ;  /* 0x30000005ff057230 */ /* 0x000fc40000004100 */
[----:B------:R-:W-:Y:S01]  /*8a80*/  FFMA.FTZ R49, R7, R49, R36 ;  /* 0x0000003107317223 */ /* 0x000fe20000010024 */
[----:B------:R-:W-:Y:S02]  /*8a90*/  HADD2.F32 R34, -RZ, R41.H0_H0 ;  /* 0x20000029ff227230 */ /* 0x000fe40000004100 */
[CC--:B------:R-:W-:Y:S01]  /*8aa0*/  FMUL.FTZ R37, R33.reuse, R35.reuse ;  /* 0x0000002321257220 */ /* 0x0c0fe20000410000 */
[----:B------:R-:W-:Y:S02]  /*8ab0*/  HADD2.F32 R4, -RZ, R42.H0_H0 ;  /* 0x2000002aff047230 */ /* 0x000fe40000004100 */
[----:B------:R-:W-:Y:S01]  /*8ac0*/  FMUL.FTZ R36, R33, R48 ;  /* 0x0000003021247220 */ /* 0x000fe20000410000 */
        /* <DEDUP_REMOVED lines=11> */
.L_x_1198:
[----:B------:R-:W-:Y:S05]  /*8b80*/  BSYNC B1 ;  /* 0x0000000000017941 */ /* 0x000fea0003800000 */
.L_x_1197:
[----:B------:R-:W-:Y:S04]  /*8b90*/  BSSY B1, `(.L_x_1199) ;  /* 0x000002c000017945 */ /* 0x000fe80003800000 */
[----:B------:R-:W-:Y:S05]  /*8ba0*/  @P3 BRA `(.L_x_1200) ;  /* 0x0000000000a83947 */ /* 0x000fea0003800000 */
[----:B012---:R-:W0:Y:S01]  /*8bb0*/  LDS.128 R4, [R0+0xf400] ;  /* 0x00f4000000047984 */ /* 0x007e220000000c00 */
[----:B------:R-:W-:Y:S01]  /*8bc0*/  SHF.R.U32.HI R33, RZ, 0x10, R31 ;  /* 0x00000010ff217819 */ /* 0x000fe2000001161f */
[----:B------:R-:W-:Y:S01]  /*8bd0*/  HADD2.F32 R32, -RZ, R15.H0_H0 ;  /* 0x2000000fff207230 */ /* 0x000fe20000004100 */
[----:B------:R-:W-:Y:S01]  /*8be0*/  SHF.R.U32.HI R35, RZ, 0x10, R29 ;  /* 0x00000010ff237819 */ /* 0x000fe2000001161d */
        /* <DEDUP_REMOVED lines=38> */
.L_x_1200:
[----:B------:R-:W-:Y:S05]  /*8e50*/  BSYNC B1 ;  /* 0x0000000000017941 */ /* 0x000fea0003800000 */
.L_x_1199:
[----:B------:R-:W-:Y:S04]  /*8e60*/  BSSY B1, `(.L_x_1201) ;  /* 0x000002c000017945 */ /* 0x000fe80003800000 */
[----:B------:R-:W-:Y:S05]  /*8e70*/  @P4 BRA `(.L_x_1202) ;  /* 0x0000000000a84947 */ /* 0x000fea0003800000 */
[----:B0123--:R-:W0:Y:S01]  /*8e80*/  LDS.128 R4, [R3+0x12400] ;  /* 0x0124000003047984 */ /* 0x00fe220000000c00 */
[--C-:B------:R-:W-:Y:S01]  /*8e90*/  SHF.R.U64 R35, R26, 0x10, R27.reuse ;  /* 0x000000101a237819 */ /* 0x100fe2000000121b */
[--C-:B------:R-:W-:Y:S01]  /*8ea0*/  HADD2.F32 R26, -RZ, R13.reuse.H0_H0 ;  /* 0x2000000dff1a7230 */ /* 0x100fe20000004100 */
[----:B------:R-:W-:Y:S01]  /*8eb0*/  SHF.R.U32.HI R27, RZ, 0x10, R27 ;  /* 0x00000010ff1b7819 */ /* 0x000fe2000001161b */
[----:B------:R-:W-:Y:S01]  /*8ec0*/  HADD2.F32 R28, -RZ, R12.H0_H0 ;  /* 0x2000000cff1c7230 */ /* 0x000fe20000004100 */
[--C-:B------:R-:W-:Y:S01]  /*8ed0*/  SHF.R.U32.HI R29, RZ, 0x10, R25.reuse ;  /* 0x00000010ff1d7819 */ /* 0x100fe20000011619 */
[----:B------:R-:W-:Y:S01]  /*8ee0*/  HADD2.F32 R13, -RZ, R13.H1_H1 ;  /* 0x3000000dff0d7230 */ /* 0x000fe20000004100 */
        /* <DEDUP_REMOVED lines=35> */
.L_x_1202:
[----:B------:R-:W-:Y:S05]  /*9120*/  BSYNC B1 ;  /* 0x0000000000017941 */ /* 0x000fea0003800000 */
.L_x_1201:
        /* <DEDUP_REMOVED lines=44> */
.L_x_1183:
[----:B------:R-:W2:Y:S01]  /*93f0*/  LDL R5, [R1+0x34] ;  /* 0x0000340001057983 */ /* 0x000ea20000100800 */
[----:B------:R-:W0:Y:S01]  /*9400*/  LDC R3, c[0x0][0x428] ;  /* 0x00010a00ff037b82 */ /* 0x000e220000000800 */
[----:B------:R-:W-:Y:S01]  /*9410*/  ISETP.GE.AND P0, PT, R23, R4, PT ;  /* 0x000000041700720c */ /* 0x000fe20003f06270 */
[----:B------:R-:W-:Y:S01]  /*9420*/  BSSY B1, `(.L_x_1203) ;  /* 0x0000046000017945 */ /* 0x000fe20003800000 */
        /* <DEDUP_REMOVED lines=13> */
[----:B0-----:R-:W-:-:S13]  /*9500*/  ISETP.NE.AND P1, PT, R3, 0x1, PT ;  /* 0x000000010300780c */ /* 0x001fda0003f25270 */
[----:B------:R-:W0:Y:S08]  /*9510*/  @P1 LDC R58, c[0x0][0x42c] ;  /* 0x00010b00ff3a1b82 */ /* 0x000e300000000800 */
[----:B------:R-:W1:Y:S01]  /*9520*/  @P1 LDC R59, c[0x0][0x430] ;  /* 0x00010c00ff3b1b82 */ /* 0x000e620000000800 */
[----:B--2---:R-:W-:Y:S01]  /*9530*/  IMAD R3, R5, 0xc0, R23 ;  /* 0x000000c005037824 */ /* 0x004fe200078e0217 */
[----:B------:R-:W-:-:S03]  /*9540*/  CS2R R4, SRZ ;  /* 0x0000000000047805 */ /* 0x000fc6000001ff00 */
[----:B0-----:R-:W-:Y:S01]  /*9550*/  @P1 IMAD.HI.U32 R58, R3, R58, RZ ;  /* 0x0000003a033a1227 */ /* 0x001fe200078e00ff */
[----:B-1----:R-:W-:Y:S06]  /*9560*/  @P0 BRA `(.L_x_1204) ;  /* 0x0000000000c40947 */ /* 0x002fec0003800000 */
[----:B------:R-:W-:Y:S01]  /*9570*/  IMAD.MOV.U32 R4, RZ, RZ, R19 ;  /* 0x000000ffff047224 */ /* 0x000fe200078e0013 */
[----:B------:R-:W-:Y:S01]  /*9580*/  SHF.R.S32.HI R9, RZ, 0x1f, R23 ;  /* 0x0000001fff097819 */ /* 0x000fe20000011417 */
[----:B------:R-:W-:Y:S01]  /*9590*/  IMAD.MOV.U32 R5, RZ, RZ, R62 ;  /* 0x000000ffff057224 */ /* 0x000fe200078e003e */
[----:B------:R-:W-:Y:S01]  /*95a0*/  ULDC.64 UR4, c[0x0][0x3c8] ;  /* 0x0000f20000047ab9 */ /* 0x000fe20000000a00 */
[----:B------:R-:W-:Y:S01]  /*95b0*/  ULDC.64 UR6, c[0x0][0x3e0] ;  /* 0x0000f80000067ab9 */ /* 0x000fe20000000a00 */
[----:B------:R-:W-:Y:S01]  /*95c0*/  VIADD R63, R19, 0x10 ;  /* 0x00000010133f7836 */ /* 0x000fe20000000000 */
[----:B------:R-:W-:Y:S01]  /*95d0*/  CS2R R32, SRZ ;  /* 0x0000000000207805 */ /* 0x000fe2000001ff00 */
[----:B------:R-:W-:Y:S01]  /*95e0*/  IMAD.WIDE.U32 R6, R23, R12, R4 ;  /* 0x0000000c17067225 */ /* 0x000fe200078e0004 */
[----:B------:R-:W-:Y:S02]  /*95f0*/  CS2R R34, SRZ ;  /* 0x0000000000227805 */ /* 0x000fe4000001ff00 */
[----:B------:R-:W-:-:S02]  /*9600*/  CS2R R36, SRZ ;  /* 0x0000000000247805 */ /* 0x000fc4000001ff00 */
[----:B------:R-:W-:Y:S01]  /*9610*/  CS2R R38, SRZ ;  /* 0x0000000000267805 */ /* 0x000fe2000001ff00 */
[C---:B------:R-:W-:Y:S01]  /*9620*/  IMAD R8, R9.reuse, R12, RZ ;  /* 0x0000000c09087224 */ /* 0x040fe200078e02ff */
[----:B------:R-:W-:Y:S01]  /*9630*/  IADD3 R48, P2, R6, R48, RZ ;  /* 0x0000003006307210 */ /* 0x000fe20007f5e0ff */
[-C--:B------:R-:W-:Y:S01]  /*9640*/  IMAD R20, R9, R10.reuse, RZ ;  /* 0x0000000a09147224 */ /* 0x080fe200078e02ff */
[----:B------:R-:W-:Y:S01]  /*9650*/  CS2R R40, SRZ ;  /* 0x0000000000287805 */ /* 0x000fe2000001ff00 */
[C---:B------:R-:W-:Y:S01]  /*9660*/  IMAD.WIDE.U32 R4, R23.reuse, R10, R4 ;  /* 0x0000000a17047225 */ /* 0x040fe200078e0004 */
[----:B------:R-:W-:Y:S02]  /*9670*/  CS2R R42, SRZ ;  /* 0x00000000002a7805 */ /* 0x000fe4000001ff00 */
[----:B------:R-:W-:Y:S02]  /*9680*/  CS2R R24, SRZ ;  /* 0x0000000000187805 */ /* 0x000fe4000001ff00 */
[----:B------:R-:W-:Y:S01]  /*9690*/  CS2R R26, SRZ ;  /* 0x00000000001a7805 */ /* 0x000fe2000001ff00 */
[C---:B------:R-:W-:Y:S01]  /*96a0*/  IMAD R6, R23.reuse, R13, R8 ;  /* 0x0000000d17067224 */ /* 0x040fe200078e0208 */
[----:B------:R-:W-:Y:S01]  /*96b0*/  IADD3 R50, P3, R4, R50, RZ ;  /* 0x0000003204327210 */ /* 0x000fe20007f7e0ff */
[----:B------:R-:W-:Y:S01]  /*96c0*/  IMAD R20, R23, R11, R20 ;  /* 0x0000000b17147224 */ /* 0x000fe200078e0214 */
[----:B------:R-:W-:Y:S01]  /*96d0*/  CS2R R28, SRZ ;  /* 0x00000000001c7805 */ /* 0x000fe2000001ff00 */
[----:B------:R-:W-:Y:S01]  /*96e0*/  VIADD R61, R19, 0x20 ;  /* 0x00000020133d7836 */ /* 0x000fe20000000000 */
[----:B------:R-:W-:Y:S01]  /*96f0*/  IADD3.X R49, R57, R7, R6, P2, !PT ;  /* 0x0000000739317210 */ /* 0x000fe200017fe406 */
[----:B------:R-:W-:Y:S01]  /*9700*/  IMAD R7, R60, 0xc0, RZ ;  /* 0x000000c03c077824 */ /* 0x000fe200078e02ff */
[----:B------:R-:W-:Y:S01]  /*9710*/  IADD3.X R51, R55, R5, R20, P3, !PT ;  /* 0x0000000537337210 */ /* 0x000fe20001ffe414 */
[----:B------:R-:W-:Y:S01]  /*9720*/  IMAD R5, R0, 0xc0, RZ ;  /* 0x000000c000057824 */ /* 0x000fe200078e02ff */
[----:B------:R-:W-:Y:S01]  /*9730*/  CS2R R30, SRZ ;  /* 0x00000000001e7805 */ /* 0x000fe2000001ff00 */
[----:B------:R-:W-:-:S04]  /*9740*/  IMAD.WIDE.U32 R52, R52, 0xc0, R48 ;  /* 0x000000c034347825 */ /* 0x000fc800078e0030 */
[----:B------:R-:W-:Y:S01]  /*9750*/  IMAD.WIDE.U32 R14, R14, 0xc0, R50 ;  /* 0x000000c00e0e7825 */ /* 0x000fe200078e0032 */
[----:B------:R-:W-:Y:S01]  /*9760*/  LEA R8, P2, R52, UR4, 0x1 ;  /* 0x0000000434087c11 */ /* 0x000fe2000f8408ff */
[----:B------:R-:W-:Y:S02]  /*9770*/  ULDC UR4, c[0x0][0x3d4] ;  /* 0x0000f50000047ab9 */ /* 0x000fe40000000800 */
[----:B------:R-:W-:Y:S01]  /*9780*/  IMAD.IADD R7, R7, 0x1, R53 ;  /* 0x0000000107077824 */ /* 0x000fe200078e0235 */
[----:B------:R-:W-:Y:S01]  /*9790*/  LEA R20, P3, R14, UR6, 0x1 ;  /* 0x000000060e147c11 */ /* 0x000fe2000f8608ff */
[----:B------:R-:W-:Y:S01]  /*97a0*/  IMAD.IADD R5, R5, 0x1, R15 ;  /* 0x0000000105057824 */ /* 0x000fe200078e020f */
[----:B------:R-:W-:Y:S02]  /*97b0*/  ISETP.GE.AND P4, PT, R61, UR4, PT ;  /* 0x000000043d007c0c */ /* 0x000fe4000bf86270 */
[----:B------:R-:W-:Y:S02]  /*97c0*/  LEA.HI.X R9, R52, UR5, R7, 0x1, P2 ;  /* 0x0000000534097c11 */ /* 0x000fe400090f0c07 */
[----:B------:R-:W-:-:S02]  /*97d0*/  CS2R R6, SRZ ;  /* 0x0000000000067805 */ /* 0x000fc4000001ff00 */
[----:B------:R-:W-:Y:S02]  /*97e0*/  LEA.HI.X R21, R14, UR7, R5, 0x1, P3 ;  /* 0x000000070e157c11 */ /* 0x000fe400098f0c05 */
[----:B------:R-:W-:Y:S02]  /*97f0*/  CS2R R4, SRZ ;  /* 0x0000000000047805 */ /* 0x000fe4000001ff00 */
[----:B------:R-:W-:Y:S02]  /*9800*/  ISETP.GE.AND P2, PT, R19, UR4, PT ;  /* 0x0000000413007c0c */ /* 0x000fe4000bf46270 */
[----:B------:R-:W-:Y:S01]  /*9810*/  ISETP.GE.AND P3, PT, R63, UR4, PT ;  /* 0x000000043f007c0c */ /* 0x000fe2000bf66270 */
[----:B------:R0:W5:Y:S04]  /*9820*/  @!P4 LDG.E.128 R40, desc[UR38][R8.64+0x40] ;  /* 0x000040260828c981 */ /* 0x000168000c1e1d00 */
[----:B------:R0:W5:Y:S06]  /*9830*/  @!P4 LDG.E.128 R28, desc[UR38][R20.64+0x40] ;  /* 0x00004026141cc981 */ /* 0x00016c000c1e1d00 */
[----:B------:R0:W5:Y:S04]  /*9840*/  @!P2 LDG.E.128 R32, desc[UR38][R8.64] ;  /* 0x000000260820a981 */ /* 0x000168000c1e1d00 */
[----:B------:R0:W5:Y:S04]  /*9850*/  @!P3 LDG.E.128 R36, desc[UR38][R8.64+0x20] ;  /* 0x000020260824b981 */ /* 0x000168000c1e1d00 */
[----:B------:R0:W5:Y:S04]  /*9860*/  @!P2 LDG.E.128 R4, desc[UR38][R20.64] ;  /* 0x000000261404a981 */ /* 0x000168000c1e1d00 */
[----:B------:R0:W5:Y:S02]  /*9870*/  @!P3 LDG.E.128 R24, desc[UR38][R20.64+0x20] ;  /* 0x000020261418b981 */ /* 0x000164000c1e1d00 */
.L_x_1204:
[----:B------:R-:W-:Y:S05]  /*9880*/  BSYNC B1 ;  /* 0x0000000000017941 */ /* 0x000fea0003800000 */
.L_x_1203:
[----:B0-----:R-:W2:Y:S01]  /*9890*/  LDL R20, [R1+0x50] ;  /* 0x0000500001147983 */ /* 0x001ea20000100800 */
[----:B------:R-:W-:Y:S01]  /*98a0*/  @P1 SHF.R.U32.HI R3, RZ, R59, R58 ;  /* 0x0000003bff031219 */ /* 0x000fe2000001163a */
[----:B-----5:R-:W-:Y:S01]  /*98b0*/  IMAD.MOV.U32 R0, RZ, RZ, R4 ;  /* 0x000000ffff007224 */ /* 0x020fe200078e0004 */
[----:B------:R-:W-:Y:S01]  /*98c0*/  ULDC.64 UR4, c[0x0][0x3c8] ;  /* 0x0000f20000047ab9 */ /* 0x000fe20000000a00 */
[----:B------:R-:W-:Y:S01]  /*98d0*/  IMAD.MOV.U32 R8, RZ, RZ, R5 ;  /* 0x000000ffff087224 */ /* 0x000fe200078e0005 */
[----:B------:R-:W-:Y:S01]  /*98e0*/  SHF.R.S32.HI R9, RZ, 0x1f, R3 ;  /* 0x0000001fff097819 */ /* 0x000fe20000011403 */
[-C--:B------:R-:W-:Y:S01]  /*98f0*/  IMAD.WIDE.U32 R56, R3, R12.reuse, R56 ;  /* 0x0000000c03387225 */ /* 0x080fe200078e0038 */
[----:B------:R-:W-:Y:S02]  /*9900*/  ULDC.64 UR6, c[0x0][0x3e0] ;  /* 0x0000f80000067ab9 */ /* 0x000fe40000000a00 */
[----:B------:R-:W-:Y:S01]  /*9910*/  PRMT R59, R0, 0x5410, R8 ;  /* 0x00005410003b7816 */ /* 0x000fe20000000008 */
[----:B------:R-:W-:-:S02]  /*9920*/  IMAD R0, R9, R12, RZ ;  /* 0x0000000c09007224 */ /* 0x000fc400078e02ff */
[-C--:B------:R-:W-:Y:S02]  /*9930*/  IMAD R8, R9, R10.reuse, RZ ;  /* 0x0000000a09087224 */ /* 0x080fe400078e02ff */
[----:B------:R-:W-:-:S04]  /*9940*/  IMAD.WIDE.U32 R54, R3, R10, R54 ;  /* 0x0000000a03367225 */ /* 0x000fc800078e0036 */
[C---:B------:R-:W-:Y:S01]  /*9950*/  IMAD R13, R3.reuse, R13, R0 ;  /* 0x0000000d030d7224 */ /* 0x040fe200078e0200 */
[----:B------:R-:W-:Y:S01]  /*9960*/  LEA R0, P2, R54, UR6, 0x1 ;  /* 0x0000000636007c11 */ /* 0x000fe2000f8408ff */
[----:B------:R-:W-:Y:S01]  /*9970*/  IMAD R3, R3, R11, R8 ;  /* 0x0000000b03037224 */ /* 0x000fe200078e0208 */
[C---:B------:R-:W-:Y:S01]  /*9980*/  LEA R8, P1, R56.reuse, UR4, 0x1 ;  /* 0x0000000438087c11 */ /* 0x040fe2000f8208ff */
[----:B------:R-:W-:Y:S01]  /*9990*/  IMAD.IADD R13, R57, 0x1, R13 ;  /* 0x00000001390d7824 */ /* 0x000fe200078e020d */
[----:B------:R-:W-:Y:S01]  /*99a0*/  UMOV UR4, 0xffffffff ;  /* 0xffffffff00047882 */ /* 0x000fe20000000000 */
[----:B------:R-:W-:Y:S02]  /*99b0*/  IMAD.IADD R3, R55, 0x1, R3 ;  /* 0x0000000137037824 */ /* 0x000fe400078e0203 */
[----:B------:R-:W-:Y:S01]  /*99c0*/  IMAD.MOV.U32 R9, RZ, RZ, R24 ;  /* 0x000000ffff097224 */ /* 0x000fe200078e0018 */
[----:B------:R-:W-:Y:S01]  /*99d0*/  LEA.HI.X R13, R56, UR5, R13, 0x1, P1 ;  /* 0x00000005380d7c11 */ /* 0x000fe200088f0c0d */
[----:B------:R-:W-:Y:S01]  /*99e0*/  IMAD.MOV.U32 R10, RZ, RZ, R25 ;  /* 0x000000ffff0a7224 */ /* 0x000fe200078e0019 */
[----:B------:R-:W-:Y:S01]  /*99f0*/  LEA.HI.X R3, R54, UR7, R3, 0x1, P2 ;  /* 0x0000000736037c11 */ /* 0x000fe200090f0c03 */
[----:B------:R-:W-:-:S02]  /*9a00*/  IMAD.MOV.U32 R14, RZ, RZ, R6 ;  /* 0x000000ffff0e7224 */ /* 0x000fc400078e0006 */
[----:B------:R-:W-:Y:S01]  /*9a10*/  IMAD.MOV.U32 R15, RZ, RZ, R7 ;  /* 0x000000ffff0f7224 */ /* 0x000fe200078e0007 */
[----:B------:R-:W-:-:S04]  /*9a20*/  PRMT R50, R9, 0x5410, R10 ;  /* 0x0000541009327816 */ /* 0x000fc8000000000a */
[----:B------:R-:W-:Y:S02]  /*9a30*/  PRMT R58, R15, 0x5410, R14 ;  /* 0x000054100f3a7816 */ /* 0x000fe4000000000e */
[----:B--2---:R-:W-:Y:S01]  /*9a40*/  LEA.HI R9, R20, R20, RZ, 0x1 ;  /* 0x0000001414097211 */ /* 0x004fe200078f08ff */
[----:B------:R-:W-:Y:S06]  /*9a50*/  BRA.DIV UR4, `(.L_x_1205) ;  /* 0x00000166045c7947 */ /* 0x000fec000b800000 */
.L_x_1442:
[----:B------:R-:W-:Y:S01]  /*9a60*/  UMOV UR4, 0xffffffff ;  /* 0xffffffff00047882 */ /* 0x000fe20000000000 */
[----:B------:R-:W-:Y:S02]  /*9a70*/  LOP3.LUT R9, R9, 0xfffffffe, RZ, 0xc0, !PT ;  /* 0xfffffffe09097812 */ /* 0x000fe400078ec0ff */
[----:B------:R-:W-:Y:S05]  /*9a80*/  BRA.DIV UR4, `(.L_x_1206) ;  /* 0x0000016604747947 */ /* 0x000fea000b800000 */
.L_x_1445:
[----:B------:R-:W-:Y:S01]  /*9a90*/  UMOV UR4, 0xffffffff ;  /* 0xffffffff00047882 */ /* 0x000fe20000000000 */
[----:B------:R-:W-:Y:S02]  /*9aa0*/  IMAD.IADD R9, R20, 0x1, -R9 ;  /* 0x0000000114097824 */ /* 0x000fe400078e0a09 */
[----:B------:R-:W-:Y:S05]  /*9ab0*/  BRA.DIV UR4, `(.L_x_1207) ;  /* 0x0000016604907947 */ /* 0x000fea000b800000 */
.L_x_1448:
[----:B------:R-:W-:Y:S01]  /*9ac0*/  UMOV UR4, 0xffffffff ;  /* 0xffffffff00047882 */ /* 0x000fe20000000000 */
[----:B------:R-:W-:Y:S02]  /*9ad0*/  SHF.L.U32 R9, R9, 0x1f, RZ ;  /* 0x0000001f09097819 */ /* 0x000fe400000006ff */
[----:B------:R-:W-:Y:S05]  /*9ae0*/  BRA.DIV UR4, `(.L_x_1208) ;  /* 0x0000016604ac7947 */ /* 0x000fea000b800000 */
.L_x_1451:
        /* <DEDUP_REMOVED lines=25> */
[----:B------:R-:W-:Y:S01]  /*9c80*/  PRMT R54, R0, 0x5410, R8 ;  /* 0x0000541000367816 */ /* 0x000fe20000000008 */
[----:B------:R-:W-:Y:S02]  /*9c90*/  IMAD.MOV.U32 R0, RZ, RZ, R42 ;  /* 0x000000ffff007224 */ /* 0x000fe400078e002a */
[----:B------:R-:W-:Y:S01]  /*9ca0*/  IMAD.MOV.U32 R8, RZ, RZ, R43 ;  /* 0x000000ffff087224 */ /* 0x000fe200078e002b */
[----:B------:R-:W-:Y:S01]  /*9cb0*/  PRMT R21, R10, 0x5410, R11 ;  /* 0x000054100a157816 */ /* 0x000fe2000000000b */
[----:B0-----:R-:W-:Y:S06]  /*9cc0*/  @!P1 BRA `(.L_x_1210) ;  /* 0x00000164005c9947 */ /* 0x001fec0003800000 */
.L_x_1452:
[----:B------:R-:W-:Y:S05]  /*9cd0*/  BSYNC B1 ;  /* 0x0000000000017941 */ /* 0x000fea0003800000 */
.L_x_1209:
[----:B------:R-:W-:Y:S01]  /*9ce0*/  PRMT R48, R0, 0x5410, R8 ;  /* 0x0000541000307816 */ /* 0x000fe20000000008 */
[----:B------:R-:W-:Y:S06]  /*9cf0*/  @P0 BRA `(.L_x_1192) ;  /* 0x0000001400180947 */ /* 0x000fec0003800000 */
[----:B------:R1:W5:Y:S01]  /*9d00*/  LDL R74, [R1+0x18] ;  /* 0x00001800014a7983 */ /* 0x0003620000100800 */
[----:B------:R-:W2:Y:S03]  /*9d10*/  LDC R0, c[0x0][0x3d4] ;  /* 0x0000f500ff007b82 */ /* 0x000ea60000000800 */
[----:B------:R1:W5:Y:S04]  /*9d20*/  LDL R73, [R1+0x58] ;  /* 0x0000580001497983 */ /* 0x0003680000100800 */
[----:B------:R1:W5:Y:S04]  /*9d30*/  LDL R72, [R1+0x20] ;  /* 0x0000200001487983 */ /* 0x0003680000100800 */
[----:B------:R1:W5:Y:S01]  /*9d40*/  LDL R71, [R1+0x1c] ;  /* 0x00001c0001477983 */ /* 0x0003620000100800 */
[C---:B------:R-:W-:Y:S01]  /*9d50*/  VIADD R76, R19.reuse, 0x10 ;  /* 0x00000010134c7836 */ /* 0x040fe20000000000 */
[----:B------:R-:W-:Y:S01]  /*9d60*/  BSSY B1, `(.L_x_1211) ;  /* 0x000006b000017945 */ /* 0x000fe20003800000 */
[C---:B------:R-:W-:Y:S01]  /*9d70*/  VIADD R75, R19.reuse, 0x20 ;  /* 0x00000020134b7836 */ /* 0x040fe20000000000 */
[----:B--2---:R-:W-:-:S02]  /*9d80*/  ISETP.GE.AND P0, PT, R19, R0, PT ;  /* 0x000000001300720c */ /* 0x004fc40003f06270 */
[-C--:B------:R-:W-:Y:S02]  /*9d90*/  ISETP.GE.AND P1, PT, R76, R0.reuse, PT ;  /* 0x000000004c00720c */ /* 0x080fe40003f26270 */
[----:B------:R-:W-:-:S09]  /*9da0*/  ISETP.GE.AND P2, PT, R75, R0, PT ;  /* 0x000000004b00720c */ /* 0x000fd20003f46270 */
[----:B-1----:R-:W-:Y:S05]  /*9db0*/  @P0 BRA `(.L_x_1212) ;  /* 0x0000000400940947 */ /* 0x002fea0003800000 */
[----:B------:R-:W-:Y:S01]  /*9dc0*/  LEA.HI R8, R46, R46, RZ, 0x1 ;  /* 0x0000002e2e087211 */ /* 0x000fe200078f08ff */
[----:B------:R-:W-:Y:S01]  /*9dd0*/  HADD2.F32 R61, -RZ, R59.H1_H1 ;  /* 0x3000003bff3d7230 */ /* 0x000fe20000004100 */
[----:B-----5:R-:W-:Y:S01]  /*9de0*/  LOP3.LUT R10, R74, 0x18, R19, 0xf8, !PT ;  /* 0x000000184a0a7812 */ /* 0x020fe200078ef813 */
[----:B------:R-:W-:Y:S01]  /*9df0*/  HADD2.F32 R60, -RZ, R60.H0_H0 ;  /* 0x2000003cff3c7230 */ /* 0x000fe20000004100 */
[----:B0-----:R-:W-:Y:S02]  /*9e00*/  LOP3.LUT R9, R8, 0xfffffffe, RZ, 0xc0, !PT ;  /* 0xfffffffe08097812 */ /* 0x001fe400078ec0ff */
[----:B------:R-:W-:Y:S02]  /*9e10*/  LOP3.LUT R10, R10, R71, RZ, 0x3c, !PT ;  /* 0x000000470a0a7212 */ /* 0x000fe400078e3cff */
[----:B------:R-:W-:Y:S01]  /*9e20*/  SHF.R.U64 R32, R32, 0x10, R33 ;  /* 0x0000001020207819 */ /* 0x000fe20000001221 */
[----:B------:R-:W-:Y:S01]  /*9e30*/  IMAD.IADD R9, R46, 0x1, -R9 ;  /* 0x000000012e097824 */ /* 0x000fe200078e0a09 */
[----:B------:R-:W-:Y:S01]  /*9e40*/  SHF.R.U32.HI R62, RZ, 0x10, R33 ;  /* 0x00000010ff3e7819 */ /* 0x000fe20000011621 */
[----:B------:R-:W-:Y:S01]  /*9e50*/  IMAD.IADD R10, R72, 0x1, R10 ;  /* 0x00000001480a7824 */ /* 0x000fe200078e020a */
[----:B------:R-:W-:-:S02]  /*9e60*/  SHF.R.U64 R33, R4, 0x10, R5 ;  /* 0x0000001004217819 */ /* 0x000fc40000001205 */
[----:B------:R-:W-:Y:S01]  /*9e70*/  LEA.HI R8, R0, R9, RZ, 0x1d ;  /* 0x0000000900087211 */ /* 0x000fe200078fe8ff */
[----:B------:R-:W-:Y:S01]  /*9e80*/  IMAD R49, R10, 0x2, R73 ;  /* 0x000000020a317824 */ /* 0x000fe200078e0249 */
[--C-:B------:R-:W-:Y:S01]  /*9e90*/  SHF.R.U64 R4, R34, 0x10, R35.reuse ;  /* 0x0000001022047819 */ /* 0x100fe20000001223 */
[----:B------:R-:W-:Y:S01]  /*9ea0*/  HADD2.F32 R33, -RZ, R33.H0_H0 ;  /* 0x20000021ff217230 */ /* 0x000fe20000004100 */
[----:B------:R-:W-:Y:S02]  /*9eb0*/  SHF.R.S32.HI R9, RZ, 0x1f, R8 ;  /* 0x0000001fff097819 */ /* 0x000fe40000011408 */
[----:B------:R-:W-:Y:S02]  /*9ec0*/  SHF.R.U32.HI R69, RZ, 0x10, R35 ;  /* 0x00000010ff457819 */ /* 0x000fe40000011623 */
[----:B------:R-:W-:Y:S01]  /*9ed0*/  LEA.HI R9, R9, R8, RZ, 0x2 ;  /* 0x0000000809097211 */ /* 0x000fe200078f10ff */
[----:B------:R-:W-:Y:S01]  /*9ee0*/  IMAD.SHL.U32 R8, R8, 0x8, RZ ;  /* 0x0000000808087824 */ /* 0x000fe200078e00ff */
[----:B------:R-:W-:-:S02]  /*9ef0*/  SHF.R.U32.HI R64, RZ, 0x10, R5 ;  /* 0x00000010ff407819 */ /* 0x000fc40000011605 */
[----:B------:R-:W-:Y:S02]  /*9f00*/  SHF.R.S32.HI R9, RZ, 0x2, R9 ;  /* 0x00000002ff097819 */ /* 0x000fe40000011409 */
[----:B------:R-:W-:Y:S01]  /*9f10*/  LOP3.LUT R8, R74, 0x18, R8, 0xf8, !PT ;  /* 0x000000184a087812 */ /* 0x000fe200078ef808 */
[----:B------:R-:W-:Y:S01]  /*9f20*/  HADD2.F32 R64, -RZ, R64.H0_H0 ;  /* 0x20000040ff407230 */ /* 0x000fe20000004100 */
[--C-:B------:R-:W-:Y:S01]  /*9f30*/  SHF.R.U64 R67, R6, 0x10, R7.reuse ;  /* 0x0000001006437819 */ /* 0x100fe20000001207 */
[----:B------:R-:W-:Y:S01]  /*9f40*/  IMAD R12, R9, 0x1800, R72 ;  /* 0x00001800090c7824 */ /* 0x000fe200078e0248 */
[----:B------:R-:W-:Y:S02]  /*9f50*/  LOP3.LUT R13, R8, R71, RZ, 0x3c, !PT ;  /* 0x00000047080d7212 */ /* 0x000fe400078e3cff */
[----:B------:R-:W0:Y:S01]  /*9f60*/  LDS.128 R8, [R49] ;  /* 0x0000000031087984 */ /* 0x000e220000000c00 */
[----:B------:R-:W-:Y:S02]  /*9f70*/  SHF.R.U32.HI R65, RZ, 0x10, R7 ;  /* 0x00000010ff417819 */ /* 0x000fe40000011607 */
[----:B------:R-:W-:-:S04]  /*9f80*/  IMAD.IADD R13, R12, 0x1, R13 ;  /* 0x000000010c0d7824 */ /* 0x000fc800078e020d */
[----:B------:R-:W-:-:S05]  /*9f90*/  IMAD R51, R13, 0x2, R2 ;  /* 0x000000020d337824 */ /* 0x000fca00078e0202 */
[----:B------:R-:W1:Y:S01]  /*9fa0*/  LDS.128 R12, [R51+0xc400] ;  /* 0x00c40000330c7984 */ /* 0x000e620000000c00 */
[--C-:B0-----:R-:W-:Y:S02]  /*9fb0*/  HADD2.F32 R6, -RZ, R9.reuse.H0_H0 ;  /* 0x20000009ff067230 */ /* 0x101fe40000004100 */
[----:B------:R-:W-:Y:S02]  /*9fc0*/  HADD2.F32 R9, -RZ, R9.H1_H1 ;  /* 0x30000009ff097230 */ /* 0x000fe40000004100 */
[----:B------:R-:W-:Y:S02]  /*9fd0*/  HADD2.F32 R5, -RZ, R8.H0_H0 ;  /* 0x20000008ff057230 */ /* 0x000fe40000004100 */
[----:B------:R-:W-:Y:S02]  /*9fe0*/  HADD2.F32 R7, -RZ, R10.H0_H0 ;  /* 0x2000000aff077230 */ /* 0x000fe40000004100 */
[--C-:B------:R-:W-:Y:S02]  /*9ff0*/  HADD2.F32 R34, -RZ, R11.reuse.H0_H0 ;  /* 0x2000000bff227230 */ /* 0x100fe40000004100 */
[----:B------:R-:W-:-:S02]  /*a000*/  HADD2.F32 R11, -RZ, R11.H1_H1 ;  /* 0x3000000bff0b7230 */ /* 0x000fc40000004100 */
[--C-:B-1----:R-:W-:Y:S02]  /*a010*/  HADD2.F32 R35, -RZ, R13.reuse.H0_H0 ;  /* 0x2000000dff237230 */ /* 0x102fe40000004100 */
[----:B------:R-:W-:Y:S02]  /*a020*/  HADD2.F32 R55, -RZ, R13.H1_H1 ;  /* 0x3000000dff377230 */ /* 0x000fe40000004100 */
[----:B------:R-:W-:Y:S02]  /*a030*/  HADD2.F32 R13, -RZ, R12.H0_H0 ;  /* 0x2000000cff0d7230 */ /* 0x000fe40000004100 */
[C---:B------:R-:W-:Y:S01]  /*a040*/  FMUL.FTZ R63, R35.reuse, R61 ;  /* 0x0000003d233f7220 */ /* 0x040fe20000410000 */
[----:B------:R-:W-:Y:S01]  /*a050*/  FMUL.FTZ R35, R35, R60 ;  /* 0x0000003c23237220 */ /* 0x000fe20000410000 */
[----:B------:R-:W-:Y:S01]  /*a060*/  FMUL.FTZ R66, R55, R64 ;  /* 0x0000004037427220 */ /* 0x000fe20000410000 */
[----:B------:R-:W-:Y:S02]  /*a070*/  HADD2.F32 R56, -RZ, R14.H0_H0 ;  /* 0x2000000eff387230 */ /* 0x000fe40000004100 */
[----:B------:R-:W-:Y:S01]  /*a080*/  FFMA.FTZ R63, R6, R60, -R63 ;  /* 0x0000003c063f7223 */ /* 0x000fe2000001083f */
[----:B------:R-:W-:-:S02]  /*a090*/  HADD2.F32 R60, -RZ, R62.H0_H0 ;  /* 0x2000003eff3c7230 */ /* 0x000fc40000004100 */
[----:B------:R-:W-:Y:S01]  /*a0a0*/  FFMA.FTZ R61, R6, R61, R35 ;  /* 0x0000003d063d7223 */ /* 0x000fe20000010023 */
[----:B------:R-:W-:Y:S02]  /*a0b0*/  HADD2.F32 R62, -RZ, R59.H0_H0 ;  /* 0x2000003bff3e7230 */ /* 0x000fe40000004100 */
[----:B------:R-:W-:Y:S02]  /*a0c0*/  HADD2.F32 R6, -RZ, R68.H0_H0 ;  /* 0x20000044ff067230 */ /* 0x000fe40000004100 */
[-C--:B------:R-:W-:Y:S01]  /*a0d0*/  FMUL.FTZ R68, R55, R60.reuse ;  /* 0x0000003c37447220 */ /* 0x080fe20000410000 */
[----:B------:R-:W-:Y:S01]  /*a0e0*/  FFMA.FTZ R66, R9, R60, -R66 ;  /* 0x0000003c09427223 */ /* 0x000fe20000010842 */
[C---:B------:R-:W-:Y:S01]  /*a0f0*/  FMUL.FTZ R60, R13.reuse, R62 ;  /* 0x0000003e0d3c7220 */ /* 0x040fe20000410000 */
[----:B------:R-:W-:Y:S02]  /*a100*/  HADD2.F32 R35, -RZ, R58.H1_H1 ;  /* 0x3000003aff237230 */ /* 0x000fe40000004100 */
[----:B------:R-:W-:Y:S01]  /*a110*/  FMUL.FTZ R13, R13, R6 ;  /* 0x000000060d0d7220 */ /* 0x000fe20000410000 */
[----:B------:R-:W-:-:S02]  /*a120*/  HADD2.F32 R57, -RZ, R15.H0_H0 ;  /* 0x2000000fff397230 */ /* 0x000fc40000004100 */
[C---:B------:R-:W-:Y:S01]  /*a130*/  FFMA.FTZ R60, R5.reuse, R6, -R60 ;  /* 0x00000006053c7223 */ /* 0x040fe2000001083c */
[----:B------:R-:W-:Y:S02]  /*a140*/  HADD2.F32 R6, -RZ, R70.H0_H0 ;  /* 0x20000046ff067230 */ /* 0x000fe40000004100 */
[----:B------:R-:W-:Y:S01]  /*a150*/  FFMA.FTZ R13, R5, R62, R13 ;  /* 0x0000003e050d7223 */ /* 0x000fe2000001000d */
[----:B------:R-:W-:Y:S02]  /*a160*/  HADD2.F32 R58, -RZ, R58.H0_H0 ;  /* 0x2000003aff3a7230 */ /* 0x000fe40000004100 */
[C---:B------:R-:W-:Y:S01]  /*a170*/  FMUL.FTZ R62, R56.reuse, R35 ;  /* 0x00000023383e7220 */ /* 0x040fe20000410000 */
[----:B------:R-:W-:Y:S02]  /*a180*/  HADD2.F32 R5, -RZ, R70.H1_H1 ;  /* 0x30000046ff057230 */ /* 0x000fe40000004100 */
[----:B------:R-:W-:Y:S01]  /*a190*/  FFMA.FTZ R68, R9, R64, R68 ;  /* 0x0000004009447223 */ /* 0x000fe20000010044 */
[-C--:B------:R-:W-:Y:S01]  /*a1a0*/  FMUL.FTZ R64, R56, R6.reuse ;  /* 0x0000000638407220 */ /* 0x080fe20000410000 */
[----:B------:R-:W-:Y:S01]  /*a1b0*/  FFMA.FTZ R62, R7, R6, -R62 ;  /* 0x00000006073e7223 */ /* 0x000fe2000001083e */
[----:B------:R-:W-:Y:S01]  /*a1c0*/  FMUL.FTZ R9, R57, R58 ;  /* 0x0000003a39097220 */ /* 0x000fe20000410000 */
[----:B------:R-:W-:-:S02]  /*a1d0*/  HADD2.F32 R15, -RZ, R15.H1_H1 ;  /* 0x3000000fff0f7230 */ /* 0x000fc40000004100 */
[-C--:B------:R-:W-:Y:S01]  /*a1e0*/  FMUL.FTZ R57, R57, R5.reuse ;  /* 0x0000000539397220 */ /* 0x080fe20000410000 */
[----:B------:R-:W-:Y:S02]  /*a1f0*/  HADD2.F32 R56, -RZ, R65.H0_H0 ;  /* 0x20000041ff387230 */ /* 0x000fe40000004100 */
[C---:B------:R-:W-:Y:S01]  /*a200*/  FFMA.FTZ R55, R34.reuse, R5, -R9 ;  /* 0x0000000522377223 */ /* 0x040fe20000010809 */
[----:B------:R-:W-:Y:S02]  /*a210*/  HADD2.F32 R6, -RZ, R69.H0_H0 ;  /* 0x20000045ff067230 */ /* 0x000fe40000004100 */
[----:B------:R-:W-:Y:S01]  /*a220*/  FFMA.FTZ R57, R34, R58, R57 ;  /* 0x0000003a22397223 */ /* 0x000fe20000010039 */
[----:B------:R-:W-:Y:S02]  /*a230*/  HADD2.F32 R12, -RZ, R12.H1_H1 ;  /* 0x3000000cff0c7230 */ /* 0x000fe40000004100 */
[----:B------:R-:W-:Y:S01]  /*a240*/  FMUL.FTZ R70, R15, R56 ;  /* 0x000000380f467220 */ /* 0x000fe20000410000 */
[----:B------:R-:W-:-:S02]  /*a250*/  HADD2.F32 R14, -RZ, R14.H1_H1 ;  /* 0x3000000eff0e7230 */ /* 0x000fc40000004100 */
[-C--:B------:R-:W-:Y:S01]  /*a260*/  FMUL.FTZ R34, R15, R6.reuse ;  /* 0x000000060f227220 */ /* 0x080fe20000410000 */
[----:B------:R-:W-:Y:S01]  /*a270*/  FFMA.FTZ R64, R7, R35, R64 ;  /* 0x0000002307407223 */ /* 0x000fe20000010040 */
[----:B------:R-:W-:Y:S02]  /*a280*/  HADD2.F32 R5, -RZ, R32.H0_H0 ;  /* 0x20000020ff057230 */ /* 0x000fe40000004100 */
[C---:B------:R-:W-:Y:S01]  /*a290*/  FFMA.FTZ R70, R11.reuse, R6, -R70 ;  /* 0x000000060b467223 */ /* 0x040fe20000010846 */
[----:B------:R-:W-:Y:S02]  /*a2a0*/  HADD2.F32 R9, -RZ, R67.H0_H0 ;  /* 0x20000043ff097230 */ /* 0x000fe40000004100 */
[----:B------:R-:W-:Y:S01]  /*a2b0*/  FFMA.FTZ R34, R11, R56, R34 ;  /* 0x000000380b227223 */ /* 0x000fe20000010022 */
[----:B------:R-:W-:Y:S02]  /*a2c0*/  HADD2.F32 R7, -RZ, R4.H0_H0 ;  /* 0x20000004ff077230 */ /* 0x000fe40000004100 */
[----:B------:R-:W-:Y:S01]  /*a2d0*/  FMUL.FTZ R11, R12, R33 ;  /* 0x000000210c0b7220 */ /* 0x000fe20000410000 */
[----:B------:R-:W-:-:S02]  /*a2e0*/  HADD2.F32 R8, -RZ, R8.H1_H1 ;  /* 0x30000008ff087230 */ /* 0x000fc40000004100 */
[----:B------:R-:W-:Y:S01]  /*a2f0*/  FMUL.FTZ R12, R12, R5 ;  /* 0x000000050c0c7220 */ /* 0x000fe20000410000 */
[----:B------:R-:W-:Y:S02]  /*a300*/  HADD2.F32 R10, -RZ, R10.H1_H1 ;  /* 0x3000000aff0a7230 */ /* 0x000fe40000004100 */
[C---:B------:R-:W-:Y:S01]  /*a310*/  FMUL.FTZ R35, R14.reuse, R9 ;  /* 0x000000090e237220 */ /* 0x040fe20000410000 */
[----:B------:R-:W-:Y:S01]  /*a320*/  FMUL.FTZ R14, R14, R7 ;  /* 0x000000070e0e7220 */ /* 0x000fe20000410000 */
[C---:B------:R-:W-:Y:S01]  /*a330*/  FFMA.FTZ R15, R8.reuse, R5, -R11 ;  /* 0x00000005080f7223 */ /* 0x040fe2000001080b */
[----:B------:R-:W-:Y:S01]  /*a340*/  FFMA.FTZ R8, R8, R33, R12 ;  /* 0x0000002108087223 */ /* 0x000fe2000001000c */
[C---:B------:R-:W-:Y:S01]  /*a350*/  FFMA.FTZ R35, R10.reuse, R7, -R35 ;  /* 0x000000070a237223 */ /* 0x040fe20000010823 */
[----:B------:R-:W-:Y:S01]  /*a360*/  FFMA.FTZ R33, R10, R9, R14 ;  /* 0x000000090a217223 */ /* 0x000fe2000001000e */
[----:B------:R-:W-:Y:S02]  /*a370*/  F2FP.F16.F32.PACK_AB R7, R70, R55 ;  /* 0x000000374607723e */ /* 0x000fe400000000ff */
        /* <DEDUP_REMOVED lines=9> */
.L_x_1212:
[----:B------:R-:W-:Y:S05]  /*a410*/  BSYNC B1 ;  /* 0x0000000000017941 */ /* 0x000fea0003800000 */
.L_x_1211:
[----:B------:R-:W-:Y:S04]  /*a420*/  BSSY B1, `(.L_x_1213) ;  /* 0x000006a000017945 */ /* 0x000fe80003800000 */
[----:B------:R-:W-:Y:S05]  /*a430*/  @P1 BRA `(.L_x_1214) ;  /* 0x0000000400a01947 */ /* 0x000fea0003800000 */
[----:B-1----:R-:W-:Y:S01]  /*a440*/  SHF.R.S32.HI R4, RZ, 0x1f, R76 ;  /* 0x0000001fff047819 */ /* 0x002fe2000001144c */
[----:B------:R-:W-:Y:S01]  /*a450*/  HADD2.F32 R35, -RZ, R53.H1_H1 ;  /* 0x30000035ff237230 */ /* 0x000fe20000004100 */
[----:B------:R-:W-:Y:S02]  /*a460*/  SHF.R.U64 R60, R36, 0x10, R37 ;  /* 0x00000010243c7819 */ /* 0x000fe40000001225 */
[CC--:B------:R-:W-:Y:S02]  /*a470*/  LEA.HI R5, R4.reuse, R76.reuse, RZ, 0x3 ;  /* 0x0000004c04057211 */ /* 0x0c0fe400078f18ff */
[----:B------:R-:W-:Y:S02]  /*a480*/  LEA.HI R6, R4, R76, RZ, 0x5 ;  /* 0x0000004c04067211 */ /* 0x000fe400078f28ff */
[----:B------:R-:W-:Y:S02]  /*a490*/  SHF.R.S32.HI R7, RZ, 0x3, R5 ;  /* 0x00000003ff077819 */ /* 0x000fe40000011405 */
[----:B------:R-:W-:Y:S01]  /*a4a0*/  SHF.R.U32.HI R36, RZ, 0x10, R37 ;  /* 0x00000010ff247819 */ /* 0x000fe20000011625 */
[--C-:B------:R-:W-:Y:S01]  /*a4b0*/  HADD2.F32 R37, -RZ, R50.reuse.H1_H1 ;  /* 0x30000032ff257230 */ /* 0x100fe20000004100 */
[----:B------:R-:W-:Y:S01]  /*a4c0*/  LEA.HI R4, R0, R7, RZ, 0x1d ;  /* 0x0000000700047211 */ /* 0x000fe200078fe8ff */
[----:B------:R-:W-:Y:S01]  /*a4d0*/  HADD2.F32 R50, -RZ, R50.H0_H0 ;  /* 0x20000032ff327230 */ /* 0x000fe20000004100 */
[----:B------:R-:W-:-:S02]  /*a4e0*/  SHF.R.S32.HI R7, RZ, 0x5, R6 ;  /* 0x00000005ff077819 */ /* 0x000fc40000011406 */
[----:B-----5:R-:W-:Y:S02]  /*a4f0*/  LOP3.LUT R6, R74, 0x18, R5, 0xf8, !PT ;  /* 0x000000184a067812 */ /* 0x020fe400078ef805 */
[----:B------:R-:W-:Y:S01]  /*a500*/  SHF.R.S32.HI R5, RZ, 0x1f, R4 ;  /* 0x0000001fff057819 */ /* 0x000fe20000011404 */
[----:B------:R-:W-:Y:S01]  /*a510*/  IMAD R7, R7, 0x1800, R72 ;  /* 0x0000180007077824 */ /* 0x000fe200078e0248 */
[----:B------:R-:W-:Y:S02]  /*a520*/  LOP3.LUT R6, R6, R71, RZ, 0x3c, !PT ;  /* 0x0000004706067212 */ /* 0x000fe400078e3cff */
[----:B------:R-:W-:Y:S01]  /*a530*/  LEA.HI R5, R5, R4, RZ, 0x2 ;  /* 0x0000000405057211 */ /* 0x000fe200078f10ff */
[----:B------:R-:W-:Y:S01]  /*a540*/  IMAD.SHL.U32 R4, R4, 0x8, RZ ;  /* 0x0000000804047824 */ /* 0x000fe200078e00ff */
[----:B------:R-:W-:Y:S01]  /*a550*/  SHF.R.U64 R55, R26, 0x10, R27 ;  /* 0x000000101a377819 */ /* 0x000fe2000000121b */
[----:B------:R-:W-:Y:S01]  /*a560*/  IMAD.IADD R6, R7, 0x1, R6 ;  /* 0x0000000107067824 */ /* 0x000fe200078e0206 */
[----:B------:R-:W-:-:S02]  /*a570*/  SHF.R.S32.HI R5, RZ, 0x2, R5 ;  /* 0x00000002ff057819 */ /* 0x000fc40000011405 */
[----:B------:R-:W-:Y:S01]  /*a580*/  LOP3.LUT R4, R74, 0x18, R4, 0xf8, !PT ;  /* 0x000000184a047812 */ /* 0x000fe200078ef804 */
[----:B------:R-:W-:Y:S01]  /*a590*/  IMAD R12, R6, 0x2, R73 ;  /* 0x00000002060c7824 */ /* 0x000fe200078e0249 */
[----:B------:R-:W-:Y:S01]  /*a5a0*/  SHF.R.U32.HI R34, RZ, 0x10, R25 ;  /* 0x00000010ff227819 */ /* 0x000fe20000011619 */
[----:B------:R-:W-:Y:S01]  /*a5b0*/  IMAD R8, R5, 0x1800, R72 ;  /* 0x0000180005087824 */ /* 0x000fe200078e0248 */
[----:B0-----:R-:W-:Y:S02]  /*a5c0*/  LOP3.LUT R9, R4, R71, RZ, 0x3c, !PT ;  /* 0x0000004704097212 */ /* 0x001fe400078e3cff */
[----:B------:R-:W0:Y:S01]  /*a5d0*/  LDS.128 R4, [R12] ;  /* 0x000000000c047984 */ /* 0x000e220000000c00 */
[--C-:B------:R-:W-:Y:S01]  /*a5e0*/  SHF.R.U64 R59, R38, 0x10, R39.reuse ;  /* 0x00000010263b7819 */ /* 0x100fe20000001227 */
[----:B------:R-:W-:Y:S01]  /*a5f0*/  HADD2.F32 R34, -RZ, R34.H0_H0 ;  /* 0x20000022ff227230 */ /* 0x000fe20000004100 */
[----:B------:R-:W-:Y:S01]  /*a600*/  SHF.R.U32.HI R56, RZ, 0x10, R39 ;  /* 0x00000010ff387819 */ /* 0x000fe20000011627 */
[----:B------:R-:W-:Y:S01]  /*a610*/  IMAD.IADD R9, R8, 0x1, R9 ;  /* 0x0000000108097824 */ /* 0x000fe200078e0209 */
[----:B------:R-:W-:-:S02]  /*a620*/  SHF.R.U32.HI R51, RZ, 0x10, R27 ;  /* 0x00000010ff337819 */ /* 0x000fc4000001161b */
[----:B------:R-:W-:Y:S01]  /*a630*/  SHF.R.U64 R57, R24, 0x10, R25 ;  /* 0x0000001018397819 */ /* 0x000fe20000001219 */
[----:B------:R-:W-:-:S05]  /*a640*/  IMAD R13, R9, 0x2, R2 ;  /* 0x00000002090d7824 */ /* 0x000fca00078e0202 */
[----:B------:R-:W1:Y:S01]  /*a650*/  LDS.128 R8, [R13+0xc400] ;  /* 0x00c400000d087984 */ /* 0x000e620000000c00 */
[--C-:B0-----:R-:W-:Y:S02]  /*a660*/  HADD2.F32 R14, -RZ, R5.reuse.H0_H0 ;  /* 0x20000005ff0e7230 */ /* 0x101fe40000004100 */
[----:B------:R-:W-:Y:S02]  /*a670*/  HADD2.F32 R15, -RZ, R5.H1_H1 ;  /* 0x30000005ff0f7230 */ /* 0x000fe40000004100 */
[--C-:B------:R-:W-:Y:S02]  /*a680*/  HADD2.F32 R24, -RZ, R7.reuse.H0_H0 ;  /* 0x20000007ff187230 */ /* 0x100fe40000004100 */
[----:B------:R-:W-:Y:S02]  /*a690*/  HADD2.F32 R25, -RZ, R7.H1_H1 ;  /* 0x30000007ff197230 */ /* 0x000fe40000004100 */
[----:B------:R-:W-:Y:S02]  /*a6a0*/  HADD2.F32 R5, -RZ, R4.H0_H0 ;  /* 0x20000004ff057230 */ /* 0x000fe40000004100 */
[----:B------:R-:W-:-:S02]  /*a6b0*/  HADD2.F32 R7, -RZ, R6.H0_H0 ;  /* 0x20000006ff077230 */ /* 0x000fc40000004100 */
[----:B------:R-:W-:Y:S02]  /*a6c0*/  HADD2.F32 R4, -RZ, R4.H1_H1 ;  /* 0x30000004ff047230 */ /* 0x000fe40000004100 */
[--C-:B-1----:R-:W-:Y:S02]  /*a6d0*/  HADD2.F32 R26, -RZ, R9.reuse.H0_H0 ;  /* 0x20000009ff1a7230 */ /* 0x102fe40000004100 */
[----:B------:R-:W-:Y:S02]  /*a6e0*/  HADD2.F32 R27, -RZ, R9.H1_H1 ;  /* 0x30000009ff1b7230 */ /* 0x000fe40000004100 */
[----:B------:R-:W-:Y:S02]  /*a6f0*/  HADD2.F32 R32, -RZ, R11.H0_H0 ;  /* 0x2000000bff207230 */ /* 0x000fe40000004100 */
[C---:B------:R-:W-:Y:S01]  /*a700*/  FMUL.FTZ R39, R26.reuse, R37 ;  /* 0x000000251a277220 */ /* 0x040fe20000410000 */
[----:B------:R-:W-:Y:S01]  /*a710*/  FMUL.FTZ R49, R26, R35 ;  /* 0x000000231a317220 */ /* 0x000fe20000410000 */
[----:B------:R-:W-:-:S02]  /*a720*/  HADD2.F32 R26, -RZ, R36.H0_H0 ;  /* 0x20000024ff1a7230 */ /* 0x000fc40000004100 */
[C---:B------:R-:W-:Y:S01]  /*a730*/  FMUL.FTZ R36, R27.reuse, R34 ;  /* 0x000000221b247220 */ /* 0x040fe20000410000 */
[C---:B------:R-:W-:Y:S01]  /*a740*/  FFMA.FTZ R38, R14.reuse, R35, -R39 ;  /* 0x000000230e267223 */ /* 0x040fe20000010827 */
[----:B------:R-:W-:Y:S02]  /*a750*/  HADD2.F32 R39, -RZ, R52.H1_H1 ;  /* 0x30000034ff277230 */ /* 0x000fe40000004100 */
[----:B------:R-:W-:Y:S01]  /*a760*/  FFMA.FTZ R49, R14, R37, R49 ;  /* 0x000000250e317223 */ /* 0x000fe20000010031 */
[----:B------:R-:W-:Y:S02]  /*a770*/  HADD2.F32 R35, -RZ, R54.H1_H1 ;  /* 0x30000036ff237230 */ /* 0x000fe40000004100 */
        /* <DEDUP_REMOVED lines=9> */
[----:B------:R-:W-:Y:S02]  /*a810*/  HADD2.F32 R9, -RZ, R8.H0_H0 ;  /* 0x20000008ff097230 */ /* 0x000fe40000004100 */
[----:B------:R-:W-:Y:S01]  /*a820*/  FMUL.FTZ R24, R33, R36 ;  /* 0x0000002421187220 */ /* 0x000fe20000410000 */
[----:B------:R-:W-:Y:S01]  /*a830*/  FFMA.FTZ R34, R15, R34, R14 ;  /* 0x000000220f227223 */ /* 0x000fe2000001000e */
[----:B------:R-:W-:-:S02]  /*a840*/  HADD2.F32 R14, -RZ, R53.H0_H0 ;  /* 0x20000035ff0e7230 */ /* 0x000fc40000004100 */
[-C--:B------:R-:W-:Y:S01]  /*a850*/  FMUL.FTZ R58, R33, R26.reuse ;  /* 0x0000001a213a7220 */ /* 0x080fe20000410000 */
[----:B------:R-:W-:Y:S01]  /*a860*/  FFMA.FTZ R56, R25, R26, -R24 ;  /* 0x0000001a19387223 */ /* 0x000fe20000010818 */
[----:B------:R-:W-:Y:S02]  /*a870*/  HADD2.F32 R11, -RZ, R10.H0_H0 ;  /* 0x2000000aff0b7230 */ /* 0x000fe40000004100 */
[C---:B------:R-:W-:Y:S01]  /*a880*/  FMUL.FTZ R24, R9.reuse, R50 ;  /* 0x0000003209187220 */ /* 0x040fe20000410000 */
[----:B------:R-:W-:Y:S02]  /*a890*/  HADD2.F32 R52, -RZ, R52.H0_H0 ;  /* 0x20000034ff347230 */ /* 0x000fe40000004100 */
[-C--:B------:R-:W-:Y:S01]  /*a8a0*/  FMUL.FTZ R9, R9, R14.reuse ;  /* 0x0000000e09097220 */ /* 0x080fe20000410000 */
[----:B------:R-:W-:Y:S02]  /*a8b0*/  HADD2.F32 R54, -RZ, R54.H0_H0 ;  /* 0x20000036ff367230 */ /* 0x000fe40000004100 */
[----:B------:R-:W-:Y:S01]  /*a8c0*/  FFMA.FTZ R24, R5, R14, -R24 ;  /* 0x0000000e05187223 */ /* 0x000fe20000010818 */
[----:B------:R-:W-:-:S02]  /*a8d0*/  HADD2.F32 R8, -RZ, R8.H1_H1 ;  /* 0x30000008ff087230 */ /* 0x000fc40000004100 */
[C---:B------:R-:W-:Y:S01]  /*a8e0*/  FMUL.FTZ R26, R11.reuse, R52 ;  /* 0x000000340b1a7220 */ /* 0x040fe20000410000 */
[----:B------:R-:W-:Y:S02]  /*a8f0*/  HADD2.F32 R10, -RZ, R10.H1_H1 ;  /* 0x3000000aff0a7230 */ /* 0x000fe40000004100 */
[----:B------:R-:W-:Y:S01]  /*a900*/  FMUL.FTZ R14, R11, R54 ;  /* 0x000000360b0e7220 */ /* 0x000fe20000410000 */
[----:B------:R-:W-:Y:S01]  /*a910*/  FFMA.FTZ R50, R5, R50, R9 ;  /* 0x0000003205327223 */ /* 0x000fe20000010009 */
[----:B------:R-:W-:Y:S02]  /*a920*/  HADD2.F32 R11, -RZ, R57.H0_H0 ;  /* 0x20000039ff0b7230 */ /* 0x000fe40000004100 */
[C---:B------:R-:W-:Y:S01]  /*a930*/  FFMA.FTZ R26, R7.reuse, R54, -R26 ;  /* 0x00000036071a7223 */ /* 0x040fe2000001081a */
[----:B------:R-:W-:Y:S02]  /*a940*/  HADD2.F32 R15, -RZ, R55.H0_H0 ;  /* 0x20000037ff0f7230 */ /* 0x000fe40000004100 */
[----:B------:R-:W-:Y:S01]  /*a950*/  FFMA.FTZ R14, R7, R52, R14 ;  /* 0x00000034070e7223 */ /* 0x000fe2000001000e */
[----:B------:R-:W-:-:S02]  /*a960*/  HADD2.F32 R5, -RZ, R60.H0_H0 ;  /* 0x2000003cff057230 */ /* 0x000fc40000004100 */
[----:B------:R-:W-:Y:S01]  /*a970*/  FMUL.FTZ R7, R8, R11 ;  /* 0x0000000b08077220 */ /* 0x000fe20000410000 */
[----:B------:R-:W-:Y:S02]  /*a980*/  HADD2.F32 R9, -RZ, R59.H0_H0 ;  /* 0x2000003bff097230 */ /* 0x000fe40000004100 */
[----:B------:R-:W-:Y:S01]  /*a990*/  FMUL.FTZ R33, R10, R15 ;  /* 0x0000000f0a217220 */ /* 0x000fe20000410000 */
[----:B------:R-:W-:Y:S02]  /*a9a0*/  HADD2.F32 R6, -RZ, R6.H1_H1 ;  /* 0x30000006ff067230 */ /* 0x000fe40000004100 */
[----:B------:R-:W-:Y:S01]  /*a9b0*/  FMUL.FTZ R8, R8, R5 ;  /* 0x0000000508087220 */ /* 0x000fe20000410000 */
[----:B------:R-:W-:Y:S01]  /*a9c0*/  FFMA.FTZ R39, R25, R36, R58 ;  /* 0x0000002419277223 */ /* 0x000fe2000001003a */
        /* <DEDUP_REMOVED lines=10> */
[----:B------:R-:W-:Y:S01]  /*aa70*/  F2FP.F16.F32.PACK_AB R11, R39, R32 ;  /* 0x00000020270b723e */ /* 0x000fe200000000ff */
[----:B------:R2:W-:Y:S01]  /*aa80*/  STS.128 [R12], R4 ;  /* 0x000000040c007388 */ /* 0x0005e20000000c00 */
[----:B------:R-:W-:-:S02]  /*aa90*/  F2FP.F16.F32.PACK_AB R8, R27, R50 ;  /* 0x000000321b08723e */ /* 0x000fc400000000ff */
[----:B------:R-:W-:-:S05]  /*aaa0*/  F2FP.F16.F32.PACK_AB R10, R15, R14 ;  /* 0x0000000e0f0a723e */ /* 0x000fca00000000ff */
[----:B------:R2:W-:Y:S02]  /*aab0*/  STS.128 [R13+0xc400], R8 ;  /* 0x00c400080d007388 */ /* 0x0005e40000000c00 */
.L_x_1214:
[----:B------:R-:W-:Y:S05]  /*aac0*/  BSYNC B1 ;  /* 0x0000000000017941 */ /* 0x000fea0003800000 */
.L_x_1213:
[----:B------:R-:W-:Y:S05]  /*aad0*/  @P2 BRA `(.L_x_1192) ;  /* 0x0000000400a02947 */ /* 0x000fea0003800000 */
[----:B-12---:R-:W-:Y:S02]  /*aae0*/  SHF.R.S32.HI R4, RZ, 0x1f, R75 ;  /* 0x0000001fff047819 */ /* 0x006fe4000001144b */
[----:B------:R-:W-:Y:S02]  /*aaf0*/  SHF.R.U64 R37, R30, 0x10, R31 ;  /* 0x000000101e257819 */ /* 0x000fe4000000121f */
[CC--:B------:R-:W-:Y:S02]  /*ab00*/  LEA.HI R5, R4.reuse, R75.reuse, RZ, 0x3 ;  /* 0x0000004b04057211 */ /* 0x0c0fe400078f18ff */
[----:B------:R-:W-:Y:S02]  /*ab10*/  LEA.HI R4, R4, R75, RZ, 0x5 ;  /* 0x0000004b04047211 */ /* 0x000fe400078f28ff */
[----:B------:R-:W-:Y:S02]  /*ab20*/  SHF.R.S32.HI R7, RZ, 0x3, R5 ;  /* 0x00000003ff077819 */ /* 0x000fe40000011405 */
[----:B------:R-:W-:-:S02]  /*ab30*/  SHF.R.S32.HI R6, RZ, 0x5, R4 ;  /* 0x00000005ff067819 */ /* 0x000fc40000011404 */
[----:B------:R-:W-:Y:S02]  /*ab40*/  LEA.HI R0, R0, R7, RZ, 0x1d ;  /* 0x0000000700007211 */ /* 0x000fe400078fe8ff */
[----:B-----5:R-:W-:Y:S01]  /*ab50*/  LOP3.LUT R4, R74, 0x18, R5, 0xf8, !PT ;  /* 0x000000184a047812 */ /* 0x020fe200078ef805 */
[----:B------:R-:W-:Y:S01]  /*ab60*/  IMAD R6, R6, 0x1800, R72 ;  /* 0x0000180006067824 */ /* 0x000fe200078e0248 */
[----:B------:R-:W-:Y:S02]  /*ab70*/  SHF.R.S32.HI R5, RZ, 0x1f, R0 ;  /* 0x0000001fff057819 */ /* 0x000fe40000011400 */
[-C--:B------:R-:W-:Y:S02]  /*ab80*/  LOP3.LUT R7, R4, R71.reuse, RZ, 0x3c, !PT ;  /* 0x0000004704077212 */ /* 0x080fe400078e3cff */
[----:B------:R-:W-:Y:S01]  /*ab90*/  LEA.HI R5, R5, R0, RZ, 0x2 ;  /* 0x0000000005057211 */ /* 0x000fe200078f10ff */
[----:B------:R-:W-:Y:S01]  /*aba0*/  IMAD.SHL.U32 R0, R0, 0x8, RZ ;  /* 0x0000000800007824 */ /* 0x000fe200078e00ff */
[----:B------:R-:W-:Y:S01]  /*abb0*/  SHF.R.U32.HI R34, RZ, 0x10, R31 ;  /* 0x00000010ff227819 */ /* 0x000fe2000001161f */
[----:B------:R-:W-:Y:S01]  /*abc0*/  IMAD.IADD R6, R6, 0x1, R7 ;  /* 0x0000000106067824 */ /* 0x000fe200078e0207 */
[----:B------:R-:W-:Y:S01]  /*abd0*/  SHF.R.S32.HI R5, RZ, 0x2, R5 ;  /* 0x00000002ff057819 */ /* 0x000fe20000011405 */
[----:B------:R-:W-:Y:S01]  /*abe0*/  HADD2.F32 R31, -RZ, R3.H1_H1 ;  /* 0x30000003ff1f7230 */ /* 0x000fe20000004100 */
[----:B------:R-:W-:Y:S01]  /*abf0*/  LOP3.LUT R0, R74, 0x18, R0, 0xf8, !PT ;  /* 0x000000184a007812 */ /* 0x000fe200078ef800 */
[----:B------:R-:W-:Y:S01]  /*ac00*/  IMAD R50, R6, 0x2, R73 ;  /* 0x0000000206327824 */ /* 0x000fe200078e0249 */
[----:B------:R-:W-:Y:S01]  /*ac10*/  SHF.R.U64 R38, R28, 0x10, R29 ;  /* 0x000000101c267819 */ /* 0x000fe2000000121d */
[----:B------:R-:W-:Y:S01]  /*ac20*/  IMAD R8, R5, 0x1800, R72 ;  /* 0x0000180005087824 */ /* 0x000fe200078e0248 */
[----:B0-----:R-:W-:-:S02]  /*ac30*/  LOP3.LUT R9, R0, R71, RZ, 0x3c, !PT ;  /* 0x0000004700097212 */ /* 0x001fc400078e3cff */
[----:B------:R-:W0:Y:S01]  /*ac40*/  LDS.128 R4, [R50] ;  /* 0x0000000032047984 */ /* 0x000e220000000c00 */
[----:B------:R-:W-:Y:S01]  /*ac50*/  SHF.R.U32.HI R28, RZ, 0x10, R29 ;  /* 0x00000010ff1c7819 */ /* 0x000fe2000001161d */
[----:B------:R-:W-:Y:S01]  /*ac60*/  HADD2.F32 R29, -RZ, R21.H1_H1 ;  /* 0x30000015ff1d7230 */ /* 0x000fe20000004100 */
[----:B------:R-:W-:Y:S01]  /*ac70*/  SHF.R.U64 R49, R40, 0x10, R41 ;  /* 0x0000001028317819 */ /* 0x000fe20000001229 */
[----:B------:R-:W-:Y:S01]  /*ac80*/  IMAD.IADD R9, R8, 0x1, R9 ;  /* 0x0000000108097824 */ /* 0x000fe200078e0209 */
[----:B------:R-:W-:Y:S01]  /*ac90*/  SHF.R.U32.HI R40, RZ, 0x10, R41 ;  /* 0x00000010ff287819 */ /* 0x000fe20000011629 */
[----:B------:R-:W-:Y:S01]  /*aca0*/  HADD2.F32 R28, -RZ, R28.H0_H0 ;  /* 0x2000001cff1c7230 */ /* 0x000fe20000004100 */
[--C-:B------:R-:W-:Y:S01]  /*acb0*/  SHF.R.U64 R39, R42, 0x10, R43.reuse ;  /* 0x000000102a277819 */ /* 0x100fe2000000122b */
[----:B------:R-:W-:Y:S01]  /*acc0*/  IMAD R0, R9, 0x2, R2 ;  /* 0x0000000209007824 */ /* 0x000fe200078e0202 */
[----:B------:R-:W-:-:S04]  /*acd0*/  SHF.R.U32.HI R42, RZ, 0x10, R43 ;  /* 0x00000010ff2a7819 */ /* 0x000fc8000001162b */
        /* <DEDUP_REMOVED lines=29> */
[----:B------:R-:W-:Y:S01]  /*aeb0*/  FFMA.FTZ R28, R13, R28, R12 ;  /* 0x0000001c0d1c7223 */ /* 0x000fe2000001000c */
[----:B------:R-:W-:Y:S01]  /*aec0*/  FMUL.FTZ R26, R27, R30 ;  /* 0x0000001e1b1a7220 */ /* 0x000fe20000410000 */
[----:B------:R-:W-:-:S02]  /*aed0*/  HADD2.F32 R14, -RZ, R3.H0_H0 ;  /* 0x20000003ff0e7230 */ /* 0x000fc40000004100 */
[-C--:B------:R-:W-:Y:S01]  /*aee0*/  FMUL.FTZ R36, R27, R24.reuse ;  /* 0x000000181b247220 */ /* 0x080fe20000410000 */
[----:B------:R-:W-:Y:S02]  /*aef0*/  HADD2.F32 R12, -RZ, R21.H0_H0 ;  /* 0x20000015ff0c7230 */ /* 0x000fe40000004100 */
[----:B------:R-:W-:Y:S01]  /*af00*/  FFMA.FTZ R34, R15, R24, -R26 ;  /* 0x000000180f227223 */ /* 0x000fe2000001081a */
[----:B------:R-:W-:Y:S02]  /*af10*/  HADD2.F32 R11, -RZ, R10.H0_H0 ;  /* 0x2000000aff0b7230 */ /* 0x000fe40000004100 */
[C---:B------:R-:W-:Y:S01]  /*af20*/  FMUL.FTZ R24, R9.reuse, R14 ;  /* 0x0000000e09187220 */ /* 0x040fe20000410000 */
[----:B------:R-:W-:Y:S02]  /*af30*/  HADD2.F32 R20, -RZ, R20.H0_H0 ;  /* 0x20000014ff147230 */ /* 0x000fe40000004100 */
[----:B------:R-:W-:Y:S01]  /*af40*/  FMUL.FTZ R9, R9, R12 ;  /* 0x0000000c09097220 */ /* 0x000fe20000410000 */
[----:B------:R-:W-:-:S02]  /*af50*/  HADD2.F32 R48, -RZ, R48.H0_H0 ;  /* 0x20000030ff307230 */ /* 0x000fc40000004100 */
[----:B------:R-:W-:Y:S01]  /*af60*/  FFMA.FTZ R24, R5, R12, -R24 ;  /* 0x0000000c05187223 */ /* 0x000fe20000010818 */
[----:B------:R-:W-:Y:S02]  /*af70*/  HADD2.F32 R8, -RZ, R8.H1_H1 ;  /* 0x30000008ff087230 */ /* 0x000fe40000004100 */
[----:B------:R-:W-:Y:S01]  /*af80*/  FMUL.FTZ R26, R11, R20 ;  /* 0x000000140b1a7220 */ /* 0x000fe20000410000 */
[----:B------:R-:W-:Y:S01]  /*af90*/  FFMA.FTZ R14, R5, R14, R9 ;  /* 0x0000000e050e7223 */ /* 0x000fe20000010009 */
[----:B------:R-:W-:Y:S01]  /*afa0*/  FMUL.FTZ R12, R11, R48 ;  /* 0x000000300b0c7220 */ /* 0x000fe20000410000 */
[----:B------:R-:W-:Y:S02]  /*afb0*/  HADD2.F32 R10, -RZ, R10.H1_H1 ;  /* 0x3000000aff0a7230 */ /* 0x000fe40000004100 */
[----:B------:R-:W-:Y:S01]  /*afc0*/  FFMA.FTZ R36, R15, R30, R36 ;  /* 0x0000001e0f247223 */ /* 0x000fe20000010024 */
[----:B------:R-:W-:Y:S02]  /*afd0*/  HADD2.F32 R9, -RZ, R38.H0_H0 ;  /* 0x20000026ff097230 */ /* 0x000fe40000004100 */
[----:B------:R-:W-:Y:S01]  /*afe0*/  FFMA.FTZ R26, R7, R48, -R26 ;  /* 0x00000030071a7223 */ /* 0x000fe2000001081a */
[----:B------:R-:W-:-:S02]  /*aff0*/  HADD2.F32 R11, -RZ, R37.H0_H0 ;  /* 0x20000025ff0b7230 */ /* 0x000fc40000004100 */
[----:B------:R-:W-:Y:S01]  /*b000*/  FFMA.FTZ R12, R7, R20, R12 ;  /* 0x00000014070c7223 */ /* 0x000fe2000001000c */
[----:B------:R-:W-:Y:S02]  /*b010*/  HADD2.F32 R3, -RZ, R49.H0_H0 ;  /* 0x20000031ff037230 */ /* 0x000fe40000004100 */
[----:B------:R-:W-:Y:S01]  /*b020*/  FMUL.FTZ R7, R8, R9 ;  /* 0x0000000908077220 */ /* 0x000fe20000410000 */
[----:B------:R-:W-:Y:S02]  /*b030*/  HADD2.F32 R5, -RZ, R39.H0_H0 ;  /* 0x20000027ff057230 */ /* 0x000fe40000004100 */
[----:B------:R-:W-:Y:S01]  /*b040*/  FMUL.FTZ R15, R10, R11 ;  /* 0x0000000b0a0f7220 */ /* 0x000fe20000410000 */
[----:B------:R-:W-:Y:S02]  /*b050*/  HADD2.F32 R6, -RZ, R6.H1_H1 ;  /* 0x30000006ff067230 */ /* 0x000fe40000004100 */
[-C--:B------:R-:W-:Y:S01]  /*b060*/  FMUL.FTZ R8, R8, R3.reuse ;  /* 0x0000000308087220 */ /* 0x080fe20000410000 */
[----:B------:R-:W-:Y:S01]  /*b070*/  FFMA.FTZ R3, R4, R3, -R7 ;  /* 0x0000000304037223 */ /* 0x000fe20000010807 */
[----:B------:R-:W-:Y:S01]  /*b080*/  FMUL.FTZ R10, R10, R5 ;  /* 0x000000050a0a7220 */ /* 0x000fe20000410000 */
        /* <DEDUP_REMOVED lines=13> */
.L_x_1192:
[----:B------:R-:W-:Y:S05]  /*b160*/  BSYNC B0 ;  /* 0x0000000000007941 */ /* 0x000fea0003800000 */
.L_x_1182:
        /* <DEDUP_REMOVED lines=8> */
.L_x_1180:
[----:B------:R-:W-:-:S13]  /*b1f0*/  ISETP.NE.AND P0, PT, R157, 0x3, PT ;  /* 0x000000039d00780c */ /* 0x000fda0003f05270 */
[----:B------:R-:W-:Y:S05]  /*b200*/  @!P0 BRA `(.L_x_1215) ;  /* 0x0000000000048947 */ /* 0x000fea0003800000 */
[----:B------:R-:W-:Y:S01]  /*b210*/  BPT.TRAP 0x1 ;  /* 0x000000040000795c */ /* 0x000fe20000300000 */
.L_x_1215:
[----:B01234-:R-:W-:Y:S01]  /*b220*/  IMAD R3, R17, 0x8, R2 ;  /* 0x0000000811037824 */ /* 0x01ffe200078e0202 */
[----:B------:R-:W-:-:S04]  /*b230*/  SHF.L.U32 R0, R22, 0x1f, RZ ;  /* 0x0000001f16007819 */ /* 0x000fc800000006ff */
[----:B------:R0:W1:Y:S01]  /*b240*/  SYNCS.PHASECHK.TRANS64.TRYWAIT P2, [R3+URZ+0x2d830], R0 ;  /* 0x02d83000030075a7 */ /* 0x000062000804017f */
[----:B------:R-:W-:Y:S05]  /*b250*/  @!P0 BRA `(.L_x_1216) ;  /* 0x0000000000048947 */ /* 0x000fea0003800000 */
[----:B------:R-:W-:Y:S01]  /*b260*/  BPT.TRAP 0x1 ;  /* 0x000000040000795c */ /* 0x000fe20000300000 */
.L_x_1216:
[----:B------:R-:W2:Y:S01]  /*b270*/  S2R R8, SR_TID.X ;  /* 0x0000000000087919 */ /* 0x000ea20000002100 */
[----:B------:R-:W-:-:S05]  /*b280*/  LOP3.LUT R47, R47, 0xffffff80, RZ, 0xc0, !PT ;  /* 0xffffff802f2f7812 */ /* 0x000fca00078ec0ff */
[----:B------:R-:W-:-:S05]  /*b290*/  IMAD.IADD R47, R46, 0x1, -R47 ;  /* 0x000000012e2f7824 */ /* 0x000fca00078e0a2f */
[----:B------:R-:W-:-:S04]  /*b2a0*/  SHF.R.S32.HI R6, RZ, 0x1f, R47 ;  /* 0x0000001fff067819 */ /* 0x000fc8000001142f */
[CC--:B------:R-:W-:Y:S02]  /*b2b0*/  LEA.HI R4, R6.reuse, R47.reuse, RZ, 0x2 ;  /* 0x0000002f06047211 */ /* 0x0c0fe400078f10ff */
[----:B------:R-:W-:Y:S02]  /*b2c0*/  LEA.HI R6, R6, R47, RZ, 0x5 ;  /* 0x0000002f06067211 */ /* 0x000fe400078f28ff */
[--C-:B------:R-:W-:Y:S02]  /*b2d0*/  SHF.R.S32.HI R7, RZ, 0x2, R4.reuse ;  /* 0x00000002ff077819 */ /* 0x100fe40000011404 */
[----:B------:R-:W-:Y:S02]  /*b2e0*/  SHF.R.S32.HI R4, RZ, 0x1f, R4 ;  /* 0x0000001fff047819 */ /* 0x000fe40000011404 */
[----:B------:R-:W-:Y:S02]  /*b2f0*/  SHF.R.S32.HI R6, RZ, 0x5, R6 ;  /* 0x00000005ff067819 */ /* 0x000fe40000011406 */
[----:B------:R-:W-:Y:S01]  /*b300*/  LEA.HI R5, R4, R7, RZ, 0x3 ;  /* 0x0000000704057211 */ /* 0x000fe200078f18ff */
[----:B------:R-:W-:Y:S01]  /*b310*/  IMAD.HI R4, R44, 0x55555556, RZ ;  /* 0x555555562c047827 */ /* 0x000fe200078e02ff */
[----:B--2---:R-:W-:-:S02]  /*b320*/  LOP3.LUT R9, R8, 0x7f, RZ, 0xc0, !PT ;  /* 0x0000007f08097812 */ /* 0x004fc400078ec0ff */
[----:B------:R-:W-:Y:S02]  /*b330*/  LOP3.LUT R8, R5, 0xfffffff8, RZ, 0xc0, !PT ;  /* 0xfffffff805087812 */ /* 0x000fe400078ec0ff */
[----:B------:R-:W-:Y:S02]  /*b340*/  LEA.HI R5, R4, R4, RZ, 0x1 ;  /* 0x0000000404057211 */ /* 0x000fe400078f08ff */
[----:B------:R-:W-:Y:S01]  /*b350*/  ISETP.NE.AND P1, PT, R9, RZ, PT ;  /* 0x000000ff0900720c */ /* 0x000fe20003f25270 */
[----:B------:R-:W-:Y:S02]  /*b360*/  IMAD.IADD R7, R7, 0x1, -R8 ;  /* 0x0000000107077824 */ /* 0x000fe400078e0a08 */
[----:B------:R-:W-:Y:S02]  /*b370*/  IMAD R5, R5, -0x3, R44 ;  /* 0xfffffffd05057824 */ /* 0x000fe400078e022c */
[----:B------:R-:W-:Y:S01]  /*b380*/  IMAD R6, R6, 0x10, R7 ;  /* 0x0000001006067824 */ /* 0x000fe200078e0207 */
[----:B-1----:R-:W-:Y:S07]  /*b390*/  @P2 BRA `(.L_x_1217) ;  /* 0x0000000000082947 */ /* 0x002fee0003800000 */
[----:B------:R-:W1:Y:S02]  /*b3a0*/  SYNCS.PHASECHK.TRANS64.TRYWAIT P2, [R3+URZ+0x2d830], R0 ;  /* 0x02d83000030075a7 */ /* 0x000e64000804017f */
[----:B-1----:R-:W-:Y:S05]  /*b3b0*/  @!P2 BRA `(.L_x_1218) ;  /* 0x0000014c00b4a947 */ /* 0x002fea0003800000 */
.L_x_1217:
[----:B------:R-:W-:Y:S05]  /*b3c0*/  WARPSYNC.ALL ;  /* 0x0000000000007948 */ /* 0x000fea0003800000 */
[----:B------:R-:W-:Y:S02]  /*b3d0*/  IMAD R155, R5, 0x40, R6 ;  /* 0x00000040059b7824 */ /* 0x000fe400078e0206 */
[----:B01----:R-:W-:Y:S01]  /*b3e0*/  VIADD R0, R2, 0x15400 ;  /* 0x0001540002007836 */ /* 0x003fe20000000000 */
[----:B------:R-:W-:Y:S01]  /*b3f0*/  LOP3.LUT R12, R45, 0x10000, RZ, 0xfc, !PT ;  /* 0x000100002d0c7812 */ /* 0x000fe200078efcff */
[----:B------:R-:W-:Y:S01]  /*b400*/  IMAD.MOV.U32 R13, RZ, RZ, -0x7fffffe0 ;  /* 0x80000020ff0d7424 */ /* 0x000fe200078e00ff */
[----:B------:R-:W0:Y:S02]  /*b410*/  LDC.64 R8, c[0x0][0x9e0] ;  /* 0x00027800ff087b82 */ /* 0x000e240000000a00 */
[----:B------:R-:W-:-:S04]  /*b420*/  SHF.R.U32.HI R0, RZ, 0x4, R0 ;  /* 0x00000004ff007819 */ /* 0x000fc80000011600 */
[----:B------:R-:W-:-:S04]  /*b430*/  LOP3.LUT R0, R0, 0x3fff, RZ, 0xc0, !PT ;  /* 0x00003fff00007812 */ /* 0x000fc800078ec0ff */
[----:B------:R-:W-:Y:S01]  /*b440*/  LOP3.LUT R4, R0, 0x10000, RZ, 0xfc, !PT ;  /* 0x0001000000047812 */ /* 0x000fe200078efcff */
[----:B------:R-:W-:-:S04]  /*b450*/  IMAD.MOV.U32 R5, RZ, RZ, -0x7fffffe0 ;  /* 0x80000020ff057424 */ /* 0x000fc800078e00ff */
[----:B------:R1:W-:Y:S01]  /*b460*/  STL [R1+0x10], R4 ;  /* 0x0000100401007387 */ /* 0x0003e20000100800 */
[C---:B------:R-:W-:Y:S02]  /*b470*/  R2UR UR4, R12.reuse ;  /* 0x000000000c0472ca */ /* 0x040fe400000e0000 */
[----:B------:R-:W-:Y:S01]  /*b480*/  R2UR UR5, R13 ;  /* 0x000000000d0572ca */ /* 0x000fe200000e0000 */
[----:B-----5:R-:W-:Y:S01]  /*b490*/  WARPGROUP.ARRIVE ;  /* 0x00000000000079c5 */ /* 0x020fe20000000000 */
[----:B------:R-:W-:Y:S01]  /*b4a0*/  R2UR UR7, R5 ;  /* 0x00000000050772ca */ /* 0x000fe200000e0000 */
[----:B------:R-:W-:Y:S01]  /*b4b0*/  VIADD R152, R12, 0x2 ;  /* 0x000000020c987836 */ /* 0x000fe20000000000 */
[----:B------:R-:W2:Y:S01]  /*b4c0*/  LDL R92, [R1+0x30] ;  /* 0x00003000015c7983 */ /* 0x000ea20000100800 */
[----:B-1----:R-:W-:-:S03]  /*b4d0*/  IMAD R4, R17, 0x600, R4 ;  /* 0x0000060011047824 */ /* 0x002fc600078e0204 */
[----:B------:R-:W3:Y:S02]  /*b4e0*/  LDL R94, [R1+0x40] ;  /* 0x00004000015e7983 */ /* 0x000ee40000100800 */
[C---:B------:R-:W-:Y:S01]  /*b4f0*/  R2UR UR6, R4.reuse ;  /* 0x00000000040672ca */ /* 0x040fe200000e0000 */
[----:B------:R-:W-:Y:S01]  /*b500*/  IMAD.MOV.U32 R153, RZ, RZ, -0x7fffffe0 ;  /* 0x80000020ff997424 */ /* 0x000fe200078e00ff */
[----:B------:R-:W4:Y:S11]  /*b510*/  LDL R90, [R1+0x34] ;  /* 0x00003400015a7983 */ /* 0x000f360000100800 */
[----:B------:R-:W-:Y:S01]  /*b520*/  HGMMA.64x128x16.F32 R24, gdesc[UR4], RZ, !UPT, gsb0 ;  /* 0x01e00000041879f0 */ /* 0x000fe2000c0008ff */
[----:B------:R-:W-:-:S02]  /*b530*/  VIADD R6, R4, 0x2 ;  /* 0x0000000204067836 */ /* 0x000fc40000000000 */
[----:B------:R-:W-:Y:S01]  /*b540*/  IMAD.MOV.U32 R7, RZ, RZ, -0x7fffffe0 ;  /* 0x80000020ff077424 */ /* 0x000fe200078e00ff */
[----:B------:R-:W-:Y:S02]  /*b550*/  R2UR UR4, R152 ;  /* 0x00000000980472ca */ /* 0x000fe400000e0000 */
[----:B------:R-:W-:Y:S02]  /*b560*/  R2UR UR5, R153 ;  /* 0x00000000990572ca */ /* 0x000fe400000e0000 */
[----:B------:R-:W-:Y:S02]  /*b570*/  R2UR UR6, R6 ;  /* 0x00000000060672ca */ /* 0x000fe400000e0000 */
[----:B------:R-:W-:Y:S01]  /*b580*/  R2UR UR7, R7 ;  /* 0x00000000070772ca */ /* 0x000fe200000e0000 */
[----:B------:R-:W-:Y:S02]  /*b590*/  VIADD R150, R12, 0x300 ;  /* 0x000003000c967836 */ /* 0x000fe40000000000 */
[----:B------:R-:W-:-:S02]  /*b5a0*/  VIADD R6, R4, 0x200 ;  /* 0x0000020004067836 */ /* 0x000fc40000000000 */
[----:B------:R-:W-:Y:S02]  /*b5b0*/  IMAD.MOV.U32 R151, RZ, RZ, -0x7fffffe0 ;  /* 0x80000020ff977424 */ /* 0x000fe400078e00ff */
[----:B------:R-:W-:Y:S01]  /*b5c0*/  IMAD.MOV.U32 R7, RZ, RZ, -0x7fffffe0 ;  /* 0x80000020ff077424 */ /* 0x000fe200078e00ff */
[----:B------:R-:W-:Y:S02]  /*b5d0*/  WARPGROUP.DEPBAR.LE gsb0, 0x0 ;  /* 0x00008000000079c5 */ /* 0x000fe40000010000 */
[----:B------:R-:W-:-:S06]  /*b5e0*/  WARPGROUP.ARRIVE ;  /* 0x00000000000079c5 */ /* 0x000fcc0000000000 */
[----:B------:R-:W-:Y:S01]  /*b5f0*/  HGMMA.64x128x16.F32 R24, gdesc[UR4], R24, gsb0 ;  /* 0x01e00000041879f0 */ /* 0x000fe20008000818 */
        /* <DEDUP_REMOVED lines=37> */
[----:B------:R-:W-:-:S04]  /*b850*/  IMAD.MOV.U32 R15, RZ, RZ, -0x80 ;  /* 0xffffff80ff0f7424 */ /* 0x000fc800078e00ff */
[----:B------:R-:W-:Y:S02]  /*b860*/  IMAD R15, R88, R15, 0x80 ;  /* 0x00000080580f7424 */ /* 0x000fe400078e020f */
[----:B------:R-:W-:Y:S02]  /*b870*/  @!P1 VIADD R0, R3, 0x2d840 ;  /* 0x0002d84003009836 */ /* 0x000fe40000000000 */
[----:B--2---:R-:W-:Y:S01]  /*b880*/  IMAD.IADD R3, R92, 0x1, R15 ;  /* 0x000000015c037824 */ /* 0x004fe200078e020f */
[----:B0-----:R-:W-:-:S04]  /*b890*/  ISETP.GE.AND P2, PT, R9, 0x1, PT ;  /* 0x000000010900780c */ /* 0x001fc80003f46270 */
[----:B---3--:R-:W-:Y:S01]  /*b8a0*/  IADD3 R5, -R94, 0x1, R3 ;  /* 0x000000015e057810 */ /* 0x008fe20007ffe103 */
[----:B------:R-:W-:Y:S02]  /*b8b0*/  WARPGROUP.DEPBAR.LE gsb0, 0x0 ;  /* 0x00008000000079c5 */ /* 0x000fe40000010000 */
[----:B------:R-:W-:-:S06]  /*b8c0*/  WARPGROUP.ARRIVE ;  /* 0x00000000000079c5 */ /* 0x000fcc0000000000 */
[----:B------:R-:W-:Y:S01]  /*b8d0*/  HGMMA.64x128x16.F32 R24, gdesc[UR4], R24, gsb0 ;  /* 0x01e00000041879f0 */ /* 0x000fe20008000818 */
[----:B------:R-:W-:Y:S02]  /*b8e0*/  ULDC UR4, c[0x0][0x9dc] ;  /* 0x0002770000047ab9 */ /* 0x000fe40000000800 */
[----:B------:R-:W-:Y:S02]  /*b8f0*/  IMAD.U32 R20, RZ, RZ, UR4 ;  /* 0x00000004ff147e24 */ /* 0x000fe4000f8e00ff */
[----:B------:R-:W-:Y:S01]  /*b900*/  IMAD R5, R136, -0x2, R5 ;  /* 0xfffffffe88057824 */ /* 0x000fe200078e0205 */
[----:B------:R-:W-:Y:S02]  /*b910*/  @!P1 PRMT R0, RZ, 0x654, R0 ;  /* 0x00000654ff009816 */ /* 0x000fe40000000000 */
[----:B------:R-:W-:Y:S01]  /*b920*/  LOP3.LUT R10, RZ, R20, RZ, 0x33, !PT ;  /* 0x00000014ff0a7212 */ /* 0x000fe200078e33ff */
[----:B----4-:R-:W-:Y:S02]  /*b930*/  IMAD R155, R90, 0xc0, R155 ;  /* 0x000000c05a9b7824 */ /* 0x010fe400078e029b */
[----:B------:R-:W-:-:S02]  /*b940*/  IMAD R3, R136, -0x2, R3 ;  /* 0xfffffffe88037824 */ /* 0x000fc400078e0203 */
[C---:B------:R-:W-:Y:S02]  /*b950*/  IMAD.IADD R6, R5.reuse, 0x1, R8 ;  /* 0x0000000105067824 */ /* 0x040fe400078e0208 */
[----:B------:R-:W-:-:S03]  /*b960*/  IMAD.IADD R10, R5, 0x1, R10 ;  /* 0x00000001050a7824 */ /* 0x000fc600078e020a */
[----:B------:R-:W-:Y:S01]  /*b970*/  VIADDMNMX R14, R155, R6, R3, PT ;  /* 0x000000069b0e7246 */ /* 0x000fe20003800103 */
[----:B------:R-:W-:Y:S01]  /*b980*/  IMAD.IADD R11, R10, 0x1, R155 ;  /* 0x000000010a0b7824 */ /* 0x000fe200078e029b */
[----:B------:R-:W-:Y:S02]  /*b990*/  WARPGROUP.DEPBAR.LE gsb0, 0x0 ;  /* 0x00008000000079c5 */ /* 0x000fe40000010000 */
[----:B------:R0:W-:Y:S02]  /*b9a0*/  @!P1 SYNCS.ARRIVE.TRANS64.RED.A1T0 RZ, [R0+URZ], RZ ;  /* 0x000000ff00ff99a7 */ /* 0x0001e4000810043f */
[----:B0-----:R-:W-:Y:S01]  /*b9b0*/  LEA R0, R88, 0xffffff80, 0x7 ;  /* 0xffffff8058007811 */ /* 0x001fe200078e38ff */
[----:B------:R-:W-:Y:S06]  /*b9c0*/  @!P2 BRA `(.L_x_1219) ;  /* 0x000000000050a947 */ /* 0x000fec0003800000 */
[----:B------:R-:W-:Y:S01]  /*b9d0*/  IADD3 R7, -R94, R92, R155 ;  /* 0x0000005c5e077210 */ /* 0x000fe20007ffe19b */
[----:B------:R-:W-:Y:S03]  /*b9e0*/  BSSY B0, `(.L_x_1220) ;  /* 0x000000e000007945 */ /* 0x000fe60003800000 */
        /* <DEDUP_REMOVED lines=9> */
.L_x_1221:
[----:B------:R-:W-:-:S13]  /*ba80*/  ISETP.NE.AND P3, PT, R9, 0x1, PT ;  /* 0x000000010900780c */ /* 0x000fda0003f65270 */
[----:B------:R-:W0:Y:S02]  /*ba90*/  @P3 LDC.64 R4, c[0x0][0x9e8] ;  /* 0x00027a00ff043b82 */ /* 0x000e240000000a00 */
[----:B0-----:R-:W-:-:S05]  /*baa0*/  @P3 IMAD.HI.U32 R4, R7, R4, RZ ;  /* 0x0000000407043227 */ /* 0x001fca00078e00ff */
[----:B------:R-:W-:-:S07]  /*bab0*/  @P3 SHF.R.U32.HI R7, RZ, R5, R4 ;  /* 0x00000005ff073219 */ /* 0x000fce0000011604 */
.L_x_1222:
[----:B------:R-:W-:Y:S05]  /*bac0*/  BSYNC B0 ;  /* 0x0000000000007941 */ /* 0x000fea0003800000 */
.L_x_1220:
[----:B------:R-:W-:-:S04]  /*bad0*/  IMAD R7, R7, R9, -R0 ;  /* 0x0000000907077224 */ /* 0x000fc800078e0a00 */
[----:B------:R-:W-:-:S05]  /*bae0*/  IMAD R4, R136, -0x2, R7 ;  /* 0xfffffffe88047824 */ /* 0x000fca00078e0207 */
[----:B------:R-:W-:Y:S02]  /*baf0*/  VIMNMX R11, R11, R4, !PT ;  /* 0x000000040b0b7248 */ /* 0x000fe40007fe0100 */
[----:B------:R-:W-:-:S07]  /*bb00*/  VIADDMNMX R14, R4, R9, R14, PT ;  /* 0x00000009040e7246 */ /* 0x000fce000380010e */
.L_x_1219:
[----:B------:R-:W2:Y:S01]  /*bb10*/  LDL.LU R96, [R1] ;  /* 0x0000000001607983 */ /* 0x000ea20000300800 */
[----:B------:R-:W-:Y:S01]  /*bb20*/  ISETP.GE.AND P3, PT, R15, 0x2, PT ;  /* 0x000000020f00780c */ /* 0x000fe20003f66270 */
[----:B------:R-:W-:Y:S01]  /*bb30*/  VIADD R4, R155, 0x8 ;  /* 0x000000089b047836 */ /* 0x000fe20000000000 */
[----:B------:R-:W-:Y:S02]  /*bb40*/  ISETP.GE.AND P5, PT, R15, 0x9, PT ;  /* 0x000000090f00780c */ /* 0x000fe40003fa6270 */
[----:B------:R-:W-:Y:S01]  /*bb50*/  ISETP.GT.AND P4, PT, R11, 0x1, !P3 ;  /* 0x000000010b00780c */ /* 0x000fe20005f84270 */
[----:B------:R-:W-:Y:S01]  /*bb60*/  IMAD.IADD R10, R10, 0x1, R4 ;  /* 0x000000010a0a7824 */ /* 0x000fe200078e0204 */
[----:B------:R-:W-:Y:S02]  /*bb70*/  VIADDMNMX R6, R4, R6, R3, PT ;  /* 0x0000000604067246 */ /* 0x000fe40003800103 */
[----:B------:R-:W-:-:S04]  /*bb80*/  ISETP.LT.OR P4, PT, R14, 0x2, P4 ;  /* 0x000000020e00780c */ /* 0x000fc80002781670 */
[----:B------:R-:W-:Y:S02]  /*bb90*/  FSEL R25, R25, -INF , !P4 ;  /* 0xff80000019197808 */ /* 0x000fe40006000000 */
[----:B------:R-:W-:-:S04]  /*bba0*/  ISETP.GT.AND P4, PT, R11, 0x8, !P5 ;  /* 0x000000080b00780c */ /* 0x000fc80006f84270 */
[----:B------:R-:W-:-:S04]  /*bbb0*/  ISETP.LT.OR P4, PT, R14, 0x9, P4 ;  /* 0x000000090e00780c */ /* 0x000fc80002781670 */
[----:B------:R-:W-:Y:S02]  /*bbc0*/  FSEL R7, R28, -INF , !P4 ;  /* 0xff8000001c077808 */ /* 0x000fe40006000000 */
[----:B--2---:R-:W-:-:S04]  /*bbd0*/  LOP3.LUT R96, R96, 0xfffffffd, RZ, 0xc0, !PT ;  /* 0xfffffffd60607812 */ /* 0x004fc800078ec0ff */
[----:B------:R-:W-:Y:S02]  /*bbe0*/  @P5 LOP3.LUT R96, R96, 0x2, RZ, 0xfc, !PT ;  /* 0x0000000260605812 */ /* 0x000fe400078efcff */
[----:B------:R-:W-:Y:S02]  /*bbf0*/  ISETP.GE.AND P5, PT, R15, 0xa, PT ;  /* 0x0000000a0f00780c */ /* 0x000fe40003fa6270 */
[----:B------:R-:W-:Y:S02]  /*bc00*/  LOP3.LUT R96, R96, 0xfffffffb, RZ, 0xc0, !PT ;  /* 0xfffffffb60607812 */ /* 0x000fe400078ec0ff */
[----:B------:R-:W-:-:S04]  /*bc10*/  ISETP.GT.AND P4, PT, R11, 0x9, !P5 ;  /* 0x000000090b00780c */ /* 0x000fc80006f84270 */
[----:B------:R-:W-:-:S04]  /*bc20*/  ISETP.LT.OR P4, PT, R14, 0xa, P4 ;  /* 0x0000000a0e00780c */ /* 0x000fc80002781670 */
[----:B------:R-:W-:Y:S02]  /*bc30*/  FSEL R29, R29, -INF , !P4 ;  /* 0xff8000001d1d7808 */ /* 0x000fe40006000000 */
        /* <DEDUP_REMOVED lines=168> */
[----:B------:R-:W-:-:S03]  /*c6c0*/  ISETP.GT.AND P6, PT, R11, 0x79, !P6 ;  /* 0x000000790b00780c */ /* 0x000fc600077c4270 */
[----:B------:R0:W-:Y:S01]  /*c6d0*/  STL [R1], R96 ;  /* 0x0000006001007387 */ /* 0x0001e20000100800 */
[----:B------:R-:W-:-:S03]  /*c6e0*/  ISETP.LT.OR P6, PT, R14, 0x7a, P6 ;  /* 0x0000007a0e00780c */ /* 0x000fc600037c1670 */
[----:B------:R0:W-:Y:S01]  /*c6f0*/  STL [R1+0x4], R4 ;  /* 0x0000040401007387 */ /* 0x0001e20000100800 */
[----:B------:R-:W-:Y:S01]  /*c700*/  FSEL R85, R85, -INF , !P6 ;  /* 0xff80000055557808 */ /* 0x000fe20007000000 */
[----:B------:R-:W-:Y:S08]  /*c710*/  @!P2 BRA `(.L_x_1223) ;  /* 0x000000000054a947 */ /* 0x000ff00003800000 */
[----:B------:R-:W-:Y:S01]  /*c720*/  IADD3 R3, R92, 0x8, R155 ;  /* 0x000000085c037810 */ /* 0x000fe20007ffe09b */
[----:B------:R-:W-:Y:S04]  /*c730*/  BSSY B0, `(.L_x_1224) ;  /* 0x000000f000007945 */ /* 0x000fe80003800000 */
[----:B------:R-:W-:-:S05]  /*c740*/  IMAD.IADD R3, R3, 0x1, -R94 ;  /* 0x0000000103037824 */ /* 0x000fca00078e0a5e */
[----:B------:R-:W-:-:S13]  /*c750*/  ISETP.GT.AND P6, PT, R3, -0x1, PT ;  /* 0xffffffff0300780c */ /* 0x000fda0003fc4270 */
[----:B------:R-:W-:Y:S05]  /*c760*/  @P6 BRA `(.L_x_1225) ;  /* 0x00000000001c6947 */ /* 0x000fea0003800000 */
[----:B------:R-:W-:Y:S02]  /*c770*/  ISETP.NE.AND P6, PT, R9, 0x1, PT ;  /* 0x000000010900780c */ /* 0x000fe40003fc5270 */
[----:B------:R-:W-:-:S11]  /*c780*/  LOP3.LUT R3, RZ, R3, RZ, 0x33, !PT ;  /* 0x00000003ff037212 */ /* 0x000fd600078e33ff */
[----:B0-----:R-:W0:Y:S02]  /*c790*/  @P6 LDC.64 R4, c[0x0][0x9e8] ;  /* 0x00027a00ff046b82 */ /* 0x001e240000000a00 */
[----:B0-----:R-:W-:-:S05]  /*c7a0*/  @P6 IMAD.HI.U32 R4, R3, R4, RZ ;  /* 0x0000000403046227 */ /* 0x001fca00078e00ff */
[----:B------:R-:W-:-:S04]  /*c7b0*/  @P6 SHF.R.U32.HI R3, RZ, R5, R4 ;  /* 0x00000005ff036219 */ /* 0x000fc80000011604 */
[----:B------:R-:W-:Y:S01]  /*c7c0*/  LOP3.LUT R3, RZ, R3, RZ, 0x33, !PT ;  /* 0x00000003ff037212 */ /* 0x000fe200078e33ff */
[----:B------:R-:W-:Y:S06]  /*c7d0*/  BRA `(.L_x_1226) ;  /* 0x0000000000107947 */ /* 0x000fec0003800000 */
.L_x_1225:
[----:B------:R-:W-:-:S13]  /*c7e0*/  ISETP.NE.AND P6, PT, R9, 0x1, PT ;  /* 0x000000010900780c */ /* 0x000fda0003fc5270 */
[----:B0-----:R-:W0:Y:S02]  /*c7f0*/  @P6 LDC.64 R4, c[0x0][0x9e8] ;  /* 0x00027a00ff046b82 */ /* 0x001e240000000a00 */
[----:B0-----:R-:W-:-:S05]  /*c800*/  @P6 IMAD.HI.U32 R4, R3, R4, RZ ;  /* 0x0000000403046227 */ /* 0x001fca00078e00ff */
[----:B------:R-:W-:-:S07]  /*c810*/  @P6 SHF.R.U32.HI R3, RZ, R5, R4 ;  /* 0x00000005ff036219 */ /* 0x000fce0000011604 */
.L_x_1226:
[----:B------:R-:W-:Y:S05]  /*c820*/  BSYNC B0 ;  /* 0x0000000000007941 */ /* 0x000fea0003800000 */
.L_x_1224:
[----:B------:R-:W-:-:S04]  /*c830*/  IMAD R3, R3, R9, -R0 ;  /* 0x0000000903037224 */ /* 0x000fc800078e0a00 */
[----:B------:R-:W-:-:S05]  /*c840*/  IMAD R3, R136, -0x2, R3 ;  /* 0xfffffffe88037824 */ /* 0x000fca00078e0203 */
[----:B------:R-:W-:Y:S02]  /*c850*/  VIMNMX R10, R10, R3, !PT ;  /* 0x000000030a0a7248 */ /* 0x000fe40007fe0100 */
[----:B------:R-:W-:-:S07]  /*c860*/  VIADDMNMX R6, R3, R9, R6, PT ;  /* 0x0000000903067246 */ /* 0x000fce0003800106 */
.L_x_1223:
[----:B------:R-:W-:Y:S01]  /*c870*/  ISETP.GT.AND P3, PT, R10, 0x1, !P3 ;  /* 0x000000010a00780c */ /* 0x000fe20005f64270 */
[----:B------:R-:W-:Y:S01]  /*c880*/  ULDC UR4, c[0x0][0x988] ;  /* 0x0002620000047ab9 */ /* 0x000fe20000000800 */
[----:B------:R-:W-:Y:S01]  /*c890*/  LOP3.LUT P6, RZ, R96, 0x2000000, RZ, 0xc0, !PT ;  /* 0x0200000060ff7812 */ /* 0x000fe200078cc0ff */
[----:B------:R-:W2:Y:S01]  /*c8a0*/  LDL R80, [R1+0x28] ;  /* 0x0000280001507983 */ /* 0x000ea20000100800 */
        /* <DEDUP_REMOVED lines=31> */
[----:B------:R-:W-:Y:S02]  /*caa0*/  ISETP.GT.AND P3, PT, R10, 0x18, !P6 ;  /* 0x000000180a00780c */ /* 0x000fe40007764270 */
[----:B------:R-:W-:Y:S02]  /*cab0*/  LOP3.LUT P6, RZ, R96, 0x4000, RZ, 0xc0, !PT ;  /* 0x0000400060ff7812 */ /* 0x000fe400078cc0ff */
        /* <DEDUP_REMOVED lines=41> */
[----:B------:R-:W-:Y:S01]  /*cd50*/  FMNMX.FTZ R14, R85, R0, !PT ;  /* 0x00000000550e7209 */ /* 0x000fe20007810000 */
[----:B------:R-:W-:Y:S01]  /*cd60*/  IMAD.U32 R0, RZ, RZ, UR4 ;  /* 0x00000004ff007e24 */ /* 0x000fe2000f8e00ff */
[----:B------:R-:W-:-:S03]  /*cd70*/  ISETP.LT.OR P3, PT, R6, 0x31, P3 ;  /* 0x000000310600780c */ /* 0x000fc60001f61670 */
[----:B------:R-:W1:Y:S01]  /*cd80*/  SHFL.BFLY PT, R3, R14, 0x2, 0x1f ;  /* 0x0c401f000e037f89 */ /* 0x000e6200000e0000 */
[----:B------:R-:W-:Y:S02]  /*cd90*/  FSEL R119, R50, -INF , !P3 ;  /* 0xff80000032777808 */ /* 0x000fe40005800000 */
[----:B------:R-:W-:-:S04]  /*cda0*/  LOP3.LUT P3, RZ, R96, 0x40000, RZ, 0xc0, !PT ;  /* 0x0004000060ff7812 */ /* 0x000fc8000786c0ff */
[----:B------:R-:W-:-:S04]  /*cdb0*/  ISETP.GT.AND P3, PT, R10, 0x31, !P3 ;  /* 0x000000310a00780c */ /* 0x000fc80005f64270 */
[----:B------:R-:W-:-:S04]  /*cdc0*/  ISETP.LT.OR P3, PT, R6, 0x32, P3 ;  /* 0x000000320600780c */ /* 0x000fc80001f61670 */
[----:B------:R-:W-:Y:S02]  /*cdd0*/  FSEL R51, R51, -INF , !P3 ;  /* 0xff80000033337808 */ /* 0x000fe40005800000 */
[----:B------:R-:W-:-:S04]  /*cde0*/  LOP3.LUT P3, RZ, R96, 0x20000, RZ, 0xc0, !PT ;  /* 0x0002000060ff7812 */ /* 0x000fc8000786c0ff */
[----:B------:R-:W-:Y:S02]  /*cdf0*/  ISETP.GT.AND P3, PT, R10, 0x38, !P3 ;  /* 0x000000380a00780c */ /* 0x000fe40005f64270 */
[----:B-1----:R-:W-:Y:S02]  /*ce00*/  FMNMX.FTZ R28, R14, R3, !PT ;  /* 0x000000030e1c7209 */ /* 0x002fe40007810000 */
        /* <DEDUP_REMOVED lines=11> */
[----:B0-----:R-:W-:Y:S01]  /*cec0*/  FMUL.FTZ R4, R3, R0 ;  /* 0x0000000003047220 */ /* 0x001fe20000410000 */
[----:B------:R-:W-:Y:S02]  /*ced0*/  FSEL R123, R58, -INF , !P3 ;  /* 0xff8000003a7b7808 */ /* 0x000fe40005800000 */
[----:B------:R-:W-:Y:S02]  /*cee0*/  ISETP.GT.AND P3, PT, R10, 0x41, !P6 ;  /* 0x000000410a00780c */ /* 0x000fe40007764270 */
[----:B------:R-:W-:Y:S02]  /*cef0*/  LOP3.LUT P6, RZ, R96, 0x8, RZ, 0xc0, !PT ;  /* 0x0000000860ff7812 */ /* 0x000fe400078cc0ff */
        /* <DEDUP_REMOVED lines=48> */
[C---:B------:R-:W-:Y:S02]  /*d200*/  ISETP.GT.AND P3, PT, R10.reuse, RZ, !P6 ;  /* 0x000000ff0a00720c */ /* 0x040fe40007764270 */
[----:B------:R-:W-:Y:S02]  /*d210*/  ISETP.GT.AND P4, PT, R10, 0x71, !P4 ;  /* 0x000000710a00780c */ /* 0x000fe40006784270 */
[----:B------:R-:W-:Y:S01]  /*d220*/  ISETP.LT.OR P3, PT, R6, 0x1, P3 ;  /* 0x000000010600780c */ /* 0x000fe20001f61670 */
[----:B------:R-:W-:Y:S01]  /*d230*/  FFMA.FTZ R141, R25, R0, -R4 ;  /* 0x00000000198d7223 */ /* 0x000fe20000010804 */
[----:B------:R-:W-:Y:S02]  /*d240*/  LOP3.LUT P6, RZ, R96, 0x10000000, RZ, 0xc0, !PT ;  /* 0x1000000060ff7812 */ /* 0x000fe400078cc0ff */
[----:B------:R-:W-:-:S04]  /*d250*/  FSEL R26, R26, -INF , !P3 ;  /* 0xff8000001a1a7808 */ /* 0x000fc80005800000 */
        /* <DEDUP_REMOVED lines=25> */
[----:B------:R-:W-:Y:S02]  /*d3f0*/  FMNMX.FTZ R36, R63, R36, !PT ;  /* 0x000000243f247209 */ /* 0x000fe40007810000 */
[----:B------:R-:W-:Y:S02]  /*d400*/  ISETP.GT.AND P5, PT, R10, 0x78, !P5 ;  /* 0x000000780a00780c */ /* 0x000fe40006fa4270 */
[----:B------:R-:W-:Y:S02]  /*d410*/  ISETP.LT.OR P4, PT, R6, 0x72, P4 ;  /* 0x000000720600780c */ /* 0x000fe40002781670 */
[----:B------:R-:W-:Y:S01]  /*d420*/  FMNMX.FTZ R36, R79, R36, !PT ;  /* 0x000000244f247209 */ /* 0x000fe20007810000 */
[-CC-:B------:R-:W-:Y:S01]  /*d430*/  FFMA.FTZ R25, R7, R0.reuse, -R4.reuse ;  /* 0x0000000007197223 */ /* 0x180fe20000010804 */
[-CC-:B------:R-:W-:Y:S01]  /*d440*/  FFMA.FTZ R7, R91, R0.reuse, -R4.reuse ;  /* 0x000000005b077223 */ /* 0x180fe20000010804 */
[----:B------:R-:W-:Y:S01]  /*d450*/  ISETP.GT.AND P3, PT, R10, 0x79, !P6 ;  /* 0x000000790a00780c */ /* 0x000fe20007764270 */
[----:B------:R-:W-:Y:S01]  /*d460*/  FFMA.FTZ R28, R29, R0, -R4 ;  /* 0x000000001d1c7223 */ /* 0x000fe20000010804 */
[----:B------:R-:W-:-:S02]  /*d470*/  ISETP.LT.OR P5, PT, R6, 0x79, P5 ;  /* 0x000000790600780c */ /* 0x000fc40002fa1670 */
[----:B------:R-:W-:Y:S02]  /*d480*/  FSEL R91, R83, -INF , !P4 ;  /* 0xff800000535b7808 */ /* 0x000fe40006000000 */
[----:B------:R-:W-:Y:S01]  /*d490*/  FMNMX.FTZ R36, R133, R36, !PT ;  /* 0x0000002485247209 */ /* 0x000fe20007810000 */
[-CC-:B------:R-:W-:Y:S01]  /*d4a0*/  FFMA.FTZ R29, R21, R0.reuse, -R4.reuse ;  /* 0x00000000151d7223 */ /* 0x180fe20000010804 */
[--C-:B------:R-:W-:Y:S01]  /*d4b0*/  FFMA.FTZ R21, R93, R0, -R4.reuse ;  /* 0x000000005d157223 */ /* 0x100fe20000010804 */
[----:B------:R-:W-:Y:S02]  /*d4c0*/  ISETP.LT.OR P3, PT, R6, 0x7a, P3 ;  /* 0x0000007a0600780c */ /* 0x000fe40001f61670 */
[----:B------:R-:W-:Y:S02]  /*d4d0*/  FSEL R93, R86, -INF , !P5 ;  /* 0xff800000565d7808 */ /* 0x000fe40006800000 */
[----:B------:R-:W-:Y:S01]  /*d4e0*/  FMNMX.FTZ R36, R91, R36, !PT ;  /* 0x000000245b247209 */ /* 0x000fe20007810000 */
[-CC-:B------:R-:W-:Y:S01]  /*d4f0*/  FFMA.FTZ R30, R33, R0.reuse, -R4.reuse ;  /* 0x00000000211e7223 */ /* 0x180fe20000010804 */
[----:B------:R-:W-:Y:S01]  /*d500*/  FFMA.FTZ R33, R95, R0, -R4 ;  /* 0x000000005f217223 */ /* 0x000fe20000010804 */
[----:B------:R-:W-:-:S02]  /*d510*/  FSEL R95, R87, -INF , !P3 ;  /* 0xff800000575f7808 */ /* 0x000fc40005800000 */
[----:B------:R-:W-:Y:S01]  /*d520*/  FMNMX.FTZ R36, R93, R36, !PT ;  /* 0x000000245d247209 */ /* 0x000fe20007810000 */
[----:B------:R-:W-:-:S03]  /*d530*/  FFMA.FTZ R40, R89, R0, -R4 ;  /* 0x0000000059287223 */ /* 0x000fc60000010804 */
[----:B------:R-:W-:Y:S01]  /*d540*/  FMNMX.FTZ R36, R95, R36, !PT ;  /* 0x000000245f247209 */ /* 0x000fe20007810000 */
[----:B------:R-:W-:-:S04]  /*d550*/  FFMA.FTZ R89, R37, R0, -R4 ;  /* 0x0000000025597223 */ /* 0x000fc80000010804 */
[----:B------:R-:W0:Y:S01]  /*d560*/  SHFL.BFLY PT, R37, R36, 0x2, 0x1f ;  /* 0x0c401f0024257f89 */ /* 0x000e2200000e0000 */
[----:B------:R-:W-:-:S04]  /*d570*/  FFMA.FTZ R45, R45, R0, -R4 ;  /* 0x000000002d2d7223 */ /* 0x000fc80000010804 */
[----:B------:R0:W-:Y:S02]  /*d580*/  MUFU.EX2 R32, R45 ;  /* 0x0000002d00207308 */ /* 0x0001e40000000800 */
[----:B0-----:R-:W-:-:S05]  /*d590*/  FMNMX.FTZ R45, R36, R37, !PT ;  /* 0x00000025242d7209 */ /* 0x001fca0007810000 */
[----:B------:R-:W0:Y:S01]  /*d5a0*/  SHFL.BFLY PT, R6, R45, 0x1, 0x1f ;  /* 0x0c201f002d067f89 */ /* 0x000e2200000e0000 */
        /* <DEDUP_REMOVED lines=11> */
[-CC-:B------:R-:W-:Y:S01]  /*d660*/  FFMA.FTZ R48, R107, R0.reuse, -R4.reuse ;  /* 0x000000006b307223 */ /* 0x180fe20000010804 */
[----:B------:R3:W-:Y:S01]  /*d670*/  MUFU.EX2 R34, R49 ;  /* 0x0000003100227308 */ /* 0x0007e20000000800 */
[-CC-:B-1----:R-:W-:Y:S01]  /*d680*/  FFMA.FTZ R41, R53, R0.reuse, -R4.reuse ;  /* 0x0000000035297223 */ /* 0x182fe20000010804 */
[--C-:B------:R-:W-:Y:S01]  /*d690*/  FFMA.FTZ R53, R69, R0, -R4.reuse ;  /* 0x0000000045357223 */ /* 0x100fe20000010804 */
[----:B0-----:R-:W-:Y:S01]  /*d6a0*/  FMNMX.FTZ R6, R45, R6, !PT ;  /* 0x000000062d067209 */ /* 0x001fe20007810000 */
[----:B---3--:R-:W-:-:S03]  /*d6b0*/  FFMA.FTZ R49, R65, R0, -R4 ;  /* 0x0000000041317223 */ /* 0x008fc60000010804 */
[C---:B------:R-:W-:Y:S01]  /*d6c0*/  FSETP.NEU.FTZ.AND P3, PT, R6.reuse, -INF , PT ;  /* 0xff8000000600780b */ /* 0x040fe20003f7d000 */
[-C--:B------:R-:W-:Y:S01]  /*d6d0*/  FMUL.FTZ R54, R6, R0.reuse ;  /* 0x0000000006367220 */ /* 0x080fe20000410000 */
[-CC-:B------:R-:W-:Y:S01]  /*d6e0*/  FFMA.FTZ R57, R73, R0.reuse, -R4.reuse ;  /* 0x0000000049397223 */ /* 0x180fe20000010804 */
[-CC-:B------:R-:W-:Y:S01]  /*d6f0*/  FFMA.FTZ R50, R109, R0.reuse, -R4.reuse ;  /* 0x000000006d327223 */ /* 0x180fe20000010804 */
[-CC-:B------:R-:W-:Y:S01]  /*d700*/  FFMA.FTZ R61, R77, R0.reuse, -R4.reuse ;  /* 0x000000004d3d7223 */ /* 0x180fe20000010804 */
[-CC-:B------:R-:W-:Y:S01]  /*d710*/  FFMA.FTZ R10, R111, R0.reuse, -R4.reuse ;  /* 0x000000006f0a7223 */ /* 0x180fe20000010804 */
[-CC-:B------:R-:W-:Y:S01]  /*d720*/  FFMA.FTZ R37, R113, R0.reuse, -R4.reuse ;  /* 0x0000000071257223 */ /* 0x180fe20000010804 */
[-CC-:B------:R-:W-:Y:S01]  /*d730*/  FFMA.FTZ R36, R81, R0.reuse, -R4.reuse ;  /* 0x0000000051247223 */ /* 0x180fe20000010804 */
[-C--:B------:R-:W-:Y:S01]  /*d740*/  FFMA.FTZ R45, R85, R0.reuse, -R4 ;  /* 0x00000000552d7223 */ /* 0x080fe20000010804 */
[----:B------:R-:W-:Y:S01]  /*d750*/  FSEL R4, R54, RZ, P3 ;  /* 0x000000ff36047208 */ /* 0x000fe20001800000 */
[----:B------:R-:W-:Y:S04]  /*d760*/  MUFU.EX2 R24, R24 ;  /* 0x0000001800187308 */ /* 0x000fe80000000800 */
[-CC-:B------:R-:W-:Y:S01]  /*d770*/  FFMA.FTZ R54, R26, R0.reuse, -R4.reuse ;  /* 0x000000001a367223 */ /* 0x180fe20000010804 */
[----:B------:R-:W-:-:S03]  /*d780*/  FFMA.FTZ R27, R27, R0, -R4 ;  /* 0x000000001b1b7223 */ /* 0x000fc60000010804 */
[----:B------:R-:W0:Y:S01]  /*d790*/  MUFU.EX2 R141, R141 ;  /* 0x0000008d008d7308 */ /* 0x000e220000000800 */
[-CC-:B------:R-:W-:Y:S01]  /*d7a0*/  FFMA.FTZ R58, R5, R0.reuse, -R4.reuse ;  /* 0x00000000053a7223 */ /* 0x180fe20000010804 */
[----:B------:R-:W-:-:S06]  /*d7b0*/  FFMA.FTZ R31, R31, R0, -R4 ;  /* 0x000000001f1f7223 */ /* 0x000fcc0000010804 */
[----:B------:R-:W1:Y:S01]  /*d7c0*/  MUFU.EX2 R25, R25 ;  /* 0x0000001900197308 */ /* 0x000e620000000800 */
[----:B------:R-:W-:-:S07]  /*d7d0*/  FFMA.FTZ R60, R11, R0, -R4 ;  /* 0x000000000b3c7223 */ /* 0x000fce0000010804 */
[----:B------:R-:W-:Y:S08]  /*d7e0*/  MUFU.EX2 R54, R54 ;  /* 0x0000003600367308 */ /* 0x000ff00000000800 */
[----:B------:R-:W3:Y:S08]  /*d7f0*/  MUFU.EX2 R27, R27 ;  /* 0x0000001b001b7308 */ /* 0x000ef00000000800 */
[----:B------:R-:W4:Y:S01]  /*d800*/  MUFU.EX2 R28, R28 ;  /* 0x0000001c001c7308 */ /* 0x000f220000000800 */
[----:B------:R-:W-:-:S07]  /*d810*/  FFMA.FTZ R35, R35, R0, -R4 ;  /* 0x0000000023237223 */ /* 0x000fce0000010804 */
[----:B------:R-:W5:Y:S01]  /*d820*/  MUFU.EX2 R58, R58 ;  /* 0x0000003a003a7308 */ /* 0x000f620000000800 */
[----:B0-----:R-:W-:-:S07]  /*d830*/  FADD.FTZ R26, R24, R141 ;  /* 0x0000008d181a7221 */ /* 0x001fce0000010000 */
[----:B------:R-:W0:Y:S01]  /*d840*/  MUFU.EX2 R29, R29 ;  /* 0x0000001d001d7308 */ /* 0x000e220000000800 */
[-CC-:B------:R-:W-:Y:S01]  /*d850*/  FFMA.FTZ R64, R15, R0.reuse, -R4.reuse ;  /* 0x000000000f407223 */ /* 0x180fe20000010804 */
[----:B------:R-:W-:-:S06]  /*d860*/  FFMA.FTZ R68, R55, R0, -R4 ;  /* 0x0000000037447223 */ /* 0x000fcc0000010804 */
[----:B------:R-:W2:Y:S01]  /*d870*/  MUFU.EX2 R31, R31 ;  /* 0x0000001f001f7308 */ /* 0x000ea20000000800 */
[----:B-1----:R-:W-:-:S07]  /*d880*/  FADD.FTZ R55, R25, R26 ;  /* 0x0000001a19377221 */ /* 0x002fce0000010000 */
[----:B------:R-:W1:Y:S01]  /*d890*/  MUFU.EX2 R30, R30 ;  /* 0x0000001e001e7308 */ /* 0x000e620000000800 */
[----:B---3--:R-:W-:-:S07]  /*d8a0*/  FADD.FTZ R65, R54, R27 ;  /* 0x0000001b36417221 */ /* 0x008fce0000010000 */
[----:B------:R-:W3:Y:S01]  /*d8b0*/  MUFU.EX2 R60, R60 ;  /* 0x0000003c003c7308 */ /* 0x000ee20000000800 */
[----:B----4-:R-:W-:-:S07]  /*d8c0*/  FADD.FTZ R26, R28, R55 ;  /* 0x000000371c1a7221 */ /* 0x010fce0000010000 */
[----:B------:R-:W4:Y:S01]  /*d8d0*/  MUFU.EX2 R40, R40 ;  /* 0x0000002800287308 */ /* 0x000f220000000800 */
[----:B-----5:R-:W-:-:S07]  /*d8e0*/  FADD.FTZ R76, R58, R65 ;  /* 0x000000413a4c7221 */ /* 0x020fce0000010000 */
[----:B------:R-:W5:Y:S01]  /*d8f0*/  MUFU.EX2 R35, R35 ;  /* 0x0000002300237308 */ /* 0x000f620000000800 */
[----:B0-----:R-:W-:Y:S01]  /*d900*/  FADD.FTZ R69, R29, R26 ;  /* 0x0000001a1d457221 */ /* 0x001fe20000010000 */
[----:B------:R-:W-:-:S06]  /*d910*/  F2FP.F16.F32.PACK_AB R26, R28, R25 ;  /* 0x000000191c1a723e */ /* 0x000fcc00000000ff */
[----:B------:R-:W0:Y:S01]  /*d920*/  MUFU.EX2 R89, R89 ;  /* 0x0000005900597308 */ /* 0x000e220000000800 */
[----:B--2---:R-:W-:-:S07]  /*d930*/  FADD.FTZ R25, R31, R76 ;  /* 0x0000004c1f197221 */ /* 0x004fce0000010000 */
[----:B------:R-:W2:Y:S01]  /*d940*/  MUFU.EX2 R64, R64 ;  /* 0x0000004000407308 */ /* 0x000ea20000000800 */
[----:B-1----:R-:W-:-:S07]  /*d950*/  FADD.FTZ R69, R30, R69 ;  /* 0x000000451e457221 */ /* 0x002fce0000010000 */
[----:B------:R-:W1:Y:S01]  /*d960*/  MUFU.EX2 R7, R7 ;  /* 0x0000000700077308 */ /* 0x000e620000000800 */
[----:B---3--:R-:W-:Y:S01]  /*d970*/  FADD.FTZ R76, R60, R25 ;  /* 0x000000193c4c7221 */ /* 0x008fe20000010000 */
[----:B----4-:R-:W-:Y:S01]  /*d980*/  FADD.FTZ R78, R40, R69 ;  /* 0x00000045284e7221 */ /* 0x010fe20000010000 */
[----:B------:R-:W-:Y:S02]  /*d990*/  F2FP.F16.F32.PACK_AB R28, R30, R29 ;  /* 0x0000001d1e1c723e */ /* 0x000fe400000000ff */
[----:B-----5:R-:W-:-:S03]  /*d9a0*/  FADD.FTZ R29, R35, R76 ;  /* 0x0000004c231d7221 */ /* 0x020fc60000010000 */
[----:B------:R-:W3:Y:S01]  /*d9b0*/  MUFU.EX2 R21, R21 ;  /* 0x0000001500157308 */ /* 0x000ee20000000800 */
[----:B0-----:R-:W-:Y:S01]  /*d9c0*/  FADD.FTZ R78, R89, R78 ;  /* 0x0000004e594e7221 */ /* 0x001fe20000010000 */
[----:B------:R-:W-:Y:S01]  /*d9d0*/  F2FP.F16.F32.PACK_AB R25, R27, R54 ;  /* 0x000000361b19723e */ /* 0x000fe200000000ff */
[----:B--2---:R-:W-:Y:S01]  /*d9e0*/  FADD.FTZ R54, R64, R29 ;  /* 0x0000001d40367221 */ /* 0x004fe20000010000 */
[----:B------:R-:W-:-:S04]  /*d9f0*/  F2FP.F16.F32.PACK_AB R29, R35, R60 ;  /* 0x0000003c231d723e */ /* 0x000fc800000000ff */
[----:B------:R-:W0:Y:S01]  /*da00*/  MUFU.EX2 R33, R33 ;  /* 0x0000002100217308 */ /* 0x000e220000000800 */
[----:B-1----:R-:W-:-:S04]  /*da10*/  FADD.FTZ R35, R7, R78 ;  /* 0x0000004e07237221 */ /* 0x002fc80000010000 */
[----:B------:R-:W-:-:S03]  /*da20*/  FADD.FTZ R60, R14, R35 ;  /* 0x000000230e3c7221 */ /* 0x000fc60000010000 */
[----:B------:R-:W1:Y:S01]  /*da30*/  MUFU.EX2 R38, R38 ;  /* 0x0000002600267308 */ /* 0x000e620000000800 */
[----:B---3--:R-:W-:-:S04]  /*da40*/  FADD.FTZ R65, R21, R60 ;  /* 0x0000003c15417221 */ /* 0x008fc80000010000 */
[----:B------:R-:W-:-:S03]  /*da50*/  FADD.FTZ R60, R32, R65 ;  /* 0x00000041203c7221 */ /* 0x000fc60000010000 */
[----:B------:R-:W2:Y:S01]  /*da60*/  MUFU.EX2 R41, R41 ;  /* 0x0000002900297308 */ /* 0x000ea20000000800 */
[----:B0-----:R-:W-:-:S04]  /*da70*/  FADD.FTZ R65, R33, R60 ;  /* 0x0000003c21417221 */ /* 0x001fc80000010000 */
[----:B------:R-:W-:-:S04]  /*da80*/  FADD.FTZ R65, R34, R65 ;  /* 0x0000004122417221 */ /* 0x000fc80000010000 */
[----:B-1----:R-:W-:-:S04]  /*da90*/  FADD.FTZ R60, R38, R65 ;  /* 0x00000041263c7221 */ /* 0x002fc80000010000 */
[----:B--2---:R-:W-:Y:S02]  /*daa0*/  FADD.FTZ R65, R41, R60 ;  /* 0x0000003c29417221 */ /* 0x004fe40000010000 */
[----:B------:R-:W2:Y:S01]  /*dab0*/  LDL R60, [R1+0x2c] ;  /* 0x00002c00013c7983 */ /* 0x000ea20000100800 */
[-CC-:B------:R-:W-:Y:S01]  /*dac0*/  FFMA.FTZ R39, R39, R0.reuse, -R4.reuse ;  /* 0x0000000027277223 */ /* 0x180fe20000010804 */
[-CC-:B------:R-:W-:Y:S01]  /*dad0*/  FFMA.FTZ R5, R115, R0.reuse, -R4.reuse ;  /* 0x0000000073057223 */ /* 0x180fe20000010804 */
[----:B------:R-:W-:-:S04]  /*dae0*/  FFMA.FTZ R56, R43, R0, -R4 ;  /* 0x000000002b387223 */ /* 0x000fc80000010804 */
[----:B------:R-:W0:Y:S01]  /*daf0*/  MUFU.EX2 R39, R39 ;  /* 0x0000002700277308 */ /* 0x000e220000000800 */
[-CC-:B------:R-:W-:Y:S01]  /*db00*/  FFMA.FTZ R11, R117, R0.reuse, -R4.reuse ;  /* 0x00000000750b7223 */ /* 0x180fe20000010804 */
[----:B------:R-:W-:-:S06]  /*db10*/  FFMA.FTZ R62, R47, R0, -R4 ;  /* 0x000000002f3e7223 */ /* 0x000fcc0000010804 */
[----:B------:R-:W1:Y:S01]  /*db20*/  MUFU.EX2 R5, R5 ;  /* 0x0000000500057308 */ /* 0x000e620000000800 */
[----:B------:R-:W-:-:S07]  /*db30*/  FFMA.FTZ R15, R119, R0, -R4 ;  /* 0x00000000770f7223 */ /* 0x000fce0000010804 */
[----:B------:R-:W3:Y:S01]  /*db40*/  MUFU.EX2 R56, R56 ;  /* 0x0000003800387308 */ /* 0x000ee20000000800 */
[----:B------:R-:W-:Y:S01]  /*db50*/  F2FP.F16.F32.PACK_AB R27, R31, R58 ;  /* 0x0000003a1f1b723e */ /* 0x000fe200000000ff */
[----:B0-----:R-:W-:-:S06]  /*db60*/  FADD.FTZ R58, R39, R54 ;  /* 0x00000036273a7221 */ /* 0x001fcc0000010000 */
[----:B------:R-:W0:Y:S01]  /*db70*/  MUFU.EX2 R11, R11 ;  /* 0x0000000b000b7308 */ /* 0x000e220000000800 */
[----:B------:R-:W-:Y:S01]  /*db80*/  FFMA.FTZ R66, R51, R0, -R4 ;  /* 0x0000000033427223 */ /* 0x000fe20000010804 */
[----:B-1----:R-:W-:-:S06]  /*db90*/  FADD.FTZ R35, R5, R58 ;  /* 0x0000003a05237221 */ /* 0x002fcc0000010000 */
[----:B------:R-:W1:Y:S01]  /*dba0*/  MUFU.EX2 R62, R62 ;  /* 0x0000003e003e7308 */ /* 0x000e620000000800 */
[----:B------:R-:W-:Y:S01]  /*dbb0*/  FFMA.FTZ R43, R121, R0, -R4 ;  /* 0x00000000792b7223 */ /* 0x000fe20000010804 */
[----:B---3--:R-:W-:-:S06]  /*dbc0*/  FADD.FTZ R58, R56, R35 ;  /* 0x00000023383a7221 */ /* 0x008fcc0000010000 */
[----:B------:R-:W3:Y:S01]  /*dbd0*/  MUFU.EX2 R15, R15 ;  /* 0x0000000f000f7308 */ /* 0x000ee20000000800 */
[----:B0-----:R-:W-:Y:S01]  /*dbe0*/  FADD.FTZ R35, R11, R58 ;  /* 0x0000003a0b237221 */ /* 0x001fe20000010000 */
[----:B------:R-:W-:-:S06]  /*dbf0*/  FFMA.FTZ R47, R123, R0, -R4 ;  /* 0x000000007b2f7223 */ /* 0x000fcc0000010804 */
[----:B------:R-:W0:Y:S01]  /*dc00*/  MUFU.EX2 R66, R66 ;  /* 0x0000004200427308 */ /* 0x000e220000000800 */
[----:B-1----:R-:W-:Y:S01]  /*dc10*/  FADD.FTZ R58, R62, R35 ;  /* 0x000000233e3a7221 */ /* 0x002fe20000010000 */
[----:B------:R-:W-:-:S06]  /*dc20*/  FFMA.FTZ R70, R125, R0, -R4 ;  /* 0x000000007d467223 */ /* 0x000fcc0000010804 */
[----:B------:R-:W1:Y:S01]  /*dc30*/  MUFU.EX2 R43, R43 ;  /* 0x0000002b002b7308 */ /* 0x000e620000000800 */
[----:B---3--:R-:W-:-:S07]  /*dc40*/  FADD.FTZ R35, R15, R58 ;  /* 0x0000003a0f237221 */ /* 0x008fce0000010000 */
[----:B------:R-:W3:Y:S01]  /*dc50*/  MUFU.EX2 R44, R44 ;  /* 0x0000002c002c7308 */ /* 0x000ee20000000800 */
[----:B------:R-:W-:-:S07]  /*dc60*/  FFMA.FTZ R51, R127, R0, -R4 ;  /* 0x000000007f337223 */ /* 0x000fce0000010804 */
[----:B------:R-:W4:Y:S01]  /*dc70*/  MUFU.EX2 R68, R68 ;  /* 0x0000004400447308 */ /* 0x000f220000000800 */
[----:B0-----:R-:W-:-:S07]  /*dc80*/  FADD.FTZ R58, R66, R35 ;  /* 0x00000023423a7221 */ /* 0x001fce0000010000 */
[----:B------:R-:W0:Y:S01]  /*dc90*/  MUFU.EX2 R83, R83 ;  /* 0x0000005300537308 */ /* 0x000e220000000800 */
[----:B------:R-:W-:Y:S01]  /*dca0*/  FFMA.FTZ R72, R129, R0, -R4 ;  /* 0x0000000081487223 */ /* 0x000fe20000010804 */
[----:B------:R-:W-:-:S06]  /*dcb0*/  F2FP.F16.F32.PACK_AB R24, R141, R24 ;  /* 0x000000188d18723e */ /* 0x000fcc00000000ff */
[----:B------:R-:W5:Y:S01]  /*dcc0*/  MUFU.EX2 R47, R47 ;  /* 0x0000002f002f7308 */ /* 0x000f620000000800 */
[----:B-1----:R-:W-:-:S07]  /*dcd0*/  FADD.FTZ R35, R43, R58 ;  /* 0x0000003a2b237221 */ /* 0x002fce0000010000 */
[----:B------:R-:W-:Y:S01]  /*dce0*/  MUFU.EX2 R52, R52 ;  /* 0x0000003400347308 */ /* 0x000fe20000000800 */
[----:B------:R-:W-:-:S07]  /*dcf0*/  FFMA.FTZ R55, R135, R0, -R4 ;  /* 0x0000000087377223 */ /* 0x000fce0000010804 */
[----:B------:R-:W1:Y:S01]  /*dd00*/  MUFU.EX2 R70, R70 ;  /* 0x0000004600467308 */ /* 0x000e620000000800 */
[----:B------:R4:W-:Y:S01]  /*dd10*/  STSM.16.M88.4 [R137+0x21800], R24 ;  /* 0x0218001889007844 */ /* 0x0009e20000000200 */
[----:B---3--:R-:W-:-:S06]  /*dd20*/  FADD.FTZ R58, R44, R65 ;  /* 0x000000412c3a7221 */ /* 0x008fcc0000010000 */
[----:B------:R-:W3:Y:S01]  /*dd30*/  MUFU.EX2 R87, R87 ;  /* 0x0000005700577308 */ /* 0x000ee20000000800 */
[----:B------:R-:W-:Y:S01]  /*dd40*/  F2FP.F16.F32.PACK_AB R30, R89, R40 ;  /* 0x00000028591e723e */ /* 0x000fe200000000ff */
[----:B------:R-:W-:Y:S01]  /*dd50*/  FFMA.FTZ R74, R131, R0, -R4 ;  /* 0x00000000834a7223 */ /* 0x000fe20000010804 */
[----:B------:R-:W-:-:S05]  /*dd60*/  F2FP.F16.F32.PACK_AB R31, R39, R64 ;  /* 0x00000040271f723e */ /* 0x000fca00000000ff */
[----:B------:R-:W3:Y:S01]  /*dd70*/  MUFU.EX2 R51, R51 ;  /* 0x0000003300337308 */ /* 0x000ee20000000800 */
[----:B----4-:R-:W-:Y:S01]  /*dd80*/  F2FP.F16.F32.PACK_AB R24, R14, R7 ;  /* 0x000000070e18723e */ /* 0x010fe200000000ff */
[----:B------:R-:W-:Y:S01]  /*dd90*/  FADD.FTZ R14, R68, R35 ;  /* 0x00000023440e7221 */ /* 0x000fe20000010000 */
[----:B------:R-:W-:-:S05]  /*dda0*/  F2FP.F16.F32.PACK_AB R26, R32, R21 ;  /* 0x00000015201a723e */ /* 0x000fca00000000ff */
[----:B------:R-:W4:Y:S01]  /*ddb0*/  MUFU.EX2 R42, R42 ;  /* 0x0000002a002a7308 */ /* 0x000f220000000800 */
[----:B0-----:R-:W-:Y:S01]  /*ddc0*/  FADD.FTZ R21, R83, R58 ;  /* 0x0000003a53157221 */ /* 0x001fe20000010000 */
[----:B-----5:R-:W-:-:S06]  /*ddd0*/  FADD.FTZ R7, R47, R14 ;  /* 0x0000000e2f077221 */ /* 0x020fcc0000010000 */
[----:B------:R-:W0:Y:S01]  /*dde0*/  MUFU.EX2 R72, R72 ;  /* 0x0000004800487308 */ /* 0x000e220000000800 */
[----:B------:R-:W-:Y:S01]  /*ddf0*/  FFMA.FTZ R40, R67, R0, -R4 ;  /* 0x0000000043287223 */ /* 0x000fe20000010804 */
[----:B------:R5:W-:Y:S06]  /*de00*/  STSM.16.M88.4 [R80], R28 ;  /* 0x0000001c50007844 */ /* 0x000bec0000000200 */
[----:B------:R-:W0:Y:S01]  /*de10*/  MUFU.EX2 R49, R49 ;  /* 0x0000003100317308 */ /* 0x000e220000000800 */
[----:B-1----:R-:W-:-:S07]  /*de20*/  FADD.FTZ R14, R70, R7 ;  /* 0x00000007460e7221 */ /* 0x002fce0000010000 */
[----:B------:R-:W1:Y:S01]  /*de30*/  MUFU.EX2 R55, R55 ;  /* 0x0000003700377308 */ /* 0x000e620000000800 */
[----:B-----5:R-:W-:Y:S01]  /*de40*/  F2FP.F16.F32.PACK_AB R28, R34, R33 ;  /* 0x00000021221c723e */ /* 0x020fe200000000ff */
[----:B------:R-:W-:-:S06]  /*de50*/  FADD.FTZ R34, R52, R21 ;  /* 0x0000001534227221 */ /* 0x000fcc0000010000 */
[----:B------:R-:W5:Y:S01]  /*de60*/  MUFU.EX2 R46, R46 ;  /* 0x0000002e002e7308 */ /* 0x000f620000000800 */
[----:B---3--:R-:W-:Y:S01]  /*de70*/  FADD.FTZ R21, R87, R34 ;  /* 0x0000002257157221 */ /* 0x008fe20000010000 */
[----:B------:R-:W-:Y:S01]  /*de80*/  FFMA.FTZ R71, R71, R0, -R4 ;  /* 0x0000000047477223 */ /* 0x000fe20000010804 */
[----:B------:R-:W-:-:S05]  /*de90*/  FADD.FTZ R7, R51, R14 ;  /* 0x0000000e33077221 */ /* 0x000fca0000010000 */
[----:B------:R-:W3:Y:S01]  /*dea0*/  MUFU.EX2 R74, R74 ;  /* 0x0000004a004a7308 */ /* 0x000ee20000000800 */
[----:B------:R-:W-:Y:S01]  /*deb0*/  FFMA.FTZ R54, R59, R0, -R4 ;  /* 0x000000003b367223 */ /* 0x000fe20000010804 */
[----:B------:R-:W-:Y:S01]  /*dec0*/  F2FP.F16.F32.PACK_AB R30, R41, R38 ;  /* 0x00000026291e723e */ /* 0x000fe200000000ff */
[----:B----4-:R-:W-:-:S05]  /*ded0*/  FADD.FTZ R14, R42, R21 ;  /* 0x000000152a0e7221 */ /* 0x010fca0000010000 */
[----:B------:R-:W4:Y:S01]  /*dee0*/  MUFU.EX2 R53, R53 ;  /* 0x0000003500357308 */ /* 0x000f220000000800 */
[----:B0-----:R-:W-:-:S07]  /*def0*/  FADD.FTZ R38, R72, R7 ;  /* 0x0000000748267221 */ /* 0x001fce0000010000 */
[----:B------:R-:W0:Y:S01]  /*df00*/  MUFU.EX2 R40, R40 ;  /* 0x0000002800287308 */ /* 0x000e220000000800 */
[----:B------:R-:W-:Y:S01]  /*df10*/  FFMA.FTZ R59, R75, R0, -R4 ;  /* 0x000000004b3b7223 */ /* 0x000fe20000010804 */
[----:B------:R-:W-:Y:S01]  /*df20*/  F2FP.F16.F32.PACK_AB R25, R56, R5 ;  /* 0x000000053819723e */ /* 0x000fe200000000ff */
[----:B------:R-:W-:Y:S01]  /*df30*/  FADD.FTZ R7, R49, R14 ;  /* 0x0000000e31077221 */ /* 0x000fe20000010000 */
[----:B-1----:R-:W-:-:S04]  /*df40*/  FADD.FTZ R5, R55, R38 ;  /* 0x0000002637057221 */ /* 0x002fc80000010000 */
[----:B------:R-:W1:Y:S01]  /*df50*/  MUFU.EX2 R48, R48 ;  /* 0x0000003000307308 */ /* 0x000e620000000800 */
[----:B-----5:R-:W-:-:S07]  /*df60*/  FADD.FTZ R38, R46, R7 ;  /* 0x000000072e267221 */ /* 0x020fce0000010000 */
[----:B------:R-:W5:Y:S01]  /*df70*/  MUFU.EX2 R39, R71 ;  /* 0x0000004700277308 */ /* 0x000f620000000800 */
[----:B---3--:R-:W-:Y:S01]  /*df80*/  FADD.FTZ R5, R74, R5 ;  /* 0x000000054a057221 */ /* 0x008fe20000010000 */
[----:B------:R-:W-:-:S06]  /*df90*/  FFMA.FTZ R63, R63, R0, -R4 ;  /* 0x000000003f3f7223 */ /* 0x000fcc0000010804 */
[----:B------:R-:W3:Y:S01]  /*dfa0*/  MUFU.EX2 R57, R57 ;  /* 0x0000003900397308 */ /* 0x000ee20000000800 */
[----:B------:R-:W-:Y:S01]  /*dfb0*/  FFMA.FTZ R79, R79, R0, -R4 ;  /* 0x000000004f4f7223 */ /* 0x000fe20000010804 */
[----:B----4-:R-:W-:-:S06]  /*dfc0*/  FADD.FTZ R7, R53, R38 ;  /* 0x0000002635077221 */ /* 0x010fcc0000010000 */
[----:B------:R-:W4:Y:S01]  /*dfd0*/  MUFU.EX2 R54, R54 ;  /* 0x0000003600367308 */ /* 0x000f220000000800 */
[-CC-:B------:R-:W-:Y:S01]  /*dfe0*/  FFMA.FTZ R133, R133, R0.reuse, -R4.reuse ;  /* 0x0000000085857223 */ /* 0x180fe20000010804 */
[-CC-:B------:R-:W-:Y:S01]  /*dff0*/  FFMA.FTZ R91, R91, R0.reuse, -R4.reuse ;  /* 0x000000005b5b7223 */ /* 0x180fe20000010804 */
[-CC-:B------:R-:W-:Y:S01]  /*e000*/  FFMA.FTZ R93, R93, R0.reuse, -R4.reuse ;  /* 0x000000005d5d7223 */ /* 0x180fe20000010804 */
[----:B------:R-:W-:Y:S01]  /*e010*/  FFMA.FTZ R95, R95, R0, -R4 ;  /* 0x000000005f5f7223 */ /* 0x000fe20000010804 */
[----:B0-----:R-:W-:-:S03]  /*e020*/  FADD.FTZ R38, R40, R5 ;  /* 0x0000000528267221 */ /* 0x001fc60000010000 */
[----:B------:R-:W0:Y:S01]  /*e030*/  MUFU.EX2 R59, R59 ;  /* 0x0000003b003b7308 */ /* 0x000e220000000800 */
[----:B------:R-:W-:Y:S01]  /*e040*/  F2FP.F16.F32.PACK_AB R32, R83, R44 ;  /* 0x0000002c5320723e */ /* 0x000fe200000000ff */
[----:B-1----:R-:W-:Y:S01]  /*e050*/  FADD.FTZ R44, R48, R7 ;  /* 0x00000007302c7221 */ /* 0x002fe20000010000 */
[----:B-----5:R-:W-:-:S05]  /*e060*/  FADD.FTZ R5, R39, R38 ;  /* 0x0000002627057221 */ /* 0x020fca0000010000 */
[----:B------:R-:W1:Y:S01]  /*e070*/  MUFU.EX2 R4, R63 ;  /* 0x0000003f00047308 */ /* 0x000e620000000800 */
[----:B---3--:R-:W-:Y:S01]  /*e080*/  FADD.FTZ R7, R57, R44 ;  /* 0x0000002c39077221 */ /* 0x008fe20000010000 */
[----:B------:R-:W-:Y:S01]  /*e090*/  F2FP.F16.F32.PACK_AB R27, R62, R11 ;  /* 0x0000000b3e1b723e */ /* 0x000fe200000000ff */
[----:B----4-:R-:W-:-:S05]  /*e0a0*/  FADD.FTZ R44, R54, R5 ;  /* 0x00000005362c7221 */ /* 0x010fca0000010000 */
[----:B------:R-:W-:Y:S01]  /*e0b0*/  MUFU.EX2 R50, R50 ;  /* 0x0000003200327308 */ /* 0x000fe20000000800 */
[----:B------:R-:W-:-:S07]  /*e0c0*/  F2FP.F16.F32.PACK_AB R29, R66, R15 ;  /* 0x0000000f421d723e */ /* 0x000fce00000000ff */
[----:B------:R-:W-:Y:S01]  /*e0d0*/  MUFU.EX2 R61, R61 ;  /* 0x0000003d003d7308 */ /* 0x000fe20000000800 */
[----:B------:R-:W-:-:S07]  /*e0e0*/  F2FP.F16.F32.PACK_AB R31, R68, R43 ;  /* 0x0000002b441f723e */ /* 0x000fce00000000ff */
[----:B------:R-:W3:Y:S01]  /*e0f0*/  MUFU.EX2 R79, R79 ;  /* 0x0000004f004f7308 */ /* 0x000ee20000000800 */
[----:B------:R-:W-:-:S07]  /*e100*/  F2FP.F16.F32.PACK_AB R34, R87, R52 ;  /* 0x000000345722723e */ /* 0x000fce00000000ff */
[----:B------:R-:W-:Y:S01]  /*e110*/  MUFU.EX2 R10, R10 ;  /* 0x0000000a000a7308 */ /* 0x000fe20000000800 */
[----:B------:R-:W-:-:S07]  /*e120*/  F2FP.F16.F32.PACK_AB R33, R70, R47 ;  /* 0x0000002f4621723e */ /* 0x000fce00000000ff */
[----:B------:R-:W4:Y:S01]  /*e130*/  MUFU.EX2 R37, R37 ;  /* 0x0000002500257308 */ /* 0x000f220000000800 */
[----:B------:R-:W-:-:S07]  /*e140*/  F2FP.F16.F32.PACK_AB R35, R72, R51 ;  /* 0x000000334823723e */ /* 0x000fce00000000ff */
[----:B------:R-:W-:Y:S08]  /*e150*/  MUFU.EX2 R36, R36 ;  /* 0x0000002400247308 */ /* 0x000ff00000000800 */
[----:B------:R-:W5:Y:S08]  /*e160*/  MUFU.EX2 R45, R45 ;  /* 0x0000002d002d7308 */ /* 0x000f700000000800 */
[----:B------:R-:W-:Y:S08]  /*e170*/  MUFU.EX2 R133, R133 ;  /* 0x0000008500857308 */ /* 0x000ff00000000800 */
[----:B------:R-:W2:Y:S08]  /*e180*/  MUFU.EX2 R14, R91 ;  /* 0x0000005b000e7308 */ /* 0x000eb00000000800 */
[----:B------:R-:W-:Y:S08]  /*e190*/  MUFU.EX2 R93, R93 ;  /* 0x0000005d005d7308 */ /* 0x000ff00000000800 */
[----:B------:R-:W2:Y:S01]  /*e1a0*/  MUFU.EX2 R38, R95 ;  /* 0x0000005f00267308 */ /* 0x000ea20000000800 */
[----:B0-----:R-:W-:Y:S01]  /*e1b0*/  FADD.FTZ R5, R59, R44 ;  /* 0x0000002c3b057221 */ /* 0x001fe20000010000 */
[----:B------:R0:W-:Y:S04]  /*e1c0*/  STSM.16.M88.4 [R139], R24 ;  /* 0x000000188b007844 */ /* 0x0001e80000000200 */
[----:B------:R-:W-:Y:S04]  /*e1d0*/  STSM.16.M88.4 [R138], R28 ;  /* 0x0000001c8a007844 */ /* 0x000fe80000000200 */
[----:B------:R1:W-:Y:S01]  /*e1e0*/  STSM.16.M88.4 [R137+0x27800], R32 ;  /* 0x0278002089007844 */ /* 0x0003e20000000200 */
[----:B0-----:R-:W-:-:S02]  /*e1f0*/  F2FP.F16.F32.PACK_AB R24, R49, R42 ;  /* 0x0000002a3118723e */ /* 0x001fc400000000ff */
[----:B------:R-:W-:Y:S02]  /*e200*/  F2FP.F16.F32.PACK_AB R26, R53, R46 ;  /* 0x0000002e351a723e */ /* 0x000fe400000000ff */
[----:B------:R-:W-:Y:S01]  /*e210*/  F2FP.F16.F32.PACK_AB R25, R74, R55 ;  /* 0x000000374a19723e */ /* 0x000fe200000000ff */
[----:B-1----:R-:W-:Y:S01]  /*e220*/  FADD.FTZ R32, R4, R5 ;  /* 0x0000000504207221 */ /* 0x002fe20000010000 */
[----:B------:R-:W-:Y:S02]  /*e230*/  F2FP.F16.F32.PACK_AB R27, R39, R40 ;  /* 0x00000028271b723e */ /* 0x000fe400000000ff */
[----:B------:R-:W-:Y:S01]  /*e240*/  F2FP.F16.F32.PACK_AB R28, R57, R48 ;  /* 0x00000030391c723e */ /* 0x000fe200000000ff */
[----:B---3--:R-:W-:Y:S01]  /*e250*/  FADD.FTZ R40, R79, R32 ;  /* 0x000000204f287221 */ /* 0x008fe20000010000 */
[----:B------:R-:W-:Y:S02]  /*e260*/  F2FP.F16.F32.PACK_AB R30, R61, R50 ;  /* 0x000000323d1e723e */ /* 0x000fe400000000ff */
[----:B------:R-:W-:-:S02]  /*e270*/  F2FP.F16.F32.PACK_AB R29, R59, R54 ;  /* 0x000000363b1d723e */ /* 0x000fc400000000ff */
[----:B------:R-:W-:Y:S02]  /*e280*/  F2FP.F16.F32.PACK_AB R31, R79, R4 ;  /* 0x000000044f1f723e */ /* 0x000fe400000000ff */
[----:B----4-:R-:W-:Y:S02]  /*e290*/  F2FP.F16.F32.PACK_AB R32, R37, R10 ;  /* 0x0000000a2520723e */ /* 0x010fe400000000ff */
[----:B-----5:R-:W-:Y:S02]  /*e2a0*/  F2FP.F16.F32.PACK_AB R34, R45, R36 ;  /* 0x000000242d22723e */ /* 0x020fe400000000ff */
[----:B--2---:R-:W-:Y:S02]  /*e2b0*/  F2FP.F16.F32.PACK_AB R33, R14, R133 ;  /* 0x000000850e21723e */ /* 0x004fe400000000ff */
[----:B------:R-:W-:Y:S01]  /*e2c0*/  F2FP.F16.F32.PACK_AB R35, R38, R93 ;  /* 0x0000005d2623723e */ /* 0x000fe200000000ff */
[----:B------:R0:W-:Y:S04]  /*e2d0*/  STSM.16.M88.4 [R60], R24 ;  /* 0x000000183c007844 */ /* 0x0001e80000000200 */
[----:B------:R0:W-:Y:S04]  /*e2e0*/  STSM.16.M88.4 [R139+0x6000], R28 ;  /* 0x0060001c8b007844 */ /* 0x0001e80000000200 */
[----:B------:R0:W-:Y:S01]  /*e2f0*/  STSM.16.M88.4 [R138+0x6000], R32 ;  /* 0x006000208a007844 */ /* 0x0001e20000000200 */
[----:B------:R1:W-:Y:S06]  /*e300*/  MEMBAR.ALL.CTA ;  /* 0x0000000000007992 */ /* 0x0003ec0000008000 */
[----:B-1----:R-:W1:Y:S01]  /*e310*/  FENCE.VIEW.ASYNC.S ;  /* 0x00000000000073c6 */ /* 0x002e620000000000 */
[----:B------:R-:W-:-:S04]  /*e320*/  FADD.FTZ R42, R50, R7 ;  /* 0x00000007322a7221 */ /* 0x000fc80000010000 */
[----:B------:R-:W-:Y:S01]  /*e330*/  FADD.FTZ R7, R61, R42 ;  /* 0x0000002a3d077221 */ /* 0x000fe20000010000 */
[----:B------:R-:W-:-:S03]  /*e340*/  FADD.FTZ R133, R133, R40 ;  /* 0x0000002885857221 */ /* 0x000fc60000010000 */
[----:B------:R-:W-:Y:S01]  /*e350*/  FADD.FTZ R10, R10, R7 ;  /* 0x000000070a0a7221 */ /* 0x000fe20000010000 */
[----:B------:R-:W-:Y:S01]  /*e360*/  FADD.FTZ R14, R14, R133 ;  /* 0x000000850e0e7221 */ /* 0x000fe20000010000 */
[----:B------:R-:W-:Y:S02]  /*e370*/  IMAD.IADD R40, R92, 0x1, -R94 ;  /* 0x000000015c287824 */ /* 0x000fe400078e0a5e */
[----:B------:R-:W-:Y:S01]  /*e380*/  FADD.FTZ R37, R37, R10 ;  /* 0x0000000a25257221 */ /* 0x000fe20000010000 */
[----:B------:R-:W-:Y:S01]  /*e390*/  FADD.FTZ R7, R93, R14 ;  /* 0x0000000e5d077221 */ /* 0x000fe20000010000 */
[----:B------:R-:W-:Y:S02]  /*e3a0*/  IMAD R11, R90, 0xc0, R40 ;  /* 0x000000c05a0b7824 */ /* 0x000fe400078e0228 */
[----:B------:R-:W-:Y:S01]  /*e3b0*/  FADD.FTZ R36, R36, R37 ;  /* 0x0000002524247221 */ /* 0x000fe20000010000 */
[----:B------:R-:W-:Y:S01]  /*e3c0*/  FADD.FTZ R7, R38, R7 ;  /* 0x0000000726077221 */ /* 0x000fe20000010000 */
[----:B------:R-:W-:-:S02]  /*e3d0*/  VIADD R4, R88, 0xfffffffe ;  /* 0xfffffffe58047836 */ /* 0x000fc40000000000 */
[----:B------:R-:W-:Y:S01]  /*e3e0*/  FADD.FTZ R5, R45, R36 ;  /* 0x000000242d057221 */ /* 0x000fe20000010000 */
[----:B------:R-:W-:Y:S01]  /*e3f0*/  IMAD.IADD R8, R11, 0x1, R8 ;  /* 0x000000010b087824 */ /* 0x000fe200078e0208 */
[----:B-1----:R-:W-:Y:S01]  /*e400*/  NOP ;  /* 0x0000000000007918 */ /* 0x002fe20000000000 */
[----:B0-----:R-:W-:Y:S05]  /*e410*/  @!P2 BRA `(.L_x_1227) ;  /* 0x000000000048a947 */ /* 0x001fea0003800000 */
        /* <DEDUP_REMOVED lines=11> */
.L_x_1229:
[----:B------:R-:W-:-:S13]  /*e4d0*/  ISETP.NE.AND P3, PT, R9, 0x1, PT ;  /* 0x000000010900780c */ /* 0x000fda0003f65270 */
[----:B------:R-:W0:Y:S02]  /*e4e0*/  @P3 LDC.64 R14, c[0x0][0x9e8] ;  /* 0x00027a00ff0e3b82 */ /* 0x000e240000000a00 */
[----:B0-----:R-:W-:-:S05]  /*e4f0*/  @P3 IMAD.HI.U32 R14, R10, R14, RZ ;  /* 0x0000000e0a0e3227 */ /* 0x001fca00078e00ff */
[----:B------:R-:W-:-:S07]  /*e500*/  @P3 SHF.R.U32.HI R10, RZ, R15, R14 ;  /* 0x0000000fff0a3219 */ /* 0x000fce000001160e */
.L_x_1230:
[----:B------:R-:W-:Y:S05]  /*e510*/  BSYNC B0 ;  /* 0x0000000000007941 */ /* 0x000fea0003800000 */
.L_x_1228:
[----:B------:R-:W-:-:S05]  /*e520*/  IMAD R9, R10, R9, R9 ;  /* 0x000000090a097224 */ /* 0x000fca00078e0209 */
[----:B------:R-:W-:-:S07]  /*e530*/  VIMNMX R8, R8, R9, PT ;  /* 0x0000000908087248 */ /* 0x000fce0003fe0100 */
.L_x_1227:
[----:B------:R-:W2:Y:S01]  /*e540*/  LDL R10, [R1+0x38] ;  /* 0x00003800010a7983 */ /* 0x000ea20000100800 */
[----:B------:R-:W-:Y:S01]  /*e550*/  SHF.R.S32.HI R9, RZ, 0x1f, R8 ;  /* 0x0000001fff097819 */ /* 0x000fe20000011408 */
[----:B------:R-:W-:Y:S01]  /*e560*/  ULDC UR4, c[0x0][0x9e4] ;  /* 0x0002790000047ab9 */ /* 0x000fe20000000800 */
[----:B------:R-:W-:Y:S01]  /*e570*/  ULDC UR5, c[0x0][0x9e4] ;  /* 0x0002790000057ab9 */ /* 0x000fe20000000800 */
[----:B------:R-:W-:Y:S01]  /*e580*/  ULDC UR6, c[0x0][0x9dc] ;  /* 0x0002770000067ab9 */ /* 0x000fe20000000800 */
[----:B------:R-:W-:Y:S01]  /*e590*/  LEA.HI R9, R9, R8, RZ, 0x7 ;  /* 0x0000000809097211 */ /* 0x000fe200078f38ff */
[----:B------:R-:W-:Y:S01]  /*e5a0*/  ULDC UR7, c[0x0][0x9dc] ;  /* 0x0002770000077ab9 */ /* 0x000fe20000000800 */
[----:B------:R-:W-:Y:S01]  /*e5b0*/  ULDC UR9, c[0x0][0x9e0] ;  /* 0x0002780000097ab9 */ /* 0x000fe20000000800 */
[----:B------:R-:W-:Y:S01]  /*e5c0*/  ULDC UR8, c[0x0][0x9e0] ;  /* 0x0002780000087ab9 */ /* 0x000fe20000000800 */
[----:B------:R-:W-:Y:S02]  /*e5d0*/  SHF.R.S32.HI R9, RZ, 0x7, R9 ;  /* 0x00000007ff097819 */ /* 0x000fe40000011409 */
        /* <DEDUP_REMOVED lines=24> */
[----:B--2---:R-:W-:-:S04]  /*e760*/  VIMNMX R10, R10, R9, !PT ;  /* 0x000000090a0a7248 */ /* 0x004fc80007fe0100 */
[----:B------:R-:W-:Y:S01]  /*e770*/  ISETP.GE.AND P3, PT, R4, R10, PT ;  /* 0x0000000a0400720c */ /* 0x000fe20003f66270 */
[----:B------:R0:W-:-:S12]  /*e780*/  STL [R1+0x24], R10 ;  /* 0x0000240a01007387 */ /* 0x0001d80000100800 */
[----:B0-----:R-:W-:Y:S05]  /*e790*/  @!P3 BRA `(.L_x_1231) ;  /* 0x00000034000cb947 */ /* 0x001fea0003800000 */
[----:B------:R-:W-:Y:S02]  /*e7a0*/  IMAD.IADD R8, R155, 0x1, R40 ;  /* 0x000000019b087824 */ /* 0x000fe400078e0228 */
[----:B------:R-:W-:Y:S02]  /*e7b0*/  IMAD.MOV.U32 R135, RZ, RZ, RZ ;  /* 0x000000ffff877224 */ /* 0x000fe400078e00ff */
[----:B------:R-:W-:Y:S01]  /*e7c0*/  VIADD R9, R8, 0x8 ;  /* 0x0000000808097836 */ /* 0x000fe20000000000 */
[----:B------:R-:W-:-:S04]  /*e7d0*/  LOP3.LUT R143, RZ, R8, RZ, 0x33, !PT ;  /* 0x00000008ff8f7212 */ /* 0x000fc800078e33ff */
[----:B------:R-:W-:-:S07]  /*e7e0*/  LOP3.LUT R140, RZ, R9, RZ, 0x33, !PT ;  /* 0x00000009ff8c7212 */ /* 0x000fce00078e33ff */
.L_x_1249:
[----:B------:R-:W2:Y:S01]  /*e7f0*/  LDL R0, [R1+0xc] ;  /* 0x00000c0001007983 */ /* 0x000ea20000100800 */
[----:B------:R-:W-:Y:S01]  /*e800*/  VIADD R10, R17, 0x1 ;  /* 0x00000001110a7836 */ /* 0x000fe20000000000 */
[----:B------:R-:W-:Y:S05]  /*e810*/  YIELD ;  /* 0x0000000000007946 */ /* 0x000fea0003800000 */
[----:B------:R-:W-:-:S04]  /*e820*/  ISETP.NE.AND P4, PT, R10, 0x2, PT ;  /* 0x000000020a00780c */ /* 0x000fc80003f85270 */
[----:B------:R-:W-:Y:S02]  /*e830*/  SEL R11, RZ, 0x1, P4 ;  /* 0x00000001ff0b7807 */ /* 0x000fe40002000000 */
[----:B------:R-:W-:Y:S02]  /*e840*/  SEL R10, R10, RZ, P4 ;  /* 0x000000ff0a0a7207 */ /* 0x000fe40002000000 */
[----:B------:R-:W-:Y:S02]  /*e850*/  LOP3.LUT R11, R22, R11, RZ, 0x3c, !PT ;  /* 0x0000000b160b7212 */ /* 0x000fe400078e3cff */
[----:B--2---:R-:W-:-:S13]  /*e860*/  ISETP.NE.AND P3, PT, R0, RZ, PT ;  /* 0x000000ff0000720c */ /* 0x004fda0003f65270 */
[----:B------:R-:W-:Y:S05]  /*e870*/  @P3 BRA `(.L_x_1232) ;  /* 0x0000000000303947 */ /* 0x000fea0003800000 */
[----:B------:R-:W-:Y:S05]  /*e880*/  @!P0 BRA `(.L_x_1233) ;  /* 0x0000000000048947 */ /* 0x000fea0003800000 */
[----:B------:R-:W-:Y:S01]  /*e890*/  BPT.TRAP 0x1 ;  /* 0x000000040000795c */ /* 0x000fe20000300000 */
.L_x_1233:
[----:B------:R-:W-:Y:S01]  /*e8a0*/  IMAD R15, R10, 0x8, R2 ;  /* 0x000000080a0f7824 */ /* 0x000fe200078e0202 */
[----:B------:R-:W-:-:S04]  /*e8b0*/  SHF.L.U32 R0, R11, 0x1f, RZ ;  /* 0x0000001f0b007819 */ /* 0x000fc800000006ff */
[----:B------:R0:W1:Y:S01]  /*e8c0*/  SYNCS.PHASECHK.TRANS64.TRYWAIT P4, [R15+URZ+0x2d830], R0 ;  /* 0x02d830000f0075a7 */ /* 0x000062000808017f */
[----:B------:R-:W-:Y:S05]  /*e8d0*/  @!P0 BRA `(.L_x_1234) ;  /* 0x0000000000048947 */ /* 0x000fea0003800000 */
[----:B------:R-:W-:Y:S01]  /*e8e0*/  BPT.TRAP 0x1 ;  /* 0x000000040000795c */ /* 0x000fe20000300000 */
.L_x_1234:
[----:B------:R-:W-:Y:S04]  /*e8f0*/  BSSY B0, `(.L_x_1232) ;  /* 0x0000004000007945 */ /* 0x000fe80003800000 */
[----:B-1----:R-:W-:Y:S05]  /*e900*/  @P4 BRA `(.L_x_1235) ;  /* 0x0000000000084947 */ /* 0x002fea0003800000 */
[----:B------:R-:W1:Y:S02]  /*e910*/  SYNCS.PHASECHK.TRANS64.TRYWAIT P4, [R15+URZ+0x2d830], R0 ;  /* 0x02d830000f0075a7 */ /* 0x000e64000808017f */
[----:B-1----:R-:W-:Y:S05]  /*e920*/  @!P4 BRA `(.L_x_1236) ;  /* 0x00000118006cc947 */ /* 0x002fea0003800000 */
.L_x_1235:
[----:B------:R-:W-:Y:S05]  /*e930*/  BSYNC B0 ;  /* 0x0000000000007941 */ /* 0x000fea0003800000 */
.L_x_1232:
[----:B------:R-:W2:Y:S01]  /*e940*/  LDL R14, [R1+0x10] ;  /* 0x00001000010e7983 */ /* 0x000ea20000100800 */
[----:B01----:R-:W0:Y:S01]  /*e950*/  S2R R0, SR_TID.X ;  /* 0x0000000000007919 */ /* 0x003e220000002100 */
[----:B------:R-:W-:Y:S05]  /*e960*/  WARPSYNC.ALL ;  /* 0x0000000000007948 */ /* 0x000fea0003800000 */
[----:B------:R-:W-:Y:S01]  /*e970*/  IMAD.MOV.U32 R15, RZ, RZ, -0x7fffffe0 ;  /* 0x80000020ff0f7424 */ /* 0x000fe200078e00ff */
[----:B0-----:R-:W-:-:S05]  /*e980*/  SHF.R.U32.HI R0, RZ, 0x7, R0 ;  /* 0x00000007ff007819 */ /* 0x001fca0000011600 */
[----:B------:R-:W-:Y:S01]  /*e990*/  VIADD R0, R0, 0x8 ;  /* 0x0000000800007836 */ /* 0x000fe20000000000 */
[----:B------:R-:W-:Y:S01]  /*e9a0*/  R2UR UR15, R15 ;  /* 0x000000000f0f72ca */ /* 0x000fe200000e0000 */
[----:B------:R-:W-:Y:S01]  /*e9b0*/  IMAD.MOV.U32 R25, RZ, RZ, -0x7fffffe0 ;  /* 0x80000020ff197424 */ /* 0x000fe200078e00ff */
[----:B------:R-:W-:Y:S01]  /*e9c0*/  R2UR UR12, R12 ;  /* 0x000000000c0c72ca */ /* 0x000fe200000e0000 */
[----:B------:R-:W-:Y:S01]  /*e9d0*/  IMAD.MOV.U32 R27, RZ, RZ, -0x7fffffe0 ;  /* 0x80000020ff1b7424 */ /* 0x000fe200078e00ff */
[----:B------:R-:W-:Y:S02]  /*e9e0*/  R2UR UR13, R13 ;  /* 0x000000000d0d72ca */ /* 0x000fe400000e0000 */
[C---:B------:R-:W-:Y:S02]  /*e9f0*/  R2UR UR19, R25.reuse ;  /* 0x00000000191372ca */ /* 0x040fe400000e0000 */
[----:B------:R-:W-:Y:S02]  /*ea00*/  R2UR UR27, R25 ;  /* 0x00000000191b72ca */ /* 0x000fe400000e0000 */
[----:B------:R-:W-:-:S02]  /*ea10*/  R2UR UR31, R27 ;  /* 0x000000001b1f72ca */ /* 0x000fc400000e0000 */
[----:B------:R-:W-:Y:S02]  /*ea20*/  R2UR UR16, R152 ;  /* 0x00000000981072ca */ /* 0x000fe400000e0000 */
[----:B------:R-:W-:Y:S01]  /*ea30*/  R2UR UR17, R153 ;  /* 0x00000000991172ca */ /* 0x000fe200000e0000 */
[----:B------:R0:W-:Y:S01]  /*ea40*/  BAR.SYNC.DEFER_BLOCKING R0, 0x100 ;  /* 0x000400000000751d */ /* 0x0001e20000010000 */
[----:B------:R-:W-:Y:S01]  /*ea50*/  IMAD.MOV.U32 R21, RZ, RZ, -0x7fffffe0 ;  /* 0x80000020ff157424 */ /* 0x000fe200078e00ff */
[----:B------:R-:W-:Y:S02]  /*ea60*/  R2UR UR20, R150 ;  /* 0x00000000961472ca */ /* 0x000fe400000e0000 */
[----:B------:R-:W-:Y:S01]  /*ea70*/  R2UR UR21, R151 ;  /* 0x00000000971572ca */ /* 0x000fe200000e0000 */
[----:B--2---:R-:W-:-:S04]  /*ea80*/  IMAD R14, R10, 0x600, R14 ;  /* 0x000006000a0e7824 */ /* 0x004fc800078e020e */
[C---:B------:R-:W-:Y:S01]  /*ea90*/  VIADD R24, R14.reuse, 0x2 ;  /* 0x000000020e187836 */ /* 0x040fe20000000000 */
[C---:B------:R-:W-:Y:S01]  /*eaa0*/  R2UR UR14, R14.reuse ;  /* 0x000000000e0e72ca */ /* 0x040fe200000e0000 */
[----:B------:R-:W-:-:S03]  /*eab0*/  VIADD R26, R14, 0x400 ;  /* 0x000004000e1a7836 */ /* 0x000fc60000000000 */
[----:B------:R-:W-:Y:S01]  /*eac0*/  R2UR UR18, R24 ;  /* 0x00000000181272ca */ /* 0x000fe200000e0000 */
[----:B------:R-:W-:Y:S01]  /*ead0*/  VIADD R24, R14, 0x202 ;  /* 0x000002020e187836 */ /* 0x000fe20000000000 */
[----:B------:R-:W-:-:S04]  /*eae0*/  R2UR UR30, R26 ;  /* 0x000000001a1e72ca */ /* 0x000fc800000e0000 */
[----:B------:R-:W-:Y:S02]  /*eaf0*/  R2UR UR26, R24 ;  /* 0x00000000181a72ca */ /* 0x000fe400000e0000 */
[----:B------:R-:W-:-:S06]  /*eb00*/  WARPGROUP.ARRIVE ;  /* 0x00000000000079c5 */ /* 0x000fcc0000000000 */
[----:B------:R-:W-:Y:S01]  /*eb10*/  HGMMA.64x128x16.F32 R24, gdesc[UR12], RZ, !UPT, gsb0 ;  /* 0x01e000000c1879f0 */ /* 0x000fe2000c0008ff */
[----:B------:R-:W-:Y:S01]  /*eb20*/  VIADD R20, R14, 0x200 ;  /* 0x000002000e147836 */ /* 0x000fe20000000000 */
[----:B------:R-:W-:-:S04]  /*eb30*/  R2UR UR23, R21 ;  /* 0x00000000151772ca */ /* 0x000fc800000e0000 */
[----:B------:R-:W-:Y:S01]  /*eb40*/  R2UR UR22, R20 ;  /* 0x00000000141672ca */ /* 0x000fe200000e0000 */
[----:B------:R-:W-:Y:S02]  /*eb50*/  WARPGROUP.DEPBAR.LE gsb0, 0x0 ;  /* 0x00008000000079c5 */ /* 0x000fe40000010000 */
[----:B------:R-:W-:-:S06]  /*eb60*/  WARPGROUP.ARRIVE ;  /* 0x00000000000079c5 */ /* 0x000fcc0000000000 */
[----:B------:R-:W-:Y:S01]  /*eb70*/  HGMMA.64x128x16.F32 R24, gdesc[UR16], R24, gsb0 ;  /* 0x01e00000101879f0 */ /* 0x000fe20008000818 */
[----:B------:R-:W-:Y:S02]  /*eb80*/  R2UR UR24, R148 ;  /* 0x00000000941872ca */ /* 0x000fe400000e0000 */
        /* <DEDUP_REMOVED lines=9> */
[----:B------:R-:W-:Y:S01]  /*ec20*/  VIADD R14, R14, 0x402 ;  /* 0x000004020e0e7836 */ /* 0x000fe20000000000 */
[----:B------:R-:W-:Y:S02]  /*ec30*/  R2UR UR35, R15 ;  /* 0x000000000f2372ca */ /* 0x000fe400000e0000 */
[----:B------:R-:W-:Y:S02]  /*ec40*/  R2UR UR32, R144 ;  /* 0x00000000902072ca */ /* 0x000fe400000e0000 */
[----:B------:R-:W-:Y:S02]  /*ec50*/  R2UR UR34, R14 ;  /* 0x000000000e2272ca */ /* 0x000fe400000e0000 */
[----:B------:R-:W-:Y:S01]  /*ec60*/  R2UR UR33, R145 ;  /* 0x00000000912172ca */ /* 0x000fe200000e0000 */
[----:B------:R-:W-:Y:S02]  /*ec70*/  WARPGROUP.DEPBAR.LE gsb0, 0x0 ;  /* 0x00008000000079c5 */ /* 0x000fe40000010000 */
[----:B------:R-:W-:-:S06]  /*ec80*/  WARPGROUP.ARRIVE ;  /* 0x00000000000079c5 */ /* 0x000fcc0000000000 */
        /* <DEDUP_REMOVED lines=8> */
.L_x_1238:
[----:B------:R-:W-:Y:S01]  /*ed10*/  SHF.L.U32 R0, R22, 0x1f, RZ ;  /* 0x0000001f16007819 */ /* 0x000fe200000006ff */
[----:B------:R-:W-:-:S04]  /*ed20*/  IMAD R14, R17, 0x8, R2 ;  /* 0x00000008110e7824 */ /* 0x000fc800078e0202 */
[----:B------:R0:W1:Y:S01]  /*ed30*/  SYNCS.PHASECHK.TRANS64.TRYWAIT P3, [R14+URZ+0x2d850], R0 ;  /* 0x02d850000e0075a7 */ /* 0x000062000806017f */
[----:B------:R-:W-:Y:S05]  /*ed40*/  @!P0 BRA `(.L_x_1239) ;  /* 0x0000000000048947 */ /* 0x000fea0003800000 */
[----:B------:R-:W-:Y:S01]  /*ed50*/  BPT.TRAP 0x1 ;  /* 0x000000040000795c */ /* 0x000fe20000300000 */
.L_x_1239:
[----:B-1----:R-:W-:Y:S05]  /*ed60*/  @P3 BRA `(.L_x_1237) ;  /* 0x0000000000083947 */ /* 0x002fea0003800000 */
[----:B------:R-:W1:Y:S02]  /*ed70*/  SYNCS.PHASECHK.TRANS64.TRYWAIT P3, [R14+URZ+0x2d850], R0 ;  /* 0x02d850000e0075a7 */ /* 0x000e64000806017f */
[----:B-1----:R-:W-:Y:S05]  /*ed80*/  @!P3 BRA `(.L_x_1240) ;  /* 0x000001140068b947 */ /* 0x002fea0003800000 */
.L_x_1237:
[----:B------:R-:W2:Y:S01]  /*ed90*/  LDL R20, [R1+0x14] ;  /* 0x0000140001147983 */ /* 0x000ea20000100800 */
[----:B------:R-:W-:Y:S05]  /*eda0*/  WARPSYNC.ALL ;  /* 0x0000000000007948 */ /* 0x000fea0003800000 */
[----:B01----:R-:W-:Y:S01]  /*edb0*/  VIADD R0, R2, 0x400 ;  /* 0x0000040002007836 */ /* 0x003fe20000000000 */
[----:B------:R-:W3:Y:S04]  /*edc0*/  LDL R22, [R1+0x30] ;  /* 0x0000300001167983 */ /* 0x000ee80000100800 */
[----:B------:R-:W-:Y:S01]  /*edd0*/  SHF.R.U32.HI R0, RZ, 0x4, R0 ;  /* 0x00000004ff007819 */ /* 0x000fe20000011600 */
[----:B------:R-:W-:Y:S01]  /*ede0*/  IMAD.MOV.U32 R15, RZ, RZ, 0x40000040 ;  /* 0x40000040ff0f7424 */ /* 0x000fe200078e00ff */
[----:B------:R-:W4:Y:S02]  /*edf0*/  LDL R141, [R1+0x40] ;  /* 0x00004000018d7983 */ /* 0x000f240000100800 */
[----:B------:R-:W-:-:S04]  /*ee00*/  LOP3.LUT R0, R0, 0x3fff, RZ, 0xc0, !PT ;  /* 0x00003fff00007812 */ /* 0x000fc800078ec0ff */
[----:B------:R-:W-:Y:S02]  /*ee10*/  LOP3.LUT R0, R0, 0x2000000, RZ, 0xfc, !PT ;  /* 0x0200000000007812 */ /* 0x000fe400078efcff */
[C---:B------:R-:W-:Y:S02]  /*ee20*/  R2UR UR13, R15.reuse ;  /* 0x000000000f0d72ca */ /* 0x040fe400000e0000 */
[----:B------:R-:W-:Y:S01]  /*ee30*/  R2UR UR45, R15 ;  /* 0x000000000f2d72ca */ /* 0x000fe200000e0000 */
[----:B------:R-:W-:-:S05]  /*ee40*/  IMAD.MOV.U32 R15, RZ, RZ, -0x7fffffe0 ;  /* 0x80000020ff0f7424 */ /* 0x000fca00078e00ff */
[----:B------:R-:W-:Y:S01]  /*ee50*/  R2UR UR15, R15 ;  /* 0x000000000f0f72ca */ /* 0x000fe200000e0000 */
[----:B------:R-:W-:Y:S01]  /*ee60*/  WARPGROUP.ARRIVE ;  /* 0x00000000000079c5 */ /* 0x000fe20000000000 */
[----:B------:R-:W-:-:S05]  /*ee70*/  IMAD.MOV.U32 R21, RZ, RZ, 0x40000040 ;  /* 0x40000040ff157424 */ /* 0x000fca00078e00ff */
[C---:B------:R-:W-:Y:S02]  /*ee80*/  R2UR UR17, R21.reuse ;  /* 0x00000000151172ca */ /* 0x040fe400000e0000 */
[C---:B------:R-:W-:Y:S02]  /*ee90*/  R2UR UR21, R21.reuse ;  /* 0x00000000151572ca */ /* 0x040fe400000e0000 */
[C---:B------:R-:W-:Y:S02]  /*eea0*/  R2UR UR25, R21.reuse ;  /* 0x00000000151972ca */ /* 0x040fe400000e0000 */
[C---:B------:R-:W-:Y:S02]  /*eeb0*/  R2UR UR29, R21.reuse ;  /* 0x00000000151d72ca */ /* 0x040fe400000e0000 */
[C---:B------:R-:W-:Y:S02]  /*eec0*/  R2UR UR33, R21.reuse ;  /* 0x00000000152172ca */ /* 0x040fe400000e0000 */
[----:B------:R-:W-:Y:S01]  /*eed0*/  R2UR UR41, R21 ;  /* 0x00000000152972ca */ /* 0x000fe200000e0000 */
[----:B------:R-:W-:-:S05]  /*eee0*/  IMAD.MOV.U32 R21, RZ, RZ, -0x7fffffe0 ;  /* 0x80000020ff157424 */ /* 0x000fca00078e00ff */
[----:B------:R-:W-:Y:S01]  /*eef0*/  R2UR UR19, R21 ;  /* 0x00000000151372ca */ /* 0x000fe200000e0000 */
[----:B------:R-:W-:Y:S01]  /*ef00*/  IMAD.MOV.U32 R21, RZ, RZ, -0x7fffffe0 ;  /* 0x80000020ff157424 */ /* 0x000fe200078e00ff */
[----:B--2---:R-:W-:-:S05]  /*ef10*/  LOP3.LUT R14, R20, 0x10000, RZ, 0xfc, !PT ;  /* 0x00010000140e7812 */ /* 0x004fca00078efcff */
[----:B------:R-:W-:-:S05]  /*ef20*/  VIADD R20, R14, 0x2 ;  /* 0x000000020e147836 */ /* 0x000fca0000000000 */
[----:B------:R-:W-:Y:S01]  /*ef30*/  R2UR UR16, R20 ;  /* 0x00000000141072ca */ /* 0x000fe200000e0000 */
[----:B------:R-:W-:-:S05]  /*ef40*/  VIADD R20, R14, 0x4 ;  /* 0x000000040e147836 */ /* 0x000fca0000000000 */
[----:B------:R-:W-:Y:S01]  /*ef50*/  R2UR UR20, R20 ;  /* 0x00000000141472ca */ /* 0x000fe200000e0000 */
[----:B------:R-:W-:-:S05]  /*ef60*/  VIADD R20, R14, 0x6 ;  /* 0x000000060e147836 */ /* 0x000fca0000000000 */
[----:B------:R-:W-:Y:S01]  /*ef70*/  R2UR UR24, R20 ;  /* 0x00000000141872ca */ /* 0x000fe200000e0000 */
[----:B------:R-:W-:-:S05]  /*ef80*/  VIADD R20, R14, 0x600 ;  /* 0x000006000e147836 */ /* 0x000fca0000000000 */
[----:B------:R-:W-:Y:S01]  /*ef90*/  R2UR UR28, R20 ;  /* 0x00000000141c72ca */ /* 0x000fe200000e0000 */
[C---:B------:R-:W-:Y:S01]  /*efa0*/  VIADD R20, R14.reuse, 0x602 ;  /* 0x000006020e147836 */ /* 0x040fe20000000000 */
[----:B------:R-:W-:-:S04]  /*efb0*/  R2UR UR12, R14 ;  /* 0x000000000e0c72ca */ /* 0x000fc800000e0000 */
[----:B------:R-:W-:Y:S01]  /*efc0*/  R2UR UR32, R20 ;  /* 0x00000000142072ca */ /* 0x000fe200000e0000 */
[C---:B------:R-:W-:Y:S02]  /*efd0*/  VIADD R20, R14.reuse, 0x604 ;  /* 0x000006040e147836 */ /* 0x040fe40000000000 */
[----:B------:R-:W-:-:S05]  /*efe0*/  VIADD R14, R14, 0x606 ;  /* 0x000006060e0e7836 */ /* 0x000fca0000000000 */
[----:B------:R-:W-:Y:S01]  /*eff0*/  R2UR UR44, R14 ;  /* 0x000000000e2c72ca */ /* 0x000fe200000e0000 */
[----:B------:R-:W-:-:S05]  /*f000*/  IMAD R14, R17, 0x600, R0 ;  /* 0x00000600110e7824 */ /* 0x000fca00078e0200 */
[----:B------:R-:W-:-:S13]  /*f010*/  R2UR UR14, R14 ;  /* 0x000000000e0e72ca */ /* 0x000fda00000e0000 */
[----:B------:R-:W-:Y:S01]  /*f020*/  HGMMA.64x96x16.F32 R88, gdesc[UR12].tnspB, R88, gsb0 ;  /* 0x416000000c5879f0 */ /* 0x000fe20008000858 */
[----:B------:R-:W-:Y:S01]  /*f030*/  R2UR UR40, R20 ;  /* 0x00000000142872ca */ /* 0x000fe200000e0000 */
[----:B------:R-:W-:-:S05]  /*f040*/  VIADD R20, R14, 0x40 ;  /* 0x000000400e147836 */ /* 0x000fca0000000000 */
[----:B------:R-:W-:Y:S01]  /*f050*/  R2UR UR18, R20 ;  /* 0x00000000141272ca */ /* 0x000fe200000e0000 */
[----:B------:R-:W-:Y:S01]  /*f060*/  VIADD R20, R14, 0x80 ;  /* 0x000000800e147836 */ /* 0x000fe20000000000 */
[----:B------:R-:W-:Y:S01]  /*f070*/  R2UR UR23, R21 ;  /* 0x00000000151772ca */ /* 0x000fe200000e0000 */
[----:B------:R-:W-:Y:S02]  /*f080*/  WARPGROUP.DEPBAR.LE gsb0, 0x0 ;  /* 0x00008000000079c5 */ /* 0x000fe40000010000 */
[----:B------:R-:W-:-:S08]  /*f090*/  WARPGROUP.ARRIVE ;  /* 0x00000000000079c5 */ /* 0x000fd00000000000 */
        /* <DEDUP_REMOVED lines=36> */
[----:B------:R-:W-:Y:S03]  /*f2e0*/  HGMMA.64x96x16.F32 R88, gdesc[UR40].tnspB, R88, gsb0 ;  /* 0x41600000285879f0 */ /* 0x000fe60008000858 */
[----:B------:R-:W0:Y:S01]  /*f2f0*/  S2R R154, SR_TID.X ;  /* 0x00000000009a7919 */ /* 0x000e220000002100 */
[----:B------:R-:W-:Y:S02]  /*f300*/  @!P1 IMAD R14, R10, 0x8, R2 ;  /* 0x000000080a0e9824 */ /* 0x000fe400078e0202 */
[----:B------:R-:W-:Y:S02]  /*f310*/  IMAD.U32 R20, RZ, RZ, UR6 ;  /* 0x00000006ff147e24 */ /* 0x000fe4000f8e00ff */
[----:B------:R-:W-:Y:S01]  /*f320*/  @!P1 VIADD R14, R14, 0x2d840 ;  /* 0x0002d8400e0e9836 */ /* 0x000fe20000000000 */
[----:B------:R-:W-:Y:S02]  /*f330*/  WARPGROUP.DEPBAR.LE gsb0, 0x0 ;  /* 0x00008000000079c5 */ /* 0x000fe40000010000 */
[----:B------:R-:W-:-:S06]  /*f340*/  WARPGROUP.ARRIVE ;  /* 0x00000000000079c5 */ /* 0x000fcc0000000000 */
[----:B------:R-:W-:Y:S01]  /*f350*/  HGMMA.64x96x16.F32 R88, gdesc[UR44].tnspB, R88, gsb0 ;  /* 0x416000002c5879f0 */ /* 0x000fe20008000858 */
[----:B0-----:R-:W-:-:S05]  /*f360*/  SHF.R.U32.HI R142, RZ, 0x7, R154 ;  /* 0x00000007ff8e7819 */ /* 0x001fca000001169a */
[----:B------:R-:W-:Y:S02]  /*f370*/  VIADD R0, R142, 0x9 ;  /* 0x000000098e007836 */ /* 0x000fe40000000000 */
[----:B------:R-:W-:-:S05]  /*f380*/  IMAD.SHL.U32 R142, R4, 0x80, RZ ;  /* 0x00000080048e7824 */ /* 0x000fca00078e00ff */
[----:B---3--:R-:W-:Y:S02]  /*f390*/  IADD3 R22, R22, 0x1, -R142 ;  /* 0x0000000116167810 */ /* 0x008fe40007ffe88e */
[----:B------:R-:W-:-:S03]  /*f3a0*/  ISETP.GE.U32.AND P3, PT, R154, 0x180, PT ;  /* 0x000001809a00780c */ /* 0x000fc60003f66070 */
[----:B----4-:R-:W-:Y:S01]  /*f3b0*/  IMAD.IADD R22, R22, 0x1, -R141 ;  /* 0x0000000116167824 */ /* 0x010fe200078e0a8d */
[----:B------:R-:W-:Y:S02]  /*f3c0*/  LOP3.LUT R141, RZ, R20, RZ, 0x33, !PT ;  /* 0x00000014ff8d7212 */ /* 0x000fe400078e33ff */
[----:B------:R-:W-:Y:S01]  /*f3d0*/  SEL R0, R0, 0x9, !P3 ;  /* 0x0000000900007807 */ /* 0x000fe20005800000 */
[----:B------:R-:W-:Y:S01]  /*f3e0*/  IMAD R22, R136, -0x2, R22 ;  /* 0xfffffffe88167824 */ /* 0x000fe200078e0216 */
[----:B------:R-:W-:-:S03]  /*f3f0*/  @!P1 PRMT R14, RZ, 0x654, R14 ;  /* 0x00000654ff0e9816 */ /* 0x000fc6000000000e */
[----:B------:R-:W-:Y:S02]  /*f400*/  IMAD.IADD R141, R141, 0x1, R22 ;  /* 0x000000018d8d7824 */ /* 0x000fe400078e0216 */
[----:B------:R-:W-:-:S04]  /*f410*/  VIADD R22, R22, UR9 ;  /* 0x0000000916167c36 */ /* 0x000fc80008000000 */
[C---:B------:R-:W-:Y:S01]  /*f420*/  IMAD.IADD R21, R155.reuse, 0x1, R22 ;  /* 0x000000019b157824 */ /* 0x040fe200078e0216 */
[----:B------:R-:W-:Y:S02]  /*f430*/  WARPGROUP.DEPBAR.LE gsb0, 0x0 ;  /* 0x00008000000079c5 */ /* 0x000fe40000010000 */
[----:B------:R0:W-:Y:S06]  /*f440*/  BAR.ARV R0, 0x100 ;  /* 0x000400000000751d */ /* 0x0001ec0000002000 */
[----:B------:R1:W-:Y:S01]  /*f450*/  @!P1 SYNCS.ARRIVE.TRANS64.RED.A1T0 RZ, [R14+URZ], RZ ;  /* 0x000000ff0eff99a7 */ /* 0x0003e2000810043f */
[----:B0-----:R-:W-:Y:S01]  /*f460*/  IMAD.IADD R0, R155, 0x1, R141 ;  /* 0x000000019b007824 */ /* 0x001fe200078e028d */
[----:B-1----:R-:W-:Y:S06]  /*f470*/  @!P2 BRA `(.L_x_1241) ;  /* 0x000000000058a947 */ /* 0x002fec0003800000 */
        /* <DEDUP_REMOVED lines=11> */
.L_x_1243:
[----:B------:R-:W-:-:S05]  /*f530*/  IMAD.U32 R154, RZ, RZ, UR4 ;  /* 0x00000004ff9a7e24 */ /* 0x000fca000f8e00ff */
[----:B------:R-:W-:-:S13]  /*f540*/  ISETP.NE.AND P3, PT, R154, 0x1, PT ;  /* 0x000000019a00780c */ /* 0x000fda0003f65270 */
[----:B------:R-:W0:Y:S02]  /*f550*/  @P3 LDC.64 R14, c[0x0][0x9e8] ;  /* 0x00027a00ff0e3b82 */ /* 0x000e240000000a00 */
[----:B0-----:R-:W-:-:S04]  /*f560*/  @P3 IMAD.HI.U32 R156, R8, R14, RZ ;  /* 0x0000000e089c3227 */ /* 0x001fc800078e00ff */
[----:B------:R-:W-:Y:S01]  /*f570*/  IMAD.MOV.U32 R14, RZ, RZ, R8 ;  /* 0x000000ffff0e7224 */ /* 0x000fe200078e0008 */
[----:B------:R-:W-:-:S07]  /*f580*/  @P3 SHF.R.U32.HI R14, RZ, R15, R156 ;  /* 0x0000000fff0e3219 */ /* 0x000fce000001169c */
.L_x_1244:
[----:B------:R-:W-:Y:S05]  /*f590*/  BSYNC B0 ;  /* 0x0000000000007941 */ /* 0x000fea0003800000 */
.L_x_1242:
[----:B------:R-:W-:-:S04]  /*f5a0*/  IMAD R14, R14, R154, -R142 ;  /* 0x0000009a0e0e7224 */ /* 0x000fc800078e0a8e */
[----:B------:R-:W-:-:S05]  /*f5b0*/  IMAD R14, R136, -0x2, R14 ;  /* 0xfffffffe880e7824 */ /* 0x000fca00078e020e */
[----:B------:R-:W-:Y:S02]  /*f5c0*/  VIMNMX R0, R0, R14, !PT ;  /* 0x0000000e00007248 */ /* 0x000fe40007fe0100 */
[----:B------:R-:W-:-:S07]  /*f5d0*/  VIADDMNMX R21, R14, R154, R21, PT ;  /* 0x0000009a0e157246 */ /* 0x000fce0003800115 */
.L_x_1241:
[----:B------:R-:W2:Y:S01]  /*f5e0*/  LDL R14, [R1+0x4] ;  /* 0x00000400010e7983 */ /* 0x000ea20000100800 */
[----:B------:R-:W-:-:S04]  /*f5f0*/  ISETP.GT.AND P3, PT, R4, -0x1, PT ;  /* 0xffffffff0400780c */ /* 0x000fc80003f64270 */
[C---:B------:R-:W-:Y:S02]  /*f600*/  ISETP.GT.AND P5, PT, R0.reuse, RZ, P3 ;  /* 0x000000ff0000720c */ /* 0x040fe40001fa4270 */
[----:B------:R-:W-:Y:S02]  /*f610*/  ISETP.GT.AND P4, PT, R0, 0x1, P3 ;  /* 0x000000010000780c */ /* 0x000fe40001f84270 */
[C---:B------:R-:W-:Y:S02]  /*f620*/  ISETP.LT.OR P5, PT, R21.reuse, 0x1, P5 ;  /* 0x000000011500780c */ /* 0x040fe40002fa1670 */
[----:B------:R-:W-:Y:S02]  /*f630*/  ISETP.LT.OR P4, PT, R21, 0x2, P4 ;  /* 0x000000021500780c */ /* 0x000fe40002781670 */
[----:B------:R-:W-:Y:S02]  /*f640*/  FSEL R24, R24, -INF , !P5 ;  /* 0xff80000018187808 */ /* 0x000fe40006800000 */
[----:B------:R-:W-:-:S02]  /*f650*/  FSEL R25, R25, -INF , !P4 ;  /* 0xff80000019197808 */ /* 0x000fc40006000000 */
[C---:B------:R-:W-:Y:S02]  /*f660*/  ISETP.GT.AND P5, PT, R0.reuse, 0x8, P3 ;  /* 0x000000080000780c */ /* 0x040fe40001fa4270 */
        /* <DEDUP_REMOVED lines=88> */
[----:B------:R-:W-:Y:S01]  /*fbf0*/  FSEL R85, R85, -INF , !P4 ;  /* 0xff80000055557808 */ /* 0x000fe20006000000 */
[----:B--2---:R-:W-:-:S02]  /*fc00*/  IMAD.IADD R22, R14, 0x1, R22 ;  /* 0x000000010e167824 */ /* 0x004fc400078e0216 */
[----:B------:R-:W-:Y:S01]  /*fc10*/  IMAD.IADD R141, R14, 0x1, R141 ;  /* 0x000000010e8d7824 */ /* 0x000fe200078e028d */
        /* <DEDUP_REMOVED lines=12> */
.L_x_1247:
[----:B------:R-:W-:-:S05]  /*fce0*/  IMAD.U32 R0, RZ, RZ, UR4 ;  /* 0x00000004ff007e24 */ /* 0x000fca000f8e00ff */
[----:B------:R-:W-:-:S13]  /*fcf0*/  ISETP.NE.AND P4, PT, R0, 0x1, PT ;  /* 0x000000010000780c */ /* 0x000fda0003f85270 */
[----:B------:R-:W0:Y:S02]  /*fd00*/  @P4 LDC.64 R14, c[0x0][0x9e8] ;  /* 0x00027a00ff0e4b82 */ /* 0x000e240000000a00 */
[----:B0-----:R-:W-:-:S04]  /*fd10*/  @P4 IMAD.HI.U32 R21, R9, R14, RZ ;  /* 0x0000000e09154227 */ /* 0x001fc800078e00ff */
[----:B------:R-:W-:Y:S01]  /*fd20*/  IMAD.MOV.U32 R14, RZ, RZ, R9 ;  /* 0x000000ffff0e7224 */ /* 0x000fe200078e0009 */
[----:B------:R-:W-:-:S07]  /*fd30*/  @P4 SHF.R.U32.HI R14, RZ, R15, R21 ;  /* 0x0000000fff0e4219 */ /* 0x000fce0000011615 */
.L_x_1248:
[----:B------:R-:W-:Y:S05]  /*fd40*/  BSYNC B0 ;  /* 0x0000000000007941 */ /* 0x000fea0003800000 */
.L_x_1246:
[----:B------:R-:W-:-:S04]  /*fd50*/  IMAD R142, R14, R0, -R142 ;  /* 0x000000000e8e7224 */ /* 0x000fc800078e0a8e */
[----:B------:R-:W-:-:S05]  /*fd60*/  IMAD R142, R136, -0x2, R142 ;  /* 0xfffffffe888e7824 */ /* 0x000fca00078e028e */
[----:B------:R-:W-:Y:S02]  /*fd70*/  VIMNMX R141, R141, R142, !PT ;  /* 0x0000008e8d8d7248 */ /* 0x000fe40007fe0100 */
[----:B------:R-:W-:-:S07]  /*fd80*/  VIADDMNMX R22, R142, R0, R22, PT ;  /* 0x000000008e167246 */ /* 0x000fce0003800116 */
.L_x_1245:
[----:B------:R-:W-:Y:S01]  /*fd90*/  @!P1 IMAD R0, R17, 0x8, R2 ;  /* 0x0000000811009824 */ /* 0x000fe200078e0202 */
[----:B------:R-:W2:Y:S03]  /*fda0*/  LDL R142, [R1+0x28] ;  /* 0x00002800018e7983 */ /* 0x000ea60000100800 */
[----:B------:R-:W-:-:S05]  /*fdb0*/  @!P1 VIADD R0, R0, 0x2d860 ;  /* 0x0002d86000009836 */ /* 0x000fca0000000000 */
[----:B------:R-:W-:-:S04]  /*fdc0*/  @!P1 PRMT R0, RZ, 0x654, R0 ;  /* 0x00000654ff009816 */ /* 0x000fc80000000000 */
[----:B------:R0:W-:Y:S02]  /*fdd0*/  @!P1 SYNCS.ARRIVE.TRANS64.RED.A1T0 RZ, [R0+URZ], RZ ;  /* 0x000000ff00ff99a7 */ /* 0x0001e4000810043f */
[----:B0-----:R-:W-:-:S04]  /*fde0*/  FMNMX.FTZ R0, R24, R3, !PT ;  /* 0x0000000318007209 */ /* 0x001fc80007810000 */
        /* <DEDUP_REMOVED lines=34> */
[----:B0-----:R-:W-:Y:S02]  /*10010*/  FMNMX.FTZ R14, R14, R0, !PT ;  /* 0x000000000e0e7209 */ /* 0x001fe40007810000 */
[----:B------:R-:W0:Y:S02]  /*10020*/  LDC R0, c[0x0][0x988] ;  /* 0x00026200ff007b82 */ /* 0x000e240000000800 */
[----:B------:R-:W-:-:S04]  /*10030*/  FSETP.NEU.FTZ.AND P4, PT, R14, -INF , PT ;  /* 0xff8000000e00780b */ /* 0x000fc80003f9d000 */
[----:B------:R-:W-:-:S05]  /*10040*/  FSEL R15, R14, RZ, P4 ;  /* 0x000000ff0e0f7208 */ /* 0x000fca0002000000 */
[----:B------:R-:W-:Y:S01]  /*10050*/  FADD.FTZ R15, -R15, R3 ;  /* 0x000000030f0f7221 */ /* 0x000fe20000010100 */
[----:B0-----:R-:W-:-:S03]  /*10060*/  FMUL.FTZ R3, R14, R0 ;  /* 0x000000000e037220 */ /* 0x001fc60000410000 */
[-C--:B------:R-:W-:Y:S02]  /*10070*/  FMUL.FTZ R15, R15, R0.reuse ;  /* 0x000000000f0f7220 */ /* 0x080fe40000410000 */
[----:B------:R-:W-:Y:S02]  /*10080*/  FSEL R3, R3, RZ, P4 ;  /* 0x000000ff03037208 */ /* 0x000fe40002000000 */
[----:B------:R-:W-:Y:S02]  /*10090*/  ISETP.GT.AND P4, PT, R141, 0x1, P3 ;  /* 0x000000018d00780c */ /* 0x000fe40001f84270 */
[----:B------:R-:W-:Y:S01]  /*100a0*/  MUFU.EX2 R15, R15 ;  /* 0x0000000f000f7308 */ /* 0x000fe20000000800 */
[-CC-:B------:R-:W-:Y:S01]  /*100b0*/  FFMA.FTZ R24, R24, R0.reuse, -R3.reuse ;  /* 0x0000000018187223 */ /* 0x180fe20000010803 */
[----:B------:R-:W-:Y:S01]  /*100c0*/  ISETP.LT.OR P5, PT, R22, 0x2, P4 ;  /* 0x000000021600780c */ /* 0x000fe200027a1670 */
[-CC-:B------:R-:W-:Y:S01]  /*100d0*/  FFMA.FTZ R25, R25, R0.reuse, -R3.reuse ;  /* 0x0000000019197223 */ /* 0x180fe20000010803 */
[----:B------:R-:W-:Y:S01]  /*100e0*/  ISETP.GT.AND P4, PT, R141, 0x8, P3 ;  /* 0x000000088d00780c */ /* 0x000fe20001f84270 */
[----:B------:R-:W-:Y:S01]  /*100f0*/  FFMA.FTZ R28, R28, R0, -R3 ;  /* 0x000000001c1c7223 */ /* 0x000fe20000010803 */
[----:B------:R-:W-:-:S02]  /*10100*/  FSEL R27, R27, -INF , !P5 ;  /* 0xff8000001b1b7808 */ /* 0x000fc40006800000 */
[----:B------:R-:W0:Y:S01]  /*10110*/  MUFU.EX2 R24, R24 ;  /* 0x0000001800187308 */ /* 0x000e220000000800 */
[----:B------:R-:W-:Y:S01]  /*10120*/  ISETP.GT.AND P5, PT, R141, 0x9, P3 ;  /* 0x000000098d00780c */ /* 0x000fe20001fa4270 */
[-CC-:B------:R-:W-:Y:S01]  /*10130*/  FFMA.FTZ R29, R29, R0.reuse, -R3.reuse ;  /* 0x000000001d1d7223 */ /* 0x180fe20000010803 */
[----:B------:R-:W-:Y:S01]  /*10140*/  ISETP.LT.OR P4, PT, R22, 0x9, P4 ;  /* 0x000000091600780c */ /* 0x000fe20002781670 */
[-CC-:B------:R-:W-:Y:S01]  /*10150*/  FFMA.FTZ R32, R32, R0.reuse, -R3.reuse ;  /* 0x0000000020207223 */ /* 0x180fe20000010803 */
[----:B------:R-:W-:Y:S01]  /*10160*/  ISETP.LT.OR P5, PT, R22, 0xa, P5 ;  /* 0x0000000a1600780c */ /* 0x000fe20002fa1670 */
[-CC-:B------:R-:W-:Y:S01]  /*10170*/  FFMA.FTZ R33, R33, R0.reuse, -R3.reuse ;  /* 0x0000000021217223 */ /* 0x180fe20000010803 */
[----:B------:R-:W-:Y:S01]  /*10180*/  FSEL R30, R30, -INF , !P4 ;  /* 0xff8000001e1e7808 */ /* 0x000fe20006000000 */
[----:B------:R-:W1:Y:S01]  /*10190*/  MUFU.EX2 R17, R25 ;  /* 0x0000001900117308 */ /* 0x000e620000000800 */
[----:B------:R-:W-:Y:S01]  /*101a0*/  FSEL R31, R31, -INF , !P5 ;  /* 0xff8000001f1f7808 */ /* 0x000fe20006800000 */
[-CC-:B------:R-:W-:Y:S01]  /*101b0*/  FFMA.FTZ R36, R36, R0.reuse, -R3.reuse ;  /* 0x0000000024247223 */ /* 0x180fe20000010803 */
[----:B------:R-:W-:Y:S01]  /*101c0*/  ISETP.GT.AND P5, PT, R141, 0x11, P3 ;  /* 0x000000118d00780c */ /* 0x000fe20001fa4270 */
[-CC-:B------:R-:W-:Y:S01]  /*101d0*/  FFMA.FTZ R37, R37, R0.reuse, -R3.reuse ;  /* 0x0000000025257223 */ /* 0x180fe20000010803 */
[----:B------:R-:W-:Y:S01]  /*101e0*/  ISETP.GT.AND P4, PT, R141, 0x10, P3 ;  /* 0x000000108d00780c */ /* 0x000fe20001f84270 */
[-CC-:B------:R-:W-:Y:S01]  /*101f0*/  FFMA.FTZ R40, R40, R0.reuse, -R3.reuse ;  /* 0x0000000028287223 */ /* 0x180fe20000010803 */
[C---:B------:R-:W-:Y:S01]  /*10200*/  ISETP.LT.OR P5, PT, R22.reuse, 0x12, P5 ;  /* 0x000000121600780c */ /* 0x040fe20002fa1670 */
[----:B------:R-:W-:Y:S01]  /*10210*/  MUFU.EX2 R29, R29 ;  /* 0x0000001d001d7308 */ /* 0x000fe20000000800 */
[----:B------:R-:W-:Y:S01]  /*10220*/  ISETP.LT.OR P4, PT, R22, 0x11, P4 ;  /* 0x000000111600780c */ /* 0x000fe20002781670 */
[----:B0-----:R-:W-:Y:S01]  /*10230*/  FFMA.FTZ R5, R15, R5, R24 ;  /* 0x000000050f057223 */ /* 0x001fe20000010018 */
[----:B------:R-:W-:Y:S01]  /*10240*/  FSEL R35, R35, -INF , !P5 ;  /* 0xff80000023237808 */ /* 0x000fe20006800000 */
[-CC-:B------:R-:W-:Y:S01]  /*10250*/  FFMA.FTZ R41, R41, R0.reuse, -R3.reuse ;  /* 0x0000000029297223 */ /* 0x180fe20000010803 */
[----:B------:R-:W-:Y:S01]  /*10260*/  ISETP.GT.AND P5, PT, R141, 0x19, P3 ;  /* 0x000000198d00780c */ /* 0x000fe20001fa4270 */
[-C--:B------:R-:W-:Y:S01]  /*10270*/  FFMA.FTZ R44, R44, R0.reuse, -R3 ;  /* 0x000000002c2c7223 */ /* 0x080fe20000010803 */
[----:B------:R-:W-:Y:S01]  /*10280*/  FSEL R34, R34, -INF , !P4 ;  /* 0xff80000022227808 */ /* 0x000fe20006000000 */
[----:B------:R-:W-:Y:S01]  /*10290*/  MUFU.EX2 R33, R33 ;  /* 0x0000002100217308 */ /* 0x000fe20000000800 */
[----:B------:R-:W-:Y:S01]  /*102a0*/  ISETP.LT.OR P5, PT, R22, 0x1a, P5 ;  /* 0x0000001a1600780c */ /* 0x000fe20002fa1670 */
[----:B-1----:R-:W-:Y:S01]  /*102b0*/  FADD.FTZ R5, R17, R5 ;  /* 0x0000000511057221 */ /* 0x002fe20000010000 */
[----:B------:R-:W-:Y:S01]  /*102c0*/  ISETP.GT.AND P4, PT, R141, 0x18, P3 ;  /* 0x000000188d00780c */ /* 0x000fe20001f84270 */
[-CC-:B------:R-:W-:Y:S01]  /*102d0*/  FFMA.FTZ R45, R45, R0.reuse, -R3.reuse ;  /* 0x000000002d2d7223 */ /* 0x180fe20000010803 */
[----:B------:R-:W-:Y:S01]  /*102e0*/  FSEL R39, R39, -INF , !P5 ;  /* 0xff80000027277808 */ /* 0x000fe20006800000 */
[--C-:B------:R-:W-:Y:S01]  /*102f0*/  FFMA.FTZ R48, R48, R0, -R3.reuse ;  /* 0x0000000030307223 */ /* 0x100fe20000010803 */
[----:B------:R-:W-:Y:S01]  /*10300*/  ISETP.GT.AND P5, PT, R141, 0x21, P3 ;  /* 0x000000218d00780c */ /* 0x000fe20001fa4270 */
[----:B------:R-:W-:Y:S01]  /*10310*/  MUFU.EX2 R37, R37 ;  /* 0x0000002500257308 */ /* 0x000fe20000000800 */
[----:B------:R-:W-:Y:S01]  /*10320*/  F2FP.F16.F32.PACK_AB R24, R17, R24 ;  /* 0x000000181118723e */ /* 0x000fe200000000ff */
[-CC-:B------:R-:W-:Y:S01]  /*10330*/  FFMA.FTZ R49, R49, R0.reuse, -R3.reuse ;  /* 0x0000000031317223 */ /* 0x180fe20000010803 */
[----:B------:R-:W-:Y:S01]  /*10340*/  ISETP.LT.OR P5, PT, R22, 0x22, P5 ;  /* 0x000000221600780c */ /* 0x000fe20002fa1670 */
[-CC-:B------:R-:W-:Y:S01]  /*10350*/  FFMA.FTZ R52, R52, R0.reuse, -R3.reuse ;  /* 0x0000000034347223 */ /* 0x180fe20000010803 */
[----:B------:R-:W-:Y:S01]  /*10360*/  ISETP.LT.OR P4, PT, R22, 0x19, P4 ;  /* 0x000000191600780c */ /* 0x000fe20002781670 */
[-CC-:B------:R-:W-:Y:S01]  /*10370*/  FFMA.FTZ R53, R53, R0.reuse, -R3.reuse ;  /* 0x0000000035357223 */ /* 0x180fe20000010803 */
[----:B------:R-:W-:Y:S01]  /*10380*/  FSEL R43, R43, -INF , !P5 ;  /* 0xff8000002b2b7808 */ /* 0x000fe20006800000 */
[----:B------:R-:W-:Y:S01]  /*10390*/  MUFU.EX2 R40, R40 ;  /* 0x0000002800287308 */ /* 0x000fe20000000800 */
[----:B------:R-:W-:Y:S01]  /*103a0*/  ISETP.GT.AND P5, PT, R141, 0x29, P3 ;  /* 0x000000298d00780c */ /* 0x000fe20001fa4270 */
[-CC-:B------:R-:W-:Y:S01]  /*103b0*/  FFMA.FTZ R56, R56, R0.reuse, -R3.reuse ;  /* 0x0000000038387223 */ /* 0x180fe20000010803 */
[----:B------:R-:W-:Y:S01]  /*103c0*/  FSEL R38, R38, -INF , !P4 ;  /* 0xff80000026267808 */ /* 0x000fe20006000000 */
[-CC-:B------:R-:W-:Y:S01]  /*103d0*/  FFMA.FTZ R57, R57, R0.reuse, -R3.reuse ;  /* 0x0000000039397223 */ /* 0x180fe20000010803 */
[----:B------:R-:W-:Y:S01]  /*103e0*/  ISETP.LT.OR P5, PT, R22, 0x2a, P5 ;  /* 0x0000002a1600780c */ /* 0x000fe20002fa1670 */
[-CC-:B------:R-:W-:Y:S01]  /*103f0*/  FFMA.FTZ R60, R60, R0.reuse, -R3.reuse ;  /* 0x000000003c3c7223 */ /* 0x180fe20000010803 */
[----:B------:R-:W-:Y:S01]  /*10400*/  ISETP.GT.AND P4, PT, R141, 0x20, P3 ;  /* 0x000000208d00780c */ /* 0x000fe20001f84270 */
[----:B------:R-:W-:Y:S01]  /*10410*/  MUFU.EX2 R41, R41 ;  /* 0x0000002900297308 */ /* 0x000fe20000000800 */
[----:B------:R-:W-:Y:S01]  /*10420*/  FSEL R47, R47, -INF , !P5 ;  /* 0xff8000002f2f7808 */ /* 0x000fe20006800000 */
[-CC-:B------:R-:W-:Y:S01]  /*10430*/  FFMA.FTZ R61, R61, R0.reuse, -R3.reuse ;  /* 0x000000003d3d7223 */ /* 0x180fe20000010803 */
[----:B------:R-:W-:Y:S01]  /*10440*/  ISETP.GT.AND P5, PT, R141, 0x31, P3 ;  /* 0x000000318d00780c */ /* 0x000fe20001fa4270 */
[-CC-:B------:R-:W-:Y:S01]  /*10450*/  FFMA.FTZ R64, R64, R0.reuse, -R3.reuse ;  /* 0x0000000040407223 */ /* 0x180fe20000010803 */
[C---:B------:R-:W-:Y:S01]  /*10460*/  ISETP.LT.OR P4, PT, R22.reuse, 0x21, P4 ;  /* 0x000000211600780c */ /* 0x040fe20002781670 */
[-CC-:B------:R-:W-:Y:S01]  /*10470*/  FFMA.FTZ R65, R65, R0.reuse, -R3.reuse ;  /* 0x0000000041417223 */ /* 0x180fe20000010803 */
[----:B------:R-:W-:Y:S01]  /*10480*/  ISETP.LT.OR P5, PT, R22, 0x32, P5 ;  /* 0x000000321600780c */ /* 0x000fe20002fa1670 */
[----:B------:R-:W-:Y:S01]  /*10490*/  MUFU.EX2 R44, R44 ;  /* 0x0000002c002c7308 */ /* 0x000fe20000000800 */
[----:B------:R-:W-:Y:S01]  /*104a0*/  FSEL R42, R42, -INF , !P4 ;  /* 0xff8000002a2a7808 */ /* 0x000fe20006000000 */
[-CC-:B------:R-:W-:Y:S01]  /*104b0*/  FFMA.FTZ R68, R68, R0.reuse, -R3.reuse ;  /* 0x0000000044447223 */ /* 0x180fe20000010803 */
[----:B------:R-:W-:Y:S01]  /*104c0*/  FSEL R51, R51, -INF , !P5 ;  /* 0xff80000033337808 */ /* 0x000fe20006800000 */
[-CC-:B------:R-:W-:Y:S01]  /*104d0*/  FFMA.FTZ R69, R69, R0.reuse, -R3.reuse ;  /* 0x0000000045457223 */ /* 0x180fe20000010803 */
[C---:B------:R-:W-:Y:S01]  /*104e0*/  ISETP.GT.AND P5, PT, R141.reuse, 0x39, P3 ;  /* 0x000000398d00780c */ /* 0x040fe20001fa4270 */
[-CC-:B------:R-:W-:Y:S01]  /*104f0*/  FFMA.FTZ R72, R72, R0.reuse, -R3.reuse ;  /* 0x0000000048487223 */ /* 0x180fe20000010803 */
[----:B------:R-:W-:Y:S01]  /*10500*/  ISETP.GT.AND P4, PT, R141, 0x28, P3 ;  /* 0x000000288d00780c */ /* 0x000fe20001f84270 */
[----:B------:R-:W-:Y:S01]  /*10510*/  MUFU.EX2 R45, R45 ;  /* 0x0000002d002d7308 */ /* 0x000fe20000000800 */
[C---:B------:R-:W-:Y:S01]  /*10520*/  ISETP.LT.OR P5, PT, R22.reuse, 0x3a, P5 ;  /* 0x0000003a1600780c */ /* 0x040fe20002fa1670 */
[-CC-:B------:R-:W-:Y:S01]  /*10530*/  FFMA.FTZ R73, R73, R0.reuse, -R3.reuse ;  /* 0x0000000049497223 */ /* 0x180fe20000010803 */
[----:B------:R-:W-:Y:S01]  /*10540*/  ISETP.LT.OR P4, PT, R22, 0x29, P4 ;  /* 0x000000291600780c */ /* 0x000fe20002781670 */
[-CC-:B------:R-:W-:Y:S01]  /*10550*/  FFMA.FTZ R76, R76, R0.reuse, -R3.reuse ;  /* 0x000000004c4c7223 */ /* 0x180fe20000010803 */
[----:B------:R-:W-:Y:S01]  /*10560*/  FSEL R55, R55, -INF , !P5 ;  /* 0xff80000037377808 */ /* 0x000fe20006800000 */
[-CC-:B------:R-:W-:Y:S01]  /*10570*/  FFMA.FTZ R77, R77, R0.reuse, -R3.reuse ;  /* 0x000000004d4d7223 */ /* 0x180fe20000010803 */
[----:B------:R-:W-:Y:S01]  /*10580*/  ISETP.GT.AND P5, PT, R141, 0x41, P3 ;  /* 0x000000418d00780c */ /* 0x000fe20001fa4270 */
[----:B------:R-:W-:Y:S01]  /*10590*/  MUFU.EX2 R49, R49 ;  /* 0x0000003100317308 */ /* 0x000fe20000000800 */
[----:B------:R-:W-:Y:S01]  /*105a0*/  FSEL R46, R46, -INF , !P4 ;  /* 0xff8000002e2e7808 */ /* 0x000fe20006000000 */
[-CC-:B------:R-:W-:Y:S01]  /*105b0*/  FFMA.FTZ R80, R80, R0.reuse, -R3.reuse ;  /* 0x0000000050507223 */ /* 0x180fe20000010803 */
[----:B------:R-:W-:Y:S01]  /*105c0*/  ISETP.LT.OR P5, PT, R22, 0x42, P5 ;  /* 0x000000421600780c */ /* 0x000fe20002fa1670 */
[-CC-:B------:R-:W-:Y:S01]  /*105d0*/  FFMA.FTZ R81, R81, R0.reuse, -R3.reuse ;  /* 0x0000000051517223 */ /* 0x180fe20000010803 */
[----:B------:R-:W-:Y:S01]  /*105e0*/  ISETP.GT.AND P4, PT, R141, 0x30, P3 ;  /* 0x000000308d00780c */ /* 0x000fe20001f84270 */
[-CC-:B------:R-:W-:Y:S01]  /*105f0*/  FFMA.FTZ R84, R84, R0.reuse, -R3.reuse ;  /* 0x0000000054547223 */ /* 0x180fe20000010803 */
[----:B------:R-:W-:Y:S01]  /*10600*/  FSEL R59, R59, -INF , !P5 ;  /* 0xff8000003b3b7808 */ /* 0x000fe20006800000 */
[----:B------:R-:W-:Y:S01]  /*10610*/  MUFU.EX2 R52, R52 ;  /* 0x0000003400347308 */ /* 0x000fe20000000800 */
[----:B------:R-:W-:Y:S01]  /*10620*/  ISETP.GT.AND P5, PT, R141, 0x49, P3 ;  /* 0x000000498d00780c */ /* 0x000fe20001fa4270 */
[----:B------:R-:W-:Y:S01]  /*10630*/  FFMA.FTZ R3, R85, R0, -R3 ;  /* 0x0000000055037223 */ /* 0x000fe20000010803 */
[----:B------:R-:W-:-:S02]  /*10640*/  ISETP.LT.OR P4, PT, R22, 0x31, P4 ;  /* 0x000000311600780c */ /* 0x000fc40002781670 */
[----:B------:R-:W-:Y:S02]  /*10650*/  ISETP.LT.OR P5, PT, R22, 0x4a, P5 ;  /* 0x0000004a1600780c */ /* 0x000fe40002fa1670 */
[----:B------:R-:W-:Y:S01]  /*10660*/  FSEL R50, R50, -INF , !P4 ;  /* 0xff80000032327808 */ /* 0x000fe20006000000 */
[----:B------:R-:W-:Y:S01]  /*10670*/  MUFU.EX2 R53, R53 ;  /* 0x0000003500357308 */ /* 0x000fe20000000800 */
[----:B------:R-:W-:Y:S02]  /*10680*/  FSEL R63, R63, -INF , !P5 ;  /* 0xff8000003f3f7808 */ /* 0x000fe40006800000 */
[C---:B------:R-:W-:Y:S02]  /*10690*/  ISETP.GT.AND P5, PT, R141.reuse, 0x51, P3 ;  /* 0x000000518d00780c */ /* 0x040fe40001fa4270 */
[----:B------:R-:W-:Y:S02]  /*106a0*/  ISETP.GT.AND P4, PT, R141, 0x38, P3 ;  /* 0x000000388d00780c */ /* 0x000fe40001f84270 */
[C---:B------:R-:W-:Y:S01]  /*106b0*/  ISETP.LT.OR P5, PT, R22.reuse, 0x52, P5 ;  /* 0x000000521600780c */ /* 0x040fe20002fa1670 */
[----:B------:R-:W-:Y:S01]  /*106c0*/  MUFU.EX2 R56, R56 ;  /* 0x0000003800387308 */ /* 0x000fe20000000800 */
[----:B------:R-:W-:-:S02]  /*106d0*/  ISETP.LT.OR P4, PT, R22, 0x39, P4 ;  /* 0x000000391600780c */ /* 0x000fc40002781670 */
[----:B------:R-:W-:Y:S02]  /*106e0*/  FSEL R67, R67, -INF , !P5 ;  /* 0xff80000043437808 */ /* 0x000fe40006800000 */
[C---:B------:R-:W-:Y:S02]  /*106f0*/  ISETP.GT.AND P5, PT, R141.reuse, 0x59, P3 ;  /* 0x000000598d00780c */ /* 0x040fe40001fa4270 */
[----:B------:R-:W-:Y:S01]  /*10700*/  FSEL R54, R54, -INF , !P4 ;  /* 0xff80000036367808 */ /* 0x000fe20006000000 */
[----:B------:R-:W-:Y:S01]  /*10710*/  MUFU.EX2 R57, R57 ;  /* 0x0000003900397308 */ /* 0x000fe20000000800 */
[----:B------:R-:W-:Y:S02]  /*10720*/  ISETP.LT.OR P5, PT, R22, 0x5a, P5 ;  /* 0x0000005a1600780c */ /* 0x000fe40002fa1670 */
[----:B------:R-:W-:Y:S02]  /*10730*/  ISETP.GT.AND P4, PT, R141, 0x40, P3 ;  /* 0x000000408d00780c */ /* 0x000fe40001f84270 */
[----:B------:R-:W-:-:S02]  /*10740*/  FSEL R71, R71, -INF , !P5 ;  /* 0xff80000047477808 */ /* 0x000fc40006800000 */
[----:B------:R-:W-:Y:S01]  /*10750*/  ISETP.GT.AND P5, PT, R141, 0x61, P3 ;  /* 0x000000618d00780c */ /* 0x000fe20001fa4270 */
[----:B------:R-:W-:Y:S01]  /*10760*/  MUFU.EX2 R60, R60 ;  /* 0x0000003c003c7308 */ /* 0x000fe20000000800 */
[C---:B------:R-:W-:Y:S02]  /*10770*/  ISETP.LT.OR P4, PT, R22.reuse, 0x41, P4 ;  /* 0x000000411600780c */ /* 0x040fe40002781670 */
[----:B------:R-:W-:Y:S02]  /*10780*/  ISETP.LT.OR P5, PT, R22, 0x62, P5 ;  /* 0x000000621600780c */ /* 0x000fe40002fa1670 */
[----:B------:R-:W-:Y:S02]  /*10790*/  FSEL R58, R58, -INF , !P4 ;  /* 0xff8000003a3a7808 */ /* 0x000fe40006000000 */
[----:B------:R-:W-:Y:S01]  /*107a0*/  FSEL R75, R75, -INF , !P5 ;  /* 0xff8000004b4b7808 */ /* 0x000fe20006800000 */
[----:B------:R-:W-:Y:S01]  /*107b0*/  MUFU.EX2 R61, R61 ;  /* 0x0000003d003d7308 */ /* 0x000fe20000000800 */
[----:B------:R-:W-:-:S02]  /*107c0*/  ISETP.GT.AND P5, PT, R141, 0x69, P3 ;  /* 0x000000698d00780c */ /* 0x000fc40001fa4270 */
[----:B------:R-:W-:Y:S02]  /*107d0*/  ISETP.GT.AND P4, PT, R141, 0x48, P3 ;  /* 0x000000488d00780c */ /* 0x000fe40001f84270 */
[C---:B------:R-:W-:Y:S02]  /*107e0*/  ISETP.LT.OR P5, PT, R22.reuse, 0x6a, P5 ;  /* 0x0000006a1600780c */ /* 0x040fe40002fa1670 */
[----:B------:R-:W-:Y:S01]  /*107f0*/  ISETP.LT.OR P4, PT, R22, 0x49, P4 ;  /* 0x000000491600780c */ /* 0x000fe20002781670 */
[----:B------:R-:W-:Y:S01]  /*10800*/  MUFU.EX2 R64, R64 ;  /* 0x0000004000407308 */ /* 0x000fe20000000800 */
[----:B------:R-:W-:Y:S02]  /*10810*/  FSEL R79, R79, -INF , !P5 ;  /* 0xff8000004f4f7808 */ /* 0x000fe40006800000 */
[----:B------:R-:W-:Y:S02]  /*10820*/  ISETP.GT.AND P5, PT, R141, RZ, P3 ;  /* 0x000000ff8d00720c */ /* 0x000fe40001fa4270 */
[----:B------:R-:W-:-:S02]  /*10830*/  FSEL R62, R62, -INF , !P4 ;  /* 0xff8000003e3e7808 */ /* 0x000fc40006000000 */
[----:B------:R-:W-:Y:S01]  /*10840*/  ISETP.LT.OR P5, PT, R22, 0x1, P5 ;  /* 0x000000011600780c */ /* 0x000fe20002fa1670 */
[----:B------:R-:W-:Y:S01]  /*10850*/  MUFU.EX2 R65, R65 ;  /* 0x0000004100417308 */ /* 0x000fe20000000800 */
[----:B------:R-:W-:Y:S02]  /*10860*/  ISETP.GT.AND P4, PT, R141, 0x50, P3 ;  /* 0x000000508d00780c */ /* 0x000fe40001f84270 */
[----:B------:R-:W-:Y:S02]  /*10870*/  FSEL R25, R26, -INF , !P5 ;  /* 0xff8000001a197808 */ /* 0x000fe40006800000 */
[----:B------:R-:W-:Y:S02]  /*10880*/  ISETP.LT.OR P4, PT, R22, 0x51, P4 ;  /* 0x000000511600780c */ /* 0x000fe40002781670 */
[----:B------:R-:W-:Y:S01]  /*10890*/  FMNMX.FTZ R17, R25, R6, !PT ;  /* 0x0000000619117209 */ /* 0x000fe20007810000 */
[----:B------:R-:W0:Y:S01]  /*108a0*/  MUFU.EX2 R26, R28 ;  /* 0x0000001c001a7308 */ /* 0x000e220000000800 */
[----:B------:R-:W-:-:S02]  /*108b0*/  FSEL R66, R66, -INF , !P4 ;  /* 0xff80000042427808 */ /* 0x000fc40006000000 */
[----:B------:R-:W-:Y:S02]  /*108c0*/  FMNMX.FTZ R17, R27, R17, !PT ;  /* 0x000000111b117209 */ /* 0x000fe40007810000 */
[----:B------:R-:W-:Y:S02]  /*108d0*/  ISETP.GT.AND P4, PT, R141, 0x58, P3 ;  /* 0x000000588d00780c */ /* 0x000fe40001f84270 */
[----:B------:R-:W-:Y:S01]  /*108e0*/  FMNMX.FTZ R17, R30, R17, !PT ;  /* 0x000000111e117209 */ /* 0x000fe20007810000 */
[----:B------:R-:W-:Y:S01]  /*108f0*/  MUFU.EX2 R68, R68 ;  /* 0x0000004400447308 */ /* 0x000fe20000000800 */
[----:B------:R-:W-:Y:S02]  /*10900*/  ISETP.LT.OR P4, PT, R22, 0x59, P4 ;  /* 0x000000591600780c */ /* 0x000fe40002781670 */
[----:B------:R-:W-:Y:S02]  /*10910*/  FMNMX.FTZ R17, R31, R17, !PT ;  /* 0x000000111f117209 */ /* 0x000fe40007810000 */
[----:B------:R-:W-:-:S02]  /*10920*/  FSEL R70, R70, -INF , !P4 ;  /* 0xff80000046467808 */ /* 0x000fc40006000000 */
[----:B------:R-:W-:Y:S01]  /*10930*/  FMNMX.FTZ R17, R34, R17, !PT ;  /* 0x0000001122117209 */ /* 0x000fe20007810000 */
[----:B------:R-:W-:Y:S01]  /*10940*/  MUFU.EX2 R69, R69 ;  /* 0x0000004500457308 */ /* 0x000fe20000000800 */
[----:B------:R-:W-:Y:S01]  /*10950*/  ISETP.GT.AND P4, PT, R141, 0x60, P3 ;  /* 0x000000608d00780c */ /* 0x000fe20001f84270 */
[----:B0-----:R-:W-:Y:S01]  /*10960*/  FADD.FTZ R5, R26, R5 ;  /* 0x000000051a057221 */ /* 0x001fe20000010000 */
[----:B------:R-:W-:Y:S02]  /*10970*/  FMNMX.FTZ R17, R35, R17, !PT ;  /* 0x0000001123117209 */ /* 0x000fe40007810000 */
[----:B------:R-:W-:Y:S02]  /*10980*/  ISETP.LT.OR P4, PT, R22, 0x61, P4 ;  /* 0x000000611600780c */ /* 0x000fe40002781670 */
[----:B------:R-:W-:Y:S01]  /*10990*/  FMNMX.FTZ R17, R38, R17, !PT ;  /* 0x0000001126117209 */ /* 0x000fe20007810000 */
[----:B------:R-:W-:Y:S01]  /*109a0*/  MUFU.EX2 R72, R72 ;  /* 0x0000004800487308 */ /* 0x000fe20000000800 */
        /* <DEDUP_REMOVED lines=10> */
[----:B------:R-:W-:Y:S02]  /*10a50*/  ISETP.GT.AND P4, PT, R141, 0x70, P3 ;  /* 0x000000708d00780c */ /* 0x000fe40001f84270 */
[----:B------:R-:W-:Y:S02]  /*10a60*/  FMNMX.FTZ R17, R47, R17, !PT ;  /* 0x000000112f117209 */ /* 0x000fe40007810000 */
[----:B------:R-:W-:Y:S02]  /*10a70*/  ISETP.LT.OR P4, PT, R22, 0x71, P4 ;  /* 0x000000711600780c */ /* 0x000fe40002781670 */
[----:B------:R-:W-:Y:S01]  /*10a80*/  FMNMX.FTZ R17, R50, R17, !PT ;  /* 0x0000001132117209 */ /* 0x000fe20007810000 */
[----:B------:R-:W-:Y:S01]  /*10a90*/  MUFU.EX2 R77, R77 ;  /* 0x0000004d004d7308 */ /* 0x000fe20000000800 */
[----:B------:R-:W-:-:S02]  /*10aa0*/  FSEL R82, R82, -INF , !P4 ;  /* 0xff80000052527808 */ /* 0x000fc40006000000 */
[----:B------:R-:W-:Y:S02]  /*10ab0*/  FMNMX.FTZ R17, R51, R17, !PT ;  /* 0x0000001133117209 */ /* 0x000fe40007810000 */
[C---:B------:R-:W-:Y:S02]  /*10ac0*/  ISETP.GT.AND P4, PT, R141.reuse, 0x71, P3 ;  /* 0x000000718d00780c */ /* 0x040fe40001f84270 */
[----:B------:R-:W-:Y:S01]  /*10ad0*/  FMNMX.FTZ R17, R54, R17, !PT ;  /* 0x0000001136117209 */ /* 0x000fe20007810000 */
[----:B------:R-:W-:Y:S01]  /*10ae0*/  MUFU.EX2 R80, R80 ;  /* 0x0000005000507308 */ /* 0x000fe20000000800 */
[----:B------:R-:W-:Y:S02]  /*10af0*/  ISETP.GT.AND P5, PT, R141, 0x78, P3 ;  /* 0x000000788d00780c */ /* 0x000fe40001fa4270 */
[----:B------:R-:W-:Y:S02]  /*10b00*/  FMNMX.FTZ R17, R55, R17, !PT ;  /* 0x0000001137117209 */ /* 0x000fe40007810000 */
[----:B------:R-:W-:-:S02]  /*10b10*/  ISETP.LT.OR P4, PT, R22, 0x72, P4 ;  /* 0x000000721600780c */ /* 0x000fc40002781670 */
        /* <DEDUP_REMOVED lines=9> */
[----:B------:R-:W-:Y:S02]  /*10bb0*/  ISETP.LT.OR P3, PT, R22, 0x7a, P3 ;  /* 0x0000007a1600780c */ /* 0x000fe40001f61670 */
[----:B------:R-:W-:Y:S01]  /*10bc0*/  FMNMX.FTZ R17, R66, R17, !PT ;  /* 0x0000001142117209 */ /* 0x000fe20007810000 */
[----:B------:R-:W-:Y:S01]  /*10bd0*/  MUFU.EX2 R3, R3 ;  /* 0x0000000300037308 */ /* 0x000fe20000000800 */
[----:B------:R-:W-:Y:S02]  /*10be0*/  FSEL R86, R86, -INF , !P5 ;  /* 0xff80000056567808 */ /* 0x000fe40006800000 */
[----:B------:R-:W-:Y:S02]  /*10bf0*/  FMNMX.FTZ R17, R67, R17, !PT ;  /* 0x0000001143117209 */ /* 0x000fe40007810000 */
[----:B------:R-:W-:-:S02]  /*10c00*/  FSEL R87, R87, -INF , !P3 ;  /* 0xff80000057577808 */ /* 0x000fc40005800000 */
[----:B------:R-:W-:Y:S02]  /*10c10*/  FMNMX.FTZ R17, R70, R17, !PT ;  /* 0x0000001146117209 */ /* 0x000fe40007810000 */
[----:B------:R-:W-:Y:S02]  /*10c20*/  F2FP.F16.F32.PACK_AB R26, R29, R26 ;  /* 0x0000001a1d1a723e */ /* 0x000fe400000000ff */
        /* <DEDUP_REMOVED lines=13> */
[----:B------:R-:W-:-:S03]  /*10d00*/  FADD.FTZ R17, R29, R5 ;  /* 0x000000051d117221 */ /* 0x000fc60000010000 */
[C---:B------:R-:W-:Y:S01]  /*10d10*/  FSETP.NEU.FTZ.AND P3, PT, R21.reuse, -INF , PT ;  /* 0xff8000001500780b */ /* 0x040fe20003f7d000 */
[----:B------:R-:W-:-:S05]  /*10d20*/  FMUL.FTZ R5, R21, R0 ;  /* 0x0000000015057220 */ /* 0x000fca0000410000 */
[----:B------:R-:W-:-:S05]  /*10d30*/  FSEL R5, R5, RZ, P3 ;  /* 0x000000ff05057208 */ /* 0x000fca0001800000 */
        /* <DEDUP_REMOVED lines=19> */
[----:B------:R-:W-:-:S03]  /*10e70*/  FFMA.FTZ R86, R86, R0, -R5 ;  /* 0x0000000056567223 */ /* 0x000fc60000010805 */
[----:B------:R-:W0:Y:S08]  /*10e80*/  MUFU.EX2 R28, R28 ;  /* 0x0000001c001c7308 */ /* 0x000e300000000800 */
[----:B------:R-:W1:Y:S08]  /*10e90*/  MUFU.EX2 R30, R30 ;  /* 0x0000001e001e7308 */ /* 0x000e700000000800 */
[----:B------:R-:W-:Y:S01]  /*10ea0*/  MUFU.EX2 R31, R31 ;  /* 0x0000001f001f7308 */ /* 0x000fe20000000800 */
[----:B0-----:R-:W-:-:S07]  /*10eb0*/  F2FP.F16.F32.PACK_AB R25, R28, R22 ;  /* 0x000000161c19723e */ /* 0x001fce00000000ff */
[----:B------:R-:W-:Y:S01]  /*10ec0*/  MUFU.EX2 R38, R38 ;  /* 0x0000002600267308 */ /* 0x000fe20000000800 */
[----:B-1----:R-:W-:-:S05]  /*10ed0*/  F2FP.F16.F32.PACK_AB R27, R30, R29 ;  /* 0x0000001d1e1b723e */ /* 0x002fca00000000ff */
[----:B------:R0:W-:Y:S02]  /*10ee0*/  STSM.16.M88.4 [R137+0x21800], R24 ;  /* 0x0218001889007844 */ /* 0x0001e40000000200 */
[----:B------:R-:W-:Y:S08]  /*10ef0*/  MUFU.EX2 R70, R70 ;  /* 0x0000004600467308 */ /* 0x000ff00000000800 */
[----:B------:R-:W-:Y:S01]  /*10f00*/  MUFU.EX2 R71, R71 ;  /* 0x0000004700477308 */ /* 0x000fe20000000800 */
[----:B0-----:R-:W-:Y:S01]  /*10f10*/  FFMA.FTZ R27, R35, R0, -R5 ;  /* 0x00000000231b7223 */ /* 0x001fe20000010805 */
[----:B------:R-:W-:-:S06]  /*10f20*/  FSEL R35, R21, RZ, P3 ;  /* 0x000000ff15237208 */ /* 0x000fcc0001800000 */
[----:B------:R-:W0:Y:S01]  /*10f30*/  MUFU.EX2 R24, R32 ;  /* 0x0000002000187308 */ /* 0x000e220000000800 */
[-CC-:B------:R-:W-:Y:S01]  /*10f40*/  FFMA.FTZ R25, R34, R0.reuse, -R5.reuse ;  /* 0x0000000022197223 */ /* 0x180fe20000010805 */
[-CC-:B------:R-:W-:Y:S01]  /*10f50*/  FFMA.FTZ R34, R39, R0.reuse, -R5.reuse ;  /* 0x0000000027227223 */ /* 0x180fe20000010805 */
[----:B------:R-:W-:Y:S01]  /*10f60*/  FFMA.FTZ R39, R54, R0, -R5 ;  /* 0x0000000036277223 */ /* 0x000fe20000010805 */
[----:B------:R-:W-:-:S04]  /*10f70*/  FADD.FTZ R35, -R35, R6 ;  /* 0x0000000623237221 */ /* 0x000fc80000010100 */
[-C--:B------:R-:W-:Y:S01]  /*10f80*/  FMUL.FTZ R6, R35, R0.reuse ;  /* 0x0000000023067220 */ /* 0x080fe20000410000 */
[----:B------:R-:W-:Y:S01]  /*10f90*/  MUFU.EX2 R25, R25 ;  /* 0x0000001900197308 */ /* 0x000fe20000000800 */
[-CC-:B------:R-:W-:Y:S01]  /*10fa0*/  FFMA.FTZ R35, R50, R0.reuse, -R5.reuse ;  /* 0x0000000032237223 */ /* 0x180fe20000010805 */
[----:B------:R-:W-:-:S06]  /*10fb0*/  FFMA.FTZ R50, R63, R0, -R5 ;  /* 0x000000003f327223 */ /* 0x000fcc0000010805 */
[----:B------:R-:W1:Y:S01]  /*10fc0*/  MUFU.EX2 R6, R6 ;  /* 0x0000000600067308 */ /* 0x000e620000000800 */
[----:B0-----:R-:W-:Y:S01]  /*10fd0*/  FADD.FTZ R17, R24, R17 ;  /* 0x0000001118117221 */ /* 0x001fe20000010000 */
[----:B------:R-:W-:-:S03]  /*10fe0*/  F2FP.F16.F32.PACK_AB R24, R33, R24 ;  /* 0x000000182118723e */ /* 0x000fc600000000ff */
[----:B------:R-:W-:-:S03]  /*10ff0*/  FADD.FTZ R17, R33, R17 ;  /* 0x0000001121117221 */ /* 0x000fc60000010000 */
[----:B------:R0:W3:Y:S08]  /*11000*/  MUFU.EX2 R26, R36 ;  /* 0x00000024001a7308 */ /* 0x0000f00000000800 */
[----:B------:R-:W4:Y:S01]  /*11010*/  MUFU.EX2 R27, R27 ;  /* 0x0000001b001b7308 */ /* 0x000f220000000800 */
[----:B-1----:R-:W-:Y:S01]  /*11020*/  FFMA.FTZ R22, R6, R7, R22 ;  /* 0x0000000706167223 */ /* 0x002fe20000010016 */
[-CC-:B0-----:R-:W-:Y:S01]  /*11030*/  FFMA.FTZ R36, R42, R0.reuse, -R5.reuse ;  /* 0x000000002a247223 */ /* 0x181fe20000010805 */
[-CC-:B------:R-:W-:Y:S01]  /*11040*/  FFMA.FTZ R42, R43, R0.reuse, -R5.reuse ;  /* 0x000000002b2a7223 */ /* 0x180fe20000010805 */
[-CC-:B------:R-:W-:Y:S01]  /*11050*/  FFMA.FTZ R43, R46, R0.reuse, -R5.reuse ;  /* 0x000000002e2b7223 */ /* 0x180fe20000010805 */
[----:B------:R-:W-:Y:S01]  /*11060*/  FADD.FTZ R22, R28, R22 ;  /* 0x000000161c167221 */ /* 0x000fe20000010000 */
[-CC-:B------:R-:W-:Y:S01]  /*11070*/  FFMA.FTZ R46, R47, R0.reuse, -R5.reuse ;  /* 0x000000002f2e7223 */ /* 0x180fe20000010805 */
[-C--:B------:R-:W-:Y:S01]  /*11080*/  FFMA.FTZ R7, R55, R0.reuse, -R5 ;  /* 0x0000000037077223 */ /* 0x080fe20000010805 */
[----:B------:R-:W0:Y:S01]  /*11090*/  MUFU.EX2 R34, R34 ;  /* 0x0000002200227308 */ /* 0x000e220000000800 */
[----:B------:R-:W-:Y:S01]  /*110a0*/  FADD.FTZ R29, R29, R22 ;  /* 0x000000161d1d7221 */ /* 0x000fe20000010000 */
[----:B---3--:R-:W-:Y:S01]  /*110b0*/  FADD.FTZ R28, R26, R17 ;  /* 0x000000111a1c7221 */ /* 0x008fe20000010000 */
[----:B------:R-:W-:Y:S01]  /*110c0*/  FFMA.FTZ R47, R59, R0, -R5 ;  /* 0x000000003b2f7223 */ /* 0x000fe20000010805 */
[C---:B------:R-:W-:Y:S01]  /*110d0*/  F2FP.F16.F32.PACK_AB R26, R37.reuse, R26 ;  /* 0x0000001a251a723e */ /* 0x040fe200000000ff */
[----:B------:R-:W-:Y:S01]  /*110e0*/  FADD.FTZ R29, R30, R29 ;  /* 0x0000001d1e1d7221 */ /* 0x000fe20000010000 */
[----:B------:R-:W-:-:S02]  /*110f0*/  FADD.FTZ R28, R37, R28 ;  /* 0x0000001c251c7221 */ /* 0x000fc40000010000 */
[----:B------:R-:W1:Y:S01]  /*11100*/  MUFU.EX2 R36, R36 ;  /* 0x0000002400247308 */ /* 0x000e620000000800 */
[----:B------:R-:W-:Y:S01]  /*11110*/  FADD.FTZ R29, R25, R29 ;  /* 0x0000001d191d7221 */ /* 0x000fe20000010000 */
[----:B------:R-:W-:Y:S01]  /*11120*/  FADD.FTZ R28, R40, R28 ;  /* 0x0000001c281c7221 */ /* 0x000fe20000010000 */
[C---:B----4-:R-:W-:Y:S02]  /*11130*/  F2FP.F16.F32.PACK_AB R25, R27.reuse, R25 ;  /* 0x000000191b19723e */ /* 0x050fe400000000ff */
[----:B------:R-:W-:Y:S01]  /*11140*/  FADD.FTZ R29, R27, R29 ;  /* 0x0000001d1b1d7221 */ /* 0x000fe20000010000 */
[C---:B------:R-:W-:Y:S01]  /*11150*/  FADD.FTZ R30, R41.reuse, R28 ;  /* 0x0000001c291e7221 */ /* 0x040fe20000010000 */
[----:B------:R-:W-:Y:S01]  /*11160*/  F2FP.F16.F32.PACK_AB R28, R41, R40 ;  /* 0x00000028291c723e */ /* 0x000fe200000000ff */
[----:B------:R-:W3:Y:S01]  /*11170*/  MUFU.EX2 R42, R42 ;  /* 0x0000002a002a7308 */ /* 0x000ee20000000800 */
[----:B------:R-:W-:Y:S01]  /*11180*/  FADD.FTZ R29, R31, R29 ;  /* 0x0000001d1f1d7221 */ /* 0x000fe20000010000 */
[----:B------:R-:W-:Y:S01]  /*11190*/  FADD.FTZ R30, R44, R30 ;  /* 0x0000001e2c1e7221 */ /* 0x000fe20000010000 */
[C---:B0-----:R-:W-:Y:S01]  /*111a0*/  F2FP.F16.F32.PACK_AB R27, R34.reuse, R31 ;  /* 0x0000001f221b723e */ /* 0x041fe200000000ff */
[----:B------:R-:W4:Y:S01]  /*111b0*/  LDL R41, [R1+0x2c] ;  /* 0x00002c0001297983 */ /* 0x000f220000100800 */
[----:B------:R-:W-:Y:S01]  /*111c0*/  FADD.FTZ R29, R34, R29 ;  /* 0x0000001d221d7221 */ /* 0x000fe20000010000 */
[C---:B------:R-:W-:Y:S01]  /*111d0*/  FADD.FTZ R33, R45.reuse, R30 ;  /* 0x0000001e2d217221 */ /* 0x040fe20000010000 */
[----:B------:R-:W-:Y:S01]  /*111e0*/  F2FP.F16.F32.PACK_AB R30, R45, R44 ;  /* 0x0000002c2d1e723e */ /* 0x000fe200000000ff */
[----:B------:R-:W0:Y:S01]  /*111f0*/  MUFU.EX2 R43, R43 ;  /* 0x0000002b002b7308 */ /* 0x000e220000000800 */
[----:B-1----:R-:W-:Y:S01]  /*11200*/  FADD.FTZ R29, R36, R29 ;  /* 0x0000001d241d7221 */ /* 0x002fe20000010000 */
[----:B--2---:R1:W-:Y:S06]  /*11210*/  STSM.16.M88.4 [R142], R24 ;  /* 0x000000188e007844 */ /* 0x0043ec0000000200 */
[----:B------:R2:W5:Y:S01]  /*11220*/  MUFU.EX2 R32, R48 ;  /* 0x0000003000207308 */ /* 0x0005620000000800 */
[----:B---3--:R-:W-:-:S07]  /*11230*/  FADD.FTZ R29, R42, R29 ;  /* 0x0000001d2a1d7221 */ /* 0x008fce0000010000 */
[----:B------:R-:W3:Y:S01]  /*11240*/  MUFU.EX2 R46, R46 ;  /* 0x0000002e002e7308 */ /* 0x000ee20000000800 */
[----:B0-----:R-:W-:Y:S01]  /*11250*/  FADD.FTZ R29, R43, R29 ;  /* 0x0000001d2b1d7221 */ /* 0x001fe20000010000 */
[----:B--2---:R-:W-:-:S06]  /*11260*/  FFMA.FTZ R48, R62, R0, -R5 ;  /* 0x000000003e307223 */ /* 0x004fcc0000010805 */
[----:B------:R-:W0:Y:S01]  /*11270*/  MUFU.EX2 R35, R35 ;  /* 0x0000002300237308 */ /* 0x000e220000000800 */
[----:B-----5:R-:W-:-:S07]  /*11280*/  FADD.FTZ R40, R32, R33 ;  /* 0x0000002120287221 */ /* 0x020fce0000010000 */
[----:B------:R-:W2:Y:S01]  /*11290*/  MUFU.EX2 R39, R39 ;  /* 0x0000002700277308 */ /* 0x000ea20000000800 */
[----:B---3--:R-:W-:Y:S01]  /*112a0*/  FADD.FTZ R33, R46, R29 ;  /* 0x0000001d2e217221 */ /* 0x008fe20000010000 */
[----:B------:R-:W-:-:S06]  /*112b0*/  FADD.FTZ R29, R49, R40 ;  /* 0x00000028311d7221 */ /* 0x000fcc0000010000 */
[----:B------:R-:W3:Y:S01]  /*112c0*/  MUFU.EX2 R7, R7 ;  /* 0x0000000700077308 */ /* 0x000ee20000000800 */
[----:B0-----:R-:W-:Y:S01]  /*112d0*/  FADD.FTZ R33, R35, R33 ;  /* 0x0000002123217221 */ /* 0x001fe20000010000 */
[----:B------:R-:W-:-:S06]  /*112e0*/  FADD.FTZ R29, R52, R29 ;  /* 0x0000001d341d7221 */ /* 0x000fcc0000010000 */
[----:B------:R-:W0:Y:S01]  /*112f0*/  MUFU.EX2 R22, R58 ;  /* 0x0000003a00167308 */ /* 0x000e220000000800 */
[----:B------:R-:W-:Y:S01]  /*11300*/  FADD.FTZ R33, R38, R33 ;  /* 0x0000002126217221 */ /* 0x000fe20000010000 */
[----:B------:R-:W-:-:S06]  /*11310*/  FADD.FTZ R29, R53, R29 ;  /* 0x0000001d351d7221 */ /* 0x000fcc0000010000 */
[----:B------:R-:W5:Y:S01]  /*11320*/  MUFU.EX2 R47, R47 ;  /* 0x0000002f002f7308 */ /* 0x000f620000000800 */
[----:B--2---:R-:W-:Y:S01]  /*11330*/  FADD.FTZ R33, R39, R33 ;  /* 0x0000002127217221 */ /* 0x004fe20000010000 */
[----:B------:R-:W-:-:S06]  /*11340*/  FADD.FTZ R29, R56, R29 ;  /* 0x0000001d381d7221 */ /* 0x000fcc0000010000 */
[----:B------:R-:W-:Y:S01]  /*11350*/  MUFU.EX2 R50, R50 ;  /* 0x0000003200327308 */ /* 0x000fe20000000800 */
[----:B---3--:R-:W-:Y:S01]  /*11360*/  FADD.FTZ R33, R7, R33 ;  /* 0x0000002107217221 */ /* 0x008fe20000010000 */
[----:B------:R-:W-:Y:S01]  /*11370*/  FADD.FTZ R31, R57, R29 ;  /* 0x0000001d391f7221 */ /* 0x000fe20000010000 */
[----:B------:R-:W-:Y:S01]  /*11380*/  F2FP.F16.F32.PACK_AB R29, R42, R36 ;  /* 0x000000242a1d723e */ /* 0x000fe200000000ff */
[----:B------:R-:W-:Y:S01]  /*11390*/  FFMA.FTZ R5, R87, R0, -R5 ;  /* 0x0000000057057223 */ /* 0x000fe20000010805 */
[----:B0-----:R-:W-:Y:S01]  /*113a0*/  FADD.FTZ R33, R22, R33 ;  /* 0x0000002116217221 */ /* 0x001fe20000010000 */
[----:B------:R-:W-:Y:S01]  /*113b0*/  FADD.FTZ R34, R60, R31 ;  /* 0x0000001f3c227221 */ /* 0x000fe20000010000 */
[----:B------:R-:W-:Y:S01]  /*113c0*/  F2FP.F16.F32.PACK_AB R31, R46, R43 ;  /* 0x0000002b2e1f723e */ /* 0x000fe200000000ff */
[----:B------:R-:W0:Y:S01]  /*113d0*/  MUFU.EX2 R48, R48 ;  /* 0x0000003000307308 */ /* 0x000e220000000800 */
[----:B-----5:R-:W-:Y:S01]  /*113e0*/  FADD.FTZ R33, R47, R33 ;  /* 0x000000212f217221 */ /* 0x020fe20000010000 */
[----:B------:R-:W-:-:S06]  /*113f0*/  FADD.FTZ R34, R61, R34 ;  /* 0x000000223d227221 */ /* 0x000fcc0000010000 */
[----:B------:R-:W2:Y:S01]  /*11400*/  MUFU.EX2 R17, R66 ;  /* 0x0000004200117308 */ /* 0x000ea20000000800 */
[----:B------:R-:W-:-:S07]  /*11410*/  FADD.FTZ R40, R64, R34 ;  /* 0x0000002240287221 */ /* 0x000fce0000010000 */
[----:B------:R-:W3:Y:S01]  /*11420*/  MUFU.EX2 R37, R67 ;  /* 0x0000004300257308 */ /* 0x000ee20000000800 */
[----:B0-----:R-:W-:-:S04]  /*11430*/  FADD.FTZ R33, R48, R33 ;  /* 0x0000002130217221 */ /* 0x001fc80000010000 */
[----:B------:R-:W-:Y:S01]  /*11440*/  FADD.FTZ R36, R50, R33 ;  /* 0x0000002132247221 */ /* 0x000fe20000010000 */
[----:B------:R-:W-:Y:S02]  /*11450*/  FADD.FTZ R33, R65, R40 ;  /* 0x0000002841217221 */ /* 0x000fe40000010000 */
[----:B------:R-:W-:Y:S01]  /*11460*/  MUFU.EX2 R74, R74 ;  /* 0x0000004a004a7308 */ /* 0x000fe20000000800 */
[----:B--2---:R-:W-:Y:S01]  /*11470*/  FADD.FTZ R36, R17, R36 ;  /* 0x0000002411247221 */ /* 0x004fe20000010000 */
[----:B------:R-:W-:Y:S01]  /*11480*/  FADD.FTZ R40, R68, R33 ;  /* 0x0000002144287221 */ /* 0x000fe20000010000 */
[----:B------:R0:W-:Y:S03]  /*11490*/  STSM.16.M88.4 [R139], R28 ;  /* 0x0000001c8b007844 */ /* 0x0001e60000000200 */
[----:B-1----:R-:W-:Y:S02]  /*114a0*/  FADD.FTZ R27, R69, R40 ;  /* 0x00000028451b7221 */ /* 0x002fe40000010000 */
[----:B------:R-:W1:Y:S01]  /*114b0*/  MUFU.EX2 R75, R75 ;  /* 0x0000004b004b7308 */ /* 0x000e620000000800 */
[----:B---3--:R-:W-:Y:S01]  /*114c0*/  FADD.FTZ R25, R37, R36 ;  /* 0x0000002425197221 */ /* 0x008fe20000010000 */
[----:B------:R-:W-:-:S02]  /*114d0*/  F2FP.F16.F32.PACK_AB R33, R38, R35 ;  /* 0x000000232621723e */ /* 0x000fc400000000ff */
[----:B------:R-:W-:Y:S02]  /*114e0*/  F2FP.F16.F32.PACK_AB R32, R49, R32 ;  /* 0x000000203120723e */ /* 0x000fe400000000ff */
[----:B------:R-:W-:Y:S02]  /*114f0*/  F2FP.F16.F32.PACK_AB R34, R53, R52 ;  /* 0x000000343522723e */ /* 0x000fe400000000ff */
[----:B------:R-:W-:Y:S01]  /*11500*/  F2FP.F16.F32.PACK_AB R35, R7, R39 ;  /* 0x000000270723723e */ /* 0x000fe200000000ff */
[----:B------:R-:W-:Y:S01]  /*11510*/  MUFU.EX2 R78, R78 ;  /* 0x0000004e004e7308 */ /* 0x000fe20000000800 */
[----:B------:R-:W-:Y:S01]  /*11520*/  F2FP.F16.F32.PACK_AB R24, R57, R56 ;  /* 0x000000383918723e */ /* 0x000fe200000000ff */
[----:B0-----:R-:W-:Y:S01]  /*11530*/  FADD.FTZ R28, R70, R25 ;  /* 0x00000019461c7221 */ /* 0x001fe20000010000 */
[----:B------:R-:W-:Y:S01]  /*11540*/  FADD.FTZ R30, R72, R27 ;  /* 0x0000001b481e7221 */ /* 0x000fe20000010000 */
[----:B------:R-:W-:Y:S02]  /*11550*/  F2FP.F16.F32.PACK_AB R26, R61, R60 ;  /* 0x0000003c3d1a723e */ /* 0x000fe400000000ff */
[----:B------:R-:W-:-:S02]  /*11560*/  F2FP.F16.F32.PACK_AB R25, R47, R22 ;  /* 0x000000162f19723e */ /* 0x000fc400000000ff */
[----:B------:R-:W-:Y:S01]  /*11570*/  F2FP.F16.F32.PACK_AB R27, R50, R48 ;  /* 0x00000030321b723e */ /* 0x000fe200000000ff */
[----:B------:R-:W-:Y:S04]  /*11580*/  STSM.16.M88.4 [R138], R32 ;  /* 0x000000208a007844 */ /* 0x000fe80000000200 */
[----:B------:R0:W-:Y:S02]  /*11590*/  STSM.16.M88.4 [R137+0x27800], R24 ;  /* 0x0278001889007844 */ /* 0x0001e40000000200 */
[----:B0-----:R-:W-:Y:S02]  /*115a0*/  F2FP.F16.F32.PACK_AB R25, R37, R17 ;  /* 0x000000112519723e */ /* 0x001fe400000000ff */
[----:B------:R-:W2:Y:S01]  /*115b0*/  LDL R17, [R1+0x24] ;  /* 0x0000240001117983 */ /* 0x000ea20000100800 */
[----:B------:R-:W0:Y:S01]  /*115c0*/  MUFU.EX2 R79, R79 ;  /* 0x0000004f004f7308 */ /* 0x000e220000000800 */
[----:B------:R-:W-:Y:S01]  /*115d0*/  FADD.FTZ R29, R73, R30 ;  /* 0x0000001e491d7221 */ /* 0x000fe20000010000 */
[----:B------:R-:W-:-:S06]  /*115e0*/  FADD.FTZ R7, R71, R28 ;  /* 0x0000001c47077221 */ /* 0x000fcc0000010000 */
[----:B------:R-:W-:Y:S01]  /*115f0*/  MUFU.EX2 R82, R82 ;  /* 0x0000005200527308 */ /* 0x000fe20000000800 */
[----:B------:R-:W-:-:S07]  /*11600*/  FADD.FTZ R28, R76, R29 ;  /* 0x0000001d4c1c7221 */ /* 0x000fce0000010000 */
[----:B------:R-:W3:Y:S08]  /*11610*/  MUFU.EX2 R83, R83 ;  /* 0x0000005300537308 */ /* 0x000ef00000000800 */
[----:B------:R-:W-:Y:S08]  /*11620*/  MUFU.EX2 R86, R86 ;  /* 0x0000005600567308 */ /* 0x000ff00000000800 */
[----:B------:R-:W5:Y:S01]  /*11630*/  MUFU.EX2 R38, R5 ;  /* 0x0000000500267308 */ /* 0x000f620000000800 */
[----:B------:R-:W-:Y:S01]  /*11640*/  FADD.FTZ R29, R77, R28 ;  /* 0x0000001c4d1d7221 */ /* 0x000fe20000010000 */
[----:B------:R-:W-:-:S02]  /*11650*/  F2FP.F16.F32.PACK_AB R24, R65, R64 ;  /* 0x000000404118723e */ /* 0x000fc400000000ff */
[----:B------:R-:W-:Y:S01]  /*11660*/  F2FP.F16.F32.PACK_AB R26, R69, R68 ;  /* 0x00000044451a723e */ /* 0x000fe200000000ff */
[----:B------:R-:W-:Y:S01]  /*11670*/  FADD.FTZ R36, R80, R29 ;  /* 0x0000001d50247221 */ /* 0x000fe20000010000 */
[----:B------:R-:W-:Y:S02]  /*11680*/  F2FP.F16.F32.PACK_AB R27, R71, R70 ;  /* 0x00000046471b723e */ /* 0x000fe400000000ff */
[----:B------:R-:W-:Y:S02]  /*11690*/  F2FP.F16.F32.PACK_AB R28, R73, R72 ;  /* 0x00000048491c723e */ /* 0x000fe400000000ff */
[----:B------:R-:W-:Y:S02]  /*116a0*/  F2FP.F16.F32.PACK_AB R30, R77, R76 ;  /* 0x0000004c4d1e723e */ /* 0x000fe400000000ff */
[----:B-1----:R-:W-:Y:S02]  /*116b0*/  F2FP.F16.F32.PACK_AB R29, R75, R74 ;  /* 0x0000004a4b1d723e */ /* 0x002fe400000000ff */
[----:B0-----:R-:W-:-:S02]  /*116c0*/  F2FP.F16.F32.PACK_AB R31, R79, R78 ;  /* 0x0000004e4f1f723e */ /* 0x001fc400000000ff */
[----:B------:R-:W-:Y:S02]  /*116d0*/  F2FP.F16.F32.PACK_AB R32, R81, R80 ;  /* 0x000000505120723e */ /* 0x000fe400000000ff */
[----:B---3--:R-:W-:Y:S02]  /*116e0*/  F2FP.F16.F32.PACK_AB R33, R83, R82 ;  /* 0x000000525321723e */ /* 0x008fe400000000ff */
[----:B------:R-:W-:Y:S02]  /*116f0*/  F2FP.F16.F32.PACK_AB R34, R3, R84 ;  /* 0x000000540322723e */ /* 0x000fe400000000ff */
[----:B-----5:R-:W-:Y:S01]  /*11700*/  F2FP.F16.F32.PACK_AB R35, R38, R86 ;  /* 0x000000562623723e */ /* 0x020fe200000000ff */
[----:B------:R-:W-:-:S04]  /*11710*/  FADD.FTZ R22, R74, R7 ;  /* 0x000000074a167221 */ /* 0x000fc80000010000 */
[----:B------:R-:W-:-:S04]  /*11720*/  FADD.FTZ R7, R75, R22 ;  /* 0x000000164b077221 */ /* 0x000fc80000010000 */
[----:B------:R-:W-:-:S04]  /*11730*/  FADD.FTZ R22, R78, R7 ;  /* 0x000000074e167221 */ /* 0x000fc80000010000 */
[----:B------:R-:W-:Y:S01]  /*11740*/  FADD.FTZ R7, R79, R22 ;  /* 0x000000164f077221 */ /* 0x000fe20000010000 */
[----:B------:R-:W-:-:S03]  /*11750*/  FADD.FTZ R39, R81, R36 ;  /* 0x0000002451277221 */ /* 0x000fc60000010000 */
[----:B------:R-:W-:Y:S01]  /*11760*/  FADD.FTZ R22, R82, R7 ;  /* 0x0000000752167221 */ /* 0x000fe20000010000 */
[----:B------:R-:W-:-:S03]  /*11770*/  FADD.FTZ R84, R84, R39 ;  /* 0x0000002754547221 */ /* 0x000fc60000010000 */
[----:B------:R-:W-:Y:S01]  /*11780*/  FADD.FTZ R5, R83, R22 ;  /* 0x0000001653057221 */ /* 0x000fe20000010000 */
[----:B------:R-:W-:-:S03]  /*11790*/  FMUL.FTZ R90, R90, R6 ;  /* 0x000000065a5a7220 */ /* 0x000fc60000410000 */
[----:B------:R-:W-:Y:S01]  /*117a0*/  FADD.FTZ R7, R86, R5 ;  /* 0x0000000556077221 */ /* 0x000fe20000010000 */
[----:B------:R-:W-:Y:S01]  /*117b0*/  FADD.FTZ R5, R3, R84 ;  /* 0x0000005403057221 */ /* 0x000fe20000010000 */
        /* <DEDUP_REMOVED lines=41> */
[----:B----4-:R0:W-:Y:S04]  /*11a50*/  STSM.16.M88.4 [R41], R24 ;  /* 0x0000001829007844 */ /* 0x0101e80000000200 */
[----:B------:R0:W-:Y:S04]  /*11a60*/  STSM.16.M88.4 [R139+0x6000], R28 ;  /* 0x0060001c8b007844 */ /* 0x0001e80000000200 */
[----:B------:R0:W-:Y:S01]  /*11a70*/  STSM.16.M88.4 [R138+0x6000], R32 ;  /* 0x006000208a007844 */ /* 0x0001e20000000200 */
[----:B------:R1:W-:Y:S06]  /*11a80*/  MEMBAR.ALL.CTA ;  /* 0x0000000000007992 */ /* 0x0003ec0000008000 */
[----:B-1----:R-:W1:Y:S01]  /*11a90*/  FENCE.VIEW.ASYNC.S ;  /* 0x00000000000073c6 */ /* 0x002e620000000000 */
        /* <DEDUP_REMOVED lines=8> */
[----:B------:R-:W-:Y:S02]  /*11b20*/  IMAD.MOV.U32 R3, RZ, RZ, R14 ;  /* 0x000000ffff037224 */ /* 0x000fe400078e000e */
[----:B------:R-:W-:Y:S01]  /*11b30*/  IMAD.MOV.U32 R6, RZ, RZ, R21 ;  /* 0x000000ffff067224 */ /* 0x000fe200078e0015 */
[C---:B--2---:R-:W-:Y:S01]  /*11b40*/  ISETP.GT.AND P3, PT, R4.reuse, R17, PT ;  /* 0x000000110400720c */ /* 0x044fe20003f64270 */
[----:B------:R-:W-:Y:S02]  /*11b50*/  VIADD R4, R4, 0xffffffff ;  /* 0xffffffff04047836 */ /* 0x000fe40000000000 */
[----:B------:R-:W-:Y:S01]  /*11b60*/  IMAD.MOV.U32 R17, RZ, RZ, R10 ;  /* 0x000000ffff117224 */ /* 0x000fe200078e000a */
[----:B-1----:R-:W-:-:S09]  /*11b70*/  NOP ;  /* 0x0000000000007918 */ /* 0x002fd20000000000 */
[----:B0-----:R-:W-:Y:S05]  /*11b80*/  @P3 BRA `(.L_x_1249) ;  /* 0xffffffcc00183947 */ /* 0x001fea000383ffff */
[----:B------:R-:W-:Y:S02]  /*11b90*/  IMAD.MOV.U32 R6, RZ, RZ, R21 ;  /* 0x000000ffff067224 */ /* 0x000fe400078e0015 */
[----:B------:R-:W-:Y:S02]  /*11ba0*/  IMAD.MOV.U32 R3, RZ, RZ, R14 ;  /* 0x000000ffff037224 */ /* 0x000fe400078e000e */
[----:B------:R-:W-:Y:S02]  /*11bb0*/  IMAD.MOV.U32 R17, RZ, RZ, R10 ;  /* 0x000000ffff117224 */ /* 0x000fe400078e000a */
[----:B------:R-:W-:-:S07]  /*11bc0*/  IMAD.MOV.U32 R22, RZ, RZ, R11 ;  /* 0x000000ffff167224 */ /* 0x000fce00078e000b */
.L_x_1231:
[----:B------:R-:W2:Y:S01]  /*11bd0*/  LDL R11, [R1+0x40] ;  /* 0x00004000010b7983 */ /* 0x000ea20000100800 */
[----:B------:R-:W0:Y:S03]  /*11be0*/  LDC R10, c[0x0][0x9e4] ;  /* 0x00027900ff0a7b82 */ /* 0x000e260000000800 */
[----:B------:R-:W2:Y:S04]  /*11bf0*/  LDL R8, [R1+0x30] ;  /* 0x0000300001087983 */ /* 0x000ea80000100800 */
[----:B------:R-:W3:Y:S01]  /*11c00*/  LDL.LU R9, [R1+0x34] ;  /* 0x0000340001097983 */ /* 0x000ee20000300800 */
[----:B0-----:R-:W-:Y:S02]  /*11c10*/  ISETP.GE.AND P5, PT, R10, 0x1, PT ;  /* 0x000000010a00780c */ /* 0x001fe40003fa6270 */
[----:B--2---:R-:W-:-:S05]  /*11c20*/  IADD3 R8, R8, 0xc0, -R11 ;  /* 0x000000c008087810 */ /* 0x004fca0007ffe80b */
[----:B---3--:R-:W-:-:S04]  /*11c30*/  IMAD R9, R9, 0xc0, R8 ;  /* 0x000000c009097824 */ /* 0x008fc800078e0208 */
[----:B------:R-:W-:Y:S02]  /*11c40*/  IMAD.IADD R20, R9, 0x1, -R20 ;  /* 0x0000000109147824 */ /* 0x000fe400078e0a14 */
[----:B------:R-:W-:Y:S05]  /*11c50*/  @!P5 BRA `(.L_x_1250) ;  /* 0x000000000048d947 */ /* 0x000fea0003800000 */
[----:B------:R-:W-:Y:S01]  /*11c60*/  IMAD.MOV.U32 R11, RZ, RZ, R9 ;  /* 0x000000ffff0b7224 */ /* 0x000fe200078e0009 */
[----:B------:R-:W-:Y:S04]  /*11c70*/  BSSY B0, `(.L_x_1251) ;  /* 0x000000e000007945 */ /* 0x000fe80003800000 */
        /* <DEDUP_REMOVED lines=9> */
.L_x_1252:
[----:B------:R-:W-:-:S13]  /*11d10*/  ISETP.NE.AND P2, PT, R10, 0x1, PT ;  /* 0x000000010a00780c */ /* 0x000fda0003f45270 */
[----:B------:R-:W0:Y:S02]  /*11d20*/  @P2 LDC.64 R8, c[0x0][0x9e8] ;  /* 0x00027a00ff082b82 */ /* 0x000e240000000a00 */
[----:B0-----:R-:W-:-:S05]  /*11d30*/  @P2 IMAD.HI.U32 R8, R11, R8, RZ ;  /* 0x000000080b082227 */ /* 0x001fca00078e00ff */
[----:B------:R-:W-:-:S07]  /*11d40*/  @P2 SHF.R.U32.HI R11, RZ, R9, R8 ;  /* 0x00000009ff0b2219 */ /* 0x000fce0000011608 */
.L_x_1253:
[----:B------:R-:W-:Y:S05]  /*11d50*/  BSYNC B0 ;  /* 0x0000000000007941 */ /* 0x000fea0003800000 */
.L_x_1251:
[----:B------:R-:W-:-:S05]  /*11d60*/  IMAD R11, R11, R10, RZ ;  /* 0x0000000a0b0b7224 */ /* 0x000fca00078e02ff */
[----:B------:R-:W-:-:S07]  /*11d70*/  VIMNMX R20, R20, R11, !PT ;  /* 0x0000000b14147248 */ /* 0x000fce0007fe0100 */
.L_x_1250:
[----:B------:R-:W2:Y:S01]  /*11d80*/  LDL R8, [R1+0x38] ;  /* 0x0000380001087983 */ /* 0x000ea20000100800 */
[----:B------:R-:W-:-:S05]  /*11d90*/  VIADD R20, R20, 0x7f ;  /* 0x0000007f14147836 */ /* 0x000fca0000000000 */
[----:B------:R-:W-:-:S04]  /*11da0*/  SHF.R.S32.HI R9, RZ, 0x1f, R20 ;  /* 0x0000001fff097819 */ /* 0x000fc80000011414 */
[----:B------:R-:W-:-:S04]  /*11db0*/  LEA.HI R9, R9, R20, RZ, 0x7 ;  /* 0x0000001409097211 */ /* 0x000fc800078f38ff */
[----:B------:R-:W-:-:S04]  /*11dc0*/  SHF.R.S32.HI R9, RZ, 0x7, R9 ;  /* 0x00000007ff097819 */ /* 0x000fc80000011409 */
[----:B--2---:R-:W-:-:S04]  /*11dd0*/  VIMNMX R142, R8, R9, !PT ;  /* 0x00000009088e7248 */ /* 0x004fc80007fe0100 */
[----:B------:R-:W-:-:S13]  /*11de0*/  ISETP.GE.AND P2, PT, R4, R142, PT ;  /* 0x0000008e0400720c */ /* 0x000fda0003f46270 */
[----:B------:R-:W-:Y:S05]  /*11df0*/  @!P2 BRA `(.L_x_1254) ;  /* 0x0000002000e0a947 */ /* 0x000fea0003800000 */
[----:B------:R-:W-:Y:S02]  /*11e00*/  IMAD.MOV.U32 R9, RZ, RZ, R6 ;  /* 0x000000ffff097224 */ /* 0x000fe400078e0006 */
[----:B------:R-:W-:Y:S02]  /*11e10*/  IMAD.MOV.U32 R8, RZ, RZ, R3 ;  /* 0x000000ffff087224 */ /* 0x000fe400078e0003 */
[----:B------:R-:W-:Y:S02]  /*11e20*/  IMAD.MOV.U32 R10, RZ, RZ, R22 ;  /* 0x000000ffff0a7224 */ /* 0x000fe400078e0016 */
[----:B------:R-:W-:-:S07]  /*11e30*/  IMAD.MOV.U32 R11, RZ, RZ, R17 ;  /* 0x000000ffff0b7224 */ /* 0x000fce00078e0011 */
.L_x_1264:
        /* <DEDUP_REMOVED lines=11> */
.L_x_1256:
[----:B------:R-:W-:Y:S01]  /*11ef0*/  IMAD R0, R17, 0x8, R2 ;  /* 0x0000000811007824 */ /* 0x000fe200078e0202 */
[----:B------:R-:W-:-:S04]  /*11f00*/  SHF.L.U32 R3, R22, 0x1f, RZ ;  /* 0x0000001f16037819 */ /* 0x000fc800000006ff */
[----:B------:R0:W1:Y:S01]  /*11f10*/  SYNCS.PHASECHK.TRANS64.TRYWAIT P3, [R0+URZ+0x2d830], R3 ;  /* 0x02d83003000075a7 */ /* 0x000062000806017f */
[----:B------:R-:W-:Y:S05]  /*11f20*/  @!P0 BRA `(.L_x_1257) ;  /* 0x0000000000048947 */ /* 0x000fea0003800000 */
[----:B------:R-:W-:Y:S01]  /*11f30*/  BPT.TRAP 0x1 ;  /* 0x000000040000795c */ /* 0x000fe20000300000 */
.L_x_1257:
[----:B------:R-:W-:Y:S04]  /*11f40*/  BSSY B0, `(.L_x_1255) ;  /* 0x0000004000007945 */ /* 0x000fe80003800000 */
[----:B-1----:R-:W-:Y:S05]  /*11f50*/  @P3 BRA `(.L_x_1258) ;  /* 0x0000000000083947 */ /* 0x002fea0003800000 */
[----:B------:R-:W1:Y:S02]  /*11f60*/  SYNCS.PHASECHK.TRANS64.TRYWAIT P3, [R0+URZ+0x2d830], R3 ;  /* 0x02d83003000075a7 */ /* 0x000e64000806017f */
[----:B-1----:R-:W-:Y:S05]  /*11f70*/  @!P3 BRA `(.L_x_1259) ;  /* 0x000000e40000b947 */ /* 0x002fea0003800000 */
.L_x_1258:
[----:B------:R-:W-:Y:S05]  /*11f80*/  BSYNC B0 ;  /* 0x0000000000007941 */ /* 0x000fea0003800000 */
.L_x_1255:
[----:B01----:R-:W2:Y:S01]  /*11f90*/  LDL R3, [R1+0x10] ;  /* 0x0000100001037983 */ /* 0x003ea20000100800 */
[----:B------:R-:W0:Y:S01]  /*11fa0*/  S2R R0, SR_TID.X ;  /* 0x0000000000007919 */ /* 0x000e220000002100 */
        /* <DEDUP_REMOVED lines=59> */
.L_x_1261:
[----:B------:R-:W-:Y:S01]  /*12360*/  SHF.L.U32 R0, R10, 0x1f, RZ ;  /* 0x0000001f0a007819 */ /* 0x000fe200000006ff */
[----:B------:R-:W-:-:S04]  /*12370*/  IMAD R3, R11, 0x8, R2 ;  /* 0x000000080b037824 */ /* 0x000fc800078e0202 */
[----:B------:R0:W1:Y:S01]  /*12380*/  SYNCS.PHASECHK.TRANS64.TRYWAIT P2, [R3+URZ+0x2d850], R0 ;  /* 0x02d85000030075a7 */ /* 0x000062000804017f */
[----:B------:R-:W-:Y:S05]  /*12390*/  @!P0 BRA `(.L_x_1262) ;  /* 0x0000000000048947 */ /* 0x000fea0003800000 */
[----:B------:R-:W-:Y:S01]  /*123a0*/  BPT.TRAP 0x1 ;  /* 0x000000040000795c */ /* 0x000fe20000300000 */
.L_x_1262:
[----:B-1----:R-:W-:Y:S05]  /*123b0*/  @P2 BRA `(.L_x_1260) ;  /* 0x0000000000082947 */ /* 0x002fea0003800000 */
[----:B------:R-:W1:Y:S02]  /*123c0*/  SYNCS.PHASECHK.TRANS64.TRYWAIT P2, [R3+URZ+0x2d850], R0 ;  /* 0x02d85000030075a7 */ /* 0x000e64000804017f */
[----:B-1----:R-:W-:Y:S05]  /*123d0*/  @!P2 BRA `(.L_x_1263) ;  /* 0x000000dc00fca947 */ /* 0x002fea0003800000 */
.L_x_1260:
[----:B------:R-:W2:Y:S01]  /*123e0*/  S2R R10, SR_TID.X ;  /* 0x00000000000a7919 */ /* 0x000ea20000002100 */
[----:B01----:R-:W-:Y:S01]  /*123f0*/  VIADD R0, R2, 0x400 ;  /* 0x0000040002007836 */ /* 0x003fe20000000000 */
[----:B------:R-:W-:Y:S05]  /*12400*/  WARPSYNC.ALL ;  /* 0x0000000000007948 */ /* 0x000fea0003800000 */
[----:B------:R-:W-:-:S04]  /*12410*/  SHF.R.U32.HI R0, RZ, 0x4, R0 ;  /* 0x00000004ff007819 */ /* 0x000fc80000011600 */
[----:B------:R-:W-:-:S04]  /*12420*/  LOP3.LUT R20, R0, 0x3fff, RZ, 0xc0, !PT ;  /* 0x00003fff00147812 */ /* 0x000fc800078ec0ff */
[----:B------:R-:W-:Y:S02]  /*12430*/  LOP3.LUT R20, R20, 0x2000000, RZ, 0xfc, !PT ;  /* 0x0200000014147812 */ /* 0x000fe400078efcff */
[----:B--2---:R-:W-:Y:S02]  /*12440*/  SHF.R.U32.HI R6, RZ, 0x7, R10 ;  /* 0x00000007ff067819 */ /* 0x004fe4000001160a */
[----:B------:R-:W-:-:S03]  /*12450*/  ISETP.GE.U32.AND P2, PT, R10, 0x180, PT ;  /* 0x000001800a00780c */ /* 0x000fc60003f46070 */
[----:B------:R-:W-:-:S05]  /*12460*/  VIADD R14, R6, 0x9 ;  /* 0x00000009060e7836 */ /* 0x000fca0000000000 */
[----:B------:R-:W-:Y:S02]  /*12470*/  SEL R14, R14, 0x9, !P2 ;  /* 0x000000090e0e7807 */ /* 0x000fe40005000000 */
[----:B------:R-:W-:Y:S01]  /*12480*/  FMNMX.FTZ R0, R24, R8, !PT ;  /* 0x0000000818007209 */ /* 0x000fe20007810000 */
[----:B------:R-:W2:Y:S01]  /*12490*/  LDL R143, [R1+0x14] ;  /* 0x00001400018f7983 */ /* 0x000ea20000100800 */
[----:B------:R-:W-:Y:S02]  /*124a0*/  IMAD R20, R11, 0x600, R20 ;  /* 0x000006000b147824 */ /* 0x000fe400078e0214 */
[----:B------:R-:W-:Y:S01]  /*124b0*/  FMNMX.FTZ R0, R25, R0, !PT ;  /* 0x0000000019007209 */ /* 0x000fe20007810000 */
[----:B------:R-:W-:Y:S02]  /*124c0*/  IMAD.MOV.U32 R21, RZ, RZ, -0x7fffffe0 ;  /* 0x80000020ff157424 */ /* 0x000fe400078e00ff */
[----:B------:R-:W-:Y:S01]  /*124d0*/  VIADD R140, R20, 0x40 ;  /* 0x00000040148c7836 */ /* 0x000fe20000000000 */
[----:B------:R-:W-:Y:S01]  /*124e0*/  FMNMX.FTZ R0, R28, R0, !PT ;  /* 0x000000001c007209 */ /* 0x000fe20007810000 */
[----:B------:R-:W-:Y:S01]  /*124f0*/  IMAD.MOV.U32 R141, RZ, RZ, -0x7fffffe0 ;  /* 0x80000020ff8d7424 */ /* 0x000fe200078e00ff */
[----:B------:R-:W-:-:S02]  /*12500*/  R2UR UR14, R20 ;  /* 0x00000000140e72ca */ /* 0x000fc400000e0000 */
[----:B------:R-:W-:Y:S02]  /*12510*/  FMNMX.FTZ R0, R29, R0, !PT ;  /* 0x000000001d007209 */ /* 0x000fe40007810000 */
[----:B------:R-:W-:Y:S01]  /*12520*/  R2UR UR18, R140 ;  /* 0x000000008c1272ca */ /* 0x000fe200000e0000 */
[----:B------:R-:W-:Y:S01]  /*12530*/  VIADD R140, R20, 0x80 ;  /* 0x00000080148c7836 */ /* 0x000fe20000000000 */
[----:B------:R-:W-:Y:S02]  /*12540*/  FMNMX.FTZ R0, R32, R0, !PT ;  /* 0x0000000020007209 */ /* 0x000fe40007810000 */
[----:B------:R-:W-:Y:S02]  /*12550*/  R2UR UR15, R21 ;  /* 0x00000000150f72ca */ /* 0x000fe400000e0000 */
[----:B------:R-:W-:Y:S02]  /*12560*/  FMNMX.FTZ R0, R33, R0, !PT ;  /* 0x0000000021007209 */ /* 0x000fe40007810000 */
[----:B------:R-:W-:Y:S01]  /*12570*/  R2UR UR22, R140 ;  /* 0x000000008c1672ca */ /* 0x000fe200000e0000 */
[----:B------:R-:W-:Y:S01]  /*12580*/  VIADD R140, R20, 0xc0 ;  /* 0x000000c0148c7836 */ /* 0x000fe20000000000 */
[----:B------:R-:W-:-:S02]  /*12590*/  FMNMX.FTZ R0, R36, R0, !PT ;  /* 0x0000000024007209 */ /* 0x000fc40007810000 */
[----:B------:R-:W-:Y:S02]  /*125a0*/  R2UR UR47, R21 ;  /* 0x00000000152f72ca */ /* 0x000fe400000e0000 */
[----:B------:R-:W-:Y:S02]  /*125b0*/  FMNMX.FTZ R0, R37, R0, !PT ;  /* 0x0000000025007209 */ /* 0x000fe40007810000 */
[----:B------:R-:W-:Y:S01]  /*125c0*/  R2UR UR26, R140 ;  /* 0x000000008c1a72ca */ /* 0x000fe200000e0000 */
[----:B------:R-:W-:Y:S01]  /*125d0*/  VIADD R140, R20, 0x100 ;  /* 0x00000100148c7836 */ /* 0x000fe20000000000 */
[----:B------:R-:W-:Y:S01]  /*125e0*/  FMNMX.FTZ R0, R40, R0, !PT ;  /* 0x0000000028007209 */ /* 0x000fe20007810000 */
[----:B------:R-:W-:Y:S01]  /*125f0*/  WARPGROUP.ARRIVE ;  /* 0x00000000000079c5 */ /* 0x000fe20000000000 */
[----:B------:R-:W-:Y:S02]  /*12600*/  R2UR UR19, R141 ;  /* 0x000000008d1372ca */ /* 0x000fe400000e0000 */
[----:B------:R-:W-:-:S02]  /*12610*/  FMNMX.FTZ R0, R41, R0, !PT ;  /* 0x0000000029007209 */ /* 0x000fc40007810000 */
[----:B------:R-:W-:Y:S01]  /*12620*/  R2UR UR30, R140 ;  /* 0x000000008c1e72ca */ /* 0x000fe200000e0000 */
[----:B------:R-:W-:Y:S01]  /*12630*/  VIADD R140, R20, 0x140 ;  /* 0x00000140148c7836 */ /* 0x000fe20000000000 */
[----:B------:R-:W-:Y:S02]  /*12640*/  FMNMX.FTZ R0, R44, R0, !PT ;  /* 0x000000002c007209 */ /* 0x000fe40007810000 */
[----:B------:R-:W-:Y:S02]  /*12650*/  R2UR UR23, R141 ;  /* 0x000000008d1772ca */ /* 0x000fe400000e0000 */
[----:B------:R-:W-:Y:S02]  /*12660*/  FMNMX.FTZ R0, R45, R0, !PT ;  /* 0x000000002d007209 */ /* 0x000fe40007810000 */
[----:B------:R-:W-:Y:S01]  /*12670*/  R2UR UR34, R140 ;  /* 0x000000008c2272ca */ /* 0x000fe200000e0000 */
[----:B------:R-:W-:Y:S01]  /*12680*/  VIADD R140, R20, 0x180 ;  /* 0x00000180148c7836 */ /* 0x000fe20000000000 */
[----:B------:R-:W-:Y:S01]  /*12690*/  FMNMX.FTZ R0, R48, R0, !PT ;  /* 0x0000000030007209 */ /* 0x000fe20007810000 */
[----:B------:R-:W-:Y:S01]  /*126a0*/  VIADD R20, R20, 0x1c0 ;  /* 0x000001c014147836 */ /* 0x000fe20000000000 */
[----:B------:R-:W-:-:S02]  /*126b0*/  R2UR UR27, R141 ;  /* 0x000000008d1b72ca */ /* 0x000fc400000e0000 */
[----:B------:R-:W-:Y:S02]  /*126c0*/  FMNMX.FTZ R0, R49, R0, !PT ;  /* 0x0000000031007209 */ /* 0x000fe40007810000 */
[----:B------:R-:W-:Y:S02]  /*126d0*/  R2UR UR46, R20 ;  /* 0x00000000142e72ca */ /* 0x000fe400000e0000 */
[----:B------:R-:W-:Y:S02]  /*126e0*/  FMNMX.FTZ R0, R52, R0, !PT ;  /* 0x0000000034007209 */ /* 0x000fe40007810000 */
[----:B------:R-:W-:Y:S02]  /*126f0*/  R2UR UR31, R141 ;  /* 0x000000008d1f72ca */ /* 0x000fe400000e0000 */
[----:B------:R-:W-:Y:S02]  /*12700*/  FMNMX.FTZ R0, R53, R0, !PT ;  /* 0x0000000035007209 */ /* 0x000fe40007810000 */
[----:B------:R-:W-:-:S02]  /*12710*/  R2UR UR35, R141 ;  /* 0x000000008d2372ca */ /* 0x000fc400000e0000 */
[----:B------:R-:W-:Y:S02]  /*12720*/  FMNMX.FTZ R0, R56, R0, !PT ;  /* 0x0000000038007209 */ /* 0x000fe40007810000 */
[----:B------:R-:W-:Y:S02]  /*12730*/  R2UR UR42, R140 ;  /* 0x000000008c2a72ca */ /* 0x000fe400000e0000 */
[----:B------:R-:W-:Y:S02]  /*12740*/  FMNMX.FTZ R0, R57, R0, !PT ;  /* 0x0000000039007209 */ /* 0x000fe40007810000 */
[----:B------:R-:W-:Y:S02]  /*12750*/  R2UR UR43, R141 ;  /* 0x000000008d2b72ca */ /* 0x000fe400000e0000 */
        /* <DEDUP_REMOVED lines=18> */
[----:B------:R-:W0:Y:S03]  /*12880*/  LDC R0, c[0x0][0x988] ;  /* 0x00026200ff007b82 */ /* 0x000e260000000800 */
[----:B------:R-:W-:-:S04]  /*12890*/  FADD.FTZ R6, -R3, R8 ;  /* 0x0000000803067221 */ /* 0x000fc80000010100 */
[-C--:B0-----:R-:W-:Y:S01]  /*128a0*/  FMUL.FTZ R6, R6, R0.reuse ;  /* 0x0000000006067220 */ /* 0x081fe20000410000 */
[----:B------:R-:W-:-:S03]  /*128b0*/  FMUL.FTZ R15, R3, R0 ;  /* 0x00000000030f7220 */ /* 0x000fc60000410000 */
        /* <DEDUP_REMOVED lines=9> */
[----:B0-----:R-:W-:Y:S01]  /*12950*/  FMNMX.FTZ R6, R26, R9, !PT ;  /* 0x000000091a067209 */ /* 0x001fe20007810000 */
[-CC-:B------:R-:W-:Y:S01]  /*12960*/  FFMA.FTZ R37, R37, R0.reuse, -R15.reuse ;  /* 0x0000000025257223 */ /* 0x180fe2000001080f */
[-CC-:B------:R-:W-:Y:S01]  /*12970*/  FFMA.FTZ R40, R40, R0.reuse, -R15.reuse ;  /* 0x0000000028287223 */ /* 0x180fe2000001080f */
[--C-:B------:R-:W-:Y:S01]  /*12980*/  FFMA.FTZ R41, R41, R0, -R15.reuse ;  /* 0x0000000029297223 */ /* 0x100fe2000001080f */
[----:B------:R-:W-:Y:S01]  /*12990*/  FMNMX.FTZ R6, R27, R6, !PT ;  /* 0x000000061b067209 */ /* 0x000fe20007810000 */
[-CC-:B------:R-:W-:Y:S01]  /*129a0*/  FFMA.FTZ R44, R44, R0.reuse, -R15.reuse ;  /* 0x000000002c2c7223 */ /* 0x180fe2000001080f */
[--C-:B------:R-:W-:Y:S01]  /*129b0*/  FFMA.FTZ R45, R45, R0, -R15.reuse ;  /* 0x000000002d2d7223 */ /* 0x100fe2000001080f */
[----:B------:R-:W0:Y:S01]  /*129c0*/  MUFU.EX2 R25, R25 ;  /* 0x0000001900197308 */ /* 0x000e220000000800 */
[----:B------:R-:W-:Y:S01]  /*129d0*/  FMNMX.FTZ R6, R30, R6, !PT ;  /* 0x000000061e067209 */ /* 0x000fe20007810000 */
[-CC-:B------:R-:W-:Y:S01]  /*129e0*/  FFMA.FTZ R48, R48, R0.reuse, -R15.reuse ;  /* 0x0000000030307223 */ /* 0x180fe2000001080f */
[-CC-:B------:R-:W-:Y:S01]  /*129f0*/  FFMA.FTZ R49, R49, R0.reuse, -R15.reuse ;  /* 0x0000000031317223 */ /* 0x180fe2000001080f */
[--C-:B------:R-:W-:Y:S01]  /*12a00*/  FFMA.FTZ R52, R52, R0, -R15.reuse ;  /* 0x0000000034347223 */ /* 0x100fe2000001080f */
[----:B------:R-:W-:Y:S01]  /*12a10*/  FMNMX.FTZ R6, R31, R6, !PT ;  /* 0x000000061f067209 */ /* 0x000fe20007810000 */
[-CC-:B------:R-:W-:Y:S01]  /*12a20*/  FFMA.FTZ R53, R53, R0.reuse, -R15.reuse ;  /* 0x0000000035357223 */ /* 0x180fe2000001080f */
[--C-:B------:R-:W-:Y:S01]  /*12a30*/  FFMA.FTZ R56, R56, R0, -R15.reuse ;  /* 0x0000000038387223 */ /* 0x100fe2000001080f */
[----:B------:R-:W3:Y:S01]  /*12a40*/  MUFU.EX2 R10, R28 ;  /* 0x0000001c000a7308 */ /* 0x000ee20000000800 */
[----:B------:R-:W-:Y:S01]  /*12a50*/  FMNMX.FTZ R6, R34, R6, !PT ;  /* 0x0000000622067209 */ /* 0x000fe20007810000 */
[----:B-1----:R-:W-:Y:S01]  /*12a60*/  FFMA.FTZ R5, R20, R5, R8 ;  /* 0x0000000514057223 */ /* 0x002fe20000010008 */
[-CC-:B------:R-:W-:Y:S01]  /*12a70*/  FFMA.FTZ R57, R57, R0.reuse, -R15.reuse ;  /* 0x0000000039397223 */ /* 0x180fe2000001080f */
[--C-:B------:R-:W-:Y:S01]  /*12a80*/  FFMA.FTZ R60, R60, R0, -R15.reuse ;  /* 0x000000003c3c7223 */ /* 0x100fe2000001080f */
[----:B------:R-:W-:Y:S01]  /*12a90*/  FMNMX.FTZ R6, R35, R6, !PT ;  /* 0x0000000623067209 */ /* 0x000fe20007810000 */
[-CC-:B------:R-:W-:Y:S01]  /*12aa0*/  FFMA.FTZ R61, R61, R0.reuse, -R15.reuse ;  /* 0x000000003d3d7223 */ /* 0x180fe2000001080f */
[----:B------:R-:W-:Y:S01]  /*12ab0*/  FFMA.FTZ R64, R64, R0, -R15 ;  /* 0x0000000040407223 */ /* 0x000fe2000001080f */
[----:B------:R-:W1:Y:S01]  /*12ac0*/  MUFU.EX2 R29, R29 ;  /* 0x0000001d001d7308 */ /* 0x000e620000000800 */
[----:B------:R-:W-:Y:S01]  /*12ad0*/  FMNMX.FTZ R6, R38, R6, !PT ;  /* 0x0000000626067209 */ /* 0x000fe20007810000 */
[C---:B0-----:R-:W-:Y:S01]  /*12ae0*/  FADD.FTZ R5, R25.reuse, R5 ;  /* 0x0000000519057221 */ /* 0x041fe20000010000 */
[----:B------:R-:W-:Y:S01]  /*12af0*/  F2FP.F16.F32.PACK_AB R8, R25, R8 ;  /* 0x000000081908723e */ /* 0x000fe200000000ff */
[--C-:B------:R-:W-:Y:S01]  /*12b00*/  FFMA.FTZ R65, R65, R0, -R15.reuse ;  /* 0x0000000041417223 */ /* 0x100fe2000001080f */
[----:B------:R-:W-:Y:S01]  /*12b10*/  FMNMX.FTZ R6, R39, R6, !PT ;  /* 0x0000000627067209 */ /* 0x000fe20007810000 */
[-CC-:B------:R-:W-:Y:S01]  /*12b20*/  FFMA.FTZ R68, R68, R0.reuse, -R15.reuse ;  /* 0x0000000044447223 */ /* 0x180fe2000001080f */
[-CC-:B------:R-:W-:Y:S01]  /*12b30*/  FFMA.FTZ R69, R69, R0.reuse, -R15.reuse ;  /* 0x0000000045457223 */ /* 0x180fe2000001080f */
[----:B------:R-:W-:Y:S01]  /*12b40*/  FFMA.FTZ R72, R72, R0, -R15 ;  /* 0x0000000048487223 */ /* 0x000fe2000001080f */
[----:B------:R-:W-:Y:S01]  /*12b50*/  FMNMX.FTZ R6, R42, R6, !PT ;  /* 0x000000062a067209 */ /* 0x000fe20007810000 */
[----:B---3--:R-:W-:Y:S01]  /*12b60*/  FADD.FTZ R5, R10, R5 ;  /* 0x000000050a057221 */ /* 0x008fe20000010000 */
[-CC-:B------:R-:W-:Y:S01]  /*12b70*/  FFMA.FTZ R73, R73, R0.reuse, -R15.reuse ;  /* 0x0000000049497223 */ /* 0x180fe2000001080f */
[--C-:B------:R-:W-:Y:S01]  /*12b80*/  FFMA.FTZ R76, R76, R0, -R15.reuse ;  /* 0x000000004c4c7223 */ /* 0x100fe2000001080f */
[----:B------:R-:W-:Y:S01]  /*12b90*/  FMNMX.FTZ R6, R43, R6, !PT ;  /* 0x000000062b067209 */ /* 0x000fe20007810000 */
[-CC-:B------:R-:W-:Y:S01]  /*12ba0*/  FFMA.FTZ R77, R77, R0.reuse, -R15.reuse ;  /* 0x000000004d4d7223 */ /* 0x180fe2000001080f */
[-CC-:B------:R-:W-:Y:S01]  /*12bb0*/  FFMA.FTZ R80, R80, R0.reuse, -R15.reuse ;  /* 0x0000000050507223 */ /* 0x180fe2000001080f */
[----:B------:R-:W-:Y:S01]  /*12bc0*/  FFMA.FTZ R81, R81, R0, -R15 ;  /* 0x0000000051517223 */ /* 0x000fe2000001080f */
[----:B------:R-:W-:Y:S01]  /*12bd0*/  FMNMX.FTZ R6, R46, R6, !PT ;  /* 0x000000062e067209 */ /* 0x000fe20007810000 */
[C---:B-1----:R-:W-:Y:S01]  /*12be0*/  FADD.FTZ R5, R29.reuse, R5 ;  /* 0x000000051d057221 */ /* 0x042fe20000010000 */
[----:B------:R-:W-:Y:S01]  /*12bf0*/  F2FP.F16.F32.PACK_AB R10, R29, R10 ;  /* 0x0000000a1d0a723e */ /* 0x000fe200000000ff */
[--C-:B------:R-:W-:Y:S01]  /*12c00*/  FFMA.FTZ R84, R84, R0, -R15.reuse ;  /* 0x0000000054547223 */ /* 0x100fe2000001080f */
[----:B------:R-:W-:Y:S01]  /*12c10*/  FMNMX.FTZ R6, R47, R6, !PT ;  /* 0x000000062f067209 */ /* 0x000fe20007810000 */
[----:B------:R-:W-:-:S02]  /*12c20*/  FFMA.FTZ R15, R85, R0, -R15 ;  /* 0x00000000550f7223 */ /* 0x000fc4000001080f */
[----:B------:R-:W3:Y:S01]  /*12c30*/  LDL R85, [R1+0x28] ;  /* 0x0000280001557983 */ /* 0x000ee20000100800 */
        /* <DEDUP_REMOVED lines=9> */
[----:B--2---:R-:W-:Y:S02]  /*12cd0*/  LOP3.LUT R24, R143, 0x10000, RZ, 0xfc, !PT ;  /* 0x000100008f187812 */ /* 0x004fe400078efcff */
        /* <DEDUP_REMOVED lines=14> */
[----:B------:R-:W-:Y:S02]  /*12dc0*/  R2UR UR12, R24 ;  /* 0x00000000180c72ca */ /* 0x000fe400000e0000 */
[----:B0-----:R-:W-:-:S05]  /*12dd0*/  FMNMX.FTZ R6, R6, R21, !PT ;  /* 0x0000001506067209 */ /* 0x001fca0007810000 */
[----:B------:R-:W-:-:S04]  /*12de0*/  FMUL.FTZ R25, R6, R0 ;  /* 0x0000000006197220 */ /* 0x000fc80000410000 */
        /* <DEDUP_REMOVED lines=32> */
[----:B------:R-:W-:-:S05]  /*12ff0*/  IMAD.MOV.U32 R25, RZ, RZ, 0x40000040 ;  /* 0x40000040ff197424 */ /* 0x000fca00078e00ff */
[----:B------:R-:W-:-:S13]  /*13000*/  R2UR UR13, R25 ;  /* 0x00000000190d72ca */ /* 0x000fda00000e0000 */
[----:B------:R-:W-:Y:S01]  /*13010*/  HGMMA.64x96x16.F32 R88, gdesc[UR12].tnspB, R88, gsb0 ;  /* 0x416000000c5879f0 */ /* 0x000fe20008000858 */
[----:B------:R-:W-:Y:S02]  /*13020*/  VIADD R26, R24, 0x2 ;  /* 0x00000002181a7836 */ /* 0x000fe40000000000 */
[----:B------:R-:W-:-:S03]  /*13030*/  IMAD.MOV.U32 R27, RZ, RZ, 0x40000040 ;  /* 0x40000040ff1b7424 */ /* 0x000fc600078e00ff */
[----:B------:R-:W-:Y:S02]  /*13040*/  R2UR UR16, R26 ;  /* 0x000000001a1072ca */ /* 0x000fe400000e0000 */
[----:B------:R-:W-:Y:S01]  /*13050*/  R2UR UR17, R27 ;  /* 0x000000001b1172ca */ /* 0x000fe200000e0000 */
[----:B------:R-:W-:Y:S01]  /*13060*/  VIADD R26, R24, 0x4 ;  /* 0x00000004181a7836 */ /* 0x000fe20000000000 */
[----:B------:R-:W-:Y:S02]  /*13070*/  WARPGROUP.DEPBAR.LE gsb0, 0x0 ;  /* 0x00008000000079c5 */ /* 0x000fe40000010000 */
[----:B------:R-:W-:-:S09]  /*13080*/  WARPGROUP.ARRIVE ;  /* 0x00000000000079c5 */ /* 0x000fd20000000000 */
[----:B------:R-:W-:Y:S01]  /*13090*/  HGMMA.64x96x16.F32 R88, gdesc[UR16].tnspB, R88, gsb0 ;  /* 0x41600000105879f0 */ /* 0x000fe20008000858 */
[----:B------:R-:W-:Y:S02]  /*130a0*/  R2UR UR20, R26 ;  /* 0x000000001a1472ca */ /* 0x000fe400000e0000 */
[C---:B------:R-:W-:Y:S01]  /*130b0*/  R2UR UR21, R27.reuse ;  /* 0x000000001b1572ca */ /* 0x040fe200000e0000 */
[----:B------:R-:W-:Y:S01]  /*130c0*/  VIADD R26, R24, 0x6 ;  /* 0x00000006181a7836 */ /* 0x000fe20000000000 */
[----:B------:R-:W-:-:S04]  /*130d0*/  R2UR UR25, R27 ;  /* 0x000000001b1972ca */ /* 0x000fc800000e0000 */
[----:B------:R-:W-:Y:S01]  /*130e0*/  R2UR UR24, R26 ;  /* 0x000000001a1872ca */ /* 0x000fe200000e0000 */
[----:B------:R-:W-:Y:S02]  /*130f0*/  WARPGROUP.DEPBAR.LE gsb0, 0x0 ;  /* 0x00008000000079c5 */ /* 0x000fe40000010000 */
[----:B------:R-:W-:-:S06]  /*13100*/  WARPGROUP.ARRIVE ;  /* 0x00000000000079c5 */ /* 0x000fcc0000000000 */
[----:B------:R-:W-:Y:S01]  /*13110*/  HGMMA.64x96x16.F32 R88, gdesc[UR20].tnspB, R88, gsb0 ;  /* 0x41600000145879f0 */ /* 0x000fe20008000858 */
        /* <DEDUP_REMOVED lines=18> */
[----:B------:R-:W-:Y:S02]  /*13240*/  VIADD R24, R24, 0x606 ;  /* 0x0000060618187836 */ /* 0x000fe40000000000 */
[----:B------:R-:W-:-:S03]  /*13250*/  IMAD.MOV.U32 R25, RZ, RZ, 0x40000040 ;  /* 0x40000040ff197424 */ /* 0x000fc600078e00ff */
[----:B------:R-:W-:Y:S02]  /*13260*/  R2UR UR44, R24 ;  /* 0x00000000182c72ca */ /* 0x000fe400000e0000 */
[----:B------:R-:W-:Y:S01]  /*13270*/  R2UR UR45, R25 ;  /* 0x00000000192d72ca */ /* 0x000fe200000e0000 */
[----:B------:R-:W-:Y:S02]  /*13280*/  WARPGROUP.DEPBAR.LE gsb0, 0x0 ;  /* 0x00008000000079c5 */ /* 0x000fe40000010000 */
[----:B------:R-:W-:-:S06]  /*13290*/  WARPGROUP.ARRIVE ;  /* 0x00000000000079c5 */ /* 0x000fcc0000000000 */
[----:B------:R-:W-:Y:S01]  /*132a0*/  HGMMA.64x96x16.F32 R88, gdesc[UR40].tnspB, R88, gsb0 ;  /* 0x41600000285879f0 */ /* 0x000fe20008000858 */
[----:B------:R-:W-:-:S04]  /*132b0*/  FADD.FTZ R9, -R6, R9 ;  /* 0x0000000906097221 */ /* 0x000fc80000010100 */
[----:B------:R-:W-:Y:S01]  /*132c0*/  FMUL.FTZ R9, R9, R0 ;  /* 0x0000000009097220 */ /* 0x000fe20000410000 */
[----:B------:R-:W-:Y:S01]  /*132d0*/  MUFU.EX2 R28, R28 ;  /* 0x0000001c001c7308 */ /* 0x000fe20000000800 */
[----:B------:R-:W-:Y:S02]  /*132e0*/  WARPGROUP.DEPBAR.LE gsb0, 0x0 ;  /* 0x00008000000079c5 */ /* 0x000fe40000010000 */
[----:B------:R-:W-:-:S06]  /*132f0*/  WARPGROUP.ARRIVE ;  /* 0x00000000000079c5 */ /* 0x000fcc0000000000 */
[----:B------:R-:W-:Y:S01]  /*13300*/  HGMMA.64x96x16.F32 R88, gdesc[UR44].tnspB, R88, gsb0 ;  /* 0x416000002c5879f0 */ /* 0x000fe20008000858 */
[----:B------:R-:W-:Y:S08]  /*13310*/  MUFU.EX2 R29, R9 ;  /* 0x00000009001d7308 */ /* 0x000ff00000000800 */
[----:B------:R0:W1:Y:S08]  /*13320*/  MUFU.EX2 R9, R21 ;  /* 0x0000001500097308 */ /* 0x0000700000000800 */
[----:B------:R-:W2:Y:S01]  /*13330*/  MUFU.EX2 R30, R30 ;  /* 0x0000001e001e7308 */ /* 0x000ea20000000800 */
[----:B0-----:R-:W-:-:S07]  /*13340*/  @!P1 IMAD R21, R17, 0x8, R2 ;  /* 0x0000000811159824 */ /* 0x001fce00078e0202 */
[----:B------:R-:W0:Y:S01]  /*13350*/  MUFU.EX2 R31, R31 ;  /* 0x0000001f001f7308 */ /* 0x000e220000000800 */
[----:B------:R-:W-:Y:S02]  /*13360*/  @!P1 VIADD R21, R21, 0x2d840 ;  /* 0x0002d84015159836 */ /* 0x000fe40000000000 */
[----:B-1----:R-:W-:Y:S01]  /*13370*/  FFMA.FTZ R7, R29, R7, R9 ;  /* 0x000000071d077223 */ /* 0x002fe20000010009 */
[C---:B------:R-:W-:Y:S02]  /*13380*/  F2FP.F16.F32.PACK_AB R9, R28.reuse, R9 ;  /* 0x000000091c09723e */ /* 0x040fe400000000ff */
[----:B------:R-:W-:Y:S02]  /*13390*/  @!P1 PRMT R21, RZ, 0x654, R21 ;  /* 0x00000654ff159816 */ /* 0x000fe40000000015 */
[----:B------:R-:W-:Y:S01]  /*133a0*/  MUFU.EX2 R33, R33 ;  /* 0x0000002100217308 */ /* 0x000fe20000000800 */
[----:B------:R-:W-:-:S04]  /*133b0*/  FADD.FTZ R7, R28, R7 ;  /* 0x000000071c077221 */ /* 0x000fc80000010000 */
[----:B--2---:R-:W-:-:S04]  /*133c0*/  FADD.FTZ R7, R30, R7 ;  /* 0x000000071e077221 */ /* 0x004fc80000010000 */
[----:B0-----:R-:W-:Y:S01]  /*133d0*/  FADD.FTZ R7, R31, R7 ;  /* 0x000000071f077221 */ /* 0x001fe20000010000 */
[----:B------:R-:W-:Y:S02]  /*133e0*/  WARPGROUP.DEPBAR.LE gsb0, 0x0 ;  /* 0x00008000000079c5 */ /* 0x000fe40000010000 */
[----:B------:R0:W-:Y:S06]  /*133f0*/  BAR.ARV R14, 0x100 ;  /* 0x0004000e0000751d */ /* 0x0001ec0000002000 */
[----:B------:R-:W-:Y:S01]  /*13400*/  @!P1 SYNCS.ARRIVE.TRANS64.RED.A1T0 RZ, [R21+URZ], RZ ;  /* 0x000000ff15ff99a7 */ /* 0x000fe2000810043f */
[----:B0-----:R-:W-:-:S04]  /*13410*/  @!P1 IMAD R14, R11, 0x8, R2 ;  /* 0x000000080b0e9824 */ /* 0x001fc800078e0202 */
[----:B------:R-:W-:Y:S01]  /*13420*/  @!P1 VIADD R14, R14, 0x2d860 ;  /* 0x0002d8600e0e9836 */ /* 0x000fe20000000000 */
[----:B------:R-:W-:-:S04]  /*13430*/  F2FP.F16.F32.PACK_AB R11, R31, R30 ;  /* 0x0000001e1f0b723e */ /* 0x000fc800000000ff */
[----:B------:R-:W-:-:S04]  /*13440*/  @!P1 PRMT R14, RZ, 0x654, R14 ;  /* 0x00000654ff0e9816 */ /* 0x000fc8000000000e */
[----:B------:R0:W-:Y:S01]  /*13450*/  @!P1 SYNCS.ARRIVE.TRANS64.RED.A1T0 RZ, [R14+URZ], RZ ;  /* 0x000000ff0eff99a7 */ /* 0x0001e2000810043f */
[----:B------:R1:W-:Y:S01]  /*13460*/  STSM.16.M88.4 [R137+0x21800], R8 ;  /* 0x0218000889007844 */ /* 0x0003e20000000200 */
[----:B0-----:R-:W-:Y:S08]  /*13470*/  MUFU.EX2 R14, R35 ;  /* 0x00000023000e7308 */ /* 0x001ff00000000800 */
[----:B-1----:R-:W0:Y:S08]  /*13480*/  MUFU.EX2 R8, R32 ;  /* 0x0000002000087308 */ /* 0x002e300000000800 */
[----:B------:R-:W1:Y:S08]  /*13490*/  MUFU.EX2 R9, R34 ;  /* 0x0000002200097308 */ /* 0x000e700000000800 */
[----:B------:R-:W2:Y:S01]  /*134a0*/  MUFU.EX2 R10, R36 ;  /* 0x00000024000a7308 */ /* 0x000ea20000000800 */
[----:B0-----:R-:W-:-:S04]  /*134b0*/  FADD.FTZ R5, R8, R5 ;  /* 0x0000000508057221 */ /* 0x001fc80000010000 */
[----:B------:R-:W-:Y:S01]  /*134c0*/  FADD.FTZ R5, R33, R5 ;  /* 0x0000000521057221 */ /* 0x000fe20000010000 */
[----:B-1----:R-:W-:-:S03]  /*134d0*/  FADD.FTZ R21, R9, R7 ;  /* 0x0000000709157221 */ /* 0x002fc60000010000 */
[----:B--2---:R-:W-:Y:S01]  /*134e0*/  FADD.FTZ R7, R10, R5 ;  /* 0x000000050a077221 */ /* 0x004fe20000010000 */
[----:B------:R-:W-:Y:S02]  /*134f0*/  FADD.FTZ R5, R14, R21 ;  /* 0x000000150e057221 */ /* 0x000fe40000010000 */
[----:B------:R-:W2:Y:S01]  /*13500*/  LDL R21, [R1+0x2c] ;  /* 0x00002c0001157983 */ /* 0x000ea20000100800 */
[----:B------:R-:W0:Y:S08]  /*13510*/  MUFU.EX2 R37, R37 ;  /* 0x0000002500257308 */ /* 0x000e300000000800 */
[----:B------:R-:W1:Y:S08]  /*13520*/  MUFU.EX2 R11, R38 ;  /* 0x00000026000b7308 */ /* 0x000e700000000800 */
[----:B------:R-:W4:Y:S08]  /*13530*/  MUFU.EX2 R24, R40 ;  /* 0x0000002800187308 */ /* 0x000f300000000800 */
[----:B------:R-:W5:Y:S08]  /*13540*/  MUFU.EX2 R39, R39 ;  /* 0x0000002700277308 */ /* 0x000f700000000800 */
[----:B------:R-:W3:Y:S08]  /*13550*/  MUFU.EX2 R41, R41 ;  /* 0x0000002900297308 */ /* 0x000ef00000000800 */
[----:B------:R-:W3:Y:S01]  /*13560*/  MUFU.EX2 R25, R42 ;  /* 0x0000002a00197308 */ /* 0x000ee20000000800 */
[----:B0-----:R-:W-:Y:S01]  /*13570*/  FADD.FTZ R7, R37, R7 ;  /* 0x0000000725077221 */ /* 0x001fe20000010000 */
[----:B-1----:R-:W-:-:S06]  /*13580*/  FADD.FTZ R5, R11, R5 ;  /* 0x000000050b057221 */ /* 0x002fcc0000010000 */
[----:B------:R-:W0:Y:S08]  /*13590*/  MUFU.EX2 R26, R44 ;  /* 0x0000002c001a7308 */ /* 0x000e300000000800 */
[----:B------:R-:W1:Y:S01]  /*135a0*/  MUFU.EX2 R43, R43 ;  /* 0x0000002b002b7308 */ /* 0x000e620000000800 */
[----:B----4-:R-:W-:Y:S01]  /*135b0*/  FADD.FTZ R7, R24, R7 ;  /* 0x0000000718077221 */ /* 0x010fe20000010000 */
[----:B-----5:R-:W-:-:S06]  /*135c0*/  FADD.FTZ R5, R39, R5 ;  /* 0x0000000527057221 */ /* 0x020fcc0000010000 */
[----:B------:R-:W4:Y:S08]  /*135d0*/  MUFU.EX2 R45, R45 ;  /* 0x0000002d002d7308 */ /* 0x000f300000000800 */
[----:B------:R-:W5:Y:S01]  /*135e0*/  MUFU.EX2 R27, R46 ;  /* 0x0000002e001b7308 */ /* 0x000f620000000800 */
[----:B---3--:R-:W-:Y:S01]  /*135f0*/  FADD.FTZ R7, R41, R7 ;  /* 0x0000000729077221 */ /* 0x008fe20000010000 */
[----:B------:R-:W-:-:S06]  /*13600*/  FADD.FTZ R5, R25, R5 ;  /* 0x0000000519057221 */ /* 0x000fcc0000010000 */
        /* <DEDUP_REMOVED lines=30> */
[----:B------:R-:W-:Y:S01]  /*137f0*/  F2FP.F16.F32.PACK_AB R9, R14, R9 ;  /* 0x000000090e09723e */ /* 0x000fe200000000ff */
[----:B----4-:R-:W-:-:S06]  /*13800*/  FADD.FTZ R7, R57, R7 ;  /* 0x0000000739077221 */ /* 0x010fcc0000010000 */
[----:B------:R-:W4:Y:S01]  /*13810*/  MUFU.EX2 R64, R64 ;  /* 0x0000004000407308 */ /* 0x000f220000000800 */
[----:B-----5:R-:W-:-:S07]  /*13820*/  FADD.FTZ R14, R58, R5 ;  /* 0x000000053a0e7221 */ /* 0x020fce0000010000 */
        /* <DEDUP_REMOVED lines=15> */
[----:B------:R-:W3:Y:S01]  /*13920*/  MUFU.EX2 R71, R71 ;  /* 0x0000004700477308 */ /* 0x000ee20000000800 */
[----:B0-----:R-:W-:Y:S01]  /*13930*/  FADD.FTZ R28, R68, R7 ;  /* 0x00000007441c7221 */ /* 0x001fe20000010000 */
[----:B------:R-:W-:Y:S01]  /*13940*/  F2FP.F16.F32.PACK_AB R8, R33, R8 ;  /* 0x000000082108723e */ /* 0x000fe200000000ff */
[----:B-1----:R-:W-:-:S05]  /*13950*/  FADD.FTZ R5, R67, R14 ;  /* 0x0000000e43057221 */ /* 0x002fca0000010000 */
[----:B------:R-:W0:Y:S01]  /*13960*/  MUFU.EX2 R72, R72 ;  /* 0x0000004800487308 */ /* 0x000e220000000800 */
[----:B------:R-:W-:Y:S02]  /*13970*/  F2FP.F16.F32.PACK_AB R10, R37, R10 ;  /* 0x0000000a250a723e */ /* 0x000fe400000000ff */
[----:B------:R-:W-:-:S05]  /*13980*/  F2FP.F16.F32.PACK_AB R11, R39, R11 ;  /* 0x0000000b270b723e */ /* 0x000fca00000000ff */
[----:B------:R-:W-:Y:S01]  /*13990*/  MUFU.EX2 R74, R74 ;  /* 0x0000004a004a7308 */ /* 0x000fe20000000800 */
[----:B----4-:R-:W-:Y:S01]  /*139a0*/  FADD.FTZ R7, R69, R28 ;  /* 0x0000001c45077221 */ /* 0x010fe20000010000 */
[----:B-----5:R-:W-:-:S06]  /*139b0*/  FADD.FTZ R28, R70, R5 ;  /* 0x00000005461c7221 */ /* 0x020fcc0000010000 */
[----:B------:R-:W1:Y:S01]  /*139c0*/  MUFU.EX2 R73, R73 ;  /* 0x0000004900497308 */ /* 0x000e620000000800 */
[----:B------:R4:W-:Y:S01]  /*139d0*/  STSM.16.M88.4 [R85], R8 ;  /* 0x0000000855007844 */ /* 0x0009e20000000200 */
[----:B------:R-:W-:-:S06]  /*139e0*/  F2FP.F16.F32.PACK_AB R24, R41, R24 ;  /* 0x000000182918723e */ /* 0x000fcc00000000ff */
[----:B------:R-:W5:Y:S01]  /*139f0*/  MUFU.EX2 R75, R75 ;  /* 0x0000004b004b7308 */ /* 0x000f620000000800 */
[----:B------:R-:W-:Y:S02]  /*13a00*/  F2FP.F16.F32.PACK_AB R25, R43, R25 ;  /* 0x000000192b19723e */ /* 0x000fe400000000ff */
[----:B------:R-:W-:Y:S02]  /*13a10*/  F2FP.F16.F32.PACK_AB R26, R45, R26 ;  /* 0x0000001a2d1a723e */ /* 0x000fe400000000ff */
[----:B------:R-:W-:-:S03]  /*13a20*/  F2FP.F16.F32.PACK_AB R27, R47, R27 ;  /* 0x0000001b2f1b723e */ /* 0x000fc600000000ff */
[----:B------:R-:W2:Y:S01]  /*13a30*/  MUFU.EX2 R76, R76 ;  /* 0x0000004c004c7308 */ /* 0x000ea20000000800 */
[----:B----4-:R-:W-:Y:S02]  /*13a40*/  F2FP.F16.F32.PACK_AB R8, R49, R48 ;  /* 0x000000303108723e */ /* 0x010fe400000000ff */
[----:B------:R-:W-:Y:S02]  /*13a50*/  F2FP.F16.F32.PACK_AB R9, R51, R50 ;  /* 0x000000323309723e */ /* 0x000fe400000000ff */
[----:B------:R-:W-:-:S03]  /*13a60*/  F2FP.F16.F32.PACK_AB R10, R53, R52 ;  /* 0x00000034350a723e */ /* 0x000fc600000000ff */
[----:B------:R-:W4:Y:S01]  /*13a70*/  MUFU.EX2 R78, R78 ;  /* 0x0000004e004e7308 */ /* 0x000f220000000800 */
[----:B------:R-:W-:Y:S01]  /*13a80*/  F2FP.F16.F32.PACK_AB R11, R55, R54 ;  /* 0x00000036370b723e */ /* 0x000fe200000000ff */
[----:B---3--:R-:W-:Y:S01]  /*13a90*/  FADD.FTZ R5, R71, R28 ;  /* 0x0000001c47057221 */ /* 0x008fe20000010000 */
[----:B------:R-:W-:Y:S05]  /*13aa0*/  STSM.16.M88.4 [R139], R24 ;  /* 0x000000188b007844 */ /* 0x000fea0000000200 */
[----:B------:R-:W3:Y:S01]  /*13ab0*/  MUFU.EX2 R77, R77 ;  /* 0x0000004d004d7308 */ /* 0x000ee20000000800 */
[----:B------:R5:W-:Y:S01]  /*13ac0*/  STSM.16.M88.4 [R138], R8 ;  /* 0x000000088a007844 */ /* 0x000be20000000200 */
[----:B0-----:R-:W-:-:S06]  /*13ad0*/  FADD.FTZ R30, R72, R7 ;  /* 0x00000007481e7221 */ /* 0x001fcc0000010000 */
[----:B------:R-:W0:Y:S01]  /*13ae0*/  MUFU.EX2 R79, R79 ;  /* 0x0000004f004f7308 */ /* 0x000e220000000800 */
[----:B-1----:R-:W-:-:S07]  /*13af0*/  FADD.FTZ R7, R73, R30 ;  /* 0x0000001e49077221 */ /* 0x002fce0000010000 */
[----:B------:R-:W1:Y:S01]  /*13b00*/  MUFU.EX2 R36, R80 ;  /* 0x0000005000247308 */ /* 0x000e620000000800 */
[----:B-----5:R-:W-:-:S07]  /*13b10*/  FADD.FTZ R10, R74, R5 ;  /* 0x000000054a0a7221 */ /* 0x020fce0000010000 */
[----:B------:R-:W5:Y:S01]  /*13b20*/  MUFU.EX2 R37, R82 ;  /* 0x0000005200257308 */ /* 0x000f620000000800 */
[----:B------:R-:W-:-:S07]  /*13b30*/  FADD.FTZ R5, R75, R10 ;  /* 0x0000000a4b057221 */ /* 0x000fce0000010000 */
[----:B------:R-:W5:Y:S08]  /*13b40*/  MUFU.EX2 R81, R81 ;  /* 0x0000005100517308 */ /* 0x000f700000000800 */
[----:B------:R-:W-:Y:S08]  /*13b50*/  MUFU.EX2 R84, R84 ;  /* 0x0000005400547308 */ /* 0x000ff00000000800 */
[----:B------:R-:W-:Y:S08]  /*13b60*/  MUFU.EX2 R15, R15 ;  /* 0x0000000f000f7308 */ /* 0x000ff00000000800 */
[----:B------:R-:W5:Y:S08]  /*13b70*/  MUFU.EX2 R14, R83 ;  /* 0x00000053000e7308 */ /* 0x000f700000000800 */
[----:B------:R-:W-:Y:S08]  /*13b80*/  MUFU.EX2 R86, R86 ;  /* 0x0000005600567308 */ /* 0x000ff00000000800 */
[----:B------:R-:W5:Y:S01]  /*13b90*/  MUFU.EX2 R87, R87 ;  /* 0x0000005700577308 */ /* 0x000f620000000800 */
[----:B--2---:R-:W-:Y:S01]  /*13ba0*/  FADD.FTZ R24, R76, R7 ;  /* 0x000000074c187221 */ /* 0x004fe20000010000 */
[----:B----4-:R-:W-:Y:S01]  /*13bb0*/  FADD.FTZ R26, R78, R5 ;  /* 0x000000054e1a7221 */ /* 0x010fe20000010000 */
[----:B------:R-:W-:-:S02]  /*13bc0*/  F2FP.F16.F32.PACK_AB R32, R57, R32 ;  /* 0x000000203920723e */ /* 0x000fc400000000ff */
[----:B---3--:R-:W-:Y:S01]  /*13bd0*/  FADD.FTZ R7, R77, R24 ;  /* 0x000000184d077221 */ /* 0x008fe20000010000 */
[----:B0-----:R-:W-:Y:S01]  /*13be0*/  FADD.FTZ R28, R79, R26 ;  /* 0x0000001a4f1c7221 */ /* 0x001fe20000010000 */
[----:B------:R-:W-:Y:S02]  /*13bf0*/  F2FP.F16.F32.PACK_AB R33, R59, R58 ;  /* 0x0000003a3b21723e */ /* 0x000fe400000000ff */
[----:B------:R-:W-:Y:S02]  /*13c00*/  F2FP.F16.F32.PACK_AB R34, R61, R60 ;  /* 0x0000003c3d22723e */ /* 0x000fe400000000ff */
[----:B------:R-:W-:Y:S01]  /*13c10*/  F2FP.F16.F32.PACK_AB R35, R63, R35 ;  /* 0x000000233f23723e */ /* 0x000fe200000000ff */
[----:B-1----:R-:W-:Y:S01]  /*13c20*/  FADD.FTZ R30, R36, R7 ;  /* 0x00000007241e7221 */ /* 0x002fe20000010000 */
[----:B------:R-:W-:Y:S01]  /*13c30*/  F2FP.F16.F32.PACK_AB R8, R65, R64 ;  /* 0x000000404108723e */ /* 0x000fe200000000ff */
[----:B-----5:R-:W-:Y:S01]  /*13c40*/  FADD.FTZ R5, R37, R28 ;  /* 0x0000001c25057221 */ /* 0x020fe20000010000 */
[----:B------:R-:W-:-:S02]  /*13c50*/  F2FP.F16.F32.PACK_AB R9, R67, R66 ;  /* 0x000000424309723e */ /* 0x000fc400000000ff */
[----:B------:R-:W-:Y:S02]  /*13c60*/  F2FP.F16.F32.PACK_AB R10, R69, R68 ;  /* 0x00000044450a723e */ /* 0x000fe400000000ff */
        /* <DEDUP_REMOVED lines=8> */
[----:B------:R-:W-:Y:S01]  /*13cf0*/  F2FP.F16.F32.PACK_AB R39, R87, R86 ;  /* 0x000000565727723e */ /* 0x000fe200000000ff */
[----:B------:R-:W-:Y:S04]  /*13d00*/  STSM.16.M88.4 [R137+0x27800], R32 ;  /* 0x0278002089007844 */ /* 0x000fe80000000200 */
[----:B------:R0:W-:Y:S04]  /*13d10*/  STSM.16.M88.4 [R21], R8 ;  /* 0x0000000815007844 */ /* 0x0001e80000000200 */
[----:B------:R1:W-:Y:S04]  /*13d20*/  STSM.16.M88.4 [R139+0x6000], R24 ;  /* 0x006000188b007844 */ /* 0x0003e80000000200 */
[----:B------:R1:W-:Y:S01]  /*13d30*/  STSM.16.M88.4 [R138+0x6000], R36 ;  /* 0x006000248a007844 */ /* 0x0003e20000000200 */
[----:B------:R-:W-:Y:S01]  /*13d40*/  @!PT LDS RZ, [RZ] ;  /* 0x00000000fffff984 */ /* 0x000fe20000000800 */
[----:B------:R-:W-:Y:S01]  /*13d50*/  @!PT LDS RZ, [RZ] ;  /* 0x00000000fffff984 */ /* 0x000fe20000000800 */
[----:B------:R-:W-:Y:S01]  /*13d60*/  @!PT LDS RZ, [RZ] ;  /* 0x00000000fffff984 */ /* 0x000fe20000000800 */
[----:B------:R-:W-:Y:S01]  /*13d70*/  @!PT LDS RZ, [RZ] ;  /* 0x00000000fffff984 */ /* 0x000fe20000000800 */
[----:B------:R2:W-:Y:S06]  /*13d80*/  MEMBAR.ALL.CTA ;  /* 0x0000000000007992 */ /* 0x0005ec0000008000 */
[----:B--2---:R-:W2:Y:S01]  /*13d90*/  FENCE.VIEW.ASYNC.S ;  /* 0x00000000000073c6 */ /* 0x004ea20000000000 */
[----:B------:R-:W-:Y:S01]  /*13da0*/  ISETP.GT.AND P2, PT, R4, R142, PT ;  /* 0x0000008e0400720c */ /* 0x000fe20003f44270 */
[----:B------:R-:W-:-:S04]  /*13db0*/  FADD.FTZ R7, R81, R30 ;  /* 0x0000001e51077221 */ /* 0x000fc80000010000 */
[----:B------:R-:W-:Y:S01]  /*13dc0*/  FADD.FTZ R28, R84, R7 ;  /* 0x00000007541c7221 */ /* 0x000fe20000010000 */
[----:B------:R-:W-:-:S04]  /*13dd0*/  FADD.FTZ R7, R14, R5 ;  /* 0x000000050e077221 */ /* 0x000fc80000010000 */
        /* <DEDUP_REMOVED lines=27> */
[----:B------:R-:W-:-:S02]  /*13f90*/  VIADD R4, R4, 0xffffffff ;  /* 0xffffffff04047836 */ /* 0x000fc40000000000 */
        /* <DEDUP_REMOVED lines=26> */
[----:B------:R-:W-:Y:S02]  /*14140*/  IMAD.MOV.U32 R9, RZ, RZ, R6 ;  /* 0x000000ffff097224 */ /* 0x000fe400078e0006 */
[----:B------:R-:W-:Y:S01]  /*14150*/  IMAD.MOV.U32 R8, RZ, RZ, R3 ;  /* 0x000000ffff087224 */ /* 0x000fe200078e0003 */
[----:B--2---:R-:W-:Y:S01]  /*14160*/  NOP ;  /* 0x0000000000007918 */ /* 0x004fe20000000000 */
[----:B-1----:R-:W-:Y:S05]  /*14170*/  @P2 BRA `(.L_x_1264) ;  /* 0xffffffdc00302947 */ /* 0x002fea000383ffff */
.L_x_1254:
[----:B------:R-:W2:Y:S02]  /*14180*/  LDL R8, [R1+0x38] ;  /* 0x0000380001087983 */ /* 0x000ea40000100800 */
[----:B--2---:R-:W-:-:S13]  /*14190*/  ISETP.GE.AND P2, PT, R4, R8, PT ;  /* 0x000000080400720c */ /* 0x004fda0003f46270 */
[----:B------:R-:W-:Y:S05]  /*141a0*/  @!P2 BRA `(.L_x_1265) ;  /* 0x000000340014a947 */ /* 0x000fea0003800000 */
[----:B------:R-:W2:Y:S04]  /*141b0*/  LDL R9, [R1+0x40] ;  /* 0x0000400001097983 */ /* 0x000ea80000100800 */
[----:B------:R-:W2:Y:S04]  /*141c0*/  LDL R8, [R1+0x30] ;  /* 0x0000300001087983 */ /* 0x000ea80000100800 */
[----:B------:R-:W3:Y:S01]  /*141d0*/  LDL R11, [R1+0x4] ;  /* 0x00000400010b7983 */ /* 0x000ee20000100800 */
[----:B------:R-:W-:Y:S02]  /*141e0*/  IMAD.MOV.U32 R20, RZ, RZ, R22 ;  /* 0x000000ffff147224 */ /* 0x000fe400078e0016 */
[----:B------:R-:W-:-:S02]  /*141f0*/  IMAD.MOV.U32 R14, RZ, RZ, R17 ;  /* 0x000000ffff0e7224 */ /* 0x000fc400078e0011 */
[----:B--2---:R-:W-:Y:S02]  /*14200*/  IMAD.IADD R0, R8, 0x1, -R9 ;  /* 0x0000000108007824 */ /* 0x004fe400078e0a09 */
[----:B------:R-:W-:Y:S02]  /*14210*/  IMAD.MOV.U32 R8, RZ, RZ, R6 ;  /* 0x000000ffff087224 */ /* 0x000fe400078e0006 */
[--C-:B------:R-:W-:Y:S02]  /*14220*/  IMAD.IADD R10, R155, 0x1, R0.reuse ;  /* 0x000000019b0a7824 */ /* 0x100fe400078e0200 */
[----:B---3--:R-:W-:Y:S02]  /*14230*/  IMAD.IADD R11, R11, 0x1, R0 ;  /* 0x000000010b0b7824 */ /* 0x008fe400078e0200 */
[----:B------:R-:W-:Y:S01]  /*14240*/  IMAD.MOV.U32 R9, RZ, RZ, R3 ;  /* 0x000000ffff097224 */ /* 0x000fe200078e0003 */
[----:B------:R-:W-:Y:S02]  /*14250*/  LOP3.LUT R142, RZ, R10, RZ, 0x33, !PT ;  /* 0x0000000aff8e7212 */ /* 0x000fe400078e33ff */
[----:B------:R-:W-:-:S07]  /*14260*/  LOP3.LUT R15, RZ, R11, RZ, 0x33, !PT ;  /* 0x0000000bff0f7212 */ /* 0x000fce00078e33ff */
.L_x_1283:
        /* <DEDUP_REMOVED lines=11> */
.L_x_1267:
[----:B------:R-:W-:Y:S01]  /*14320*/  IMAD R0, R17, 0x8, R2 ;  /* 0x0000000811007824 */ /* 0x000fe200078e0202 */
[----:B------:R-:W-:-:S04]  /*14330*/  SHF.L.U32 R3, R22, 0x1f, RZ ;  /* 0x0000001f16037819 */ /* 0x000fc800000006ff */
[----:B------:R0:W1:Y:S01]  /*14340*/  SYNCS.PHASECHK.TRANS64.TRYWAIT P3, [R0+URZ+0x2d830], R3 ;  /* 0x02d83003000075a7 */ /* 0x000062000806017f */
[----:B------:R-:W-:Y:S05]  /*14350*/  @!P0 BRA `(.L_x_1268) ;  /* 0x0000000000048947 */ /* 0x000fea0003800000 */
[----:B------:R-:W-:Y:S01]  /*14360*/  BPT.TRAP 0x1 ;  /* 0x000000040000795c */ /* 0x000fe20000300000 */
.L_x_1268:
[----:B------:R-:W-:Y:S04]  /*14370*/  BSSY B0, `(.L_x_1266) ;  /* 0x0000004000007945 */ /* 0x000fe80003800000 */
[----:B-1----:R-:W-:Y:S05]  /*14380*/  @P3 BRA `(.L_x_1269) ;  /* 0x0000000000083947 */ /* 0x002fea0003800000 */
[----:B------:R-:W1:Y:S02]  /*14390*/  SYNCS.PHASECHK.TRANS64.TRYWAIT P3, [R0+URZ+0x2d830], R3 ;  /* 0x02d83003000075a7 */ /* 0x000e64000806017f */
[----:B-1----:R-:W-:Y:S05]  /*143a0*/  @!P3 BRA `(.L_x_1270) ;  /* 0x000000c0001cb947 */ /* 0x002fea0003800000 */
.L_x_1269:
[----:B------:R-:W-:Y:S05]  /*143b0*/  BSYNC B0 ;  /* 0x0000000000007941 */ /* 0x000fea0003800000 */
.L_x_1266:
        /* <DEDUP_REMOVED lines=10> */
[----:B------:R-:W-:Y:S01]  /*14460*/  R2UR UR13, R13 ;  /* 0x000000000d0d72ca */ /* 0x000fe200000e0000 */
[----:B------:R-:W-:Y:S01]  /*14470*/  IMAD.MOV.U32 R31, RZ, RZ, -0x7fffffe0 ;  /* 0x80000020ff1f7424 */ /* 0x000fe200078e00ff */
[----:B------:R-:W-:Y:S02]  /*14480*/  R2UR UR19, R29 ;  /* 0x000000001d1372ca */ /* 0x000fe400000e0000 */
[----:B------:R-:W-:Y:S02]  /*14490*/  R2UR UR23, R27 ;  /* 0x000000001b1772ca */ /* 0x000fe400000e0000 */
[----:B------:R-:W-:-:S02]  /*144a0*/  R2UR UR27, R29 ;  /* 0x000000001d1b72ca */ /* 0x000fc400000e0000 */
[----:B------:R-:W-:Y:S02]  /*144b0*/  R2UR UR31, R31 ;  /* 0x000000001f1f72ca */ /* 0x000fe400000e0000 */
[----:B------:R-:W-:Y:S02]  /*144c0*/  R2UR UR35, R25 ;  /* 0x00000000192372ca */ /* 0x000fe400000e0000 */
[----:B------:R-:W-:Y:S02]  /*144d0*/  R2UR UR16, R152 ;  /* 0x00000000981072ca */ /* 0x000fe400000e0000 */
[----:B------:R-:W-:Y:S01]  /*144e0*/  R2UR UR17, R153 ;  /* 0x00000000991172ca */ /* 0x000fe200000e0000 */
[----:B------:R0:W-:Y:S01]  /*144f0*/  BAR.SYNC.DEFER_BLOCKING R0, 0x100 ;  /* 0x000400000000751d */ /* 0x0001e20000010000 */
[----:B--2---:R-:W-:-:S04]  /*14500*/  IMAD R24, R17, 0x600, R3 ;  /* 0x0000060011187824 */ /* 0x004fc800078e0203 */
[C---:B------:R-:W-:Y:S01]  /*14510*/  VIADD R28, R24.reuse, 0x2 ;  /* 0x00000002181c7836 */ /* 0x040fe20000000000 */
[C---:B------:R-:W-:Y:S01]  /*14520*/  R2UR UR14, R24.reuse ;  /* 0x00000000180e72ca */ /* 0x040fe200000e0000 */
[C---:B------:R-:W-:Y:S02]  /*14530*/  VIADD R26, R24.reuse, 0x200 ;  /* 0x00000200181a7836 */ /* 0x040fe40000000000 */
[----:B------:R-:W-:Y:S01]  /*14540*/  VIADD R30, R24, 0x400 ;  /* 0x00000400181e7836 */ /* 0x000fe20000000000 */
[----:B------:R-:W-:Y:S01]  /*14550*/  R2UR UR18, R28 ;  /* 0x000000001c1272ca */ /* 0x000fe200000e0000 */
[C---:B------:R-:W-:Y:S02]  /*14560*/  VIADD R28, R24.reuse, 0x202 ;  /* 0x00000202181c7836 */ /* 0x040fe40000000000 */
[----:B------:R-:W-:Y:S01]  /*14570*/  VIADD R24, R24, 0x402 ;  /* 0x0000040218187836 */ /* 0x000fe20000000000 */
[----:B------:R-:W-:Y:S02]  /*14580*/  R2UR UR22, R26 ;  /* 0x000000001a1672ca */ /* 0x000fe400000e0000 */
[----:B------:R-:W-:-:S02]  /*14590*/  R2UR UR26, R28 ;  /* 0x000000001c1a72ca */ /* 0x000fc400000e0000 */
[----:B------:R-:W-:Y:S02]  /*145a0*/  R2UR UR30, R30 ;  /* 0x000000001e1e72ca */ /* 0x000fe400000e0000 */
[----:B------:R-:W-:Y:S02]  /*145b0*/  R2UR UR34, R24 ;  /* 0x00000000182272ca */ /* 0x000fe400000e0000 */
[----:B------:R-:W-:-:S06]  /*145c0*/  WARPGROUP.ARRIVE ;  /* 0x00000000000079c5 */ /* 0x000fcc0000000000 */
[----:B------:R-:W-:Y:S01]  /*145d0*/  HGMMA.64x128x16.F32 R24, gdesc[UR12], RZ, !UPT, gsb0 ;  /* 0x01e000000c1879f0 */ /* 0x000fe2000c0008ff */
        /* <DEDUP_REMOVED lines=27> */
.L_x_1272:
[----:B------:R-:W-:Y:S01]  /*14790*/  SHF.L.U32 R0, R20, 0x1f, RZ ;  /* 0x0000001f14007819 */ /* 0x000fe200000006ff */
[----:B------:R-:W-:-:S04]  /*147a0*/  IMAD R3, R14, 0x8, R2 ;  /* 0x000000080e037824 */ /* 0x000fc800078e0202 */
[----:B------:R0:W1:Y:S01]  /*147b0*/  SYNCS.PHASECHK.TRANS64.TRYWAIT P2, [R3+URZ+0x2d850], R0 ;  /* 0x02d85000030075a7 */ /* 0x000062000804017f */
[----:B------:R-:W-:Y:S05]  /*147c0*/  @!P0 BRA `(.L_x_1273) ;  /* 0x0000000000048947 */ /* 0x000fea0003800000 */
[----:B------:R-:W-:Y:S01]  /*147d0*/  BPT.TRAP 0x1 ;  /* 0x000000040000795c */ /* 0x000fe20000300000 */
.L_x_1273:
[----:B-1----:R-:W-:Y:S05]  /*147e0*/  @P2 BRA `(.L_x_1271) ;  /* 0x0000000000082947 */ /* 0x002fea0003800000 */
[----:B------:R-:W1:Y:S02]  /*147f0*/  SYNCS.PHASECHK.TRANS64.TRYWAIT P2, [R3+URZ+0x2d850], R0 ;  /* 0x02d85000030075a7 */ /* 0x000e64000804017f */
[----:B-1----:R-:W-:Y:S05]  /*14800*/  @!P2 BRA `(.L_x_1274) ;  /* 0x000000bc0018a947 */ /* 0x002fea0003800000 */
.L_x_1271:
[----:B------:R-:W2:Y:S01]  /*14810*/  LDL R6, [R1+0x14] ;  /* 0x0000140001067983 */ /* 0x000ea20000100800 */
[----:B01----:R-:W-:Y:S01]  /*14820*/  VIADD R0, R2, 0x400 ;  /* 0x0000040002007836 */ /* 0x003fe20000000000 */
[----:B------:R-:W-:Y:S05]  /*14830*/  WARPSYNC.ALL ;  /* 0x0000000000007948 */ /* 0x000fea0003800000 */
[----:B------:R-:W-:Y:S01]  /*14840*/  SHF.R.U32.HI R0, RZ, 0x4, R0 ;  /* 0x00000004ff007819 */ /* 0x000fe20000011600 */
[----:B------:R-:W-:Y:S01]  /*14850*/  IMAD.MOV.U32 R21, RZ, RZ, -0x7fffffe0 ;  /* 0x80000020ff157424 */ /* 0x000fe200078e00ff */
[----:B------:R-:W3:Y:S01]  /*14860*/  LDL R143, [R1+0x30] ;  /* 0x00003000018f7983 */ /* 0x000ee20000100800 */
[----:B------:R-:W-:Y:S01]  /*14870*/  IMAD.MOV.U32 R141, RZ, RZ, -0x7fffffe0 ;  /* 0x80000020ff8d7424 */ /* 0x000fe200078e00ff */
[----:B------:R-:W-:-:S02]  /*14880*/  LOP3.LUT R0, R0, 0x3fff, RZ, 0xc0, !PT ;  /* 0x00003fff00007812 */ /* 0x000fc400078ec0ff */
[C---:B------:R-:W-:Y:S02]  /*14890*/  R2UR UR15, R21.reuse ;  /* 0x00000000150f72ca */ /* 0x040fe400000e0000 */
[----:B------:R-:W-:Y:S02]  /*148a0*/  LOP3.LUT R0, R0, 0x2000000, RZ, 0xfc, !PT ;  /* 0x0200000000007812 */ /* 0x000fe400078efcff */
[----:B------:R-:W-:Y:S01]  /*148b0*/  R2UR UR47, R21 ;  /* 0x00000000152f72ca */ /* 0x000fe200000e0000 */
[----:B------:R-:W-:Y:S01]  /*148c0*/  WARPGROUP.ARRIVE ;  /* 0x00000000000079c5 */ /* 0x000fe20000000000 */
[C---:B------:R-:W-:Y:S01]  /*148d0*/  R2UR UR19, R141.reuse ;  /* 0x000000008d1372ca */ /* 0x040fe200000e0000 */
[----:B------:R-:W-:Y:S01]  /*148e0*/  IMAD R20, R14, 0x600, R0 ;  /* 0x000006000e147824 */ /* 0x000fe200078e0200 */
[C---:B------:R-:W-:Y:S02]  /*148f0*/  R2UR UR23, R141.reuse ;  /* 0x000000008d1772ca */ /* 0x040fe400000e0000 */
[----:B------:R-:W-:Y:S01]  /*14900*/  R2UR UR27, R141 ;  /* 0x000000008d1b72ca */ /* 0x000fe200000e0000 */
[C---:B------:R-:W-:Y:S01]  /*14910*/  VIADD R140, R20.reuse, 0x40 ;  /* 0x00000040148c7836 */ /* 0x040fe20000000000 */
[----:B------:R-:W-:-:S02]  /*14920*/  R2UR UR14, R20 ;  /* 0x00000000140e72ca */ /* 0x000fc400000e0000 */
[C---:B------:R-:W-:Y:S02]  /*14930*/  R2UR UR31, R141.reuse ;  /* 0x000000008d1f72ca */ /* 0x040fe400000e0000 */
[----:B------:R-:W-:Y:S01]  /*14940*/  R2UR UR18, R140 ;  /* 0x000000008c1272ca */ /* 0x000fe200000e0000 */
[----:B------:R-:W-:Y:S01]  /*14950*/  VIADD R140, R20, 0x80 ;  /* 0x00000080148c7836 */ /* 0x000fe20000000000 */
[C---:B------:R-:W-:Y:S02]  /*14960*/  R2UR UR35, R141.reuse ;  /* 0x000000008d2372ca */ /* 0x040fe400000e0000 */
[----:B------:R-:W-:Y:S02]  /*14970*/  R2UR UR43, R141 ;  /* 0x000000008d2b72ca */ /* 0x000fe400000e0000 */
[----:B------:R-:W-:Y:S01]  /*14980*/  R2UR UR22, R140 ;  /* 0x000000008c1672ca */ /* 0x000fe200000e0000 */
[----:B------:R-:W-:-:S05]  /*14990*/  VIADD R140, R20, 0xc0 ;  /* 0x000000c0148c7836 */ /* 0x000fca0000000000 */
[----:B------:R-:W-:Y:S01]  /*149a0*/  R2UR UR26, R140 ;  /* 0x000000008c1a72ca */ /* 0x000fe200000e0000 */
[----:B------:R-:W-:-:S05]  /*149b0*/  VIADD R140, R20, 0x100 ;  /* 0x00000100148c7836 */ /* 0x000fca0000000000 */
[----:B------:R-:W-:Y:S01]  /*149c0*/  R2UR UR30, R140 ;  /* 0x000000008c1e72ca */ /* 0x000fe200000e0000 */
[----:B------:R-:W-:-:S05]  /*149d0*/  VIADD R140, R20, 0x140 ;  /* 0x00000140148c7836 */ /* 0x000fca0000000000 */
[----:B------:R-:W-:Y:S01]  /*149e0*/  R2UR UR34, R140 ;  /* 0x000000008c2272ca */ /* 0x000fe200000e0000 */
[C---:B------:R-:W-:Y:S02]  /*149f0*/  VIADD R140, R20.reuse, 0x180 ;  /* 0x00000180148c7836 */ /* 0x040fe40000000000 */
[----:B------:R-:W-:Y:S02]  /*14a00*/  VIADD R20, R20, 0x1c0 ;  /* 0x000001c014147836 */ /* 0x000fe40000000000 */
[----:B------:R-:W-:Y:S01]  /*14a10*/  IMAD.MOV.U32 R21, RZ, RZ, 0x40000040 ;  /* 0x40000040ff157424 */ /* 0x000fe200078e00ff */
[----:B------:R-:W-:Y:S02]  /*14a20*/  R2UR UR42, R140 ;  /* 0x000000008c2a72ca */ /* 0x000fe400000e0000 */
[----:B------:R-:W-:Y:S02]  /*14a30*/  R2UR UR46, R20 ;  /* 0x00000000142e72ca */ /* 0x000fe400000e0000 */
[----:B------:R-:W-:Y:S01]  /*14a40*/  R2UR UR13, R21 ;  /* 0x00000000150d72ca */ /* 0x000fe200000e0000 */
[----:B------:R-:W-:-:S05]  /*14a50*/  IMAD.MOV.U32 R141, RZ, RZ, 0x40000040 ;  /* 0x40000040ff8d7424 */ /* 0x000fca00078e00ff */
[----:B------:R-:W-:Y:S01]  /*14a60*/  R2UR UR17, R141 ;  /* 0x000000008d1172ca */ /* 0x000fe200000e0000 */
[----:B------:R-:W-:-:S05]  /*14a70*/  IMAD.MOV.U32 R141, RZ, RZ, 0x40000040 ;  /* 0x40000040ff8d7424 */ /* 0x000fca00078e00ff */
[----:B------:R-:W-:Y:S02]  /*14a80*/  R2UR UR21, R141 ;  /* 0x000000008d1572ca */ /* 0x000fe400000e0000 */
[----:B--2---:R-:W-:Y:S01]  /*14a90*/  LOP3.LUT R20, R6, 0x10000, RZ, 0xfc, !PT ;  /* 0x0001000006147812 */ /* 0x004fe200078efcff */
[----:B------:R-:W-:Y:S01]  /*14aa0*/  IMAD.MOV.U32 R141, RZ, RZ, 0x40000040 ;  /* 0x40000040ff8d7424 */ /* 0x000fe200078e00ff */
[----:B------:R-:W2:Y:S02]  /*14ab0*/  LDL R6, [R1+0x40] ;  /* 0x0000400001067983 */ /* 0x000ea40000100800 */
[----:B------:R-:W-:-:S13]  /*14ac0*/  R2UR UR12, R20 ;  /* 0x00000000140c72ca */ /* 0x000fda00000e0000 */
[----:B------:R-:W-:Y:S01]  /*14ad0*/  HGMMA.64x96x16.F32 R88, gdesc[UR12].tnspB, R88, gsb0 ;  /* 0x416000000c5879f0 */ /* 0x000fe20008000858 */
[----:B------:R-:W-:-:S05]  /*14ae0*/  VIADD R140, R20, 0x2 ;  /* 0x00000002148c7836 */ /* 0x000fca0000000000 */
[----:B------:R-:W-:Y:S01]  /*14af0*/  R2UR UR16, R140 ;  /* 0x000000008c1072ca */ /* 0x000fe200000e0000 */
[----:B------:R-:W-:Y:S01]  /*14b00*/  VIADD R140, R20, 0x4 ;  /* 0x00000004148c7836 */ /* 0x000fe20000000000 */
[----:B------:R-:W-:Y:S02]  /*14b10*/  WARPGROUP.DEPBAR.LE gsb0, 0x0 ;  /* 0x00008000000079c5 */ /* 0x000fe40000010000 */
[----:B------:R-:W-:-:S09]  /*14b20*/  WARPGROUP.ARRIVE ;  /* 0x00000000000079c5 */ /* 0x000fd20000000000 */
[----:B------:R-:W-:Y:S01]  /*14b30*/  HGMMA.64x96x16.F32 R88, gdesc[UR16].tnspB, R88, gsb0 ;  /* 0x41600000105879f0 */ /* 0x000fe20008000858 */
[----:B------:R-:W-:Y:S01]  /*14b40*/  R2UR UR20, R140 ;  /* 0x000000008c1472ca */ /* 0x000fe200000e0000 */
        /* <DEDUP_REMOVED lines=33> */
[----:B------:R-:W-:Y:S03]  /*14d60*/  HGMMA.64x96x16.F32 R88, gdesc[UR40].tnspB, R88, gsb0 ;  /* 0x41600000285879f0 */ /* 0x000fe60008000858 */
[----:B------:R-:W0:Y:S01]  /*14d70*/  S2R R154, SR_TID.X ;  /* 0x00000000009a7919 */ /* 0x000e220000002100 */
[----:B------:R-:W-:Y:S01]  /*14d80*/  IMAD.SHL.U32 R141, R4, 0x80, RZ ;  /* 0x00000080048d7824 */ /* 0x000fe200078e00ff */
[----:B------:R-:W-:Y:S02]  /*14d90*/  WARPGROUP.DEPBAR.LE gsb0, 0x0 ;  /* 0x00008000000079c5 */ /* 0x000fe40000010000 */
[----:B------:R-:W-:-:S06]  /*14da0*/  WARPGROUP.ARRIVE ;  /* 0x00000000000079c5 */ /* 0x000fcc0000000000 */
[----:B------:R-:W-:Y:S01]  /*14db0*/  HGMMA.64x96x16.F32 R88, gdesc[UR44].tnspB, R88, gsb0 ;  /* 0x416000002c5879f0 */ /* 0x000fe20008000858 */
[----:B0-----:R-:W-:Y:S02]  /*14dc0*/  SHF.R.U32.HI R0, RZ, 0x7, R154 ;  /* 0x00000007ff007819 */ /* 0x001fe4000001169a */
[----:B------:R-:W-:-:S03]  /*14dd0*/  ISETP.GE.U32.AND P2, PT, R154, 0x180, PT ;  /* 0x000001809a00780c */ /* 0x000fc60003f46070 */
[----:B------:R-:W-:-:S05]  /*14de0*/  VIADD R0, R0, 0x9 ;  /* 0x0000000900007836 */ /* 0x000fca0000000000 */
[----:B------:R-:W-:Y:S01]  /*14df0*/  SEL R0, R0, 0x9, !P2 ;  /* 0x0000000900007807 */ /* 0x000fe20005000000 */
[----:B------:R-:W-:Y:S01]  /*14e00*/  @!P1 IMAD R3, R17, 0x8, R2 ;  /* 0x0000000811039824 */ /* 0x000fe200078e0202 */
[----:B------:R-:W-:-:S03]  /*14e10*/  ULOP3.LUT UR10, URZ, UR7, URZ, 0x33, !UPT ;  /* 0x000000073f0a7292 */ /* 0x000fc6000f8e333f */
[----:B------:R-:W-:-:S05]  /*14e20*/  @!P1 VIADD R3, R3, 0x2d840 ;  /* 0x0002d84003039836 */ /* 0x000fca0000000000 */
[----:B------:R-:W-:Y:S01]  /*14e30*/  @!P1 PRMT R3, RZ, 0x654, R3 ;  /* 0x00000654ff039816 */ /* 0x000fe20000000003 */
[----:B------:R-:W-:Y:S02]  /*14e40*/  WARPGROUP.DEPBAR.LE gsb0, 0x0 ;  /* 0x00008000000079c5 */ /* 0x000fe40000010000 */
[----:B------:R3:W-:Y:S06]  /*14e50*/  BAR.ARV R0, 0x100 ;  /* 0x000400000000751d */ /* 0x0007ec0000002000 */
[----:B------:R0:W-:Y:S01]  /*14e60*/  @!P1 SYNCS.ARRIVE.TRANS64.RED.A1T0 RZ, [R3+URZ], RZ ;  /* 0x000000ff03ff99a7 */ /* 0x0001e2000810043f */
[----:B---3--:R-:W-:-:S05]  /*14e70*/  IADD3 R0, R143, 0x1, -R141 ;  /* 0x000000018f007810 */ /* 0x008fca0007ffe88d */
[----:B--2---:R-:W-:-:S04]  /*14e80*/  IMAD.IADD R0, R0, 0x1, -R6 ;  /* 0x0000000100007824 */ /* 0x004fc800078e0a06 */
[----:B------:R-:W-:-:S04]  /*14e90*/  IMAD R6, R136, -0x2, R0 ;  /* 0xfffffffe88067824 */ /* 0x000fc800078e0200 */
[C---:B------:R-:W-:Y:S02]  /*14ea0*/  VIADD R140, R6.reuse, UR8 ;  /* 0x00000008068c7c36 */ /* 0x040fe40008000000 */
[----:B------:R-:W-:Y:S02]  /*14eb0*/  VIADD R6, R6, UR10 ;  /* 0x0000000a06067c36 */ /* 0x000fe40008000000 */
[C---:B0-----:R-:W-:Y:S02]  /*14ec0*/  IMAD.IADD R3, R155.reuse, 0x1, R140 ;  /* 0x000000019b037824 */ /* 0x041fe400078e028c */
        /* <DEDUP_REMOVED lines=13> */
.L_x_1277:
[----:B------:R-:W-:-:S05]  /*14fa0*/  IMAD.U32 R143, RZ, RZ, UR5 ;  /* 0x00000005ff8f7e24 */ /* 0x000fca000f8e00ff */
[----:B------:R-:W-:-:S13]  /*14fb0*/  ISETP.NE.AND P2, PT, R143, 0x1, PT ;  /* 0x000000018f00780c */ /* 0x000fda0003f45270 */
[----:B------:R-:W0:Y:S02]  /*14fc0*/  @P2 LDC.64 R20, c[0x0][0x9e8] ;  /* 0x00027a00ff142b82 */ /* 0x000e240000000a00 */
[----:B0-----:R-:W-:-:S04]  /*14fd0*/  @P2 IMAD.HI.U32 R154, R10, R20, RZ ;  /* 0x000000140a9a2227 */ /* 0x001fc800078e00ff */
[----:B------:R-:W-:Y:S01]  /*14fe0*/  IMAD.MOV.U32 R20, RZ, RZ, R10 ;  /* 0x000000ffff147224 */ /* 0x000fe200078e000a */
[----:B------:R-:W-:-:S07]  /*14ff0*/  @P2 SHF.R.U32.HI R20, RZ, R21, R154 ;  /* 0x00000015ff142219 */ /* 0x000fce000001169a */
.L_x_1278:
[----:B------:R-:W-:Y:S05]  /*15000*/  BSYNC B0 ;  /* 0x0000000000007941 */ /* 0x000fea0003800000 */
.L_x_1276:
[----:B------:R-:W-:-:S04]  /*15010*/  IMAD R20, R20, R143, -R141 ;  /* 0x0000008f14147224 */ /* 0x000fc800078e0a8d */
[----:B------:R-:W-:-:S05]  /*15020*/  IMAD R20, R136, -0x2, R20 ;  /* 0xfffffffe88147824 */ /* 0x000fca00078e0214 */
[----:B------:R-:W-:Y:S02]  /*15030*/  VIMNMX R0, R0, R20, !PT ;  /* 0x0000001400007248 */ /* 0x000fe40007fe0100 */
[----:B------:R-:W-:-:S07]  /*15040*/  VIADDMNMX R3, R20, R143, R3, PT ;  /* 0x0000008f14037246 */ /* 0x000fce0003800103 */
.L_x_1275:
        /* <DEDUP_REMOVED lines=112> */
.L_x_1281:
[----:B------:R-:W-:Y:S02]  /*15750*/  IMAD.U32 R0, RZ, RZ, UR5 ;  /* 0x00000005ff007e24 */ /* 0x000fe4000f8e00ff */
[----:B------:R-:W-:-:S03]  /*15760*/  IMAD.MOV.U32 R3, RZ, RZ, R11 ;  /* 0x000000ffff037224 */ /* 0x000fc600078e000b */
[----:B------:R-:W-:-:S13]  /*15770*/  ISETP.NE.AND P3, PT, R0, 0x1, PT ;  /* 0x000000010000780c */ /* 0x000fda0003f65270 */
[----:B------:R-:W0:Y:S02]  /*15780*/  @P3 LDC.64 R20, c[0x0][0x9e8] ;  /* 0x00027a00ff143b82 */ /* 0x000e240000000a00 */
[----:B0-----:R-:W-:-:S05]  /*15790*/  @P3 IMAD.HI.U32 R20, R11, R20, RZ ;  /* 0x000000140b143227 */ /* 0x001fca00078e00ff */
[----:B------:R-:W-:-:S07]  /*157a0*/  @P3 SHF.R.U32.HI R3, RZ, R21, R20 ;  /* 0x00000015ff033219 */ /* 0x000fce0000011614 */
.L_x_1282:
[----:B------:R-:W-:Y:S05]  /*157b0*/  BSYNC B0 ;  /* 0x0000000000007941 */ /* 0x000fea0003800000 */
.L_x_1280:
[----:B------:R-:W-:-:S04]  /*157c0*/  IMAD R141, R3, R0, -R141 ;  /* 0x00000000038d7224 */ /* 0x000fc800078e0a8d */
[----:B------:R-:W-:-:S05]  /*157d0*/  IMAD R141, R136, -0x2, R141 ;  /* 0xfffffffe888d7824 */ /* 0x000fca00078e028d */
[----:B------:R-:W-:Y:S02]  /*157e0*/  VIMNMX R6, R6, R141, !PT ;  /* 0x0000008d06067248 */ /* 0x000fe40007fe0100 */
[----:B------:R-:W-:-:S07]  /*157f0*/  VIADDMNMX R140, R141, R0, R140, PT ;  /* 0x000000008d8c7246 */ /* 0x000fce000380018c */
.L_x_1279:
        /* <DEDUP_REMOVED lines=67> */
[C---:B------:R-:W-:Y:S01]  /*15c30*/  ISETP.GT.AND P4, PT, R6.reuse, 0x11, P2 ;  /* 0x000000110600780c */ /* 0x040fe20001784270 */
        /* <DEDUP_REMOVED lines=9> */
[----:B------:R-:W-:Y:S01]  /*15cd0*/  FSEL R34, R34, -INF , !P3 ;  /* 0xff80000022227808 */ /* 0x000fe20005800000 */
[-C--:B------:R-:W-:Y:S01]  /*15ce0*/  FFMA.FTZ R44, R44, R0.reuse, -R9 ;  /* 0x000000002c2c7223 */ /* 0x080fe20000010809 */
[C---:B------:R-:W-:Y:S01]  /*15cf0*/  ISETP.GT.AND P4, PT, R6.reuse, 0x19, P2 ;  /* 0x000000190600780c */ /* 0x040fe20001784270 */
[----:B------:R-:W-:Y:S01]  /*15d00*/  MUFU.EX2 R33, R33 ;  /* 0x0000002100217308 */ /* 0x000fe20000000800 */
[----:B------:R-:W-:Y:S01]  /*15d10*/  ISETP.GT.AND P3, PT, R6, 0x18, P2 ;  /* 0x000000180600780c */ /* 0x000fe20001764270 */
[----:B-1----:R-:W-:Y:S01]  /*15d20*/  FADD.FTZ R5, R25, R5 ;  /* 0x0000000519057221 */ /* 0x002fe20000010000 */
[C---:B------:R-:W-:Y:S01]  /*15d30*/  ISETP.LT.OR P4, PT, R140.reuse, 0x1a, P4 ;  /* 0x0000001a8c00780c */ /* 0x040fe20002781670 */
[-CC-:B------:R-:W-:Y:S01]  /*15d40*/  FFMA.FTZ R45, R45, R0.reuse, -R9.reuse ;  /* 0x000000002d2d7223 */ /* 0x180fe20000010809 */
[----:B------:R-:W-:Y:S01]  /*15d50*/  ISETP.LT.OR P3, PT, R140, 0x19, P3 ;  /* 0x000000198c00780c */ /* 0x000fe20001f61670 */
[-CC-:B------:R-:W-:Y:S01]  /*15d60*/  FFMA.FTZ R48, R48, R0.reuse, -R9.reuse ;  /* 0x0000000030307223 */ /* 0x180fe20000010809 */
[----:B------:R-:W-:Y:S01]  /*15d70*/  FSEL R39, R39, -INF , !P4 ;  /* 0xff80000027277808 */ /* 0x000fe20006000000 */
[----:B------:R-:W-:Y:S01]  /*15d80*/  MUFU.EX2 R37, R37 ;  /* 0x0000002500257308 */ /* 0x000fe20000000800 */
        /* <DEDUP_REMOVED lines=9> */
[-CC-:B------:R-:W-:Y:S01]  /*15e20*/  FFMA.FTZ R56, R56, R0.reuse, -R9.reuse ;  /* 0x0000000038387223 */ /* 0x180fe20000010809 */
[----:B------:R-:W-:Y:S01]  /*15e30*/  FSEL R43, R43, -INF , !P4 ;  /* 0xff8000002b2b7808 */ /* 0x000fe20006000000 */
[-CC-:B------:R-:W-:Y:S01]  /*15e40*/  FFMA.FTZ R57, R57, R0.reuse, -R9.reuse ;  /* 0x0000000039397223 */ /* 0x180fe20000010809 */
[----:B------:R-:W-:Y:S01]  /*15e50*/  FSEL R42, R42, -INF , !P3 ;  /* 0xff8000002a2a7808 */ /* 0x000fe20005800000 */
[-CC-:B------:R-:W-:Y:S01]  /*15e60*/  FFMA.FTZ R60, R60, R0.reuse, -R9.reuse ;  /* 0x000000003c3c7223 */ /* 0x180fe20000010809 */
[C---:B------:R-:W-:Y:S01]  /*15e70*/  ISETP.GT.AND P4, PT, R6.reuse, 0x29, P2 ;  /* 0x000000290600780c */ /* 0x040fe20001784270 */
[----:B------:R-:W-:Y:S01]  /*15e80*/  MUFU.EX2 R41, R41 ;  /* 0x0000002900297308 */ /* 0x000fe20000000800 */
[----:B------:R-:W-:Y:S01]  /*15e90*/  ISETP.GT.AND P3, PT, R6, 0x28, P2 ;  /* 0x000000280600780c */ /* 0x000fe20001764270 */
[-CC-:B------:R-:W-:Y:S01]  /*15ea0*/  FFMA.FTZ R61, R61, R0.reuse, -R9.reuse ;  /* 0x000000003d3d7223 */ /* 0x180fe20000010809 */
[----:B------:R-:W-:Y:S01]  /*15eb0*/  ISETP.LT.OR P4, PT, R140, 0x2a, P4 ;  /* 0x0000002a8c00780c */ /* 0x000fe20002781670 */
[-CC-:B------:R-:W-:Y:S01]  /*15ec0*/  FFMA.FTZ R64, R64, R0.reuse, -R9.reuse ;  /* 0x0000000040407223 */ /* 0x180fe20000010809 */
[----:B------:R-:W-:Y:S01]  /*15ed0*/  ISETP.LT.OR P3, PT, R140, 0x29, P3 ;  /* 0x000000298c00780c */ /* 0x000fe20001f61670 */
[-CC-:B------:R-:W-:Y:S01]  /*15ee0*/  FFMA.FTZ R65, R65, R0.reuse, -R9.reuse ;  /* 0x0000000041417223 */ /* 0x180fe20000010809 */
[----:B------:R-:W-:Y:S01]  /*15ef0*/  FSEL R47, R47, -INF , !P4 ;  /* 0xff8000002f2f7808 */ /* 0x000fe20006000000 */
[----:B------:R-:W-:Y:S01]  /*15f00*/  MUFU.EX2 R44, R44 ;  /* 0x0000002c002c7308 */ /* 0x000fe20000000800 */
        /* <DEDUP_REMOVED lines=18> */
[C---:B------:R-:W-:Y:S01]  /*16030*/  ISETP.LT.OR P4, PT, R140.reuse, 0x3a, P4 ;  /* 0x0000003a8c00780c */ /* 0x040fe20002781670 */
[-CC-:B------:R-:W-:Y:S01]  /*16040*/  FFMA.FTZ R81, R81, R0.reuse, -R9.reuse ;  /* 0x0000000051517223 */ /* 0x180fe20000010809 */
[----:B------:R-:W-:Y:S01]  /*16050*/  ISETP.LT.OR P3, PT, R140, 0x39, P3 ;  /* 0x000000398c00780c */ /* 0x000fe20001f61670 */
[-CC-:B------:R-:W-:Y:S01]  /*16060*/  FFMA.FTZ R84, R84, R0.reuse, -R9.reuse ;  /* 0x0000000054547223 */ /* 0x180fe20000010809 */
[----:B------:R-:W-:Y:S01]  /*16070*/  FSEL R55, R55, -INF , !P4 ;  /* 0xff80000037377808 */ /* 0x000fe20006000000 */
[----:B------:R-:W-:Y:S01]  /*16080*/  MUFU.EX2 R52, R52 ;  /* 0x0000003400347308 */ /* 0x000fe20000000800 */
[----:B------:R-:W-:Y:S01]  /*16090*/  FSEL R54, R54, -INF , !P3 ;  /* 0xff80000036367808 */ /* 0x000fe20005800000 */
[----:B------:R-:W-:Y:S01]  /*160a0*/  FFMA.FTZ R9, R85, R0, -R9 ;  /* 0x0000000055097223 */ /* 0x000fe20000010809 */
[----:B------:R-:W-:-:S02]  /*160b0*/  ISETP.GT.AND P4, PT, R6, 0x41, P2 ;  /* 0x000000410600780c */ /* 0x000fc40001784270 */
[----:B------:R-:W-:Y:S02]  /*160c0*/  ISETP.GT.AND P3, PT, R6, 0x40, P2 ;  /* 0x000000400600780c */ /* 0x000fe40001764270 */
[C---:B------:R-:W-:Y:S01]  /*160d0*/  ISETP.LT.OR P4, PT, R140.reuse, 0x42, P4 ;  /* 0x000000428c00780c */ /* 0x040fe20002781670 */
[----:B------:R-:W-:Y:S01]  /*160e0*/  MUFU.EX2 R53, R53 ;  /* 0x0000003500357308 */ /* 0x000fe20000000800 */
[----:B------:R-:W-:Y:S02]  /*160f0*/  ISETP.LT.OR P3, PT, R140, 0x41, P3 ;  /* 0x000000418c00780c */ /* 0x000fe40001f61670 */
[----:B------:R-:W-:Y:S02]  /*16100*/  FSEL R59, R59, -INF , !P4 ;  /* 0xff8000003b3b7808 */ /* 0x000fe40006000000 */
[----:B------:R-:W-:Y:S02]  /*16110*/  FSEL R58, R58, -INF , !P3 ;  /* 0xff8000003a3a7808 */ /* 0x000fe40005800000 */
[C---:B------:R-:W-:Y:S01]  /*16120*/  ISETP.GT.AND P4, PT, R6.reuse, 0x49, P2 ;  /* 0x000000490600780c */ /* 0x040fe20001784270 */
[----:B------:R-:W-:Y:S01]  /*16130*/  MUFU.EX2 R56, R56 ;  /* 0x0000003800387308 */ /* 0x000fe20000000800 */
[----:B------:R-:W-:-:S02]  /*16140*/  ISETP.GT.AND P3, PT, R6, 0x48, P2 ;  /* 0x000000480600780c */ /* 0x000fc40001764270 */
[C---:B------:R-:W-:Y:S02]  /*16150*/  ISETP.LT.OR P4, PT, R140.reuse, 0x4a, P4 ;  /* 0x0000004a8c00780c */ /* 0x040fe40002781670 */
[----:B------:R-:W-:Y:S02]  /*16160*/  ISETP.LT.OR P3, PT, R140, 0x49, P3 ;  /* 0x000000498c00780c */ /* 0x000fe40001f61670 */
[----:B------:R-:W-:Y:S01]  /*16170*/  FSEL R63, R63, -INF , !P4 ;  /* 0xff8000003f3f7808 */ /* 0x000fe20006000000 */
[----:B------:R-:W-:Y:S01]  /*16180*/  MUFU.EX2 R57, R57 ;  /* 0x0000003900397308 */ /* 0x000fe20000000800 */
[----:B------:R-:W-:Y:S02]  /*16190*/  FSEL R62, R62, -INF , !P3 ;  /* 0xff8000003e3e7808 */ /* 0x000fe40005800000 */
[C---:B------:R-:W-:Y:S02]  /*161a0*/  ISETP.GT.AND P4, PT, R6.reuse, 0x51, P2 ;  /* 0x000000510600780c */ /* 0x040fe40001784270 */
[----:B------:R-:W-:-:S02]  /*161b0*/  ISETP.GT.AND P3, PT, R6, 0x50, P2 ;  /* 0x000000500600780c */ /* 0x000fc40001764270 */
        /* <DEDUP_REMOVED lines=28> */
[C---:B------:R-:W-:Y:S02]  /*16380*/  ISETP.GT.AND P4, PT, R6.reuse, RZ, P2 ;  /* 0x000000ff0600720c */ /* 0x040fe40001784270 */
[----:B------:R-:W-:-:S02]  /*16390*/  ISETP.GT.AND P3, PT, R6, 0x70, P2 ;  /* 0x000000700600780c */ /* 0x000fc40001764270 */
[C---:B------:R-:W-:Y:S01]  /*163a0*/  ISETP.LT.OR P4, PT, R140.reuse, 0x1, P4 ;  /* 0x000000018c00780c */ /* 0x040fe20002781670 */
[----:B------:R-:W-:Y:S01]  /*163b0*/  MUFU.EX2 R72, R72 ;  /* 0x0000004800487308 */ /* 0x000fe20000000800 */
[----:B------:R-:W-:Y:S02]  /*163c0*/  ISETP.LT.OR P3, PT, R140, 0x71, P3 ;  /* 0x000000718c00780c */ /* 0x000fe40001f61670 */
[----:B------:R-:W-:Y:S02]  /*163d0*/  FSEL R21, R26, -INF , !P4 ;  /* 0xff8000001a157808 */ /* 0x000fe40006000000 */
[----:B------:R-:W-:Y:S02]  /*163e0*/  FSEL R82, R82, -INF , !P3 ;  /* 0xff80000052527808 */ /* 0x000fe40005800000 */
[C---:B------:R-:W-:Y:S01]  /*163f0*/  ISETP.GT.AND P3, PT, R6.reuse, 0x71, P2 ;  /* 0x000000710600780c */ /* 0x040fe20001764270 */
[----:B------:R-:W0:Y:S01]  /*16400*/  MUFU.EX2 R26, R28 ;  /* 0x0000001c001a7308 */ /* 0x000e220000000800 */
[----:B------:R-:W-:-:S02]  /*16410*/  ISETP.GT.AND P4, PT, R6, 0x78, P2 ;  /* 0x000000780600780c */ /* 0x000fc40001784270 */
[----:B------:R-:W-:Y:S02]  /*16420*/  ISETP.GT.AND P2, PT, R6, 0x79, P2 ;  /* 0x000000790600780c */ /* 0x000fe40001744270 */
[----:B------:R-:W-:Y:S02]  /*16430*/  FMNMX.FTZ R6, R21, R8, !PT ;  /* 0x0000000815067209 */ /* 0x000fe40007810000 */
[C---:B------:R-:W-:Y:S01]  /*16440*/  ISETP.LT.OR P3, PT, R140.reuse, 0x72, P3 ;  /* 0x000000728c00780c */ /* 0x040fe20001f61670 */
[----:B------:R-:W-:Y:S01]  /*16450*/  MUFU.EX2 R73, R73 ;  /* 0x0000004900497308 */ /* 0x000fe20000000800 */
[----:B------:R-:W-:Y:S02]  /*16460*/  FMNMX.FTZ R6, R27, R6, !PT ;  /* 0x000000061b067209 */ /* 0x000fe40007810000 */
[----:B------:R-:W-:Y:S02]  /*16470*/  ISETP.LT.OR P4, PT, R140, 0x79, P4 ;  /* 0x000000798c00780c */ /* 0x000fe40002781670 */
[----:B------:R-:W-:-:S02]  /*16480*/  FMNMX.FTZ R6, R30, R6, !PT ;  /* 0x000000061e067209 */ /* 0x000fc40007810000 */
[----:B------:R-:W-:Y:S01]  /*16490*/  FSEL R83, R83, -INF , !P3 ;  /* 0xff80000053537808 */ /* 0x000fe20005800000 */
[----:B------:R-:W-:Y:S01]  /*164a0*/  MUFU.EX2 R76, R76 ;  /* 0x0000004c004c7308 */ /* 0x000fe20000000800 */
[----:B------:R-:W-:Y:S01]  /*164b0*/  FMNMX.FTZ R6, R31, R6, !PT ;  /* 0x000000061f067209 */ /* 0x000fe20007810000 */
[----:B0-----:R-:W-:Y:S01]  /*164c0*/  FADD.FTZ R5, R26, R5 ;  /* 0x000000051a057221 */ /* 0x001fe20000010000 */
[----:B------:R-:W-:Y:S02]  /*164d0*/  ISETP.LT.OR P2, PT, R140, 0x7a, P2 ;  /* 0x0000007a8c00780c */ /* 0x000fe40001741670 */
[----:B------:R-:W-:Y:S02]  /*164e0*/  FMNMX.FTZ R6, R34, R6, !PT ;  /* 0x0000000622067209 */ /* 0x000fe40007810000 */
[----:B------:R-:W-:Y:S01]  /*164f0*/  FSEL R86, R86, -INF , !P4 ;  /* 0xff80000056567808 */ /* 0x000fe20006000000 */
[----:B------:R-:W-:Y:S01]  /*16500*/  MUFU.EX2 R77, R77 ;  /* 0x0000004d004d7308 */ /* 0x000fe20000000800 */
[----:B------:R-:W-:-:S02]  /*16510*/  FMNMX.FTZ R6, R35, R6, !PT ;  /* 0x0000000623067209 */ /* 0x000fc40007810000 */
[----:B------:R-:W-:Y:S02]  /*16520*/  FSEL R87, R87, -INF , !P2 ;  /* 0xff80000057577808 */ /* 0x000fe40005000000 */
[----:B------:R-:W-:Y:S02]  /*16530*/  FMNMX.FTZ R6, R38, R6, !PT ;  /* 0x0000000626067209 */ /* 0x000fe40007810000 */
[----:B------:R-:W-:Y:S01]  /*16540*/  F2FP.F16.F32.PACK_AB R26, R29, R26 ;  /* 0x0000001a1d1a723e */ /* 0x000fe200000000ff */
[----:B------:R-:W-:Y:S01]  /*16550*/  MUFU.EX2 R80, R80 ;  /* 0x0000005000507308 */ /* 0x000fe20000000800 */
[----:B------:R-:W-:Y:S02]  /*16560*/  FMNMX.FTZ R6, R39, R6, !PT ;  /* 0x0000000627067209 */ /* 0x000fe40007810000 */
[----:B------:R-:W-:Y:S02]  /*16570*/  F2FP.F16.F32.PACK_AB R24, R25, R24 ;  /* 0x000000181918723e */ /* 0x000fe400000000ff */
        /* <DEDUP_REMOVED lines=64> */
[-CC-:B0-----:R-:W-:Y:S01]  /*16980*/  FFMA.FTZ R27, R35, R0.reuse, -R5.reuse ;  /* 0x00000000231b7223 */ /* 0x181fe20000010805 */
[----:B------:R-:W-:Y:S01]  /*16990*/  FSEL R35, R6, RZ, P2 ;  /* 0x000000ff06237208 */ /* 0x000fe20001000000 */
[----:B------:R-:W-:-:S05]  /*169a0*/  FFMA.FTZ R25, R34, R0, -R5 ;  /* 0x0000000022197223 */ /* 0x000fca0000010805 */
[----:B------:R-:W0:Y:S01]  /*169b0*/  MUFU.EX2 R24, R32 ;  /* 0x0000002000187308 */ /* 0x000e220000000800 */
        /* <DEDUP_REMOVED lines=16> */
[-C--:B------:R-:W-:Y:S01]  /*16ac0*/  FFMA.FTZ R43, R46, R0.reuse, -R5 ;  /* 0x000000002e2b7223 */ /* 0x080fe20000010805 */
        /* <DEDUP_REMOVED lines=20> */
[----:B0-----:R-:W-:-:S02]  /*16c10*/  F2FP.F16.F32.PACK_AB R27, R34, R31 ;  /* 0x0000001f221b723e */ /* 0x001fc400000000ff */
[----:B------:R-:W-:Y:S01]  /*16c20*/  FADD.FTZ R29, R34, R29 ;  /* 0x0000001d221d7221 */ /* 0x000fe20000010000 */
[C---:B------:R-:W-:Y:S01]  /*16c30*/  FADD.FTZ R33, R45.reuse, R30 ;  /* 0x0000001e2d217221 */ /* 0x040fe20000010000 */
[----:B------:R-:W-:Y:S01]  /*16c40*/  F2FP.F16.F32.PACK_AB R30, R45, R44 ;  /* 0x0000002c2d1e723e */ /* 0x000fe200000000ff */
[----:B------:R-:W0:Y:S01]  /*16c50*/  MUFU.EX2 R43, R43 ;  /* 0x0000002b002b7308 */ /* 0x000e220000000800 */
[----:B-1----:R-:W-:Y:S01]  /*16c60*/  FADD.FTZ R29, R36, R29 ;  /* 0x0000001d241d7221 */ /* 0x002fe20000010000 */
[----:B--2---:R1:W-:Y:S06]  /*16c70*/  STSM.16.M88.4 [R141], R24 ;  /* 0x000000188d007844 */ /* 0x0043ec0000000200 */
[----:B------:R2:W4:Y:S01]  /*16c80*/  MUFU.EX2 R32, R48 ;  /* 0x0000003000207308 */ /* 0x0005220000000800 */
[----:B---3--:R-:W-:-:S07]  /*16c90*/  FADD.FTZ R29, R42, R29 ;  /* 0x0000001d2a1d7221 */ /* 0x008fce0000010000 */
[----:B------:R-:W3:Y:S01]  /*16ca0*/  MUFU.EX2 R46, R46 ;  /* 0x0000002e002e7308 */ /* 0x000ee20000000800 */
[----:B0-----:R-:W-:Y:S01]  /*16cb0*/  FADD.FTZ R29, R43, R29 ;  /* 0x0000001d2b1d7221 */ /* 0x001fe20000010000 */
[----:B--2---:R-:W-:-:S06]  /*16cc0*/  FFMA.FTZ R48, R62, R0, -R5 ;  /* 0x000000003e307223 */ /* 0x004fcc0000010805 */
[----:B------:R-:W0:Y:S01]  /*16cd0*/  MUFU.EX2 R35, R35 ;  /* 0x0000002300237308 */ /* 0x000e220000000800 */
[----:B----4-:R-:W-:-:S07]  /*16ce0*/  FADD.FTZ R40, R32, R33 ;  /* 0x0000002120287221 */ /* 0x010fce0000010000 */
        /* <DEDUP_REMOVED lines=9> */
[----:B------:R-:W4:Y:S01]  /*16d80*/  MUFU.EX2 R47, R47 ;  /* 0x0000002f002f7308 */ /* 0x000f220000000800 */
        /* <DEDUP_REMOVED lines=11> */
[----:B----4-:R-:W-:-:S07]  /*16e40*/  FADD.FTZ R33, R47, R33 ;  /* 0x000000212f217221 */ /* 0x010fce0000010000 */
[----:B------:R-:W2:Y:S01]  /*16e50*/  MUFU.EX2 R20, R66 ;  /* 0x0000004200147308 */ /* 0x000ea20000000800 */
[----:B------:R-:W-:Y:S01]  /*16e60*/  FADD.FTZ R41, R61, R34 ;  /* 0x000000223d297221 */ /* 0x000fe20000010000 */
[----:B------:R-:W3:Y:S06]  /*16e70*/  LDL R42, [R1+0x2c] ;  /* 0x00002c00012a7983 */ /* 0x000eec0000100800 */
[----:B------:R-:W1:Y:S01]  /*16e80*/  MUFU.EX2 R37, R67 ;  /* 0x0000004300257308 */ /* 0x000e620000000800 */
[----:B0-----:R-:W-:Y:S01]  /*16e90*/  FADD.FTZ R33, R48, R33 ;  /* 0x0000002130217221 */ /* 0x001fe20000010000 */
[----:B------:R-:W-:-:S03]  /*16ea0*/  FADD.FTZ R36, R64, R41 ;  /* 0x0000002940247221 */ /* 0x000fc60000010000 */
[----:B------:R-:W-:Y:S01]  /*16eb0*/  FADD.FTZ R33, R50, R33 ;  /* 0x0000002132217221 */ /* 0x000fe20000010000 */
[----:B------:R-:W-:Y:S02]  /*16ec0*/  FADD.FTZ R41, R65, R36 ;  /* 0x0000002441297221 */ /* 0x000fe40000010000 */
[----:B------:R-:W0:Y:S01]  /*16ed0*/  MUFU.EX2 R74, R74 ;  /* 0x0000004a004a7308 */ /* 0x000e220000000800 */
[----:B--2---:R-:W-:Y:S01]  /*16ee0*/  FADD.FTZ R36, R20, R33 ;  /* 0x0000002114247221 */ /* 0x004fe20000010000 */
[----:B------:R2:W-:Y:S06]  /*16ef0*/  STSM.16.M88.4 [R139], R28 ;  /* 0x0000001c8b007844 */ /* 0x0005ec0000000200 */
[----:B------:R-:W4:Y:S01]  /*16f00*/  MUFU.EX2 R75, R75 ;  /* 0x0000004b004b7308 */ /* 0x000f220000000800 */
[----:B-1----:R-:W-:Y:S01]  /*16f10*/  FADD.FTZ R25, R37, R36 ;  /* 0x0000002425197221 */ /* 0x002fe20000010000 */
[----:B------:R-:W-:-:S02]  /*16f20*/  F2FP.F16.F32.PACK_AB R33, R38, R35 ;  /* 0x000000232621723e */ /* 0x000fc400000000ff */
[----:B------:R-:W-:-:S04]  /*16f30*/  F2FP.F16.F32.PACK_AB R35, R7, R39 ;  /* 0x000000270723723e */ /* 0x000fc800000000ff */
[----:B------:R-:W1:Y:S01]  /*16f40*/  MUFU.EX2 R78, R78 ;  /* 0x0000004e004e7308 */ /* 0x000e620000000800 */
[----:B--2---:R-:W-:-:S04]  /*16f50*/  FADD.FTZ R28, R70, R25 ;  /* 0x00000019461c7221 */ /* 0x004fc80000010000 */
[----:B------:R-:W-:-:S03]  /*16f60*/  FADD.FTZ R7, R71, R28 ;  /* 0x0000001c47077221 */ /* 0x000fc60000010000 */
[----:B------:R-:W2:Y:S01]  /*16f70*/  MUFU.EX2 R79, R79 ;  /* 0x0000004f004f7308 */ /* 0x000ea20000000800 */
[----:B------:R-:W-:Y:S01]  /*16f80*/  FADD.FTZ R40, R68, R41 ;  /* 0x0000002944287221 */ /* 0x000fe20000010000 */
[----:B0-----:R-:W-:-:S06]  /*16f90*/  FADD.FTZ R28, R74, R7 ;  /* 0x000000074a1c7221 */ /* 0x001fcc0000010000 */
[----:B------:R-:W0:Y:S01]  /*16fa0*/  MUFU.EX2 R82, R82 ;  /* 0x0000005200527308 */ /* 0x000e220000000800 */
[----:B------:R-:W-:Y:S01]  /*16fb0*/  FADD.FTZ R27, R69, R40 ;  /* 0x00000028451b7221 */ /* 0x000fe20000010000 */
[----:B----4-:R-:W-:Y:S01]  /*16fc0*/  FADD.FTZ R7, R75, R28 ;  /* 0x0000001c4b077221 */ /* 0x010fe20000010000 */
[----:B------:R-:W-:-:S05]  /*16fd0*/  F2FP.F16.F32.PACK_AB R32, R49, R32 ;  /* 0x000000203120723e */ /* 0x000fca00000000ff */
[----:B------:R-:W4:Y:S01]  /*16fe0*/  MUFU.EX2 R83, R83 ;  /* 0x0000005300537308 */ /* 0x000f220000000800 */
[----:B------:R-:W-:Y:S01]  /*16ff0*/  F2FP.F16.F32.PACK_AB R34, R53, R52 ;  /* 0x000000343522723e */ /* 0x000fe200000000ff */
[----:B------:R-:W-:Y:S01]  /*17000*/  FADD.FTZ R30, R72, R27 ;  /* 0x0000001b481e7221 */ /* 0x000fe20000010000 */
[----:B-1----:R-:W-:Y:S01]  /*17010*/  FADD.FTZ R36, R78, R7 ;  /* 0x000000074e247221 */ /* 0x002fe20000010000 */
[----:B------:R-:W-:Y:S02]  /*17020*/  F2FP.F16.F32.PACK_AB R24, R57, R56 ;  /* 0x000000383918723e */ /* 0x000fe400000000ff */
[----:B------:R-:W-:Y:S02]  /*17030*/  F2FP.F16.F32.PACK_AB R26, R61, R60 ;  /* 0x0000003c3d1a723e */ /* 0x000fe400000000ff */
[----:B------:R-:W-:Y:S02]  /*17040*/  F2FP.F16.F32.PACK_AB R25, R47, R21 ;  /* 0x000000152f19723e */ /* 0x000fe400000000ff */
[----:B------:R-:W-:Y:S01]  /*17050*/  F2FP.F16.F32.PACK_AB R27, R50, R48 ;  /* 0x00000030321b723e */ /* 0x000fe200000000ff */
[----:B--2---:R-:W-:Y:S01]  /*17060*/  FADD.FTZ R7, R79, R36 ;  /* 0x000000244f077221 */ /* 0x004fe20000010000 */
[----:B------:R-:W-:Y:S04]  /*17070*/  STSM.16.M88.4 [R138], R32 ;  /* 0x000000208a007844 */ /* 0x000fe80000000200 */
[----:B------:R1:W-:Y:S01]  /*17080*/  STSM.16.M88.4 [R137+0x27800], R24 ;  /* 0x0278001889007844 */ /* 0x0003e20000000200 */
[----:B------:R4:W-:Y:S01]  /*17090*/  MUFU.EX2 R39, R5 ;  /* 0x0000000500277308 */ /* 0x0009e20000000800 */
[----:B-1----:R-:W-:Y:S01]  /*170a0*/  F2FP.F16.F32.PACK_AB R25, R37, R20 ;  /* 0x000000142519723e */ /* 0x002fe200000000ff */
[----:B0-----:R-:W-:-:S04]  /*170b0*/  FADD.FTZ R20, R82, R7 ;  /* 0x0000000752147221 */ /* 0x001fc80000010000 */
[----:B----4-:R-:W-:Y:S02]  /*170c0*/  FADD.FTZ R5, R83, R20 ;  /* 0x0000001453057221 */ /* 0x010fe40000010000 */
[----:B------:R-:W2:Y:S01]  /*170d0*/  LDL R20, [R1+0x38] ;  /* 0x0000380001147983 */ /* 0x000ea20000100800 */
[----:B------:R-:W0:Y:S01]  /*170e0*/  MUFU.EX2 R86, R86 ;  /* 0x0000005600567308 */ /* 0x000e220000000800 */
[----:B------:R-:W-:-:S04]  /*170f0*/  FADD.FTZ R21, R73, R30 ;  /* 0x0000001e49157221 */ /* 0x000fc80000010000 */
[----:B------:R-:W-:Y:S01]  /*17100*/  FADD.FTZ R30, R76, R21 ;  /* 0x000000154c1e7221 */ /* 0x000fe20000010000 */
[----:B------:R-:W-:Y:S02]  /*17110*/  F2FP.F16.F32.PACK_AB R24, R65, R64 ;  /* 0x000000404118723e */ /* 0x000fe400000000ff */
[----:B------:R-:W-:Y:S01]  /*17120*/  F2FP.F16.F32.PACK_AB R26, R69, R68 ;  /* 0x00000044451a723e */ /* 0x000fe200000000ff */
[----:B------:R-:W-:Y:S01]  /*17130*/  FADD.FTZ R21, R77, R30 ;  /* 0x0000001e4d157221 */ /* 0x000fe20000010000 */
[----:B------:R-:W-:Y:S02]  /*17140*/  F2FP.F16.F32.PACK_AB R27, R71, R70 ;  /* 0x00000046471b723e */ /* 0x000fe400000000ff */
[----:B------:R-:W-:Y:S02]  /*17150*/  F2FP.F16.F32.PACK_AB R28, R73, R72 ;  /* 0x00000048491c723e */ /* 0x000fe400000000ff */
[----:B------:R-:W-:Y:S02]  /*17160*/  F2FP.F16.F32.PACK_AB R30, R77, R76 ;  /* 0x0000004c4d1e723e */ /* 0x000fe400000000ff */
[----:B------:R-:W-:-:S02]  /*17170*/  F2FP.F16.F32.PACK_AB R29, R75, R74 ;  /* 0x0000004a4b1d723e */ /* 0x000fc400000000ff */
[----:B------:R-:W-:Y:S02]  /*17180*/  F2FP.F16.F32.PACK_AB R31, R79, R78 ;  /* 0x0000004e4f1f723e */ /* 0x000fe400000000ff */
[----:B------:R-:W-:Y:S02]  /*17190*/  F2FP.F16.F32.PACK_AB R32, R81, R80 ;  /* 0x000000505120723e */ /* 0x000fe400000000ff */
[----:B------:R-:W-:Y:S02]  /*171a0*/  F2FP.F16.F32.PACK_AB R33, R83, R82 ;  /* 0x000000525321723e */ /* 0x000fe400000000ff */
[----:B------:R-:W-:Y:S02]  /*171b0*/  F2FP.F16.F32.PACK_AB R34, R9, R84 ;  /* 0x000000540922723e */ /* 0x000fe400000000ff */
[----:B0-----:R-:W-:Y:S01]  /*171c0*/  F2FP.F16.F32.PACK_AB R35, R39, R86 ;  /* 0x000000562723723e */ /* 0x001fe200000000ff */
[----:B------:R-:W-:-:S04]  /*171d0*/  FADD.FTZ R38, R80, R21 ;  /* 0x0000001550267221 */ /* 0x000fc80000010000 */
[----:B------:R-:W-:Y:S01]  /*171e0*/  FADD.FTZ R21, R81, R38 ;  /* 0x0000002651157221 */ /* 0x000fe20000010000 */
[----:B------:R-:W-:-:S03]  /*171f0*/  FADD.FTZ R7, R86, R5 ;  /* 0x0000000556077221 */ /* 0x000fc60000010000 */
[----:B------:R-:W-:Y:S01]  /*17200*/  FADD.FTZ R84, R84, R21 ;  /* 0x0000001554547221 */ /* 0x000fe20000010000 */
[-C--:B------:R-:W-:Y:S01]  /*17210*/  FMUL.FTZ R88, R88, R14.reuse ;  /* 0x0000000e58587220 */ /* 0x080fe20000410000 */
        /* <DEDUP_REMOVED lines=49> */
[----:B------:R-:W-:-:S02]  /*17530*/  IMAD.MOV.U32 R14, RZ, RZ, R17 ;  /* 0x000000ffff0e7224 */ /* 0x000fc400078e0011 */
[----:B------:R-:W-:Y:S02]  /*17540*/  IMAD.MOV.U32 R9, RZ, RZ, R3 ;  /* 0x000000ffff097224 */ /* 0x000fe400078e0003 */
[----:B------:R-:W-:Y:S01]  /*17550*/  IMAD.MOV.U32 R8, RZ, RZ, R6 ;  /* 0x000000ffff087224 */ /* 0x000fe200078e0006 */
[----:B---3--:R0:W-:Y:S04]  /*17560*/  STSM.16.M88.4 [R42], R24 ;  /* 0x000000182a007844 */ /* 0x0081e80000000200 */
[----:B------:R0:W-:Y:S04]  /*17570*/  STSM.16.M88.4 [R139+0x6000], R28 ;  /* 0x0060001c8b007844 */ /* 0x0001e80000000200 */
[----:B------:R0:W-:Y:S01]  /*17580*/  STSM.16.M88.4 [R138+0x6000], R32 ;  /* 0x006000208a007844 */ /* 0x0001e20000000200 */
[----:B------:R1:W-:Y:S06]  /*17590*/  MEMBAR.ALL.CTA ;  /* 0x0000000000007992 */ /* 0x0003ec0000008000 */
[----:B-1----:R-:W1:Y:S01]  /*175a0*/  FENCE.VIEW.ASYNC.S ;  /* 0x00000000000073c6 */ /* 0x002e620000000000 */
[C---:B--2---:R-:W-:Y:S01]  /*175b0*/  ISETP.GT.AND P2, PT, R4.reuse, R20, PT ;  /* 0x000000140400720c */ /* 0x044fe20003f44270 */
[----:B------:R-:W-:-:S02]  /*175c0*/  VIADD R4, R4, 0xffffffff ;  /* 0xffffffff04047836 */ /* 0x000fc40000000000 */
[----:B------:R-:W-:Y:S01]  /*175d0*/  IMAD.MOV.U32 R20, RZ, RZ, R22 ;  /* 0x000000ffff147224 */ /* 0x000fe200078e0016 */
[----:B-1----:R-:W-:-:S09]  /*175e0*/  NOP ;  /* 0x0000000000007918 */ /* 0x002fd20000000000 */
[----:B0-----:R-:W-:Y:S05]  /*175f0*/  @P2 BRA `(.L_x_1283) ;  /* 0xffffffcc001c2947 */ /* 0x001fea000383ffff */
.L_x_1265:
[----:B------:R-:W-:Y:S05]  /*17600*/  WARPSYNC.ALL ;  /* 0x0000000000007948 */ /* 0x000fea0003800000 */
[----:B------:R-:W-:Y:S06]  /*17610*/  BAR.ARV 0x8, 0x1a0 ;  /* 0x0206800000007b1d */ /* 0x000fec0000002000 */
[----:B------:R-:W-:Y:S05]  /*17620*/  @!P0 BRA `(.L_x_1284) ;  /* 0x0000000000048947 */ /* 0x000fea0003800000 */
[----:B------:R-:W-:Y:S01]  /*17630*/  BPT.TRAP 0x1 ;  /* 0x000000040000795c */ /* 0x000fe20000300000 */
.L_x_1284:
[----:B------:R-:W-:Y:S01]  /*17640*/  IMAD R13, R17, 0x8, R2 ;  /* 0x00000008110d7824 */ /* 0x000fe200078e0202 */
[----:B------:R-:W-:-:S04]  /*17650*/  SHF.L.U32 R4, R22, 0x1f, RZ ;  /* 0x0000001f16047819 */ /* 0x000fc800000006ff */
[----:B------:R0:W1:Y:S01]  /*17660*/  SYNCS.PHASECHK.TRANS64.TRYWAIT P2, [R13+URZ+0x2d850], R4 ;  /* 0x02d850040d0075a7 */ /* 0x000062000804017f */
[----:B------:R-:W-:Y:S05]  /*17670*/  @!P0 BRA `(.L_x_1285) ;  /* 0x0000000000048947 */ /* 0x000fea0003800000 */
[----:B------:R-:W-:Y:S01]  /*17680*/  BPT.TRAP 0x1 ;  /* 0x000000040000795c */ /* 0x000fe20000300000 */
.L_x_1285:
[----:B------:R-:W2:Y:S01]  /*17690*/  LDL.LU R8, [R1+0x14] ;  /* 0x0000140001087983 */ /* 0x000ea20000300800 */
[----:B------:R-:W-:Y:S02]  /*176a0*/  VIADD R2, R2, 0x400 ;  /* 0x0000040002027836 */ /* 0x000fe40000000000 */
[----:B------:R-:W-:-:S03]  /*176b0*/  IMAD.MOV.U32 R11, RZ, RZ, 0x40000040 ;  /* 0x40000040ff0b7424 */ /* 0x000fc600078e00ff */
[----:B------:R-:W-:-:S04]  /*176c0*/  SHF.R.U32.HI R2, RZ, 0x4, R2 ;  /* 0x00000004ff027819 */ /* 0x000fc80000011602 */
[----:B------:R-:W-:-:S04]  /*176d0*/  LOP3.LUT R2, R2, 0x3fff, RZ, 0xc0, !PT ;  /* 0x00003fff02027812 */ /* 0x000fc800078ec0ff */
[----:B------:R-:W-:Y:S02]  /*176e0*/  LOP3.LUT R2, R2, 0x2000000, RZ, 0xfc, !PT ;  /* 0x0200000002027812 */ /* 0x000fe400078efcff */
[----:B--2---:R-:W-:Y:S01]  /*176f0*/  LOP3.LUT R10, R8, 0x10000, RZ, 0xfc, !PT ;  /* 0x00010000080a7812 */ /* 0x004fe200078efcff */
[----:B-1----:R-:W-:Y:S06]  /*17700*/  @P2 BRA `(.L_x_1286) ;  /* 0x0000000000082947 */ /* 0x002fec0003800000 */
[----:B------:R-:W1:Y:S02]  /*17710*/  SYNCS.PHASECHK.TRANS64.TRYWAIT P0, [R13+URZ+0x2d850], R4 ;  /* 0x02d850040d0075a7 */ /* 0x000e64000800017f */
[----:B-1----:R-:W-:Y:S05]  /*17720*/  @!P0 BRA `(.L_x_1287) ;  /* 0x0000008c00648947 */ /* 0x002fea0003800000 */
.L_x_1286:
[----:B------:R-:W-:Y:S01]  /*17730*/  IMAD R8, R17, 0x600, R2 ;  /* 0x0000060011087824 */ /* 0x000fe200078e0202 */
[----:B------:R-:W2:Y:S01]  /*17740*/  LDL.LU R24, [R1+0x50] ;  /* 0x0000500001187983 */ /* 0x000ea20000300800 */
[----:B------:R-:W-:Y:S01]  /*17750*/  IMAD.MOV.U32 R9, RZ, RZ, -0x7fffffe0 ;  /* 0x80000020ff097424 */ /* 0x000fe200078e00ff */
[----:B------:R-:W-:Y:S05]  /*17760*/  WARPSYNC.ALL ;  /* 0x0000000000007948 */ /* 0x000fea0003800000 */
[C---:B------:R-:W-:Y:S01]  /*17770*/  R2UR UR4, R10.reuse ;  /* 0x000000000a0472ca */ /* 0x040fe200000e0000 */
[----:B------:R-:W-:Y:S01]  /*17780*/  WARPGROUP.ARRIVE ;  /* 0x00000000000079c5 */ /* 0x000fe20000000000 */
[----:B------:R-:W-:Y:S01]  /*17790*/  R2UR UR5, R11 ;  /* 0x000000000b0572ca */ /* 0x000fe200000e0000 */
[----:B------:R-:W-:Y:S01]  /*177a0*/  VIADD R20, R10, 0x2 ;  /* 0x000000020a147836 */ /* 0x000fe20000000000 */
[C---:B------:R-:W-:Y:S01]  /*177b0*/  R2UR UR6, R8.reuse ;  /* 0x00000000080672ca */ /* 0x040fe200000e0000 */
[----:B------:R-:W-:Y:S01]  /*177c0*/  VIADD R14, R8, 0x40 ;  /* 0x00000040080e7836 */ /* 0x000fe20000000000 */
[----:B------:R-:W-:Y:S01]  /*177d0*/  R2UR UR7, R9 ;  /* 0x00000000090772ca */ /* 0x000fe200000e0000 */
[----:B------:R-:W-:Y:S01]  /*177e0*/  IMAD.MOV.U32 R21, RZ, RZ, 0x40000040 ;  /* 0x40000040ff157424 */ /* 0x000fe200078e00ff */
[----:B------:R-:W3:Y:S01]  /*177f0*/  SHFL.BFLY PT, R2, R5, 0x2, 0x1f ;  /* 0x0c401f0005027f89 */ /* 0x000ee200000e0000 */
[----:B------:R-:W-:-:S02]  /*17800*/  IMAD.MOV.U32 R15, RZ, RZ, -0x7fffffe0 ;  /* 0x80000020ff0f7424 */ /* 0x000fc400078e00ff */
[----:B------:R-:W-:Y:S01]  /*17810*/  IMAD.MOV.U32 R11, RZ, RZ, 0x40000040 ;  /* 0x40000040ff0b7424 */ /* 0x000fe200078e00ff */
[----:B01----:R-:W0:Y:S01]  /*17820*/  SHFL.BFLY PT, R4, R7, 0x2, 0x1f ;  /* 0x0c401f0007047f89 */ /* 0x003e2200000e0000 */
[----:B------:R-:W-:Y:S02]  /*17830*/  IMAD.MOV.U32 R9, RZ, RZ, -0x7fffffe0 ;  /* 0x80000020ff097424 */ /* 0x000fe400078e00ff */
[----:B------:R-:W-:Y:S02]  /*17840*/  VIADD R17, R17, 0x1 ;  /* 0x0000000111117836 */ /* 0x000fe40000000000 */
[----:B------:R-:W-:Y:S02]  /*17850*/  IMAD.MOV.U32 R36, RZ, RZ, -0x800000 ;  /* 0xff800000ff247424 */ /* 0x000fe400078e00ff */
[----:B------:R-:W-:Y:S01]  /*17860*/  HGMMA.64x96x16.F32 R88, gdesc[UR4].tnspB, R88, gsb0 ;  /* 0x41600000045879f0 */ /* 0x000fe20008000858 */
[----:B------:R-:W-:Y:S01]  /*17870*/  R2UR UR4, R20 ;  /* 0x00000000140472ca */ /* 0x000fe200000e0000 */
[----:B------:R-:W-:Y:S01]  /*17880*/  VIADD R20, R10, 0x4 ;  /* 0x000000040a147836 */ /* 0x000fe20000000000 */
[----:B------:R-:W-:Y:S01]  /*17890*/  R2UR UR5, R21 ;  /* 0x00000000150572ca */ /* 0x000fe200000e0000 */
[----:B------:R-:W-:Y:S01]  /*178a0*/  IMAD.MOV.U32 R21, RZ, RZ, 0x40000040 ;  /* 0x40000040ff157424 */ /* 0x000fe200078e00ff */
[----:B------:R-:W-:Y:S01]  /*178b0*/  R2UR UR6, R14 ;  /* 0x000000000e0672ca */ /* 0x000fe200000e0000 */
[----:B------:R-:W-:Y:S01]  /*178c0*/  VIADD R14, R8, 0x80 ;  /* 0x00000080080e7836 */ /* 0x000fe20000000000 */
[----:B------:R-:W-:Y:S01]  /*178d0*/  R2UR UR7, R15 ;  /* 0x000000000f0772ca */ /* 0x000fe200000e0000 */
[----:B------:R-:W-:Y:S01]  /*178e0*/  IMAD.MOV.U32 R15, RZ, RZ, -0x7fffffe0 ;  /* 0x80000020ff0f7424 */ /* 0x000fe200078e00ff */
[----:B------:R-:W-:Y:S01]  /*178f0*/  ISETP.NE.AND P2, PT, R17, 0x2, PT ;  /* 0x000000021100780c */ /* 0x000fe20003f45270 */
[----:B---3--:R-:W-:-:S03]  /*17900*/  FADD.FTZ R2, R2, R5 ;  /* 0x0000000502027221 */ /* 0x008fc60000010000 */
[----:B------:R-:W-:Y:S01]  /*17910*/  SEL R17, R17, RZ, P2 ;  /* 0x000000ff11117207 */ /* 0x000fe20001000000 */
[----:B0-----:R-:W-:Y:S01]  /*17920*/  FADD.FTZ R4, R4, R7 ;  /* 0x0000000704047221 */ /* 0x001fe20000010000 */
[----:B------:R-:W-:-:S04]  /*17930*/  SEL R7, RZ, 0x1, P2 ;  /* 0x00000001ff077807 */ /* 0x000fc80001000000 */
[----:B------:R-:W-:Y:S01]  /*17940*/  LOP3.LUT R22, R22, R7, RZ, 0x3c, !PT ;  /* 0x0000000716167212 */ /* 0x000fe200078e3cff */
[----:B------:R-:W-:Y:S02]  /*17950*/  WARPGROUP.DEPBAR.LE gsb0, 0x0 ;  /* 0x00008000000079c5 */ /* 0x000fe40000010000 */
[----:B------:R-:W-:-:S06]  /*17960*/  WARPGROUP.ARRIVE ;  /* 0x00000000000079c5 */ /* 0x000fcc0000000000 */
        /* <DEDUP_REMOVED lines=19> */
[----:B------:R-:W-:Y:S02]  /*17aa0*/  IMAD.MOV.U32 R15, RZ, RZ, -0x7fffffe0 ;  /* 0x80000020ff0f7424 */ /* 0x000fe400078e00ff */
[----:B--2---:R-:W-:-:S05]  /*17ab0*/  VIADD R24, R24, 0x1 ;  /* 0x0000000118187836 */ /* 0x004fca0000000000 */
[----:B------:R-:W-:Y:S01]  /*17ac0*/  STL [R1+0x50], R24 ;  /* 0x0000501801007387 */ /* 0x000fe20000100800 */
        /* <DEDUP_REMOVED lines=28> */
[----:B------:R-:W-:Y:S01]  /*17c90*/  R2UR UR5, R21 ;  /* 0x00000000150572ca */ /* 0x000fe200000e0000 */
[----:B------:R-:W-:Y:S01]  /*17ca0*/  IMAD.MOV.U32 R21, RZ, RZ, -0x800000 ;  /* 0xff800000ff157424 */ /* 0x000fe200078e00ff */
[----:B------:R-:W-:Y:S02]  /*17cb0*/  R2UR UR6, R14 ;  /* 0x000000000e0672ca */ /* 0x000fe400000e0000 */
[----:B------:R-:W-:Y:S01]  /*17cc0*/  R2UR UR7, R15 ;  /* 0x000000000f0772ca */ /* 0x000fe200000e0000 */
[----:B------:R-:W-:Y:S02]  /*17cd0*/  WARPGROUP.DEPBAR.LE gsb0, 0x0 ;  /* 0x00008000000079c5 */ /* 0x000fe40000010000 */
[----:B------:R-:W-:-:S10]  /*17ce0*/  WARPGROUP.ARRIVE ;  /* 0x00000000000079c5 */ /* 0x000fd40000000000 */
[----:B------:R-:W-:Y:S01]  /*17cf0*/  HGMMA.64x96x16.F32 R88, gdesc[UR4].tnspB, R88, gsb0 ;  /* 0x41600000045879f0 */ /* 0x000fe20008000858 */
[----:B------:R-:W-:Y:S01]  /*17d00*/  R2UR UR4, R10 ;  /* 0x000000000a0472ca */ /* 0x000fe200000e0000 */
[----:B------:R-:W-:Y:S01]  /*17d10*/  @!P1 VIADD R10, R13, 0x2d860 ;  /* 0x0002d8600d0a9836 */ /* 0x000fe20000000000 */
[----:B------:R-:W-:Y:S02]  /*17d20*/  R2UR UR5, R11 ;  /* 0x000000000b0572ca */ /* 0x000fe400000e0000 */
[----:B------:R-:W-:Y:S01]  /*17d30*/  R2UR UR6, R8 ;  /* 0x00000000080672ca */ /* 0x000fe200000e0000 */
[----:B------:R-:W0:Y:S01]  /*17d40*/  SHFL.BFLY PT, R11, R4, 0x1, 0x1f ;  /* 0x0c201f00040b7f89 */ /* 0x000e2200000e0000 */
[----:B------:R-:W-:Y:S02]  /*17d50*/  R2UR UR7, R9 ;  /* 0x00000000090772ca */ /* 0x000fe400000e0000 */
[----:B------:R-:W-:Y:S01]  /*17d60*/  @!P1 PRMT R10, RZ, 0x654, R10 ;  /* 0x00000654ff0a9816 */ /* 0x000fe2000000000a */
[----:B------:R-:W1:Y:S01]  /*17d70*/  SHFL.BFLY PT, R9, R2, 0x1, 0x1f ;  /* 0x0c201f0002097f89 */ /* 0x000e6200000e0000 */
[----:B0-----:R-:W-:Y:S01]  /*17d80*/  FADD.FTZ R11, R4, R11 ;  /* 0x0000000b040b7221 */ /* 0x001fe20000010000 */
[----:B------:R-:W-:Y:S01]  /*17d90*/  CS2R R4, SRZ ;  /* 0x0000000000047805 */ /* 0x000fe2000001ff00 */
[----:B-1----:R-:W-:-:S03]  /*17da0*/  FADD.FTZ R12, R2, R9 ;  /* 0x00000009020c7221 */ /* 0x002fc60000010000 */
[----:B------:R-:W-:Y:S02]  /*17db0*/  FSETP.NE.FTZ.AND P3, PT, R11, RZ, PT ;  /* 0x000000ff0b00720b */ /* 0x000fe40003f75000 */
[----:B------:R-:W-:-:S11]  /*17dc0*/  FSETP.NE.FTZ.AND P0, PT, R12, RZ, PT ;  /* 0x000000ff0c00720b */ /* 0x000fd60003f15000 */
[----:B------:R-:W0:Y:S02]  /*17dd0*/  @P3 MUFU.LG2 R9, R11 ;  /* 0x0000000b00093308 */ /* 0x000e240000000c00 */
[C---:B------:R-:W-:Y:S01]  /*17de0*/  @P0 FMUL.FTZ R2, R0.reuse, 0.69314718246459960938 ;  /* 0x3f31721800020820 */ /* 0x040fe20000410000 */
[----:B------:R-:W-:-:S05]  /*17df0*/  @P3 FMUL.FTZ R0, R0, 0.69314718246459960938 ;  /* 0x3f31721800003820 */ /* 0x000fca0000410000 */
[----:B------:R-:W1:Y:S08]  /*17e00*/  @P0 MUFU.LG2 R8, R12 ;  /* 0x0000000c00080308 */ /* 0x000e700000000c00 */
[----:B------:R-:W2:Y:S01]  /*17e10*/  @P0 MUFU.RCP R5, R12 ;  /* 0x0000000c00050308 */ /* 0x000ea20000001000 */
[----:B0-----:R-:W-:-:S04]  /*17e20*/  @P3 FMUL.FTZ R9, R9, 0.69314718246459960938 ;  /* 0x3f31721809093820 */ /* 0x001fc80000410000 */
[----:B------:R-:W-:-:S03]  /*17e30*/  @P3 FFMA.FTZ R36, R0, R6, R9 ;  /* 0x0000000600243223 */ /* 0x000fc60000010009 */
[----:B------:R-:W0:Y:S01]  /*17e40*/  @P3 MUFU.RCP R4, R11 ;  /* 0x0000000b00043308 */ /* 0x000e220000001000 */
[----:B-1----:R-:W-:-:S04]  /*17e50*/  @P0 FMUL.FTZ R7, R8, 0.69314718246459960938 ;  /* 0x3f31721808070820 */ /* 0x002fc80000410000 */
[----:B------:R-:W-:Y:S01]  /*17e60*/  @P0 FFMA.FTZ R21, R2, R3, R7 ;  /* 0x0000000302150223 */ /* 0x000fe20000010007 */
[----:B------:R-:W-:Y:S01]  /*17e70*/  PLOP3.LUT P0, PT, PT, PT, PT, 0x8, 0x0 ;  /* 0x000000000000781c */ /* 0x000fe20003f0e170 */
[----:B------:R-:W-:Y:S02]  /*17e80*/  WARPGROUP.DEPBAR.LE gsb0, 0x0 ;  /* 0x00008000000079c5 */ /* 0x000fe40000010000 */
[----:B------:R-:W-:-:S06]  /*17e90*/  WARPGROUP.ARRIVE ;  /* 0x00000000000079c5 */ /* 0x000fcc0000000000 */
[----:B------:R-:W-:Y:S03]  /*17ea0*/  HGMMA.64x96x16.F32 R88, gdesc[UR4].tnspB, R88, gsb0 ;  /* 0x41600000045879f0 */ /* 0x000fe60008000858 */
        /* <DEDUP_REMOVED lines=50> */
.L_x_1172:
[----:B------:R-:W-:Y:S05]  /*181d0*/  WARPSYNC.ALL ;  /* 0x0000000000007948 */ /* 0x000fea0003800000 */
[----:B------:R-:W1:Y:S08]  /*181e0*/  S2UR UR5, SR_CgaCtaId ;  /* 0x00000000000579c3 */ /* 0x000e700000008800 */
[----:B------:R-:W-:Y:S06]  /*181f0*/  BAR.SYNC.DEFER_BLOCKING 0x5, 0x1a0 ;  /* 0x0146800000007b1d */ /* 0x000fec0000010000 */
[----:B------:R-:W-:Y:S01]  /*18200*/  UMOV UR4, 0x400 ;  /* 0x0000040000047882 */ /* 0x000fe20000000000 */
[----:B------:R-:W-:Y:S01]  /*18210*/  BSSY B0, `(.L_x_1288) ;  /* 0x0000193000007945 */ /* 0x000fe20003800000 */
[----:B------:R-:W2:Y:S01]  /*18220*/  S2R R47, SR_TID.X ;  /* 0x00000000002f7919 */ /* 0x000ea20000002100 */
[----:B-1----:R-:W-:-:S06]  /*18230*/  ULEA UR4, UR5, UR4, 0x18 ;  /* 0x0000000405047291 */ /* 0x002fcc000f8ec03f */
[----:B------:R-:W-:-:S05]  /*18240*/  IMAD.U32 R2, RZ, RZ, UR4 ;  /* 0x00000004ff027e24 */ /* 0x000fca000f8e00ff */
[----:B------:R-:W1:Y:S01]  /*18250*/  LDS.128 R8, [R2+0x2d8d0] ;  /* 0x02d8d00002087984 */ /* 0x000e620000000c00 */
[----:B--2---:R-:W-:-:S05]  /*18260*/  VIADD R32, R47, 0xffffff80 ;  /* 0xffffff802f207836 */ /* 0x004fca0000000000 */
[----:B------:R-:W-:-:S04]  /*18270*/  SHF.R.S32.HI R33, RZ, 0x1f, R32 ;  /* 0x0000001fff217819 */ /* 0x000fc80000011420 */
[----:B------:R-:W-:-:S04]  /*18280*/  LEA.HI R20, R33, R32, RZ, 0x2 ;  /* 0x0000002021147211 */ /* 0x000fc800078f10ff */
[----:B------:R-:W-:Y:S02]  /*18290*/  LOP3.LUT R5, R20, 0x1ffffffc, RZ, 0xc0, !PT ;  /* 0x1ffffffc14057812 */ /* 0x000fe400078ec0ff */
[----:B------:R-:W-:-:S03]  /*182a0*/  SHF.R.S32.HI R20, RZ, 0x2, R20 ;  /* 0x00000002ff147819 */ /* 0x000fc60000011414 */
[----:B------:R-:W-:-:S04]  /*182b0*/  IMAD.IADD R0, R32, 0x1, -R5 ;  /* 0x0000000120007824 */ /* 0x000fc800078e0a05 */
[----:B------:R-:W-:Y:S01]  /*182c0*/  IMAD.SHL.U32 R0, R0, 0x8, RZ ;  /* 0x0000000800007824 */ /* 0x000fe200078e00ff */
[----:B-1----:R1:W-:Y:S04]  /*182d0*/  STL.64 [R1+0x30], R8 ;  /* 0x0000300801007387 */ /* 0x0023e80000100a00 */
[----:B------:R1:W-:Y:S01]  /*182e0*/  STL.64 [R1+0x38], R10 ;  /* 0x0000380a01007387 */ /* 0x0003e20000100a00 */
[----:B------:R-:W-:Y:S06]  /*182f0*/  BAR.ARV 0x4, 0x1a0 ;  /* 0x0106800000007b1d */ /* 0x000fec0000002000 */
[----:B------:R-:W-:Y:S05]  /*18300*/  @P0 BRA `(.L_x_1289) ;  /* 0x0000001000280947 */ /* 0x000fea0003800000 */
[----:B------:R-:W2:Y:S01]  /*18310*/  LDL R41, [R1+0x4c] ;  /* 0x00004c0001297983 */ /* 0x000ea20000100800 */
[CC--:B------:R-:W-:Y:S01]  /*18320*/  LEA.HI R4, R33.reuse, R32.reuse, RZ, 0x4 ;  /* 0x0000002021047211 */ /* 0x0c0fe200078f20ff */
[----:B------:R-:W-:Y:S05]  /*18330*/  WARPSYNC.ALL ;  /* 0x0000000000007948 */ /* 0x000fea0003800000 */
[----:B------:R-:W3:Y:S01]  /*18340*/  S2R R5, SR_SWINHI ;  /* 0x0000000000057919 */ /* 0x000ee20000002f00 */
[----:B-1----:R-:W-:Y:S01]  /*18350*/  SHF.R.S32.HI R11, RZ, 0x4, R4 ;  /* 0x00000004ff0b7819 */ /* 0x002fe20000011404 */
[----:B------:R-:W-:Y:S01]  /*18360*/  ULDC.64 UR4, c[0x0][0xbd8] ;  /* 0x0002f60000047ab9 */ /* 0x000fe20000000a00 */
[----:B------:R-:W-:-:S02]  /*18370*/  LEA.HI R10, R33, R32, RZ, 0x5 ;  /* 0x00000020210a7211 */ /* 0x000fc400078f28ff */
[C---:B------:R-:W-:Y:S02]  /*18380*/  LEA.HI R8, R4.reuse, R11, RZ, 0x1 ;  /* 0x0000000b04087211 */ /* 0x040fe400078f08ff */
[----:B------:R-:W-:Y:S02]  /*18390*/  LOP3.LUT R9, R4, 0xfffffff0, RZ, 0xc0, !PT ;  /* 0xfffffff004097812 */ /* 0x000fe400078ec0ff */
[----:B------:R-:W-:Y:S02]  /*183a0*/  LOP3.LUT R8, R8, 0x1ffffffe, RZ, 0xc0, !PT ;  /* 0x1ffffffe08087812 */ /* 0x000fe400078ec0ff */
[----:B------:R-:W-:Y:S01]  /*183b0*/  SHF.R.S32.HI R10, RZ, 0x5, R10 ;  /* 0x00000005ff0a7819 */ /* 0x000fe2000001140a */
[----:B------:R-:W-:Y:S01]  /*183c0*/  IMAD.IADD R9, R32, 0x1, -R9 ;  /* 0x0000000120097824 */ /* 0x000fe200078e0a09 */
[----:B------:R-:W-:Y:S01]  /*183d0*/  F2FP.F16.F32.PACK_AB R7, R34, R7 ;  /* 0x000000072207723e */ /* 0x000fe200000000ff */
[----:B------:R-:W-:Y:S01]  /*183e0*/  IMAD.IADD R8, R11, 0x1, -R8 ;  /* 0x000000010b087824 */ /* 0x000fe200078e0a08 */
[----:B------:R-:W-:Y:S01]  /*183f0*/  F2FP.F16.F32.PACK_AB R6, R93, R6 ;  /* 0x000000065d06723e */ /* 0x000fe200000000ff */
[----:B------:R-:W-:Y:S01]  /*18400*/  IMAD R9, R10, 0x10, R9 ;  /* 0x000000100a097824 */ /* 0x000fe200078e0209 */
[----:B------:R-:W-:Y:S01]  /*18410*/  F2FP.F16.F32.PACK_AB R26, R109, R26 ;  /* 0x0000001a6d1a723e */ /* 0x000fe200000000ff */
[----:B------:R-:W-:Y:S01]  /*18420*/  IMAD.SHL.U32 R8, R8, 0x8, RZ ;  /* 0x0000000808087824 */ /* 0x000fe200078e00ff */
[----:B------:R-:W-:-:S02]  /*18430*/  MOV R28, R2 ;  /* 0x00000002001c7202 */ /* 0x000fc40000000f00 */
[----:B---3--:R-:W-:Y:S01]  /*18440*/  MOV R29, R5 ;  /* 0x00000005001d7202 */ /* 0x008fe20000000f00 */
[----:B------:R-:W-:-:S04]  /*18450*/  IMAD.U32 R5, R9, 0x20, R8 ;  /* 0x0000002009057824 */ /* 0x000fc800078e0008 */
[----:B------:R-:W-:Y:S01]  /*18460*/  IMAD.WIDE R4, R5, 0x2, R28 ;  /* 0x0000000205047825 */ /* 0x000fe200078e021c */
[----:B------:R-:W-:Y:S02]  /*18470*/  BAR.SYNC.DEFER_BLOCKING 0x1, 0x180 ;  /* 0x0046000000007b1d */ /* 0x000fe40000010000 */
[C---:B------:R-:W-:Y:S02]  /*18480*/  IADD3 R31, P4, R4.reuse, 0x20, RZ ;  /* 0x00000020041f7810 */ /* 0x040fe40007f9e0ff */
[C---:B------:R-:W-:Y:S02]  /*18490*/  IADD3 R39, P1, R4.reuse, 0x6000, RZ ;  /* 0x0000600004277810 */ /* 0x040fe40007f3e0ff */
[----:B------:R-:W-:Y:S01]  /*184a0*/  LOP3.LUT R8, R31, 0x180, RZ, 0xc0, !PT ;  /* 0x000001801f087812 */ /* 0x000fe200078ec0ff */
[--C-:B------:R-:W-:Y:S01]  /*184b0*/  IMAD.X R11, RZ, RZ, R5.reuse, P4 ;  /* 0x000000ffff0b7224 */ /* 0x100fe200020e0605 */
[----:B------:R-:W-:Y:S01]  /*184c0*/  IADD3 R35, P3, R4, 0x3000, RZ ;  /* 0x0000300004237810 */ /* 0x000fe20007f7e0ff */
[----:B------:R-:W-:Y:S01]  /*184d0*/  IMAD.X R25, RZ, RZ, R5, P1 ;  /* 0x000000ffff197224 */ /* 0x000fe200008e0605 */
[----:B------:R-:W-:-:S02]  /*184e0*/  SHF.R.U64 R8, R8, 0x3, RZ ;  /* 0x0000000308087819 */ /* 0x000fc400000012ff */
[C---:B------:R-:W-:Y:S01]  /*184f0*/  IADD3 R37, P2, R4.reuse, 0x3020, RZ ;  /* 0x0000302004257810 */ /* 0x040fe20007f5e0ff */
[--C-:B------:R-:W-:Y:S01]  /*18500*/  IMAD.X R13, RZ, RZ, R5.reuse, P3 ;  /* 0x000000ffff0d7224 */ /* 0x100fe200018e0605 */
[----:B------:R-:W-:Y:S02]  /*18510*/  LOP3.LUT R9, R4, 0x180, RZ, 0xc0, !PT ;  /* 0x0000018004097812 */ /* 0x000fe400078ec0ff */
[----:B------:R-:W-:Y:S01]  /*18520*/  LOP3.LUT R10, R8, R31, RZ, 0x3c, !PT ;  /* 0x0000001f080a7212 */ /* 0x000fe200078e3cff */
[----:B------:R-:W-:Y:S01]  /*18530*/  IMAD.X R15, RZ, RZ, R5, P2 ;  /* 0x000000ffff0f7224 */ /* 0x000fe200010e0605 */
[----:B------:R-:W-:Y:S02]  /*18540*/  IADD3 R38, P0, R4, 0x6020, RZ ;  /* 0x0000602004267810 */ /* 0x000fe40007f1e0ff */
[----:B------:R-:W-:Y:S02]  /*18550*/  LOP3.LUT R8, R35, 0x180, RZ, 0xc0, !PT ;  /* 0x0000018023087812 */ /* 0x000fe400078ec0ff */
[----:B0-----:R-:W-:-:S02]  /*18560*/  LOP3.LUT R14, R37, 0x180, RZ, 0xc0, !PT ;  /* 0x00000180250e7812 */ /* 0x001fc400078ec0ff */
[----:B------:R-:W-:Y:S02]  /*18570*/  LOP3.LUT R24, R39, 0x180, RZ, 0xc0, !PT ;  /* 0x0000018027187812 */ /* 0x000fe400078ec0ff */
[----:B------:R-:W-:Y:S02]  /*18580*/  ISETP.NE.U32.AND P1, PT, RZ, UR4, PT ;  /* 0x00000004ff007c0c */ /* 0x000fe4000bf25070 */
[----:B------:R-:W-:Y:S02]  /*18590*/  SHF.R.U64 R9, R9, 0x3, RZ ;  /* 0x0000000309097819 */ /* 0x000fe400000012ff */
[----:B------:R-:W-:Y:S02]  /*185a0*/  LOP3.LUT R31, R38, 0x180, RZ, 0xc0, !PT ;  /* 0x00000180261f7812 */ /* 0x000fe400078ec0ff */
[----:B------:R-:W-:Y:S02]  /*185b0*/  SHF.R.U64 R8, R8, 0x3, RZ ;  /* 0x0000000308087819 */ /* 0x000fe400000012ff */
[----:B------:R-:W-:-:S02]  /*185c0*/  SHF.R.U64 R14, R14, 0x3, RZ ;  /* 0x000000030e0e7819 */ /* 0x000fc400000012ff */
[----:B------:R-:W-:Y:S02]  /*185d0*/  SHF.R.U64 R24, R24, 0x3, RZ ;  /* 0x0000000318187819 */ /* 0x000fe400000012ff */
[----:B------:R-:W-:Y:S01]  /*185e0*/  ISETP.NE.AND.EX P1, PT, RZ, UR5, PT, P1 ;  /* 0x00000005ff007c0c */ /* 0x000fe2000bf25310 */
[----:B------:R-:W-:Y:S01]  /*185f0*/  ULDC.64 UR4, c[0x0][0xbe0] ;  /* 0x0002f80000047ab9 */ /* 0x000fe20000000a00 */
[----:B------:R-:W-:Y:S01]  /*18600*/  LOP3.LUT R4, R9, R4, RZ, 0x3c, !PT ;  /* 0x0000000409047212 */ /* 0x000fe200078e3cff */
[----:B------:R-:W-:Y:S01]  /*18610*/  IMAD.X R9, RZ, RZ, R5, P0 ;  /* 0x000000ffff097224 */ /* 0x000fe200000e0605 */
[----:B------:R-:W-:Y:S02]  /*18620*/  SHF.R.U64 R31, R31, 0x3, RZ ;  /* 0x000000031f1f7819 */ /* 0x000fe400000012ff */
[----:B------:R-:W-:Y:S02]  /*18630*/  LOP3.LUT R12, R8, R35, RZ, 0x3c, !PT ;  /* 0x00000023080c7212 */ /* 0x000fe400078e3cff */
[----:B------:R-:W-:-:S02]  /*18640*/  LOP3.LUT R14, R14, R37, RZ, 0x3c, !PT ;  /* 0x000000250e0e7212 */ /* 0x000fc400078e3cff */
[----:B------:R-:W-:Y:S02]  /*18650*/  LOP3.LUT R24, R24, R39, RZ, 0x3c, !PT ;  /* 0x0000002718187212 */ /* 0x000fe400078e3cff */
[----:B------:R-:W-:Y:S02]  /*18660*/  ISETP.NE.U32.AND P0, PT, RZ, UR4, PT ;  /* 0x00000004ff007c0c */ /* 0x000fe4000bf05070 */
[----:B------:R-:W-:Y:S02]  /*18670*/  MOV R39, R4 ;  /* 0x0000000400277202 */ /* 0x000fe40000000f00 */
[----:B------:R-:W-:Y:S02]  /*18680*/  LOP3.LUT R8, R31, R38, RZ, 0x3c, !PT ;  /* 0x000000261f087212 */ /* 0x000fe400078e3cff */
[----:B------:R-:W-:Y:S02]  /*18690*/  F2FP.F16.F32.PACK_AB R4, R30, R3 ;  /* 0x000000031e04723e */ /* 0x000fe400000000ff */
[----:B------:R-:W-:Y:S01]  /*186a0*/  F2FP.F16.F32.PACK_AB R5, R91, R90 ;  /* 0x0000005a5b05723e */ /* 0x000fe200000000ff */
[----:B------:R-:W2:Y:S01]  /*186b0*/  LDC.64 R30, c[0x0][0xbd8] ;  /* 0x0002f600ff1e7b82 */ /* 0x000ea20000000a00 */
[----:B------:R-:W-:-:S02]  /*186c0*/  MOV R37, R12 ;  /* 0x0000000c00257202 */ /* 0x000fc40000000f00 */
[----:B------:R-:W-:Y:S01]  /*186d0*/  MOV R35, R14 ;  /* 0x0000000e00237202 */ /* 0x000fe20000000f00 */
[----:B------:R0:W-:Y:S01]  /*186e0*/  STSM.16.M88.4 [R39], R4 ;  /* 0x0000000427007844 */ /* 0x0001e20000000200 */
[----:B------:R-:W-:Y:S02]  /*186f0*/  MOV R34, R24 ;  /* 0x0000001800227202 */ /* 0x000fe40000000f00 */
[----:B------:R-:W-:Y:S02]  /*18700*/  ISETP.NE.AND.EX P0, PT, RZ, UR5, PT, P0 ;  /* 0x00000005ff007c0c */ /* 0x000fe4000bf05300 */
[----:B------:R-:W-:Y:S02]  /*18710*/  MOV R38, R10 ;  /* 0x0000000a00267202 */ /* 0x000fe40000000f00 */
[----:B------:R-:W-:Y:S02]  /*18720*/  F2FP.F16.F32.PACK_AB R12, R97, R96 ;  /* 0x00000060610c723e */ /* 0x000fe400000000ff */
[----:B------:R-:W-:-:S02]  /*18730*/  F2FP.F16.F32.PACK_AB R13, R99, R98 ;  /* 0x00000062630d723e */ /* 0x000fc400000000ff */
[----:B------:R-:W-:Y:S02]  /*18740*/  F2FP.F16.F32.PACK_AB R14, R101, R100 ;  /* 0x00000064650e723e */ /* 0x000fe400000000ff */
[----:B------:R-:W-:Y:S02]  /*18750*/  F2FP.F16.F32.PACK_AB R15, R103, R102 ;  /* 0x00000066670f723e */ /* 0x000fe400000000ff */
[----:B------:R-:W-:Y:S02]  /*18760*/  F2FP.F16.F32.PACK_AB R24, R27, R104 ;  /* 0x000000681b18723e */ /* 0x000fe400000000ff */
[----:B------:R-:W-:Y:S01]  /*18770*/  F2FP.F16.F32.PACK_AB R25, R107, R106 ;  /* 0x0000006a6b19723e */ /* 0x000fe200000000ff */
[----:B------:R1:W-:Y:S01]  /*18780*/  STSM.16.M88.4 [R38], R12 ;  /* 0x0000000c26007844 */ /* 0x0003e20000000200 */
[----:B------:R-:W-:Y:S02]  /*18790*/  F2FP.F16.F32.PACK_AB R27, R111, R110 ;  /* 0x0000006e6f1b723e */ /* 0x000fe400000000ff */
[----:B------:R-:W-:-:S02]  /*187a0*/  LEA.HI R33, R33, R32, RZ, 0x7 ;  /* 0x0000002021217211 */ /* 0x000fc400078f38ff */
[----:B------:R-:W-:Y:S01]  /*187b0*/  MOV R3, R8 ;  /* 0x0000000800037202 */ /* 0x000fe20000000f00 */
[----:B------:R3:W-:Y:S01]  /*187c0*/  STSM.16.M88.4 [R37], R24 ;  /* 0x0000001825007844 */ /* 0x0007e20000000200 */
[----:B0-----:R-:W-:Y:S02]  /*187d0*/  F2FP.F16.F32.PACK_AB R4, R113, R112 ;  /* 0x000000707104723e */ /* 0x001fe400000000ff */
[----:B------:R-:W-:Y:S02]  /*187e0*/  F2FP.F16.F32.PACK_AB R5, R115, R114 ;  /* 0x000000727305723e */ /* 0x000fe400000000ff */
[----:B------:R-:W-:Y:S02]  /*187f0*/  F2FP.F16.F32.PACK_AB R6, R117, R116 ;  /* 0x000000747506723e */ /* 0x000fe400000000ff */
[----:B------:R-:W-:Y:S02]  /*18800*/  F2FP.F16.F32.PACK_AB R7, R119, R118 ;  /* 0x000000767707723e */ /* 0x000fe400000000ff */
[----:B------:R-:W-:Y:S01]  /*18810*/  F2FP.F16.F32.PACK_AB R8, R121, R120 ;  /* 0x000000787908723e */ /* 0x000fe200000000ff */
[----:B------:R-:W-:Y:S01]  /*18820*/  ULDC UR4, c[0x0][0xa88] ;  /* 0x0002a20000047ab9 */ /* 0x000fe20000000800 */
[----:B------:R-:W-:Y:S01]  /*18830*/  F2FP.F16.F32.PACK_AB R9, R123, R122 ;  /* 0x0000007a7b09723e */ /* 0x000fe200000000ff */
[----:B------:R-:W-:Y:S01]  /*18840*/  STSM.16.M88.4 [R35], R4 ;  /* 0x0000000423007844 */ /* 0x000fe20000000200 */
[----:B------:R-:W-:Y:S01]  /*18850*/  F2FP.F16.F32.PACK_AB R10, R125, R124 ;  /* 0x0000007c7d0a723e */ /* 0x000fe200000000ff */
[----:B-1----:R-:W-:Y:S01]  /*18860*/  IMAD.MOV.U32 R38, RZ, RZ, RZ ;  /* 0x000000ffff267224 */ /* 0x002fe200078e00ff */
[----:B------:R-:W-:Y:S01]  /*18870*/  F2FP.F16.F32.PACK_AB R11, R127, R126 ;  /* 0x0000007e7f0b723e */ /* 0x000fe200000000ff */
[----:B---3--:R-:W0:Y:S01]  /*18880*/  @P0 LDC.64 R24, c[0x0][0xbe0] ;  /* 0x0002f800ff180b82 */ /* 0x008e220000000a00 */
[----:B------:R-:W-:-:S02]  /*18890*/  LOP3.LUT R27, R33, 0xffffff80, RZ, 0xc0, !PT ;  /* 0xffffff80211b7812 */ /* 0x000fc400078ec0ff */
[----:B------:R-:W-:Y:S01]  /*188a0*/  F2FP.F16.F32.PACK_AB R12, R129, R128 ;  /* 0x00000080810c723e */ /* 0x000fe200000000ff */
[----:B------:R1:W-:Y:S01]  /*188b0*/  STSM.16.M88.4 [R34], R8 ;  /* 0x0000000822007844 */ /* 0x0003e20000000200 */
[----:B------:R-:W-:Y:S01]  /*188c0*/  F2FP.F16.F32.PACK_AB R13, R131, R130 ;  /* 0x00000082830d723e */ /* 0x000fe200000000ff */
[----:B------:R-:W-:Y:S01]  /*188d0*/  IMAD.IADD R27, R32, 0x1, -R27 ;  /* 0x00000001201b7824 */ /* 0x000fe200078e0a1b */
[----:B------:R-:W-:Y:S02]  /*188e0*/  F2FP.F16.F32.PACK_AB R14, R133, R132 ;  /* 0x00000084850e723e */ /* 0x000fe400000000ff */
[----:B------:R-:W-:-:S05]  /*188f0*/  F2FP.F16.F32.PACK_AB R15, R135, R134 ;  /* 0x00000086870f723e */ /* 0x000fca00000000ff */
[----:B------:R3:W-:Y:S01]  /*18900*/  STSM.16.M88.4 [R3], R12 ;  /* 0x0000000c03007844 */ /* 0x0007e20000000200 */
[----:B-1----:R-:W-:-:S04]  /*18910*/  SHF.R.S32.HI R8, RZ, 0x1f, R27 ;  /* 0x0000001fff087819 */ /* 0x002fc8000001141b */
[----:B---3--:R-:W-:-:S04]  /*18920*/  LEA.HI R3, R8, R27, RZ, 0x2 ;  /* 0x0000001b08037211 */ /* 0x008fc800078f10ff */
[--C-:B------:R-:W-:Y:S02]  /*18930*/  SHF.R.S32.HI R6, RZ, 0x2, R3.reuse ;  /* 0x00000002ff067819 */ /* 0x100fe40000011403 */
[----:B------:R-:W-:-:S04]  /*18940*/  SHF.R.S32.HI R3, RZ, 0x1f, R3 ;  /* 0x0000001fff037819 */ /* 0x000fc80000011403 */
[----:B------:R-:W-:-:S04]  /*18950*/  LEA.HI R3, R3, R6, RZ, 0x3 ;  /* 0x0000000603037211 */ /* 0x000fc800078f18ff */
[----:B------:R-:W-:Y:S01]  /*18960*/  LOP3.LUT R7, R3, 0xfffffff8, RZ, 0xc0, !PT ;  /* 0xfffffff803077812 */ /* 0x000fe200078ec0ff */
[----:B------:R-:W-:Y:S02]  /*18970*/  IMAD.U32 R3, RZ, RZ, UR4 ;  /* 0x00000004ff037e24 */ /* 0x000fe4000f8e00ff */
[C---:B--2---:R-:W-:Y:S01]  /*18980*/  IMAD.WIDE R30, R41.reuse, 0x4, R30 ;  /* 0x00000004291e7825 */ /* 0x044fe200078e021e */
[----:B------:R-:W-:Y:S03]  /*18990*/  BAR.SYNC.DEFER_BLOCKING 0x1, 0x180 ;  /* 0x0046000000007b1d */ /* 0x000fe60000010000 */
[----:B0-----:R-:W-:-:S03]  /*189a0*/  @P0 IMAD.WIDE R4, R41, 0x4, R24 ;  /* 0x0000000429040825 */ /* 0x001fc600078e0218 */
[----:B------:R0:W5:Y:S01]  /*189b0*/  @P1 LDG.E R38, desc[UR38][R30.64] ;  /* 0x000000261e261981 */ /* 0x000162000c1e1900 */
[----:B------:R-:W-:Y:S01]  /*189c0*/  SHF.R.S32.HI R33, RZ, 0x7, R33 ;  /* 0x00000007ff217819 */ /* 0x000fe20000011421 */
[----:B------:R-:W-:Y:S01]  /*189d0*/  IMAD.IADD R7, R6, 0x1, -R7 ;  /* 0x0000000106077824 */ /* 0x000fe200078e0a07 */
[----:B------:R-:W-:Y:S01]  /*189e0*/  LEA.HI R8, R8, R27, RZ, 0x5 ;  /* 0x0000001b08087211 */ /* 0x000fe200078f28ff */
[----:B------:R0:W5:Y:S02]  /*189f0*/  @P0 LDG.E R3, desc[UR38][R4.64] ;  /* 0x0000002604030981 */ /* 0x000164000c1e1900 */
[----:B------:R-:W-:Y:S01]  /*18a00*/  IMAD.HI R6, R33, 0x55555556, RZ ;  /* 0x5555555621067827 */ /* 0x000fe200078e02ff */
[----:B------:R-:W-:Y:S06]  /*18a10*/  @P0 BRA `(.L_x_1290) ;  /* 0x0000000000100947 */ /* 0x000fec0003800000 */
[----:B------:R-:W-:Y:S05]  /*18a20*/  @!P1 BRA `(.L_x_1290) ;  /* 0x00000000000c9947 */ /* 0x000fea0003800000 */
[----:B0-----:R-:W2:Y:S04]  /*18a30*/  LDG.E R4, desc[UR38][R30.64] ;  /* 0x000000261e047981 */ /* 0x001ea8000c1e1900 */
[----:B-----5:R-:W2:Y:S02]  /*18a40*/  LDG.E R3, desc[UR38][R30.64+0x4] ;  /* 0x000004261e037981 */ /* 0x020ea4000c1e1900 */
[----:B--2---:R-:W-:-:S07]  /*18a50*/  IMAD.IADD R3, R3, 0x1, -R4 ;  /* 0x0000000103037824 */ /* 0x004fce00078e0a04 */
.L_x_1290:
[----:B------:R-:W2:Y:S01]  /*18a60*/  LDL.LU R48, [R1+0x48] ;  /* 0x0000480001307983 */ /* 0x000ea20000300800 */
[----:B------:R-:W-:Y:S01]  /*18a70*/  LEA.HI R6, R6, R6, RZ, 0x1 ;  /* 0x0000000606067211 */ /* 0x000fe200078f08ff */
[----:B------:R-:W-:Y:S02]  /*18a80*/  ULDC.64 UR4, c[0x0][0xb70] ;  /* 0x0002dc0000047ab9 */ /* 0x000fe40000000a00 */
[----:B------:R-:W3:Y:S01]  /*18a90*/  LDL.LU R47, [R1+0x54] ;  /* 0x00005400012f7983 */ /* 0x000ee20000300800 */
[----:B------:R-:W-:Y:S01]  /*18aa0*/  SHF.R.S32.HI R8, RZ, 0x5, R8 ;  /* 0x00000005ff087819 */ /* 0x000fe20000011408 */
[----:B------:R-:W-:Y:S01]  /*18ab0*/  IMAD R33, R6, -0x3, R33 ;  /* 0xfffffffd06217824 */ /* 0x000fe200078e0221 */
[----:B-----5:R-:W-:Y:S02]  /*18ac0*/  SHF.R.S32.HI R39, RZ, 0x1f, R38 ;  /* 0x0000001fff277819 */ /* 0x020fe40000011426 */
[----:B------:R-:W-:Y:S01]  /*18ad0*/  SHF.R.S32.HI R6, RZ, 0x1f, R41 ;  /* 0x0000001fff067819 */ /* 0x000fe20000011429 */
[----:B------:R-:W-:Y:S01]  /*18ae0*/  IMAD R8, R8, 0x10, R7 ;  /* 0x0000001008087824 */ /* 0x000fe200078e0207 */
[----:B------:R-:W-:Y:S01]  /*18af0*/  SEL R45, R41, RZ, !P1 ;  /* 0x000000ff292d7207 */ /* 0x000fe20004800000 */
[----:B------:R-:W-:Y:S01]  /*18b00*/  IMAD R7, R20, 0x20, R0 ;  /* 0x0000002014077824 */ /* 0x000fe200078e0200 */
[----:B------:R-:W-:Y:S01]  /*18b10*/  SEL R46, R6, RZ, !P1 ;  /* 0x000000ff062e7207 */ /* 0x000fe20004800000 */
[----:B------:R-:W-:Y:S01]  /*18b20*/  IMAD R10, R33, 0x40, R8 ;  /* 0x00000040210a7824 */ /* 0x000fe200078e0208 */
[----:B------:R-:W-:Y:S01]  /*18b30*/  LOP3.LUT P0, RZ, R27, 0x3, RZ, 0xc0, !PT ;  /* 0x000000031bff7812 */ /* 0x000fe2000780c0ff */
[----:B------:R-:W-:-:S03]  /*18b40*/  IMAD.WIDE R28, R7, 0x2, R28 ;  /* 0x00000002071c7825 */ /* 0x000fc600078e021c */
[C---:B------:R-:W-:Y:S02]  /*18b50*/  IADD3 R13, P5, R28.reuse, 0x3000, RZ ;  /* 0x000030001c0d7810 */ /* 0x040fe40007fbe0ff */
[C---:B------:R-:W-:Y:S02]  /*18b60*/  IADD3 R25, P4, R28.reuse, 0x4800, RZ ;  /* 0x000048001c197810 */ /* 0x040fe40007f9e0ff */
[----:B0-----:R-:W-:Y:S02]  /*18b70*/  IADD3 R31, P3, R28, 0x6000, RZ ;  /* 0x000060001c1f7810 */ /* 0x001fe40007f7e0ff */
[----:B------:R-:W-:Y:S02]  /*18b80*/  LOP3.LUT R12, R13, 0x180, RZ, 0xc0, !PT ;  /* 0x000001800d0c7812 */ /* 0x000fe400078ec0ff */
[----:B------:R-:W-:Y:S02]  /*18b90*/  LOP3.LUT R24, R25, 0x180, RZ, 0xc0, !PT ;  /* 0x0000018019187812 */ /* 0x000fe400078ec0ff */
[----:B------:R-:W-:-:S02]  /*18ba0*/  LOP3.LUT R30, R31, 0x180, RZ, 0xc0, !PT ;  /* 0x000001801f1e7812 */ /* 0x000fc400078ec0ff */
[----:B------:R-:W-:Y:S02]  /*18bb0*/  SHF.R.U64 R12, R12, 0x3, RZ ;  /* 0x000000030c0c7819 */ /* 0x000fe400000012ff */
[----:B------:R-:W-:Y:S02]  /*18bc0*/  SHF.R.U64 R24, R24, 0x3, RZ ;  /* 0x0000000318187819 */ /* 0x000fe400000012ff */
[----:B------:R-:W-:Y:S02]  /*18bd0*/  SHF.R.U64 R30, R30, 0x3, RZ ;  /* 0x000000031e1e7819 */ /* 0x000fe400000012ff */
[----:B------:R-:W-:Y:S01]  /*18be0*/  LOP3.LUT R12, R12, R13, RZ, 0x3c, !PT ;  /* 0x0000000d0c0c7212 */ /* 0x000fe200078e3cff */
[--C-:B------:R-:W-:Y:S01]  /*18bf0*/  IMAD.X R13, RZ, RZ, R29.reuse, P5 ;  /* 0x000000ffff0d7224 */ /* 0x100fe200028e061d */
[----:B------:R-:W-:Y:S01]  /*18c00*/  LOP3.LUT R24, R24, R25, RZ, 0x3c, !PT ;  /* 0x0000001918187212 */ /* 0x000fe200078e3cff */
[--C-:B------:R-:W-:Y:S01]  /*18c10*/  IMAD.X R25, RZ, RZ, R29.reuse, P4 ;  /* 0x000000ffff197224 */ /* 0x100fe200020e061d */
[----:B------:R-:W-:Y:S01]  /*18c20*/  LOP3.LUT R30, R30, R31, RZ, 0x3c, !PT ;  /* 0x0000001f1e1e7212 */ /* 0x000fe200078e3cff */
[----:B------:R-:W-:Y:S01]  /*18c30*/  IMAD.X R31, RZ, RZ, R29, P3 ;  /* 0x000000ffff1f7224 */ /* 0x000fe200018e061d */
[--C-:B------:R-:W-:Y:S01]  /*18c40*/  SHF.R.S32.HI R41, RZ, 0x1f, R0.reuse ;  /* 0x0000001fff297819 */ /* 0x100fe20000011400 */
[----:B------:R-:W-:Y:S01]  /*18c50*/  IMAD.MOV.U32 R40, RZ, RZ, R0 ;  /* 0x000000ffff287224 */ /* 0x000fe200078e0000 */
[----:B------:R-:W-:Y:S01]  /*18c60*/  BSSY B1, `(.L_x_1291) ;  /* 0x000005c000017945 */ /* 0x000fe20003800000 */
[----:B--2---:R-:W-:Y:S01]  /*18c70*/  SHF.R.S32.HI R44, RZ, 0x1f, R48 ;  /* 0x0000001fff2c7819 */ /* 0x004fe20000011430 */
[----:B---3--:R-:W-:-:S04]  /*18c80*/  IMAD R10, R47, 0xc0, R10 ;  /* 0x000000c02f0a7824 */ /* 0x008fc800078e020a */
[----:B------:R-:W-:Y:S01]  /*18c90*/  IMAD R4, R44, UR4, RZ ;  /* 0x000000042c047c24 */ /* 0x000fe2000f8e02ff */
[----:B------:R-:W-:-:S03]  /*18ca0*/  SHF.R.S32.HI R7, RZ, 0x1f, R10 ;  /* 0x0000001fff077819 */ /* 0x000fc6000001140a */
[C---:B------:R-:W-:Y:S02]  /*18cb0*/  IMAD R9, R48.reuse, UR5, R4 ;  /* 0x0000000530097c24 */ /* 0x040fe4000f8e0204 */
[----:B------:R-:W-:Y:S01]  /*18cc0*/  IMAD.WIDE.U32 R4, R48, UR4, R38 ;  /* 0x0000000430047c25 */ /* 0x000fe2000f8e0026 */
[----:B------:R-:W-:-:S03]  /*18cd0*/  ULDC.64 UR4, c[0x0][0xb78] ;  /* 0x0002de0000047ab9 */ /* 0x000fc60000000a00 */
[----:B------:R-:W-:Y:S01]  /*18ce0*/  IMAD.IADD R5, R5, 0x1, R9 ;  /* 0x0000000105057824 */ /* 0x000fe200078e0209 */
[----:B------:R-:W-:Y:S01]  /*18cf0*/  IADD3 R9, P2, R28, 0x1800, RZ ;  /* 0x000018001c097810 */ /* 0x000fe20007f5e0ff */
[----:B------:R-:W-:Y:S02]  /*18d00*/  IMAD R6, R46, UR4, RZ ;  /* 0x000000042e067c24 */ /* 0x000fe4000f8e02ff */
[----:B------:R-:W-:Y:S01]  /*18d10*/  IMAD.WIDE.U32 R4, R45, UR4, R4 ;  /* 0x000000042d047c25 */ /* 0x000fe2000f8e0004 */
[----:B------:R-:W-:-:S03]  /*18d20*/  LOP3.LUT R8, R9, 0x180, RZ, 0xc0, !PT ;  /* 0x0000018009087812 */ /* 0x000fc600078ec0ff */
[----:B------:R-:W-:Y:S01]  /*18d30*/  IMAD R6, R45, UR5, R6 ;  /* 0x000000052d067c24 */ /* 0x000fe2000f8e0206 */
[----:B------:R-:W-:Y:S01]  /*18d40*/  IADD3 R4, P1, R10, R4, RZ ;  /* 0x000000040a047210 */ /* 0x000fe20007f3e0ff */
[----:B------:R-:W-:Y:S01]  /*18d50*/  ULDC.64 UR4, c[0x0][0xb40] ;  /* 0x0002d00000047ab9 */ /* 0x000fe20000000a00 */
[----:B------:R-:W-:Y:S02]  /*18d60*/  SHF.R.U64 R8, R8, 0x3, RZ ;  /* 0x0000000308087819 */ /* 0x000fe400000012ff */
[----:B------:R-:W-:Y:S02]  /*18d70*/  IADD3.X R7, R7, R5, R6, P1, !PT ;  /* 0x0000000507077210 */ /* 0x000fe40000ffe406 */
[----:B------:R-:W-:Y:S02]  /*18d80*/  LEA R42, P1, R4, UR4, 0x2 ;  /* 0x00000004042a7c11 */ /* 0x000fe4000f8210ff */
[----:B------:R-:W-:Y:S01]  /*18d90*/  LOP3.LUT R8, R8, R9, RZ, 0x3c, !PT ;  /* 0x0000000908087212 */ /* 0x000fe200078e3cff */
[----:B------:R-:W-:Y:S01]  /*18da0*/  IMAD.X R9, RZ, RZ, R29, P2 ;  /* 0x000000ffff097224 */ /* 0x000fe200010e061d */
[----:B------:R-:W-:Y:S01]  /*18db0*/  LEA.HI.X R43, R4, UR5, R7, 0x2, P1 ;  /* 0x00000005042b7c11 */ /* 0x000fe200088f1407 */
[----:B------:R-:W-:Y:S01]  /*18dc0*/  VIADD R4, R10, 0x8 ;  /* 0x000000080a047836 */ /* 0x000fe20000000000 */
[C---:B------:R-:W-:Y:S01]  /*18dd0*/  IADD3 R7, P2, R28.reuse, 0x7800, RZ ;  /* 0x000078001c077810 */ /* 0x040fe20007f5e0ff */
[----:B------:R-:W-:Y:S01]  /*18de0*/  ULDC.64 UR4, c[0x0][0xaa0] ;  /* 0x0002a80000047ab9 */ /* 0x000fe20000000a00 */
[----:B------:R-:W-:-:S02]  /*18df0*/  LOP3.LUT R5, R28, 0x180, RZ, 0xc0, !PT ;  /* 0x000001801c057812 */ /* 0x000fc400078ec0ff */
[-C--:B------:R-:W-:Y:S01]  /*18e00*/  ISETP.GE.OR P1, PT, R10, R3.reuse, P0 ;  /* 0x000000030a00720c */ /* 0x080fe20000726670 */
[--C-:B------:R-:W-:Y:S01]  /*18e10*/  IMAD.X R33, RZ, RZ, R29.reuse, P2 ;  /* 0x000000ffff217224 */ /* 0x100fe200010e061d */
[----:B------:R-:W-:Y:S02]  /*18e20*/  ISETP.GE.OR P0, PT, R4, R3, P0 ;  /* 0x000000030400720c */ /* 0x000fe40000706670 */
[----:B------:R-:W-:Y:S02]  /*18e30*/  LOP3.LUT R6, R7, 0x180, RZ, 0xc0, !PT ;  /* 0x0000018007067812 */ /* 0x000fe400078ec0ff */
[----:B------:R-:W-:Y:S02]  /*18e40*/  SHF.R.U64 R5, R5, 0x3, RZ ;  /* 0x0000000305057819 */ /* 0x000fe400000012ff */
[----:B------:R-:W-:Y:S02]  /*18e50*/  SHF.R.U64 R6, R6, 0x3, RZ ;  /* 0x0000000306067819 */ /* 0x000fe400000012ff */
[----:B------:R-:W-:Y:S01]  /*18e60*/  LOP3.LUT R4, R5, R28, RZ, 0x3c, !PT ;  /* 0x0000001c05047212 */ /* 0x000fe200078e3cff */
[----:B------:R-:W-:Y:S01]  /*18e70*/  IMAD.MOV.U32 R5, RZ, RZ, R29 ;  /* 0x000000ffff057224 */ /* 0x000fe200078e001d */
[----:B------:R-:W-:Y:S01]  /*18e80*/  LOP3.LUT R32, R6, R7, RZ, 0x3c, !PT ;  /* 0x0000000706207212 */ /* 0x000fe200078e3cff */
[----:B------:R-:W-:Y:S04]  /*18e90*/  @!P1 STG.E desc[UR38][R42.64], R21 ;  /* 0x000000152a009986 */ /* 0x000fe8000c101926 */
[----:B------:R0:W-:Y:S04]  /*18ea0*/  @!P0 STG.E desc[UR38][R42.64+0x20], R36 ;  /* 0x000020242a008986 */ /* 0x0001e8000c101926 */
[----:B------:R-:W5:Y:S04]  /*18eb0*/  LD.E.128 R4, desc[UR38][R4.64] ;  /* 0x0000002604047980 */ /* 0x000f68000c101d00 */
[----:B------:R-:W5:Y:S04]  /*18ec0*/  LD.E.128 R8, desc[UR38][R8.64] ;  /* 0x0000002608087980 */ /* 0x000f68000c101d00 */
[----:B------:R-:W5:Y:S04]  /*18ed0*/  LD.E.128 R12, desc[UR38][R12.64] ;  /* 0x000000260c0c7980 */ /* 0x000f68000c101d00 */
[----:B------:R-:W5:Y:S04]  /*18ee0*/  LD.E.128 R24, desc[UR38][R24.64] ;  /* 0x0000002618187980 */ /* 0x000f68000c101d00 */
[----:B------:R-:W5:Y:S04]  /*18ef0*/  LD.E.128 R28, desc[UR38][R30.64] ;  /* 0x000000261e1c7980 */ /* 0x000f68000c101d00 */
[----:B------:R-:W5:Y:S01]  /*18f00*/  LD.E.128 R32, desc[UR38][R32.64] ;  /* 0x0000002620207980 */ /* 0x000f62000c101d00 */
[----:B------:R-:W-:-:S02]  /*18f10*/  IMAD R39, R39, UR4, RZ ;  /* 0x0000000427277c24 */ /* 0x000fc4000f8e02ff */
[C---:B0-----:R-:W-:Y:S01]  /*18f20*/  IMAD.WIDE.U32 R36, R38.reuse, UR4, R40 ;  /* 0x0000000426247c25 */ /* 0x041fe2000f8e0028 */
[----:B------:R-:W-:Y:S01]  /*18f30*/  @!PT LDS RZ, [RZ] ;  /* 0x00000000fffff984 */ /* 0x000fe20000000800 */
[----:B------:R-:W-:Y:S01]  /*18f40*/  @!PT LDS RZ, [RZ] ;  /* 0x00000000fffff984 */ /* 0x000fe20000000800 */
[----:B------:R-:W-:Y:S01]  /*18f50*/  @!PT LDS RZ, [RZ] ;  /* 0x00000000fffff984 */ /* 0x000fe20000000800 */
[----:B------:R-:W-:Y:S01]  /*18f60*/  @!PT LDS RZ, [RZ] ;  /* 0x00000000fffff984 */ /* 0x000fe20000000800 */
[----:B------:R0:W-:Y:S06]  /*18f70*/  MEMBAR.ALL.CTA ;  /* 0x0000000000007992 */ /* 0x0001ec0000008000 */
[----:B0-----:R-:W0:Y:S01]  /*18f80*/  FENCE.VIEW.ASYNC.S ;  /* 0x00000000000073c6 */ /* 0x001e220000000000 */
[----:B------:R-:W-:Y:S01]  /*18f90*/  IMAD R39, R38, UR5, R39 ;  /* 0x0000000526277c24 */ /* 0x000fe2000f8e0227 */
[----:B------:R-:W-:Y:S01]  /*18fa0*/  ULDC.64 UR4, c[0x0][0xae0] ;  /* 0x0002b80000047ab9 */ /* 0x000fe20000000a00 */
[----:B------:R-:W-:-:S02]  /*18fb0*/  IMAD R40, R47, -0xc0, R3 ;  /* 0xffffff402f287824 */ /* 0x000fc400078e0203 */
[----:B------:R-:W-:Y:S02]  /*18fc0*/  IMAD.IADD R37, R37, 0x1, R39 ;  /* 0x0000000125257824 */ /* 0x000fe400078e0227 */
[----:B------:R-:W-:Y:S01]  /*18fd0*/  IMAD R38, R44, UR4, RZ ;  /* 0x000000042c267c24 */ /* 0x000fe2000f8e02ff */
[-C--:B------:R-:W-:Y:S01]  /*18fe0*/  ISETP.GE.AND P0, PT, R20, R40.reuse, PT ;  /* 0x000000281400720c */ /* 0x080fe20003f06270 */
[----:B------:R-:W-:Y:S02]  /*18ff0*/  VIADD R21, R2, 0x2d820 ;  /* 0x0002d82002157836 */ /* 0x000fe40000000000 */
[----:B------:R-:W-:Y:S02]  /*19000*/  VIADD R3, R20, 0x60 ;  /* 0x0000006014037836 */ /* 0x000fe40000000000 */
[C---:B------:R-:W-:Y:S01]  /*19010*/  IMAD R39, R48.reuse, UR5, R38 ;  /* 0x0000000530277c24 */ /* 0x040fe2000f8e0226 */
[----:B------:R-:W-:Y:S01]  /*19020*/  PRMT R21, RZ, 0x654, R21 ;  /* 0x00000654ff157816 */ /* 0x000fe20000000015 */
[----:B------:R-:W-:Y:S01]  /*19030*/  IMAD.WIDE.U32 R36, R48, UR4, R36 ;  /* 0x0000000430247c25 */ /* 0x000fe2000f8e0024 */
[----:B------:R-:W-:Y:S01]  /*19040*/  ULDC.64 UR4, c[0x0][0xae8] ;  /* 0x0002ba0000047ab9 */ /* 0x000fe20000000a00 */
[----:B------:R-:W-:-:S02]  /*19050*/  ISETP.GE.AND P3, PT, R3, R40, PT ;  /* 0x000000280300720c */ /* 0x000fc40003f66270 */
[----:B------:R-:W-:Y:S02]  /*19060*/  IMAD.IADD R37, R37, 0x1, R39 ;  /* 0x0000000125257824 */ /* 0x000fe400078e0227 */
[----:B------:R-:W-:Y:S01]  /*19070*/  IMAD R3, R46, UR4, RZ ;  /* 0x000000042e037c24 */ /* 0x000fe2000f8e02ff */
[----:B0-----:R0:W-:Y:S01]  /*19080*/  SYNCS.ARRIVE.TRANS64.RED.A1T0 RZ, [R21+URZ], RZ ;  /* 0x000000ff15ff79a7 */ /* 0x0011e2000810043f */
[----:B------:R-:W-:-:S04]  /*19090*/  IMAD.WIDE.U32 R38, R45, UR4, R36 ;  /* 0x000000042d267c25 */ /* 0x000fc8000f8e0024 */
[----:B------:R-:W-:Y:S01]  /*190a0*/  IMAD R3, R45, UR5, R3 ;  /* 0x000000052d037c24 */ /* 0x000fe2000f8e0203 */
[----:B0-----:R-:W-:-:S03]  /*190b0*/  SHF.R.S32.HI R21, RZ, 0x1f, R20 ;  /* 0x0000001fff157819 */ /* 0x001fc60000011414 */
[----:B------:R-:W-:Y:S02]  /*190c0*/  IMAD.IADD R43, R39, 0x1, R3 ;  /* 0x00000001272b7824 */ /* 0x000fe400078e0203 */
[----:B------:R-:W-:Y:S01]  /*190d0*/  IMAD.WIDE R36, R47, 0xc0, R20 ;  /* 0x000000c02f247825 */ /* 0x000fe200078e0214 */
[----:B------:R-:W-:Y:S06]  /*190e0*/  @P0 BRA `(.L_x_1292) ;  /* 0x00000000004c0947 */ /* 0x000fec0003800000 */
[C---:B------:R-:W-:Y:S01]  /*190f0*/  VIADD R20, R0.reuse, 0x20 ;  /* 0x0000002000147836 */ /* 0x040fe20000000000 */
[----:B------:R-:W-:Y:S01]  /*19100*/  ULDC UR4, c[0x0][0xa8c] ;  /* 0x0002a30000047ab9 */ /* 0x000fe20000000800 */
[----:B------:R-:W-:Y:S01]  /*19110*/  ULDC.64 UR6, c[0x0][0xad8] ;  /* 0x0002b60000067ab9 */ /* 0x000fe20000000a00 */
        /* <DEDUP_REMOVED lines=16> */
.L_x_1292:
[----:B------:R-:W-:Y:S05]  /*19220*/  BSYNC B1 ;  /* 0x0000000000017941 */ /* 0x000fea0003800000 */
.L_x_1291:
        /* <DEDUP_REMOVED lines=9> */
[C---:B------:R-:W-:Y:S01]  /*192c0*/  IMAD.WIDE.U32 R4, R3.reuse, UR4, R4 ;  /* 0x0000000403047c25 */ /* 0x040fe2000f8e0004 */
        /* <DEDUP_REMOVED lines=14> */
.L_x_1289:
[----:B-1----:R-:W2:Y:S01]  /*193b0*/  LDL R8, [R1+0x4c] ;  /* 0x00004c0001087983 */ /* 0x002ea20000100800 */
[----:B------:R-:W-:Y:S01]  /*193c0*/  ULDC.64 UR4, c[0x0][0xbd8] ;  /* 0x0002f60000047ab9 */ /* 0x000fe20000000a00 */
[----:B------:R-:W2:Y:S01]  /*193d0*/  LDC.64 R4, c[0x0][0xbd8] ;  /* 0x0002f600ff047b82 */ /* 0x000ea20000000a00 */
[----:B------:R-:W-:Y:S01]  /*193e0*/  ISETP.NE.U32.AND P0, PT, RZ, UR4, PT ;  /* 0x00000004ff007c0c */ /* 0x000fe2000bf05070 */
[----:B------:R-:W-:-:S03]  /*193f0*/  IMAD.MOV.U32 R9, RZ, RZ, RZ ;  /* 0x000000ffff097224 */ /* 0x000fc600078e00ff */
[----:B------:R-:W-:Y:S01]  /*19400*/  ISETP.NE.AND.EX P0, PT, RZ, UR5, PT, P0 ;  /* 0x00000005ff007c0c */ /* 0x000fe2000bf05300 */
[----:B------:R-:W-:Y:S02]  /*19410*/  ULDC.64 UR4, c[0x0][0xbe0] ;  /* 0x0002f80000047ab9 */ /* 0x000fe40000000a00 */
[----:B------:R-:W-:-:S04]  /*19420*/  ISETP.NE.U32.AND P1, PT, RZ, UR4, PT ;  /* 0x00000004ff007c0c */ /* 0x000fc8000bf25070 */
[----:B------:R-:W-:-:S13]  /*19430*/  ISETP.NE.AND.EX P1, PT, RZ, UR5, PT, P1 ;  /* 0x00000005ff007c0c */ /* 0x000fda000bf25310 */
[----:B------:R-:W1:Y:S01]  /*19440*/  @P1 LDC.64 R6, c[0x0][0xbe0] ;  /* 0x0002f800ff061b82 */ /* 0x000e620000000a00 */
[----:B------:R-:W-:Y:S02]  /*19450*/  ULDC UR4, c[0x0][0xa88] ;  /* 0x0002a20000047ab9 */ /* 0x000fe40000000800 */
[----:B------:R-:W-:Y:S02]  /*19460*/  IMAD.U32 R3, RZ, RZ, UR4 ;  /* 0x00000004ff037e24 */ /* 0x000fe4000f8e00ff */
[----:B--2---:R-:W-:-:S04]  /*19470*/  IMAD.WIDE R4, R8, 0x4, R4 ;  /* 0x0000000408047825 */ /* 0x004fc800078e0204 */
[----:B-1----:R-:W-:Y:S01]  /*19480*/  @P1 IMAD.WIDE R6, R8, 0x4, R6 ;  /* 0x0000000408061825 */ /* 0x002fe200078e0206 */
[----:B------:R1:W5:Y:S04]  /*19490*/  @P0 LDG.E R9, desc[UR38][R4.64] ;  /* 0x0000002604090981 */ /* 0x000368000c1e1900 */
[----:B------:R1:W5:Y:S01]  /*194a0*/  @P1 LDG.E R3, desc[UR38][R6.64] ;  /* 0x0000002606031981 */ /* 0x000362000c1e1900 */
[----:B------:R-:W-:Y:S01]  /*194b0*/  ISETP.GT.AND P2, PT, R32, 0xbf, PT ;  /* 0x000000bf2000780c */ /* 0x000fe20003f44270 */
[----:B------:R-:W-:-:S12]  /*194c0*/  @P1 BRA `(.L_x_1294) ;  /* 0x0000000000101947 */ /* 0x000fd80003800000 */
[----:B------:R-:W-:Y:S05]  /*194d0*/  @!P0 BRA `(.L_x_1294) ;  /* 0x00000000000c8947 */ /* 0x000fea0003800000 */
[----:B-1----:R-:W2:Y:S04]  /*194e0*/  LDG.E R6, desc[UR38][R4.64] ;  /* 0x0000002604067981 */ /* 0x002ea8000c1e1900 */
[----:B-----5:R-:W2:Y:S02]  /*194f0*/  LDG.E R3, desc[UR38][R4.64+0x4] ;  /* 0x0000042604037981 */ /* 0x020ea4000c1e1900 */
[----:B--2---:R-:W-:-:S07]  /*19500*/  IMAD.IADD R3, R3, 0x1, -R6 ;  /* 0x0000000103037824 */ /* 0x004fce00078e0a06 */
.L_x_1294:
[----:B------:R-:W2:Y:S04]  /*19510*/  LDL R15, [R1+0x48] ;  /* 0x00004800010f7983 */ /* 0x000ea80000100800 */
[----:B0-----:R0:W5:Y:S01]  /*19520*/  LDL R14, [R1+0x54] ;  /* 0x00005400010e7983 */ /* 0x0011620000100800 */
[----:B-1----:R-:W-:Y:S01]  /*19530*/  SHF.R.S32.HI R4, RZ, 0x1f, R8 ;  /* 0x0000001fff047819 */ /* 0x002fe20000011408 */
[----:B------:R-:W-:Y:S01]  /*19540*/  BSSY B1, `(.L_x_1295) ;  /* 0x000001c000017945 */ /* 0x000fe20003800000 */
[----:B------:R-:W-:Y:S02]  /*19550*/  SEL R11, R8, RZ, !P0 ;  /* 0x000000ff080b7207 */ /* 0x000fe40004000000 */
[----:B------:R-:W-:Y:S02]  /*19560*/  SHF.R.S32.HI R13, RZ, 0x1f, R0 ;  /* 0x0000001fff0d7819 */ /* 0x000fe40000011400 */
[----:B------:R-:W-:-:S02]  /*19570*/  SEL R12, R4, RZ, !P0 ;  /* 0x000000ff040c7207 */ /* 0x000fc40004000000 */
[----:B-----5:R-:W-:Y:S02]  /*19580*/  SHF.R.S32.HI R8, RZ, 0x1f, R9 ;  /* 0x0000001fff087819 */ /* 0x020fe40000011409 */
[----:B--2---:R-:W-:Y:S01]  /*19590*/  SHF.R.S32.HI R10, RZ, 0x1f, R15 ;  /* 0x0000001fff0a7819 */ /* 0x004fe2000001140f */
[----:B0-----:R-:W-:Y:S06]  /*195a0*/  @P2 BRA `(.L_x_1296) ;  /* 0x0000000000542947 */ /* 0x001fec0003800000 */
[----:B------:R-:W-:-:S04]  /*195b0*/  IMAD R4, R14, 0xc0, R47 ;  /* 0x000000c00e047824 */ /* 0x000fc800078e022f */
[----:B------:R-:W-:-:S05]  /*195c0*/  VIADD R6, R4, 0xffffff80 ;  /* 0xffffff8004067836 */ /* 0x000fca0000000000 */
[----:B------:R-:W-:-:S13]  /*195d0*/  ISETP.GE.AND P0, PT, R6, R3, PT ;  /* 0x000000030600720c */ /* 0x000fda0003f06270 */
[----:B------:R-:W-:Y:S05]  /*195e0*/  @P0 BRA `(.L_x_1296) ;  /* 0x0000000000440947 */ /* 0x000fea0003800000 */
[----:B------:R-:W-:Y:S01]  /*195f0*/  IADD3 R4, P0, R6, R9, RZ ;  /* 0x0000000906047210 */ /* 0x000fe20007f1e0ff */
[----:B------:R-:W-:-:S03]  /*19600*/  ULDC.64 UR4, c[0x0][0xb70] ;  /* 0x0002dc0000047ab9 */ /* 0x000fc60000000a00 */
[----:B------:R-:W-:Y:S01]  /*19610*/  LEA.HI.X.SX32 R5, R6, R8, 0x1, P0 ;  /* 0x0000000806057211 */ /* 0x000fe200000f0eff */
[----:B------:R-:W-:-:S04]  /*19620*/  IMAD R6, R10, UR4, RZ ;  /* 0x000000040a067c24 */ /* 0x000fc8000f8e02ff */
        /* <DEDUP_REMOVED lines=13> */
.L_x_1296:
[----:B------:R-:W-:Y:S05]  /*19700*/  BSYNC B1 ;  /* 0x0000000000017941 */ /* 0x000fea0003800000 */
.L_x_1295:
[----:B------:R-:W-:Y:S01]  /*19710*/  ULDC.64 UR4, c[0x0][0xaa0] ;  /* 0x0002a80000047ab9 */ /* 0x000fe20000000a00 */
[----:B------:R-:W-:Y:S01]  /*19720*/  IMAD.MOV.U32 R4, RZ, RZ, R0 ;  /* 0x000000ffff047224 */ /* 0x000fe200078e0000 */
[----:B------:R-:W-:Y:S01]  /*19730*/  SHF.R.S32.HI R21, RZ, 0x1f, R20 ;  /* 0x0000001fff157819 */ /* 0x000fe20000011414 */
[----:B0-----:R-:W-:Y:S01]  /*19740*/  IMAD.MOV.U32 R5, RZ, RZ, R13 ;  /* 0x000000ffff057224 */ /* 0x001fe200078e000d */
[----:B------:R-:W-:Y:S01]  /*19750*/  BSSY B1, `(.L_x_1297) ;  /* 0x0000028000017945 */ /* 0x000fe20003800000 */
[----:B------:R-:W-:Y:S02]  /*19760*/  IMAD R6, R8, UR4, RZ ;  /* 0x0000000408067c24 */ /* 0x000fe4000f8e02ff */
[----:B------:R-:W-:-:S04]  /*19770*/  IMAD.WIDE.U32 R4, R9, UR4, R4 ;  /* 0x0000000409047c25 */ /* 0x000fc8000f8e0004 */
[----:B------:R-:W-:Y:S01]  /*19780*/  IMAD R9, R9, UR5, R6 ;  /* 0x0000000509097c24 */ /* 0x000fe2000f8e0206 */
[----:B------:R-:W-:Y:S02]  /*19790*/  ULDC.64 UR4, c[0x0][0xae0] ;  /* 0x0002b80000047ab9 */ /* 0x000fe40000000a00 */
[----:B------:R-:W-:Y:S02]  /*197a0*/  IMAD R6, R10, UR4, RZ ;  /* 0x000000040a067c24 */ /* 0x000fe4000f8e02ff */
[----:B------:R-:W-:Y:S02]  /*197b0*/  IMAD.IADD R5, R5, 0x1, R9 ;  /* 0x0000000105057824 */ /* 0x000fe400078e0209 */
[----:B------:R-:W-:Y:S02]  /*197c0*/  IMAD R9, R14, -0xc0, R3 ;  /* 0xffffff400e097824 */ /* 0x000fe400078e0203 */
[C---:B------:R-:W-:Y:S02]  /*197d0*/  IMAD R7, R15.reuse, UR5, R6 ;  /* 0x000000050f077c24 */ /* 0x040fe4000f8e0206 */
[----:B------:R-:W-:Y:S01]  /*197e0*/  IMAD.WIDE.U32 R4, R15, UR4, R4 ;  /* 0x000000040f047c25 */ /* 0x000fe2000f8e0004 */
[----:B------:R-:W-:Y:S01]  /*197f0*/  ISETP.GE.AND P0, PT, R20, R9, PT ;  /* 0x000000091400720c */ /* 0x000fe20003f06270 */
[----:B------:R-:W-:-:S02]  /*19800*/  ULDC.64 UR4, c[0x0][0xae8] ;  /* 0x0002ba0000047ab9 */ /* 0x000fc40000000a00 */
[----:B------:R-:W-:Y:S02]  /*19810*/  VIADD R6, R20, 0x60 ;  /* 0x0000006014067836 */ /* 0x000fe40000000000 */
[----:B------:R-:W-:Y:S02]  /*19820*/  IMAD.IADD R5, R5, 0x1, R7 ;  /* 0x0000000105057824 */ /* 0x000fe400078e0207 */
[----:B------:R-:W-:Y:S01]  /*19830*/  IMAD R3, R12, UR4, RZ ;  /* 0x000000040c037c24 */ /* 0x000fe2000f8e02ff */
[----:B------:R-:W-:Y:S01]  /*19840*/  ISETP.GE.AND P1, PT, R6, R9, PT ;  /* 0x000000090600720c */ /* 0x000fe20003f26270 */
[----:B------:R-:W-:-:S04]  /*19850*/  IMAD.WIDE.U32 R6, R11, UR4, R4 ;  /* 0x000000040b067c25 */ /* 0x000fc8000f8e0004 */
[----:B------:R-:W-:Y:S02]  /*19860*/  IMAD R3, R11, UR5, R3 ;  /* 0x000000050b037c24 */ /* 0x000fe4000f8e0203 */
[----:B------:R-:W-:-:S04]  /*19870*/  IMAD.WIDE R20, R14, 0xc0, R20 ;  /* 0x000000c00e147825 */ /* 0x000fc800078e0214 */
[----:B------:R-:W-:Y:S01]  /*19880*/  IMAD.IADD R9, R7, 0x1, R3 ;  /* 0x0000000107097824 */ /* 0x000fe200078e0203 */
        /* <DEDUP_REMOVED lines=20> */
.L_x_1298:
[----:B------:R-:W-:Y:S05]  /*199d0*/  BSYNC B1 ;  /* 0x0000000000017941 */ /* 0x000fea0003800000 */
.L_x_1297:
[----:B------:R-:W-:Y:S05]  /*199e0*/  @P1 BRA `(.L_x_1293) ;  /* 0x0000000000541947 */ /* 0x000fea0003800000 */
[----:B------:R-:W-:Y:S01]  /*199f0*/  IADD3 R3, P0, R20, 0x60, RZ ;  /* 0x0000006014037810 */ /* 0x000fe20007f1e0ff */
[----:B------:R-:W-:Y:S01]  /*19a00*/  ULDC UR4, c[0x0][0xa8c] ;  /* 0x0002a30000047ab9 */ /* 0x000fe20000000800 */
[----:B------:R-:W-:Y:S01]  /*19a10*/  IMAD.MOV.U32 R4, RZ, RZ, R6 ;  /* 0x000000ffff047224 */ /* 0x000fe200078e0006 */
[----:B------:R-:W-:Y:S01]  /*19a20*/  ULDC.64 UR6, c[0x0][0xad8] ;  /* 0x0002b60000067ab9 */ /* 0x000fe20000000a00 */
[----:B------:R-:W-:Y:S01]  /*19a30*/  IMAD.MOV.U32 R5, RZ, RZ, R9 ;  /* 0x000000ffff057224 */ /* 0x000fe200078e0009 */
[C---:B------:R-:W-:Y:S01]  /*19a40*/  ISETP.GE.AND P1, PT, R0.reuse, UR4, PT ;  /* 0x0000000400007c0c */ /* 0x040fe2000bf26270 */
[----:B------:R-:W-:Y:S02]  /*19a50*/  IMAD.X R20, RZ, RZ, R21, P0 ;  /* 0x000000ffff147224 */ /* 0x000fe400000e0615 */
        /* <DEDUP_REMOVED lines=14> */
.L_x_1293:
[----:B------:R-:W-:Y:S05]  /*19b40*/  BSYNC B0 ;  /* 0x0000000000007941 */ /* 0x000fea0003800000 */
.L_x_1288:
[----:B------:R-:W4:Y:S01]  /*19b50*/  LDL R0, [R1+0x3c] ;  /* 0x00003c0001007983 */ /* 0x000f220000100800 */
[----:B------:R-:W-:Y:S02]  /*19b60*/  ULDC UR4, c[0x0][0xc14] ;  /* 0x0003050000047ab9 */ /* 0x000fe40000000800 */
[----:B----4-:R-:W-:-:S13]  /*19b70*/  ISETP.GE.AND P0, PT, R0, UR4, PT ;  /* 0x0000000400007c0c */ /* 0x010fda000bf06270 */
[----:B------:R-:W-:Y:S05]  /*19b80*/  @!P0 BRA `(.L_x_1299) ;  /* 0xfffffe7400548947 */ /* 0x000fea000383ffff */
[----:B------:R-:W-:Y:S05]  /*19b90*/  BRA `(.L_x_1090) ;  /* 0x0000005c00d87947 */ /* 0x000fea0003800000 */
.L_x_1088:
[----:B------:R-:W-:-:S08]  /*19ba0*/  NOP ;  /* 0x0000000000007918 */ /* 0x000fd00000000000 */
[----:B--2---:R-:W0:-:S00]  /*19bb0*/  USETMAXREG.DEALLOC.CTAPOOL 0x20 ;  /* 0x00000020000079c8 */ /* 0x004e0000080e0500 */
[----:B0-----:R-:W-:-:S06]  /*19bc0*/  LOP3.LUT R0, R0, 0x3, RZ, 0xc0, !PT ;  /* 0x0000000300007812 */ /* 0x001fcc00078ec0ff */
[----:B------:R-:W0:Y:S02]  /*19bd0*/  SHFL.IDX PT, R0, R0, RZ, 0x1f ;  /* 0x00001fff00007589 */ /* 0x000e2400000e0000 */
[----:B0-----:R-:W-:-:S13]  /*19be0*/  ISETP.NE.AND P0, PT, R0, RZ, PT ;  /* 0x000000ff0000720c */ /* 0x001fda0003f05270 */
[----:B------:R-:W-:Y:S05]  /*19bf0*/  @P0 BRA `(.L_x_1090) ;  /* 0x0000005c00c00947 */ /* 0x000fea0003800000 */
[----:B------:R-:W2:Y:S01]  /*19c00*/  LDL.LU R7, [R1] ;  /* 0x0000000001077983 */ /* 0x000ea20000300800 */
        /* <DEDUP_REMOVED lines=20> */
[----:B------:R-:W-:Y:S02]  /*19d50*/  IMAD.MOV.U32 R16, RZ, RZ, RZ ;  /* 0x000000ffff107224 */ /* 0x000fe400078e00ff */
        /* <DEDUP_REMOVED lines=25> */
[----:B------:R2:W-:Y:S01]  /*19ef0*/  STL [R1], R7 ;  /* 0x0000000701007387 */ /* 0x0005e20000100800 */
[----:B0-----:R-:W-:-:S05]  /*19f00*/  IMAD R4, R4, UR4, RZ ;  /* 0x0000000404047c24 */ /* 0x001fca000f8e02ff */
[----:B-1----:R-:W-:Y:S01]  /*19f10*/  ISETP.GT.AND P0, PT, R4, UR6, PT ;  /* 0x0000000604007c0c */ /* 0x002fe2000bf04270 */
[----:B------:R-:W-:-:S12]  /*19f20*/  IMAD.MOV.U32 R3, RZ, RZ, R4 ;  /* 0x000000ffff037224 */ /* 0x000fd800078e0004 */
[----:B--2---:R-:W-:Y:S05]  /*19f30*/  @P0 BRA `(.L_x_1300) ;  /* 0x0000000000b80947 */ /* 0x004fea0003800000 */
[----:B------:R-:W-:Y:S01]  /*19f40*/  IMAD.MOV.U32 R4, RZ, RZ, R3 ;  /* 0x000000ffff047224 */ /* 0x000fe200078e0003 */
[----:B------:R-:W-:Y:S01]  /*19f50*/  ULDC UR5, c[0x0][0xc14] ;  /* 0x0003050000057ab9 */ /* 0x000fe20000000800 */
[----:B------:R-:W-:Y:S01]  /*19f60*/  IMAD.MOV.U32 R19, RZ, RZ, RZ ;  /* 0x000000ffff137224 */ /* 0x000fe200078e00ff */
[----:B------:R-:W-:Y:S01]  /*19f70*/  ULDC UR7, c[0x0][0xc14] ;  /* 0x0003050000077ab9 */ /* 0x000fe20000000800 */
[----:B------:R-:W-:-:S05]  /*19f80*/  ULDC UR4, c[0x0][0xc10] ;  /* 0x0003040000047ab9 */ /* 0x000fca0000000800 */
.L_x_1304:
[----:B------:R-:W-:Y:S02]  /*19f90*/  VIADD R0, R19, 0x1f ;  /* 0x0000001f13007836 */ /* 0x000fe40000000000 */
[----:B------:R-:W-:-:S03]  /*19fa0*/  IMAD.U32 R19, RZ, RZ, UR7 ;  /* 0x00000007ff137e24 */ /* 0x000fc6000f8e00ff */
[----:B------:R-:W-:-:S13]  /*19fb0*/  ISETP.GE.AND P0, PT, R0, UR5, PT ;  /* 0x0000000500007c0c */ /* 0x000fda000bf06270 */
[----:B------:R-:W-:Y:S05]  /*19fc0*/  @P0 BRA `(.L_x_1301) ;  /* 0x0000000400d00947 */ /* 0x000fea0003800000 */
[----:B------:R-:W-:Y:S01]  /*19fd0*/  IMAD.MOV.U32 R19, RZ, RZ, R0 ;  /* 0x000000ffff137224 */ /* 0x000fe200078e0000 */
[C---:B------:R-:W-:Y:S01]  /*19fe0*/  ISETP.NE.AND P1, PT, R28.reuse, 0x1f, PT ;  /* 0x0000001f1c00780c */ /* 0x040fe20003f25270 */
[----:B------:R-:W-:Y:S01]  /*19ff0*/  BSSY B0, `(.L_x_1302) ;  /* 0x0000008000007945 */ /* 0x000fe20003800000 */
[----:B------:R-:W-:Y:S02]  /*1a000*/  IMAD.MOV.U32 R0, RZ, RZ, RZ ;  /* 0x000000ffff007224 */ /* 0x000fe400078e00ff */
[----:B------:R-:W-:-:S05]  /*1a010*/  IMAD.IADD R5, R28, 0x1, R19 ;  /* 0x000000011c057824 */ /* 0x000fca00078e0213 */
[----:B------:R-:W-:-:S13]  /*1a020*/  ISETP.GE.OR P0, PT, R5, UR5, !P1 ;  /* 0x0000000505007c0c */ /* 0x000fda000cf06670 */
[----:B------:R-:W-:Y:S05]  /*1a030*/  @P0 BRA `(.L_x_1303) ;  /* 0x00000000000c0947 */ /* 0x000fea0003800000 */
[----:B------:R-:W0:Y:S02]  /*1a040*/  LDC.64 R2, c[0x0][0xc58] ;  /* 0x00031600ff027b82 */ /* 0x000e240000000a00 */
[----:B0-----:R-:W-:-:S05]  /*1a050*/  IMAD.WIDE R2, R5, 0x4, R2 ;  /* 0x0000000405027825 */ /* 0x001fca00078e0202 */
[----:B------:R0:W5:Y:S02]  /*1a060*/  LDG.E R0, desc[UR38][R2.64] ;  /* 0x0000002602007981 */ /* 0x000164000c1e1900 */
.L_x_1303:
[----:B------:R-:W-:Y:S05]  /*1a070*/  BSYNC B0 ;  /* 0x0000000000007941 */ /* 0x000fea0003800000 */
.L_x_1302:
[----:B0----5:R-:W0:Y:S01]  /*1a080*/  SHFL.UP PT, R2, R0, 0x1, RZ ;  /* 0x0420000000027989 */ /* 0x021e2200000e00ff */
[C---:B------:R-:W-:Y:S02]  /*1a090*/  ISETP.NE.AND P0, PT, R28.reuse, RZ, PT ;  /* 0x000000ff1c00720c */ /* 0x040fe40003f05270 */
[----:B------:R-:W-:Y:S02]  /*1a0a0*/  ISETP.GE.U32.AND P1, PT, R28, 0x2, PT ;  /* 0x000000021c00780c */ /* 0x000fe40003f26070 */
        /* <DEDUP_REMOVED lines=23> */
.L_x_1300:
        /* <DEDUP_REMOVED lines=16> */
[----:B------:R-:W0:Y:S02]  /*1a320*/  F2I.FTZ.U32.TRUNC.NTZ R3, R11 ;  /* 0x0000000b00037305 */ /* 0x000e24000021f000 */
[----:B0-----:R-:W-:Y:S01]  /*1a330*/  IMAD.MOV R9, RZ, RZ, -R3 ;  /* 0x000000ffff097224 */ /* 0x001fe200078e0a03 */
[----:B------:R-:W-:Y:S06]  /*1a340*/  @!P0 BRA `(.L_x_1305) ;  /* 0x0000000000088947 */ /* 0x000fec0003800000 */
[----:B------:R-:W-:-:S06]  /*1a350*/  VIADD R16, R12, 0xffffffff ;  /* 0xffffffff0c107836 */ /* 0x000fcc0000000000 */
[----:B------:R0:W1:Y:S02]  /*1a360*/  SHFL.IDX PT, R16, R5, R16, 0x1f ;  /* 0x00001f1005107589 */ /* 0x00006400000e0000 */
.L_x_1305:
[----:B-1----:R-:W-:Y:S01]  /*1a370*/  IMAD R16, R16, UR4, R8 ;  /* 0x0000000410107c24 */ /* 0x002fe2000f8e0208 */
[----:B------:R-:W-:Y:S01]  /*1a380*/  IABS R10, R4 ;  /* 0x00000004000a7213 */ /* 0x000fe20000000000 */
[----:B------:R-:W-:Y:S02]  /*1a390*/  IMAD R9, R9, R6, RZ ;  /* 0x0000000609097224 */ /* 0x000fe400078e02ff */
[----:B------:R-:W-:Y:S01]  /*1a3a0*/  IMAD.MOV.U32 R2, RZ, RZ, RZ ;  /* 0x000000ffff027224 */ /* 0x000fe200078e00ff */
[----:B0-----:R-:W-:Y:S01]  /*1a3b0*/  IADD3 R5, -R16, UR6, RZ ;  /* 0x0000000610057c10 */ /* 0x001fe2000fffe1ff */
[----:B------:R-:W-:Y:S02]  /*1a3c0*/  IMAD.MOV R10, RZ, RZ, -R10 ;  /* 0x000000ffff0a7224 */ /* 0x000fe400078e0a0a */
[----:B------:R-:W-:Y:S01]  /*1a3d0*/  IMAD.HI.U32 R2, R3, R9, R2 ;  /* 0x0000000903027227 */ /* 0x000fe200078e0002 */
[----:B------:R-:W-:-:S05]  /*1a3e0*/  IABS R8, R5 ;  /* 0x0000000500087213 */ /* 0x000fca0000000000 */
        /* <DEDUP_REMOVED lines=27> */
[----:B------:R-:W-:Y:S01]  /*1a5a0*/  IMAD R5, R11, R8, RZ ;  /* 0x000000080b057224 */ /* 0x000fe200078e02ff */
[----:B------:R-:W-:-:S03]  /*1a5b0*/  IABS R11, R7 ;  /* 0x00000007000b7213 */ /* 0x000fc60000000000 */
[----:B------:R-:W-:-:S04]  /*1a5c0*/  IMAD.HI.U32 R2, R3, R5, R2 ;  /* 0x0000000503027227 */ /* 0x000fc800078e0002 */
[----:B------:R-:W-:Y:S02]  /*1a5d0*/  IMAD.MOV.U32 R5, RZ, RZ, R10 ;  /* 0x000000ffff057224 */ /* 0x000fe400078e000a */
        /* <DEDUP_REMOVED lines=19> */
.L_x_1301:
[----:B------:R-:W-:Y:S02]  /*1a710*/  IMAD.MOV.U32 R17, RZ, RZ, RZ ;  /* 0x000000ffff117224 */ /* 0x000fe400078e00ff */
[----:B------:R-:W-:Y:S02]  /*1a720*/  IMAD.U32 R16, RZ, RZ, UR6 ;  /* 0x00000006ff107e24 */ /* 0x000fe4000f8e00ff */
[----:B------:R-:W-:-:S07]  /*1a730*/  IMAD.MOV.U32 R18, RZ, RZ, RZ ;  /* 0x000000ffff127224 */ /* 0x000fce00078e00ff */
.L_x_1306:
        /* <DEDUP_REMOVED lines=16> */
[----:B------:R-:W-:Y:S02]  /*1a840*/  IMAD.MOV.U32 R22, RZ, RZ, RZ ;  /* 0x000000ffff167224 */ /* 0x000fe400078e00ff */
[----:B------:R-:W-:-:S07]  /*1a850*/  IMAD.MOV.U32 R24, RZ, RZ, 0x1 ;  /* 0x00000001ff187424 */ /* 0x000fce00078e00ff */
.L_x_1409:
[----:B------:R-:W-:Y:S05]  /*1a860*/  YIELD ;  /* 0x0000000000007946 */ /* 0x000fea0003800000 */
[----:B------:R-:W-:Y:S01]  /*1a870*/  ULDC.64 UR4, c[0x0][0xa28] ;  /* 0x00028a0000047ab9 */ /* 0x000fe20000000a00 */
[----:B------:R-:W-:Y:S01]  /*1a880*/  IMAD.MOV.U32 R8, RZ, RZ, RZ ;  /* 0x000000ffff087224 */ /* 0x000fe200078e00ff */
[----:B------:R-:W-:Y:S01]  /*1a890*/  ISETP.NE.U32.AND P0, PT, RZ, UR4, PT ;  /* 0x00000004ff007c0c */ /* 0x000fe2000bf05070 */
[----:B0-----:R-:W-:Y:S01]  /*1a8a0*/  IMAD.MOV.U32 R0, RZ, RZ, RZ ;  /* 0x000000ffff007224 */ /* 0x001fe200078e00ff */
[----:B------:R-:W-:Y:S01]  /*1a8b0*/  ULDC.64 UR8, c[0x0][0xa08] ;  /* 0x0002820000087ab9 */ /* 0x000fe20000000a00 */
[----:B------:R-:W-:Y:S01]  /*1a8c0*/  ULDC.64 UR10, c[0x0][0xa10] ;  /* 0x00028400000a7ab9 */ /* 0x000fe20000000a00 */
[----:B------:R-:W-:Y:S01]  /*1a8d0*/  ISETP.NE.AND.EX P0, PT, RZ, UR5, PT, P0 ;  /* 0x00000005ff007c0c */ /* 0x000fe2000bf05300 */
[----:B------:R-:W-:-:S12]  /*1a8e0*/  ULDC.64 UR4, c[0x0][0xa00] ;  /* 0x0002800000047ab9 */ /* 0x000fd80000000a00 */
[----:B--2---:R-:W0:Y:S01]  /*1a8f0*/  @P0 LDC.64 R2, c[0x0][0xa28] ;  /* 0x00028a00ff020b82 */ /* 0x004e220000000a00 */
[----:B------:R-:W-:-:S04]  /*1a900*/  ISETP.NE.U32.AND P2, PT, RZ, UR4, PT ;  /* 0x00000004ff007c0c */ /* 0x000fc8000bf45070 */
[----:B------:R-:W-:Y:S01]  /*1a910*/  ISETP.NE.AND.EX P2, PT, RZ, UR5, PT, P2 ;  /* 0x00000005ff007c0c */ /* 0x000fe2000bf45320 */
[----:B------:R-:W-:Y:S01]  /*1a920*/  ULDC.64 UR4, c[0x0][0xa18] ;  /* 0x0002860000047ab9 */ /* 0x000fe20000000a00 */
[----:B0-----:R-:W-:-:S05]  /*1a930*/  @P0 IMAD.WIDE R2, R19, 0x4, R2 ;  /* 0x0000000413020825 */ /* 0x001fca00078e0202 */
[----:B------:R0:W5:Y:S01]  /*1a940*/  @P0 LDG.E R8, desc[UR38][R2.64] ;  /* 0x0000002602080981 */ /* 0x000162000c1e1900 */
[----:B------:R-:W-:Y:S01]  /*1a950*/  ISETP.NE.U32.AND P0, PT, RZ, UR4, PT ;  /* 0x00000004ff007c0c */ /* 0x000fe2000bf05070 */
[----:B0-----:R-:W0:Y:S03]  /*1a960*/  LDC.64 R2, c[0x0][0xa00] ;  /* 0x00028000ff027b82 */ /* 0x001e260000000a00 */
[----:B------:R-:W-:-:S13]  /*1a970*/  ISETP.NE.AND.EX P0, PT, RZ, UR5, PT, P0 ;  /* 0x00000005ff007c0c */ /* 0x000fda000bf05300 */
[----:B------:R-:W2:Y:S01]  /*1a980*/  @P0 LDC.64 R4, c[0x0][0xa18] ;  /* 0x00028600ff040b82 */ /* 0x000ea20000000a00 */
[----:B0-----:R-:W-:-:S05]  /*1a990*/  IMAD.WIDE R2, R19, 0x4, R2 ;  /* 0x0000000413027825 */ /* 0x001fca00078e0202 */
[----:B------:R-:W3:Y:S01]  /*1a9a0*/  @P2 LDG.E R0, desc[UR38][R2.64] ;  /* 0x0000002602002981 */ /* 0x000ee2000c1e1900 */
[----:B------:R-:W-:Y:S02]  /*1a9b0*/  ULDC UR4, c[0x0][0x288] ;  /* 0x0000a20000047ab9 */ /* 0x000fe40000000800 */
[----:B------:R-:W-:Y:S01]  /*1a9c0*/  IMAD.U32 R7, RZ, RZ, UR4 ;  /* 0x00000004ff077e24 */ /* 0x000fe2000f8e00ff */
[----:B------:R-:W-:Y:S01]  /*1a9d0*/  ULDC.64 UR4, c[0x0][0x3f8] ;  /* 0x0000fe0000047ab9 */ /* 0x000fe20000000a00 */
[----:B--2---:R-:W-:-:S05]  /*1a9e0*/  @P0 IMAD.WIDE R4, R19, 0x4, R4 ;  /* 0x0000000413040825 */ /* 0x004fca00078e0204 */
[----:B------:R0:W5:Y:S01]  /*1a9f0*/  @P0 LDG.E R7, desc[UR38][R4.64] ;  /* 0x0000002604070981 */ /* 0x000162000c1e1900 */
[----:B------:R-:W-:Y:S01]  /*1aa00*/  UISETP.NE.U32.AND UP0, UPT, UR4, URZ, UPT ;  /* 0x0000003f0400728c */ /* 0x000fe2000bf05070 */
[----:B------:R-:W-:Y:S01]  /*1aa10*/  ISETP.NE.U32.AND P1, PT, RZ, UR8, PT ;  /* 0x00000008ff007c0c */ /* 0x000fe2000bf25070 */
[----:B------:R-:W-:Y:S01]  /*1aa20*/  ULDC UR6, c[0x0][0x338] ;  /* 0x0000ce0000067ab9 */ /* 0x000fe20000000800 */
[----:B------:R-:W-:Y:S01]  /*1aa30*/  ULDC UR4, c[0x0][0x404] ;  /* 0x0001010000047ab9 */ /* 0x000fe20000000800 */
[----:B------:R-:W-:Y:S01]  /*1aa40*/  UISETP.NE.AND.EX UP0, UPT, UR5, URZ, UPT, UP0 ;  /* 0x0000003f0500728c */ /* 0x000fe2000bf05300 */
[----:B------:R-:W-:Y:S01]  /*1aa50*/  ISETP.NE.AND.EX P3, PT, RZ, UR9, PT, P1 ;  /* 0x00000009ff007c0c */ /* 0x000fe2000bf65310 */
[----:B------:R-:W-:Y:S01]  /*1aa60*/  IMAD.U32 R6, RZ, RZ, UR6 ;  /* 0x00000006ff067e24 */ /* 0x000fe2000f8e00ff */
[----:B------:R-:W-:Y:S01]  /*1aa70*/  ULDC UR5, c[0x0][0x2e0] ;  /* 0x0000b80000057ab9 */ /* 0x000fe20000000800 */
[----:B------:R-:W-:Y:S01]  /*1aa80*/  USEL UR4, UR4, 0x1, UP0 ;  /* 0x0000000104047887 */ /* 0x000fe20008000000 */
[----:B------:R-:W-:-:S03]  /*1aa90*/  ISETP.NE.U32.AND P1, PT, RZ, UR10, PT ;  /* 0x0000000aff007c0c */ /* 0x000fc6000bf25070 */
[----:B------:R-:W-:Y:S01]  /*1aaa0*/  UIMAD UR4, UR4, UR5, URZ ;  /* 0x00000005040472a4 */ /* 0x000fe2000f8e023f */
[----:B------:R-:W-:-:S05]  /*1aab0*/  ISETP.NE.AND.EX P1, PT, RZ, UR11, PT, P1 ;  /* 0x0000000bff007c0c */ /* 0x000fca000bf25310 */
[----:B------:R-:W-:Y:S01]  /*1aac0*/  IMAD.U32 R10, RZ, RZ, UR4 ;  /* 0x00000004ff0a7e24 */ /* 0x000fe2000f8e00ff */
[----:B---3--:R0:W-:Y:S01]  /*1aad0*/  STL [R1+0x8], R0 ;  /* 0x0000080001007387 */ /* 0x0081e20000100800 */
[----:B------:R-:W-:Y:S06]  /*1aae0*/  @P0 BRA `(.L_x_1308) ;  /* 0x0000000000100947 */ /* 0x000fec0003800000 */
[----:B------:R-:W-:Y:S05]  /*1aaf0*/  @!P2 BRA `(.L_x_1308) ;  /* 0x00000000000ca947 */ /* 0x000fea0003800000 */
[----:B0-----:R-:W2:Y:S04]  /*1ab00*/  LDG.E R0, desc[UR38][R2.64] ;  /* 0x0000002602007981 */ /* 0x001ea8000c1e1900 */
[----:B-----5:R-:W2:Y:S02]  /*1ab10*/  LDG.E R7, desc[UR38][R2.64+0x4] ;  /* 0x0000042602077981 */ /* 0x020ea4000c1e1900 */
[----:B--2---:R-:W-:-:S07]  /*1ab20*/  IMAD.IADD R7, R7, 0x1, -R0 ;  /* 0x0000000107077824 */ /* 0x004fce00078e0a00 */
.L_x_1308:
[----:B0-----:R-:W0:Y:S01]  /*1ab30*/  LDC.64 R4, c[0x0][0xa08] ;  /* 0x00028200ff047b82 */ /* 0x001e220000000a00 */
[----:B------:R-:W-:Y:S01]  /*1ab40*/  IMAD.MOV.U32 R23, RZ, RZ, RZ ;  /* 0x000000ffff177224 */ /* 0x000fe200078e00ff */
[----:B------:R-:W-:-:S06]  /*1ab50*/  ULDC.64 UR4, c[0x0][0xa20] ;  /* 0x0002880000047ab9 */ /* 0x000fcc0000000a00 */
[----:B------:R-:W2:Y:S01]  /*1ab60*/  LDC.64 R2, c[0x0][0xa10] ;  /* 0x00028400ff027b82 */ /* 0x000ea20000000a00 */
[----:B------:R-:W-:Y:S02]  /*1ab70*/  IMAD.MOV.U32 R0, RZ, RZ, RZ ;  /* 0x000000ffff007224 */ /* 0x000fe400078e00ff */
[----:B0-----:R-:W-:-:S05]  /*1ab80*/  IMAD.WIDE R4, R19, 0x4, R4 ;  /* 0x0000000413047825 */ /* 0x001fca00078e0204 */
[----:B------:R-:W3:Y:S01]  /*1ab90*/  @P3 LDG.E R23, desc[UR38][R4.64] ;  /* 0x0000002604173981 */ /* 0x000ee2000c1e1900 */
[----:B--2---:R-:W-:-:S05]  /*1aba0*/  IMAD.WIDE R2, R19, 0x4, R2 ;  /* 0x0000000413027825 */ /* 0x004fca00078e0202 */
[----:B------:R0:W5:Y:S01]  /*1abb0*/  @P1 LDG.E R0, desc[UR38][R2.64] ;  /* 0x0000002602001981 */ /* 0x000162000c1e1900 */
[----:B------:R-:W-:-:S04]  /*1abc0*/  ISETP.NE.U32.AND P0, PT, RZ, UR4, PT ;  /* 0x00000004ff007c0c */ /* 0x000fc8000bf05070 */
[----:B------:R-:W-:Y:S01]  /*1abd0*/  ISETP.NE.AND.EX P0, PT, RZ, UR5, PT, P0 ;  /* 0x00000005ff007c0c */ /* 0x000fe2000bf05300 */
[----:B---3-5:R-:W-:-:S12]  /*1abe0*/  IMAD.IADD R23, R23, 0x1, R8 ;  /* 0x0000000117177824 */ /* 0x028fd800078e0208 */
[----:B0-----:R-:W-:Y:S05]  /*1abf0*/  @!P0 BRA `(.L_x_1309) ;  /* 0x0000000000108947 */ /* 0x001fea0003800000 */
[----:B------:R-:W0:Y:S02]  /*1ac00*/  LDC.64 R4, c[0x0][0xa20] ;  /* 0x00028800ff047b82 */ /* 0x000e240000000a00 */
[----:B0-----:R-:W-:-:S05]  /*1ac10*/  IMAD.WIDE R4, R19, 0x4, R4 ;  /* 0x0000000413047825 */ /* 0x001fca00078e0204 */
[----:B------:R0:W5:Y:S01]  /*1ac20*/  LDG.E R10, desc[UR38][R4.64] ;  /* 0x00000026040a7981 */ /* 0x000162000c1e1900 */
[----:B------:R-:W-:Y:S05]  /*1ac30*/  BRA `(.L_x_1310) ;  /* 0x0000000000107947 */ /* 0x000fea0003800000 */
.L_x_1309:
[----:B------:R-:W-:Y:S05]  /*1ac40*/  @!P3 BRA `(.L_x_1310) ;  /* 0x00000000000cb947 */ /* 0x000fea0003800000 */
[----:B------:R-:W2:Y:S04]  /*1ac50*/  LDG.E R9, desc[UR38][R4.64] ;  /* 0x0000002604097981 */ /* 0x000ea8000c1e1900 */
[----:B------:R-:W2:Y:S02]  /*1ac60*/  LDG.E R10, desc[UR38][R4.64+0x4] ;  /* 0x00000426040a7981 */ /* 0x000ea4000c1e1900 */
[----:B--2---:R-:W-:-:S07]  /*1ac70*/  IMAD.IADD R10, R10, 0x1, -R9 ;  /* 0x000000010a0a7824 */ /* 0x004fce00078e0a09 */
.L_x_1310:
[----:B0-----:R-:W2:Y:S04]  /*1ac80*/  @P1 LDG.E R5, desc[UR38][R2.64] ;  /* 0x0000002602051981 */ /* 0x001ea8000c1e1900 */
[----:B------:R-:W2:Y:S01]  /*1ac90*/  @P1 LDG.E R4, desc[UR38][R2.64+0x4] ;  /* 0x0000042602041981 */ /* 0x000ea2000c1e1900 */
[----:B-----5:R-:W-:Y:S02]  /*1aca0*/  IMAD.IADD R10, R10, 0x1, -R8 ;  /* 0x000000010a0a7824 */ /* 0x020fe400078e0a08 */
[----:B------:R-:W-:-:S05]  /*1acb0*/  IMAD R14, R17, 0xc0, RZ ;  /* 0x000000c0110e7824 */ /* 0x000fca00078e02ff */
[----:B------:R-:W-:Y:S01]  /*1acc0*/  IADD3 R11, -R7, 0xc0, R14 ;  /* 0x000000c0070b7810 */ /* 0x000fe20007ffe10e */
[----:B--2---:R-:W-:Y:S02]  /*1acd0*/  @P1 IMAD.IADD R6, R4, 0x1, -R5 ;  /* 0x0000000104061824 */ /* 0x004fe400078e0a05 */
[----:B------:R-:W0:Y:S02]  /*1ace0*/  LDC.64 R4, c[0x0][0x9e0] ;  /* 0x00027800ff047b82 */ /* 0x000e240000000a00 */
[----:B------:R-:W-:-:S04]  /*1acf0*/  IMAD.IADD R12, R10, 0x1, R6 ;  /* 0x000000010a0c7824 */ /* 0x000fc800078e0206 */
[C---:B------:R-:W-:Y:S02]  /*1ad00*/  VIADD R8, R12.reuse, 0x7f ;  /* 0x0000007f0c087836 */ /* 0x040fe40000000000 */
[----:B------:R-:W-:-:S03]  /*1ad10*/  IMAD.IADD R2, R12, 0x1, R11 ;  /* 0x000000010c027824 */ /* 0x000fc600078e020b */
[----:B------:R-:W-:-:S04]  /*1ad20*/  SHF.R.S32.HI R9, RZ, 0x1f, R8 ;  /* 0x0000001fff097819 */ /* 0x000fc80000011408 */
[----:B------:R-:W-:-:S04]  /*1ad30*/  LEA.HI R9, R9, R8, RZ, 0x7 ;  /* 0x0000000809097211 */ /* 0x000fc800078f38ff */
[----:B------:R-:W-:Y:S02]  /*1ad40*/  SHF.R.S32.HI R3, RZ, 0x7, R9 ;  /* 0x00000007ff037819 */ /* 0x000fe40000011409 */
[----:B0-----:R-:W-:Y:S01]  /*1ad50*/  ISETP.GE.AND P2, PT, R5, 0x1, PT ;  /* 0x000000010500780c */ /* 0x001fe20003f46270 */
[----:B------:R-:W-:-:S12]  /*1ad60*/  IMAD.IADD R11, R2, 0x1, R4 ;  /* 0x00000001020b7824 */ /* 0x000fd800078e0204 */
        /* <DEDUP_REMOVED lines=12> */
.L_x_1313:
[----:B------:R-:W-:-:S13]  /*1ae30*/  ISETP.NE.AND P0, PT, R5, 0x1, PT ;  /* 0x000000010500780c */ /* 0x000fda0003f05270 */
[----:B------:R-:W0:Y:S02]  /*1ae40*/  @P0 LDC.64 R8, c[0x0][0x9e8] ;  /* 0x00027a00ff080b82 */ /* 0x000e240000000a00 */
[----:B0-----:R-:W-:-:S05]  /*1ae50*/  @P0 IMAD.HI.U32 R8, R4, R8, RZ ;  /* 0x0000000804080227 */ /* 0x001fca00078e00ff */
[----:B------:R-:W-:-:S07]  /*1ae60*/  @P0 SHF.R.U32.HI R4, RZ, R9, R8 ;  /* 0x00000009ff040219 */ /* 0x000fce0000011608 */
.L_x_1314:
[----:B------:R-:W-:Y:S05]  /*1ae70*/  BSYNC B0 ;  /* 0x0000000000007941 */ /* 0x000fea0003800000 */
.L_x_1312:
[----:B------:R-:W-:-:S05]  /*1ae80*/  IMAD R4, R4, R5, R5 ;  /* 0x0000000504047224 */ /* 0x000fca00078e0205 */
[----:B------:R-:W-:-:S07]  /*1ae90*/  VIMNMX R11, R11, R4, PT ;  /* 0x000000040b0b7248 */ /* 0x000fce0003fe0100 */
.L_x_1311:
        /* <DEDUP_REMOVED lines=15> */
.L_x_1317:
[----:B------:R-:W-:-:S13]  /*1af90*/  ISETP.NE.AND P0, PT, R5, 0x1, PT ;  /* 0x000000010500780c */ /* 0x000fda0003f05270 */
[----:B------:R-:W0:Y:S02]  /*1afa0*/  @P0 LDC.64 R8, c[0x0][0x9e8] ;  /* 0x00027a00ff080b82 */ /* 0x000e240000000a00 */
[----:B0-----:R-:W-:-:S04]  /*1afb0*/  @P0 IMAD.HI.U32 R12, R4, R8, RZ ;  /* 0x00000008040c0227 */ /* 0x001fc800078e00ff */
[----:B------:R-:W-:Y:S01]  /*1afc0*/  IMAD.MOV.U32 R8, RZ, RZ, R4 ;  /* 0x000000ffff087224 */ /* 0x000fe200078e0004 */
[----:B------:R-:W-:-:S07]  /*1afd0*/  @P0 SHF.R.U32.HI R8, RZ, R9, R12 ;  /* 0x00000009ff080219 */ /* 0x000fce000001160c */
.L_x_1318:
[----:B------:R-:W-:Y:S05]  /*1afe0*/  BSYNC B0 ;  /* 0x0000000000007941 */ /* 0x000fea0003800000 */
.L_x_1316:
[----:B------:R-:W-:-:S05]  /*1aff0*/  IMAD R8, R8, R5, RZ ;  /* 0x0000000508087224 */ /* 0x000fca00078e02ff */
[----:B------:R-:W-:-:S07]  /*1b000*/  VIMNMX R7, R7, R8, !PT ;  /* 0x0000000807077248 */ /* 0x000fce0007fe0100 */
.L_x_1315:
[----:B------:R-:W-:Y:S01]  /*1b010*/  VIADD R11, R11, 0x7f ;  /* 0x0000007f0b0b7836 */ /* 0x000fe20000000000 */
[----:B------:R-:W-:Y:S01]  /*1b020*/  SHF.R.S32.HI R12, RZ, 0x1f, R7 ;  /* 0x0000001fff0c7819 */ /* 0x000fe20000011407 */
[----:B------:R-:W-:Y:S01]  /*1b030*/  BSSY B0, `(.L_x_1319) ;  /* 0x00000d6000007945 */ /* 0x000fe20003800000 */
[----:B------:R-:W-:Y:S02]  /*1b040*/  PLOP3.LUT P2, PT, PT, PT, PT, 0x80, 0x0 ;  /* 0x000000000000781c */ /* 0x000fe40003f4f070 */
[----:B------:R-:W-:Y:S02]  /*1b050*/  SHF.R.S32.HI R8, RZ, 0x1f, R11 ;  /* 0x0000001fff087819 */ /* 0x000fe4000001140b */
[----:B------:R-:W-:Y:S02]  /*1b060*/  LEA.HI R12, R12, R7, RZ, 0x7 ;  /* 0x000000070c0c7211 */ /* 0x000fe400078f38ff */
[----:B------:R-:W-:Y:S02]  /*1b070*/  LEA.HI R8, R8, R11, RZ, 0x7 ;  /* 0x0000000b08087211 */ /* 0x000fe400078f38ff */
[----:B------:R-:W-:-:S02]  /*1b080*/  SHF.R.S32.HI R12, RZ, 0x7, R12 ;  /* 0x00000007ff0c7819 */ /* 0x000fc4000001140c */
[----:B------:R-:W-:Y:S02]  /*1b090*/  SHF.R.S32.HI R8, RZ, 0x7, R8 ;  /* 0x00000007ff087819 */ /* 0x000fe40000011408 */
[----:B------:R-:W-:Y:S02]  /*1b0a0*/  VIMNMX R5, RZ, R12, !PT ;  /* 0x0000000cff057248 */ /* 0x000fe40007fe0100 */
[----:B------:R-:W-:-:S03]  /*1b0b0*/  VIMNMX R7, R3, R8, PT ;  /* 0x0000000803077248 */ /* 0x000fc60003fe0100 */
[--C-:B------:R-:W-:Y:S02]  /*1b0c0*/  IMAD R5, R5, 0x80, -R10.reuse ;  /* 0x0000008005057824 */ /* 0x100fe400078e0a0a */
[----:B------:R-:W-:-:S03]  /*1b0d0*/  IMAD R7, R7, 0x80, -R10 ;  /* 0x0000008007077824 */ /* 0x000fc600078e0a0a */
[----:B------:R-:W-:Y:S02]  /*1b0e0*/  VIMNMX R5, RZ, R5, !PT ;  /* 0x00000005ff057248 */ /* 0x000fe40007fe0100 */
[----:B------:R-:W-:-:S04]  /*1b0f0*/  VIMNMX R6, R7, R6, PT ;  /* 0x0000000607067248 */ /* 0x000fc80003fe0100 */
[----:B------:R-:W-:-:S13]  /*1b100*/  ISETP.GT.AND P0, PT, R6, R5, PT ;  /* 0x000000050600720c */ /* 0x000fda0003f04270 */
[----:B------:R-:W-:Y:S01]  /*1b110*/  @P0 VIADD R7, R6, 0x7f ;  /* 0x0000007f06070836 */ /* 0x000fe20000000000 */
[----:B------:R-:W-:-:S04]  /*1b120*/  SHF.R.U32.HI R6, RZ, 0x7, R5 ;  /* 0x00000007ff067819 */ /* 0x000fc80000011605 */
[----:B------:R-:W-:-:S04]  /*1b130*/  @P0 SHF.R.S32.HI R8, RZ, 0x1f, R7 ;  /* 0x0000001fff080819 */ /* 0x000fc80000011407 */
[----:B------:R-:W-:Y:S01]  /*1b140*/  @P0 LEA.HI R8, R8, R7, RZ, 0x7 ;  /* 0x0000000708080211 */ /* 0x000fe200078f38ff */
[----:B------:R-:W-:-:S03]  /*1b150*/  IMAD.MOV.U32 R7, RZ, RZ, R6 ;  /* 0x000000ffff077224 */ /* 0x000fc600078e0006 */
[----:B------:R-:W-:-:S04]  /*1b160*/  @P0 SHF.R.S32.HI R7, RZ, 0x7, R8 ;  /* 0x00000007ff070819 */ /* 0x000fc80000011408 */
[----:B------:R-:W-:-:S13]  /*1b170*/  ISETP.GT.AND P0, PT, R7, R6, PT ;  /* 0x000000060700720c */ /* 0x000fda0003f04270 */
[----:B------:R-:W-:Y:S05]  /*1b180*/  @!P0 BRA `(.L_x_1320) ;  /* 0x0000000c00008947 */ /* 0x000fea0003800000 */
        /* <DEDUP_REMOVED lines=10> */
.L_x_1455:
[----:B------:R-:W-:-:S03]  /*1b230*/  UMOV UR4, 0xffffffff ;  /* 0xffffffff00047882 */ /* 0x000fc60000000000 */
[----:B------:R-:W-:Y:S05]  /*1b240*/  BRA.DIV UR4, `(.L_x_1322) ;  /* 0x0000005204e07947 */ /* 0x000fea000b800000 */
[----:B------:R-:W-:-:S13]  /*1b250*/  ELECT P6, URZ, PT ;  /* 0x00000000003f782f */ /* 0x000fda00038c0000 */
.L_x_1458:
        /* <DEDUP_REMOVED lines=12> */
.L_x_1459:
[----:B------:R-:W-:Y:S05]  /*1b320*/  BSYNC B1 ;  /* 0x0000000000017941 */ /* 0x000fea0003800000 */
.L_x_1323:
[----:B------:R-:W-:Y:S04]  /*1b330*/  BSSY B1, `(.L_x_1325) ;  /* 0x0000049000017945 */ /* 0x000fe80003800000 */
[----:B------:R-:W-:Y:S05]  /*1b340*/  @!P6 BRA `(.L_x_1326) ;  /* 0x00000004001ce947 */ /* 0x000fea0003800000 */
[----:B0-----:R-:W-:Y:S01]  /*1b350*/  IMAD R11, R25, 0x8, R8 ;  /* 0x00000008190b7824 */ /* 0x001fe200078e0208 */
[----:B------:R-:W-:-:S04]  /*1b360*/  SHF.L.U32 R10, R26, 0x1f, RZ ;  /* 0x0000001f1a0a7819 */ /* 0x000fc800000006ff */
[----:B------:R-:W0:Y:S02]  /*1b370*/  SYNCS.PHASECHK.TRANS64.TRYWAIT P0, [R11+URZ+0x2d8a0], R10 ;  /* 0x02d8a00a0b0075a7 */ /* 0x000e24000800017f */
[----:B0-----:R-:W-:Y:S05]  /*1b380*/  @!P0 BRA `(.L_x_1327) ;  /* 0x0000005000c48947 */ /* 0x001fea0003800000 */
.L_x_1460:
        /* <DEDUP_REMOVED lines=9> */
.L_x_1328:
[----:B------:R-:W-:Y:S01]  /*1b420*/  IMAD R13, R25, 0x6000, R8 ;  /* 0x00006000190d7824 */ /* 0x000fe200078e0208 */
[----:B------:R-:W-:Y:S01]  /*1b430*/  R2UR UR9, R11 ;  /* 0x000000000b0972ca */ /* 0x000fe200000e0000 */
[----:B--2---:R-:W-:Y:S01]  /*1b440*/  IMAD R12, R7, 0x80, R0 ;  /* 0x00000080070c7824 */ /* 0x004fe200078e0200 */
        /* <DEDUP_REMOVED lines=25> */
.L_x_1461:
[----:B------:R-:W-:Y:S05]  /*1b5e0*/  @P1 BRA `(.L_x_1330) ;  /* 0x0000000000141947 */ /* 0x000fea0003800000 */
[----:B------:R-:W-:Y:S01]  /*1b5f0*/  ISETP.NE.AND P0, PT, R28, RZ, PT ;  /* 0x000000ff1c00720c */ /* 0x000fe20003f05270 */
[----:B0-2---:R-:W-:-:S04]  /*1b600*/  IMAD.MOV.U32 R10, RZ, RZ, 0x6000 ;  /* 0x00006000ff0a7424 */ /* 0x005fc800078e00ff */
[----:B------:R3:W-:Y:S08]  /*1b610*/  SYNCS.ARRIVE.TRANS64 RZ, [R11+URZ+0x2d8b0], R10 ;  /* 0x02d8b00a0bff79a7 */ /* 0x0007f0000800003f */
[----:B------:R-:W-:Y:S05]  /*1b620*/  @!P0 BRA `(.L_x_1330) ;  /* 0x0000000000048947 */ /* 0x000fea0003800000 */
[----:B------:R-:W-:Y:S01]  /*1b630*/  BPT.TRAP 0x1 ;  /* 0x000000040000795c */ /* 0x000fe20000300000 */
.L_x_1330:
        /* <DEDUP_REMOVED lines=24> */
.L_x_1326:
[----:B------:R-:W-:Y:S05]  /*1b7c0*/  BSYNC B1 ;  /* 0x0000000000017941 */ /* 0x000fea0003800000 */
.L_x_1325:
        /* <DEDUP_REMOVED lines=9> */
.L_x_1337:
[----:B------:R-:W-:Y:S05]  /*1b860*/  YIELD ;  /* 0x0000000000007946 */ /* 0x000fea0003800000 */
[----:B------:R-:W-:Y:S04]  /*1b870*/  BSSY B1, `(.L_x_1331) ;  /* 0x0000048000017945 */ /* 0x000fe80003800000 */
[----:B------:R-:W-:Y:S05]  /*1b880*/  @!P6 BRA `(.L_x_1332) ;  /* 0x000000040018e947 */ /* 0x000fea0003800000 */
[----:B------:R-:W-:Y:S01]  /*1b890*/  IMAD R10, R25, 0x8, R8 ;  /* 0x00000008190a7824 */ /* 0x000fe200078e0208 */
[----:B------:R-:W-:-:S04]  /*1b8a0*/  SHF.L.U32 R11, R26, 0x1f, RZ ;  /* 0x0000001f1a0b7819 */ /* 0x000fc800000006ff */
[----:B------:R-:W0:Y:S02]  /*1b8b0*/  SYNCS.PHASECHK.TRANS64.TRYWAIT P0, [R10+URZ+0x2d8a0], R11 ;  /* 0x02d8a00b0a0075a7 */ /* 0x000e24000800017f */
[----:B0-----:R-:W-:Y:S05]  /*1b8c0*/  @!P0 BRA `(.L_x_1333) ;  /* 0x0000004c009c8947 */ /* 0x001fea0003800000 */
.L_x_1462:
        /* <DEDUP_REMOVED lines=9> */
.L_x_1334:
[----:B--2---:R-:W-:Y:S01]  /*1b960*/  IMAD R13, R25, 0x6000, R8 ;  /* 0x00006000190d7824 */ /* 0x004fe200078e0208 */
[----:B------:R-:W-:Y:S01]  /*1b970*/  R2UR UR9, R10 ;  /* 0x000000000a0972ca */ /* 0x000fe200000e0000 */
[----:B------:R-:W-:Y:S01]  /*1b980*/  IMAD R12, R7, 0x80, R0 ;  /* 0x00000080070c7824 */ /* 0x000fe200078e0200 */
        /* <DEDUP_REMOVED lines=24> */
.L_x_1463:
[----:B------:R-:W-:Y:S05]  /*1bb10*/  @P0 BRA `(.L_x_1336) ;  /* 0x0000000000140947 */ /* 0x000fea0003800000 */
[----:B------:R-:W-:Y:S01]  /*1bb20*/  ISETP.NE.AND P1, PT, R28, RZ, PT ;  /* 0x000000ff1c00720c */ /* 0x000fe20003f25270 */
[----:B0-2---:R-:W-:-:S04]  /*1bb30*/  IMAD.MOV.U32 R11, RZ, RZ, 0x6000 ;  /* 0x00006000ff0b7424 */ /* 0x005fc800078e00ff */
[----:B------:R3:W-:Y:S08]  /*1bb40*/  SYNCS.ARRIVE.TRANS64 RZ, [R10+URZ+0x2d8b0], R11 ;  /* 0x02d8b00b0aff79a7 */ /* 0x0007f0000800003f */
[----:B------:R-:W-:Y:S05]  /*1bb50*/  @!P1 BRA `(.L_x_1336) ;  /* 0x0000000000049947 */ /* 0x000fea0003800000 */
[----:B------:R-:W-:Y:S01]  /*1bb60*/  BPT.TRAP 0x1 ;  /* 0x000000040000795c */ /* 0x000fe20000300000 */
.L_x_1336:
        /* <DEDUP_REMOVED lines=24> */
.L_x_1332:
[----:B------:R-:W-:Y:S05]  /*1bcf0*/  BSYNC B1 ;  /* 0x0000000000017941 */ /* 0x000fea0003800000 */
.L_x_1331:
[----:B------:R-:W-:Y:S02]  /*1bd00*/  VIADD R25, R25, 0x1 ;  /* 0x0000000119197836 */ /* 0x000fe40000000000 */
[----:B0-23--:R-:W-:-:S03]  /*1bd10*/  VIADD R10, R7, 0xffffffff ;  /* 0xffffffff070a7836 */ /* 0x00dfc60000000000 */
[----:B------:R-:W-:-:S04]  /*1bd20*/  ISETP.NE.AND P0, PT, R25, 0x2, PT ;  /* 0x000000021900780c */ /* 0x000fc80003f05270 */
[----:B------:R-:W-:Y:S02]  /*1bd30*/  SEL R11, RZ, 0x1, P0 ;  /* 0x00000001ff0b7807 */ /* 0x000fe40000000000 */
[----:B------:R-:W-:Y:S02]  /*1bd40*/  SEL R25, R25, RZ, P0 ;  /* 0x000000ff19197207 */ /* 0x000fe40000000000 */
[----:B------:R-:W-:Y:S01]  /*1bd50*/  ISETP.GT.AND P0, PT, R7, R6, PT ;  /* 0x000000060700720c */ /* 0x000fe20003f04270 */
[----:B------:R-:W-:Y:S01]  /*1bd60*/  IMAD.MOV.U32 R7, RZ, RZ, R10 ;  /* 0x000000ffff077224 */ /* 0x000fe200078e000a */
[----:B------:R-:W-:-:S11]  /*1bd70*/  LOP3.LUT R26, R26, R11, RZ, 0x3c, !PT ;  /* 0x0000000b1a1a7212 */ /* 0x000fd600078e3cff */
[----:B------:R-:W-:Y:S05]  /*1bd80*/  @P0 BRA `(.L_x_1337) ;  /* 0xfffffff800b40947 */ /* 0x000fea000383ffff */
.L_x_1320:
[----:B------:R-:W-:Y:S05]  /*1bd90*/  BSYNC B0 ;  /* 0x0000000000007941 */ /* 0x000fea0003800000 */
.L_x_1319:
[----:B------:R-:W0:Y:S01]  /*1bda0*/  LDC.64 R6, c[0x0][0x9e0] ;  /* 0x00027800ff067b82 */ /* 0x000e220000000a00 */
[----:B------:R-:W-:Y:S07]  /*1bdb0*/  @!P2 WARPSYNC.ALL ;  /* 0x000000000000a948 */ /* 0x000fee0003800000 */
[----:B------:R-:W-:Y:S01]  /*1bdc0*/  @!P2 BAR.SYNC.DEFER_BLOCKING 0xc, 0x1a0 ;  /* 0x030680000000ab1d */ /* 0x000fe20000010000 */
        /* <DEDUP_REMOVED lines=14> */
.L_x_1340:
[----:B------:R-:W-:-:S13]  /*1beb0*/  ISETP.NE.AND P1, PT, R7, 0x1, PT ;  /* 0x000000010700780c */ /* 0x000fda0003f25270 */
[----:B------:R-:W0:Y:S02]  /*1bec0*/  @P1 LDC.64 R8, c[0x0][0x9e8] ;  /* 0x00027a00ff081b82 */ /* 0x000e240000000a00 */
[----:B0-----:R-:W-:-:S05]  /*1bed0*/  @P1 IMAD.HI.U32 R8, R0, R8, RZ ;  /* 0x0000000800081227 */ /* 0x001fca00078e00ff */
[----:B------:R-:W-:-:S07]  /*1bee0*/  @P1 SHF.R.U32.HI R0, RZ, R9, R8 ;  /* 0x00000009ff001219 */ /* 0x000fce0000011608 */
.L_x_1341:
[----:B------:R-:W-:Y:S05]  /*1bef0*/  BSYNC B0 ;  /* 0x0000000000007941 */ /* 0x000fea0003800000 */
.L_x_1339:
[----:B------:R-:W-:-:S05]  /*1bf00*/  IMAD R5, R0, R7, R7 ;  /* 0x0000000700057224 */ /* 0x000fca00078e0207 */
[----:B------:R-:W-:-:S07]  /*1bf10*/  VIMNMX R6, R6, R5, PT ;  /* 0x0000000506067248 */ /* 0x000fce0003fe0100 */
.L_x_1338:
[----:B------:R-:W-:Y:S01]  /*1bf20*/  VIADD R6, R6, 0x7f ;  /* 0x0000007f06067836 */ /* 0x000fe20000000000 */
[----:B------:R-:W-:-:S04]  /*1bf30*/  ULDC UR4, c[0x0][0x9dc] ;  /* 0x0002770000047ab9 */ /* 0x000fc80000000800 */
[----:B------:R-:W-:-:S04]  /*1bf40*/  SHF.R.S32.HI R5, RZ, 0x1f, R6 ;  /* 0x0000001fff057819 */ /* 0x000fc80000011406 */
[----:B------:R-:W-:-:S04]  /*1bf50*/  LEA.HI R5, R5, R6, RZ, 0x7 ;  /* 0x0000000605057211 */ /* 0x000fc800078f38ff */
[----:B------:R-:W-:-:S04]  /*1bf60*/  SHF.R.S32.HI R0, RZ, 0x7, R5 ;  /* 0x00000007ff007819 */ /* 0x000fc80000011405 */
[----:B------:R-:W-:Y:S01]  /*1bf70*/  VIMNMX R8, R3, R0, PT ;  /* 0x0000000003087248 */ /* 0x000fe20003fe0100 */
[----:B------:R-:W-:-:S04]  /*1bf80*/  VIADD R0, R4, -UR4 ;  /* 0x8000000404007c36 */ /* 0x000fc80008000000 */
[----:B------:R0:W-:Y:S01]  /*1bf90*/  STL [R1], R8 ;  /* 0x0000000801007387 */ /* 0x0001e20000100800 */
[----:B------:R-:W-:Y:S05]  /*1bfa0*/  @!P0 BRA `(.L_x_1342) ;  /* 0x0000000000448947 */ /* 0x000fea0003800000 */
[----:B------:R-:W-:Y:S01]  /*1bfb0*/  ISETP.GT.AND P0, PT, R4, -0x1, PT ;  /* 0xffffffff0400780c */ /* 0x000fe20003f04270 */
[----:B------:R-:W-:-:S12]  /*1bfc0*/  BSSY B0, `(.L_x_1343) ;  /* 0x000000d000007945 */ /* 0x000fd80003800000 */
[----:B------:R-:W-:Y:S05]  /*1bfd0*/  @P0 BRA `(.L_x_1344) ;  /* 0x00000000001c0947 */ /* 0x000fea0003800000 */
[----:B------:R-:W-:Y:S02]  /*1bfe0*/  ISETP.NE.AND P0, PT, R7, 0x1, PT ;  /* 0x000000010700780c */ /* 0x000fe40003f05270 */
[----:B------:R-:W-:-:S11]  /*1bff0*/  LOP3.LUT R5, RZ, R4, RZ, 0x33, !PT ;  /* 0x00000004ff057212 */ /* 0x000fd600078e33ff */
[----:B------:R-:W2:Y:S02]  /*1c000*/  @P0 LDC.64 R2, c[0x0][0x9e8] ;  /* 0x00027a00ff020b82 */ /* 0x000ea40000000a00 */
[----:B--2---:R-:W-:-:S05]  /*1c010*/  @P0 IMAD.HI.U32 R2, R5, R2, RZ ;  /* 0x0000000205020227 */ /* 0x004fca00078e00ff */
[----:B------:R-:W-:-:S04]  /*1c020*/  @P0 SHF.R.U32.HI R5, RZ, R3, R2 ;  /* 0x00000003ff050219 */ /* 0x000fc80000011602 */
[----:B------:R-:W-:Y:S01]  /*1c030*/  LOP3.LUT R4, RZ, R5, RZ, 0x33, !PT ;  /* 0x00000005ff047212 */ /* 0x000fe200078e33ff */
[----:B------:R-:W-:Y:S06]  /*1c040*/  BRA `(.L_x_1345) ;  /* 0x0000000000107947 */ /* 0x000fec0003800000 */
.L_x_1344:
[----:B------:R-:W-:-:S13]  /*1c050*/  ISETP.NE.AND P0, PT, R7, 0x1, PT ;  /* 0x000000010700780c */ /* 0x000fda0003f05270 */
[----:B------:R-:W2:Y:S02]  /*1c060*/  @P0 LDC.64 R2, c[0x0][0x9e8] ;  /* 0x00027a00ff020b82 */ /* 0x000ea40000000a00 */
[----:B--2---:R-:W-:-:S05]  /*1c070*/  @P0 IMAD.HI.U32 R2, R4, R2, RZ ;  /* 0x0000000204020227 */ /* 0x004fca00078e00ff */
[----:B------:R-:W-:-:S07]  /*1c080*/  @P0 SHF.R.U32.HI R4, RZ, R3, R2 ;  /* 0x00000003ff040219 */ /* 0x000fce0000011602 */
.L_x_1345:
[----:B------:R-:W-:Y:S05]  /*1c090*/  BSYNC B0 ;  /* 0x0000000000007941 */ /* 0x000fea0003800000 */
.L_x_1343:
[----:B------:R-:W-:-:S05]  /*1c0a0*/  IMAD R7, R4, R7, RZ ;  /* 0x0000000704077224 */ /* 0x000fca00078e02ff */
[----:B------:R-:W-:-:S07]  /*1c0b0*/  VIMNMX R0, R0, R7, !PT ;  /* 0x0000000700007248 */ /* 0x000fce0007fe0100 */
.L_x_1342:
        /* <DEDUP_REMOVED lines=9> */
[----:B------:R-:W2:Y:S01]  /*1c150*/  S2R R7, SR_LANEID ;  /* 0x0000000000077919 */ /* 0x000ea20000000000 */
[----:B------:R-:W-:Y:S01]  /*1c160*/  VOTEU.ANY UR4, UPT, PT ;  /* 0x0000000000047886 */ /* 0x000fe200038e0100 */
[----:B------:R-:W3:Y:S01]  /*1c170*/  LDC.64 R2, c[0x0][0xc38] ;  /* 0x00030e00ff027b82 */ /* 0x000ee20000000a00 */
[----:B------:R-:W2:Y:S08]  /*1c180*/  FLO.U32 R0, UR4 ;  /* 0x0000000400007d00 */ /* 0x000eb000080e0000 */
[----:B------:R-:W3:Y:S01]  /*1c190*/  POPC R5, UR4 ;  /* 0x0000000400057d09 */ /* 0x000ee20008000000 */
[----:B--2---:R-:W-:-:S13]  /*1c1a0*/  ISETP.EQ.U32.AND P0, PT, R0, R7, PT ;  /* 0x000000070000720c */ /* 0x004fda0003f02070 */
[----:B---3--:R-:W2:Y:S01]  /*1c1b0*/  @P0 ATOMG.E.ADD.STRONG.GPU PT, R3, desc[UR38][R2.64], R5 ;  /* 0x00000005020309a8 */ /* 0x008ea200081ee1e6 */
[----:B------:R-:W3:Y:S02]  /*1c1c0*/  S2R R4, SR_LTMASK ;  /* 0x0000000000047919 */ /* 0x000ee40000003900 */
[----:B---3--:R-:W-:-:S04]  /*1c1d0*/  LOP3.LUT R4, R4, UR4, RZ, 0xc0, !PT ;  /* 0x0000000404047c12 */ /* 0x008fc8000f8ec0ff */
[----:B------:R-:W3:Y:S01]  /*1c1e0*/  POPC R7, R4 ;  /* 0x0000000400077309 */ /* 0x000ee20000000000 */
[----:B--2---:R-:W3:Y:S02]  /*1c1f0*/  SHFL.IDX PT, R0, R3, R0, 0x1f ;  /* 0x00001f0003007589 */ /* 0x004ee400000e0000 */
[----:B---3--:R-:W-:Y:S01]  /*1c200*/  IADD3 R16, R0, UR36, R7 ;  /* 0x0000002400107c10 */ /* 0x008fe2000fffe007 */
[----:B------:R-:W-:Y:S06]  /*1c210*/  BRA `(.L_x_1348) ;  /* 0x00000028006c7947 */ /* 0x000fec0003800000 */
.L_x_1347:
[----:B------:R-:W2:Y:S01]  /*1c220*/  S2R R0, SR_CgaCtaId ;  /* 0x0000000000007919 */ /* 0x000ea20000008800 */
[----:B------:R-:W-:-:S04]  /*1c230*/  MOV R27, 0x400 ;  /* 0x00000400001b7802 */ /* 0x000fc80000000f00 */
[----:B--2---:R-:W-:-:S05]  /*1c240*/  LEA R27, R0, R27, 0x18 ;  /* 0x0000001b001b7211 */ /* 0x004fca00078ec0ff */
        /* <DEDUP_REMOVED lines=8> */
[----:B------:R-:W2:Y:S01]  /*1c2d0*/  LDC.64 R2, c[0x4][R2] ;  /* 0x0100000002027b82 */ /* 0x000ea20000000a00 */
[----:B------:R-:W-:Y:S02]  /*1c2e0*/  IMAD.U32 R5, RZ, RZ, UR7 ;  /* 0x00000007ff057e24 */ /* 0x000fe4000f8e00ff */
[----:B------:R-:W-:Y:S02]  /*1c2f0*/  IMAD.U32 R6, RZ, RZ, UR8 ;  /* 0x00000008ff067e24 */ /* 0x000fe4000f8e00ff */
[----:B------:R-:W-:-:S02]  /*1c300*/  IMAD.U32 R7, RZ, RZ, UR9 ;  /* 0x00000009ff077e24 */ /* 0x000fc4000f8e00ff */
[----:B------:R-:W-:Y:S02]  /*1c310*/  IMAD.U32 R10, RZ, RZ, UR4 ;  /* 0x00000004ff0a7e24 */ /* 0x000fe4000f8e00ff */
[----:B------:R-:W-:Y:S02]  /*1c320*/  IMAD.U32 R11, RZ, RZ, UR5 ;  /* 0x00000005ff0b7e24 */ /* 0x000fe4000f8e00ff */
[----:B0-----:R-:W-:Y:S02]  /*1c330*/  IMAD.MOV.U32 R8, RZ, RZ, 0x70 ;  /* 0x00000070ff087424 */ /* 0x001fe400078e00ff */
[----:B------:R-:W-:Y:S02]  /*1c340*/  IMAD.MOV.U32 R12, RZ, RZ, 0x1 ;  /* 0x00000001ff0c7424 */ /* 0x000fe400078e00ff */
[----:B------:R-:W-:-:S07]  /*1c350*/  IMAD.MOV.U32 R13, RZ, RZ, RZ ;  /* 0x000000ffff0d7224 */ /* 0x000fce00078e00ff */
[----:B------:R-:W-:-:S07]  /*1c360*/  LEPC R20, `(.L_x_1349) ;  /* 0x000000001014794e */ /* 0x000fce0000000000 */
[----:B-12---:R-:W-:Y:S05]  /*1c370*/  CALL.ABS.NOINC R2 ;  /* 0x0000000002007343 */ /* 0x006fea0003c00000 */
.L_x_1349:
[----:B------:R-:W-:-:S05]  /*1c380*/  VIADD R0, R27, 0x400 ;  /* 0x000004001b007836 */ /* 0x000fca0000000000 */
[----:B------:R-:W-:-:S13]  /*1c390*/  LOP3.LUT P0, RZ, R0, 0x1bf, RZ, 0xc0, !PT ;  /* 0x000001bf00ff7812 */ /* 0x000fda000780c0ff */
[----:B------:R-:W-:Y:S05]  /*1c3a0*/  @!P0 BRA `(.L_x_1350) ;  /* 0x0000000000808947 */ /* 0x000fea0003800000 */
[----:B------:R-:W-:Y:S01]  /*1c3b0*/  MOV R0, 0x0 ;  /* 0x0000000000007802 */ /* 0x000fe20000000f00 */
[----:B------:R-:W-:Y:S01]  /*1c3c0*/  ULDC.64 UR6, c[0x4][0xa8] ;  /* 0x01002a0000067ab9 */ /* 0x000fe20000000a00 */
[----:B------:R-:W-:Y:S01]  /*1c3d0*/  ULDC.64 UR8, c[0x4][0xb0] ;  /* 0x01002c0000087ab9 */ /* 0x000fe20000000a00 */
[----:B------:R-:W-:Y:S01]  /*1c3e0*/  ULDC.64 UR4, c[0x4][0x38] ;  /* 0x01000e0000047ab9 */ /* 0x000fe20000000a00 */
[----:B------:R2:W3:Y:S01]  /*1c3f0*/  LDC.64 R2, c[0x4][R0] ;  /* 0x0100000000027b82 */ /* 0x0004e20000000a00 */
[----:B------:R-:W-:Y:S02]  /*1c400*/  IMAD.U32 R4, RZ, RZ, UR6 ;  /* 0x00000006ff047e24 */ /* 0x000fe4000f8e00ff */
[----:B------:R-:W-:Y:S02]  /*1c410*/  IMAD.U32 R5, RZ, RZ, UR7 ;  /* 0x00000007ff057e24 */ /* 0x000fe4000f8e00ff */
[----:B------:R-:W-:Y:S02]  /*1c420*/  IMAD.U32 R6, RZ, RZ, UR8 ;  /* 0x00000008ff067e24 */ /* 0x000fe4000f8e00ff */
[----:B------:R-:W-:-:S02]  /*1c430*/  IMAD.U32 R7, RZ, RZ, UR9 ;  /* 0x00000009ff077e24 */ /* 0x000fc4000f8e00ff */
[----:B------:R-:W-:Y:S02]  /*1c440*/  IMAD.U32 R10, RZ, RZ, UR4 ;  /* 0x00000004ff0a7e24 */ /* 0x000fe4000f8e00ff */
[----:B------:R-:W-:Y:S02]  /*1c450*/  IMAD.U32 R11, RZ, RZ, UR5 ;  /* 0x00000005ff0b7e24 */ /* 0x000fe4000f8e00ff */
[----:B0-----:R-:W-:Y:S02]  /*1c460*/  IMAD.MOV.U32 R8, RZ, RZ, 0x70 ;  /* 0x00000070ff087424 */ /* 0x001fe400078e00ff */
[----:B------:R-:W-:Y:S02]  /*1c470*/  IMAD.MOV.U32 R12, RZ, RZ, 0x1 ;  /* 0x00000001ff0c7424 */ /* 0x000fe400078e00ff */
[----:B--2---:R-:W-:-:S07]  /*1c480*/  IMAD.MOV.U32 R13, RZ, RZ, RZ ;  /* 0x000000ffff0d7224 */ /* 0x004fce00078e00ff */
[----:B------:R-:W-:-:S07]  /*1c490*/  LEPC R20, `(.L_x_1351) ;  /* 0x000000001014794e */ /* 0x000fce0000000000 */
[----:B-1-3--:R-:W-:Y:S05]  /*1c4a0*/  CALL.ABS.NOINC R2 ;  /* 0x0000000002007343 */ /* 0x00afea0003c00000 */
.L_x_1351:
        /* <DEDUP_REMOVED lines=16> */
.L_x_1350:
[----:B------:R-:W2:Y:S01]  /*1c5b0*/  LDL.LU R20, [R1+0x8] ;  /* 0x0000080001147983 */ /* 0x000ea20000300800 */
[----:B------:R-:W-:Y:S01]  /*1c5c0*/  ULDC.64 UR4, c[0x0][0x9f8] ;  /* 0x00027e0000047ab9 */ /* 0x000fe20000000a00 */
[----:B------:R-:W3:Y:S01]  /*1c5d0*/  LDC R0, c[0x0][0x428] ;  /* 0x00010a00ff007b82 */ /* 0x000ee20000000800 */
[----:B------:R-:W-:Y:S01]  /*1c5e0*/  ISETP.NE.U32.AND P0, PT, RZ, UR4, PT ;  /* 0x00000004ff007c0c */ /* 0x000fe2000bf05070 */
[----:B------:R-:W-:-:S03]  /*1c5f0*/  IMAD.MOV.U32 R6, RZ, RZ, R19 ;  /* 0x000000ffff067224 */ /* 0x000fc600078e0013 */
[----:B------:R-:W-:Y:S01]  /*1c600*/  ISETP.NE.AND.EX P0, PT, RZ, UR5, PT, P0 ;  /* 0x00000005ff007c0c */ /* 0x000fe2000bf05300 */
[----:B------:R-:W-:-:S12]  /*1c610*/  ULDC.64 UR4, c[0x0][0xa00] ;  /* 0x0002800000047ab9 */ /* 0x000fd80000000a00 */
[----:B------:R-:W4:Y:S02]  /*1c620*/  @P0 LDC.64 R2, c[0x0][0x9f8] ;  /* 0x00027e00ff020b82 */ /* 0x000f240000000a00 */
[----:B----4-:R-:W-:-:S05]  /*1c630*/  @P0 IMAD.WIDE R2, R19, 0x4, R2 ;  /* 0x0000000413020825 */ /* 0x010fca00078e0202 */
[----:B------:R4:W5:Y:S01]  /*1c640*/  @P0 LDG.E R6, desc[UR38][R2.64] ;  /* 0x0000002602060981 */ /* 0x000962000c1e1900 */
[----:B---3--:R-:W-:Y:S01]  /*1c650*/  ISETP.NE.AND P0, PT, R0, 0x1, PT ;  /* 0x000000010000780c */ /* 0x008fe20003f05270 */
[----:B------:R-:W-:Y:S01]  /*1c660*/  IMAD.MOV.U32 R0, RZ, RZ, R18 ;  /* 0x000000ffff007224 */ /* 0x000fe200078e0012 */
[----:B------:R-:W-:-:S04]  /*1c670*/  ISETP.NE.AND P6, PT, R28, RZ, PT ;  /* 0x000000ff1c00720c */ /* 0x000fc80003fc5270 */
[----:B------:R-:W-:-:S07]  /*1c680*/  PLOP3.LUT P1, PT, P6, PT, PT, 0x8, 0x0 ;  /* 0x000000000000781c */ /* 0x000fce000372e170 */
[----:B------:R-:W3:Y:S02]  /*1c690*/  @P0 LDC R5, c[0x0][0x42c] ;  /* 0x00010b00ff050b82 */ /* 0x000ee40000000800 */
[----:B------:R-:W-:-:S05]  /*1c6a0*/  VOTEU.ALL UP1, P6 ;  /* 0x00000000003f7886 */ /* 0x000fca0003020000 */
[----:B------:R-:W-:Y:S01]  /*1c6b0*/  @!UP1 UIADD3 UR8, UP0, UR40, 0x270, URZ ;  /* 0x0000027028089890 */ /* 0x000fe2000ff1e03f */
[----:B------:R-:W0:Y:S03]  /*1c6c0*/  @P0 LDC R4, c[0x0][0x430] ;  /* 0x00010c00ff040b82 */ /* 0x000e260000000800 */
[----:B------:R-:W-:-:S03]  /*1c6d0*/  @!UP1 UIADD3.X UR9, URZ, UR41, URZ, UP0, !UPT ;  /* 0x000000293f099290 */ /* 0x000fc600087fe43f */
[----:B------:R-:W-:Y:S01]  /*1c6e0*/  VOTEU.ALL UP0, P6 ;  /* 0x00000000003f7886 */ /* 0x000fe20003000000 */
[----:B---3--:R-:W-:-:S05]  /*1c6f0*/  @P0 IMAD.HI.U32 R5, R18, R5, RZ ;  /* 0x0000000512050227 */ /* 0x008fca00078e00ff */
[----:B0-----:R-:W-:Y:S02]  /*1c700*/  @P0 SHF.R.U32.HI R0, RZ, R4, R5 ;  /* 0x00000004ff000219 */ /* 0x001fe40000011605 */
[----:B------:R-:W-:-:S04]  /*1c710*/  ISETP.NE.U32.AND P0, PT, RZ, UR4, PT ;  /* 0x00000004ff007c0c */ /* 0x000fc8000bf05070 */
[----:B------:R-:W-:-:S04]  /*1c720*/  ISETP.NE.AND.EX P0, PT, RZ, UR5, PT, P0 ;  /* 0x00000005ff007c0c */ /* 0x000fc8000bf05300 */
[----:B------:R-:W-:Y:S01]  /*1c730*/  SEL R9, R19, RZ, !P0 ;  /* 0x000000ff13097207 */ /* 0x000fe20004000000 */
[----:B--2-4-:R-:W-:-:S08]  /*1c740*/  IMAD R17, R17, 0xc0, R20 ;  /* 0x000000c011117824 */ /* 0x014fd000078e0214 */
.L_x_1352:
        /* <DEDUP_REMOVED lines=14> */
.L_x_1353:
        /* <DEDUP_REMOVED lines=13> */
.L_x_1354:
        /* <DEDUP_REMOVED lines=9> */
[----:B------:R-:W2:Y:S01]  /*1c990*/  LDL R4, [R1] ;  /* 0x0000000001047983 */ /* 0x000ea20000100800 */
[----:B------:R-:W0:Y:S01]  /*1c9a0*/  LDC.64 R2, c[0x0][0x3f8] ;  /* 0x0000fe00ff027b82 */ /* 0x000e220000000a00 */
[----:B------:R-:W-:Y:S02]  /*1c9b0*/  ULDC.64 UR4, c[0x0][0xa08] ;  /* 0x0002820000047ab9 */ /* 0x000fe40000000a00 */
[----:B0-----:R-:W-:Y:S01]  /*1c9c0*/  LOP3.LUT P0, RZ, R2, UR4, RZ, 0xfc, !PT ;  /* 0x0000000402ff7c12 */ /* 0x001fe2000f80fcff */
[----:B------:R-:W-:-:S03]  /*1c9d0*/  UMOV UR4, 0xffffffff ;  /* 0xffffffff00047882 */ /* 0x000fc60000000000 */
[----:B------:R-:W-:-:S04]  /*1c9e0*/  LOP3.LUT P0, RZ, R3, UR5, RZ, 0xfc, P0 ;  /* 0x0000000503ff7c12 */ /* 0x000fc8000800fcff */
[----:B-----5:R-:W-:Y:S01]  /*1c9f0*/  SEL R8, R6, RZ, !P0 ;  /* 0x000000ff06087207 */ /* 0x020fe20004000000 */
[----:B--2---:R-:W-:Y:S01]  /*1ca00*/  VIADD R7, R4, 0xffffffff ;  /* 0xffffffff04077836 */ /* 0x004fe20000000000 */
[----:B------:R-:W-:Y:S07]  /*1ca10*/  BRA.DIV UR4, `(.L_x_1355) ;  /* 0x0000003e04707947 */ /* 0x000fee000b800000 */
.L_x_1466:
[----:B------:R-:W-:Y:S01]  /*1ca20*/  UMOV UR4, 0xffffffff ;  /* 0xffffffff00047882 */ /* 0x000fe20000000000 */
[----:B------:R-:W-:Y:S02]  /*1ca30*/  SHF.R.S32.HI R12, RZ, 0x1f, R6 ;  /* 0x0000001fff0c7819 */ /* 0x000fe40000011406 */
[----:B------:R-:W-:Y:S05]  /*1ca40*/  BRA.DIV UR4, `(.L_x_1356) ;  /* 0x0000003e04987947 */ /* 0x000fea000b800000 */
[----:B------:R-:W-:-:S13]  /*1ca50*/  ELECT P6, URZ, PT ;  /* 0x00000000003f782f */ /* 0x000fda00038c0000 */
.L_x_1469:
[----:B------:R-:W-:Y:S05]  /*1ca60*/  @!P6 BRA `(.L_x_1357) ;  /* 0x0000000000f4e947 */ /* 0x000fea0003800000 */
[----:B------:R-:W-:-:S04]  /*1ca70*/  ISETP.NE.U32.AND P0, PT, R2, RZ, PT ;  /* 0x000000ff0200720c */ /* 0x000fc80003f05070 */
        /* <DEDUP_REMOVED lines=10> */
[----:B------:R-:W-:-:S05]  /*1cb20*/  @P0 SHF.R.U32.HI R4, RZ, R5, R10 ;  /* 0x00000005ff040219 */ /* 0x000fca000001160a */
[----:B------:R-:W-:-:S04]  /*1cb30*/  IMAD.MOV R5, RZ, RZ, -R4 ;  /* 0x000000ffff057224 */ /* 0x000fc800078e0a04 */
[----:B------:R-:W-:Y:S01]  /*1cb40*/  IMAD R7, R8, R5, R7 ;  /* 0x0000000508077224 */ /* 0x000fe200078e0207 */
[----:B------:R-:W-:-:S03]  /*1cb50*/  SHF.R.S32.HI R5, RZ, 0x1f, R4 ;  /* 0x0000001fff057819 */ /* 0x000fc60000011404 */
[----:B------:R-:W-:-:S04]  /*1cb60*/  IMAD.WIDE.U32 R4, R6, UR4, R4 ;  /* 0x0000000406047c25 */ /* 0x000fc8000f8e0004 */
[----:B------:R-:W-:Y:S01]  /*1cb70*/  IMAD.IADD R11, R5, 0x1, R11 ;  /* 0x00000001050b7824 */ /* 0x000fe200078e020b */
[----:B------:R-:W-:-:S04]  /*1cb80*/  LEA R10, P0, R4, R2, 0x2 ;  /* 0x00000002040a7211 */ /* 0x000fc800078010ff */
[----:B------:R-:W-:-:S05]  /*1cb90*/  LEA.HI.X R11, R4, R3, R11, 0x2, P0 ;  /* 0x00000003040b7211 */ /* 0x000fca00000f140b */
[----:B------:R0:W5:Y:S04]  /*1cba0*/  LDG.E R8, desc[UR38][R10.64] ;  /* 0x000000260a087981 */ /* 0x000168000c1e1900 */
.L_x_1358:
[----:B------:R-:W-:Y:S01]  /*1cbb0*/  IMAD R5, R22, 0x8, R27 ;  /* 0x0000000816057824 */ /* 0x000fe200078e021b */
[----:B------:R-:W-:-:S04]  /*1cbc0*/  SHF.L.U32 R4, R24, 0x1f, RZ ;  /* 0x0000001f18047819 */ /* 0x000fc800000006ff */
[----:B------:R-:W2:Y:S02]  /*1cbd0*/  SYNCS.PHASECHK.TRANS64.TRYWAIT P0, [R5+URZ+0x2d840], R4 ;  /* 0x02d84004050075a7 */ /* 0x000ea4000800017f */
[----:B--2---:R-:W-:Y:S05]  /*1cbe0*/  @!P0 BRA `(.L_x_1359) ;  /* 0x0000003c00508947 */ /* 0x004fea0003800000 */
.L_x_1470:
        /* <DEDUP_REMOVED lines=9> */
.L_x_1360:
        /* <DEDUP_REMOVED lines=27> */
[----:B0-----:R-:W-:Y:S01]  /*1ce30*/  NOP ;  /* 0x0000000000007918 */ /* 0x001fe20000000000 */
.L_x_1357:
        /* <DEDUP_REMOVED lines=30> */
[----:B---3--:R-:W-:Y:S01]  /*1d020*/  @P0 R2UR UR13, R9 ;  /* 0x00000000090d02ca */ /* 0x008fe200000e0000 */
[----:B------:R-:W-:Y:S01]  /*1d030*/  UIADD3 UR8, UR24, 0x12400, URZ ;  /* 0x0001240018087890 */ /* 0x000fe2000fffe03f */
[----:B------:R-:W-:Y:S01]  /*1d040*/  @P0 R2UR UR12, R18 ;  /* 0x00000000120c02ca */ /* 0x000fe200000e0000 */
[----:B------:R-:W-:Y:S01]  /*1d050*/  UMOV UR10, 0x40 ;  /* 0x00000040000a7882 */ /* 0x000fe20000000000 */
[----:B------:R-:W-:-:S13]  /*1d060*/  @P0 R2UR UR11, R17 ;  /* 0x00000000110b02ca */ /* 0x000fda00000e0000 */
[----:B------:R4:W-:Y:S01]  /*1d070*/  UTMALDG.4D [UR8], [UR4], desc[UR22] ;  /* 0x00001608040075b4 */ /* 0x0009e20008019000 */
[----:B--2---:R-:W-:-:S05]  /*1d080*/  VIADD R5, R5, 0x1 ;  /* 0x0000000105057836 */ /* 0x004fca0000000000 */
[----:B0-----:R-:W-:Y:S01]  /*1d090*/  LEA.HI R4, R5, R5, RZ, 0x1 ;  /* 0x0000000505047211 */ /* 0x001fe200078f08ff */
[----:B------:R4:W-:Y:S03]  /*1d0a0*/  STL [R1+0x4], R5 ;  /* 0x0000040501007387 */ /* 0x0009e60000100800 */
[----:B------:R-:W-:-:S05]  /*1d0b0*/  LOP3.LUT R4, R4, 0xfffffffe, RZ, 0xc0, !PT ;  /* 0xfffffffe04047812 */ /* 0x000fca00078ec0ff */
[----:B------:R-:W-:-:S05]  /*1d0c0*/  IMAD.IADD R4, R5, 0x1, -R4 ;  /* 0x0000000105047824 */ /* 0x000fca00078e0a04 */
[----:B------:R-:W-:-:S04]  /*1d0d0*/  SHF.L.U32 R4, R4, 0x1f, RZ ;  /* 0x0000001f04047819 */ /* 0x000fc800000006ff */
[----:B------:R-:W0:Y:S02]  /*1d0e0*/  SYNCS.PHASECHK.TRANS64.TRYWAIT P0, [R27+URZ+0x2d820], R4 ;  /* 0x02d820041b0075a7 */ /* 0x000e24000800017f */
[----:B0---4-:R-:W-:Y:S05]  /*1d0f0*/  @!P0 BRA `(.L_x_1362) ;  /* 0x0000003800208947 */ /* 0x011fea0003800000 */
.L_x_1471:
[----:B------:R-:W-:Y:S05]  /*1d100*/  BSYNC B0 ;  /* 0x0000000000007941 */ /* 0x000fea0003800000 */
.L_x_1361:
[----:B------:R-:W2:Y:S01]  /*1d110*/  LDL R5, [R1] ;  /* 0x0000000001057983 */ /* 0x000ea20000100800 */
[----:B------:R-:W-:Y:S01]  /*1d120*/  BSSY B0, `(.L_x_1363) ;  /* 0x0000169000007945 */ /* 0x000fe20003800000 */
[----:B--2---:R-:W-:-:S05]  /*1d130*/  VIADD R9, R5, 0xfffffffe ;  /* 0xfffffffe05097836 */ /* 0x004fca0000000000 */
[----:B------:R-:W-:-:S13]  /*1d140*/  ISETP.GE.AND P0, PT, R9, R29, PT ;  /* 0x0000001d0900720c */ /* 0x000fda0003f06270 */
[----:B------:R-:W-:Y:S05]  /*1d150*/  @!P0 BRA `(.L_x_1364) ;  /* 0x0000001400948947 */ /* 0x000fea0003800000 */
[----:B0-----:R-:W-:Y:S01]  /*1d160*/  IMAD.MOV R4, RZ, RZ, -R5 ;  /* 0x000000ffff047224 */ /* 0x001fe200078e0a05 */
[----:B------:R-:W-:Y:S01]  /*1d170*/  LOP3.LUT R13, RZ, R29, RZ, 0x33, !PT ;  /* 0x0000001dff0d7212 */ /* 0x000fe200078e33ff */
[----:B------:R-:W-:Y:S03]  /*1d180*/  BSSY B1, `(.L_x_1365) ;  /* 0x0000079000017945 */ /* 0x000fe60003800000 */
[----:B------:R-:W-:-:S05]  /*1d190*/  VIADDMNMX R13, R4, 0x1, R13, !PT ;  /* 0x00000001040d7846 */ /* 0x000fca000780010d */
        /* <DEDUP_REMOVED lines=33> */
.L_x_1369:
[----:B0-----:R-:W-:Y:S01]  /*1d3b0*/  IMAD R3, R10, 0x8, R27 ;  /* 0x000000080a037824 */ /* 0x001fe200078e021b */
[----:B------:R-:W-:-:S04]  /*1d3c0*/  SHF.L.U32 R2, R14, 0x1f, RZ ;  /* 0x0000001f0e027819 */ /* 0x000fc800000006ff */
[----:B------:R-:W0:Y:S02]  /*1d3d0*/  SYNCS.PHASECHK.TRANS64.TRYWAIT P0, [R3+URZ+0x2d840], R2 ;  /* 0x02d84002030075a7 */ /* 0x000e24000800017f */
[----:B0-----:R-:W-:Y:S05]  /*1d3e0*/  @!P0 BRA `(.L_x_1370) ;  /* 0x0000003400788947 */ /* 0x001fea0003800000 */
.L_x_1472:
        /* <DEDUP_REMOVED lines=9> */
.L_x_1371:
        /* <DEDUP_REMOVED lines=31> */
.L_x_1473:
[----:B------:R-:W-:Y:S05]  /*1d670*/  @P1 BRA `(.L_x_1373) ;  /* 0x0000000000181947 */ /* 0x000fea0003800000 */
[----:B------:R-:W-:Y:S01]  /*1d680*/  ISETP.NE.AND P0, PT, R28, RZ, PT ;  /* 0x000000ff1c00720c */ /* 0x000fe20003f05270 */
[----:B0-----:R-:W-:Y:S02]  /*1d690*/  IMAD R2, R22, 0x8, R27 ;  /* 0x0000000816027824 */ /* 0x001fe400078e021b */
[----:B------:R-:W-:-:S04]  /*1d6a0*/  IMAD.MOV.U32 R3, RZ, RZ, 0x6000 ;  /* 0x00006000ff037424 */ /* 0x000fc800078e00ff */
[----:B------:R2:W-:Y:S06]  /*1d6b0*/  SYNCS.ARRIVE.TRANS64 RZ, [R2+URZ+0x2d850], R3 ;  /* 0x02d8500302ff79a7 */ /* 0x0005ec000800003f */
[----:B------:R-:W-:Y:S05]  /*1d6c0*/  @!P0 BRA `(.L_x_1373) ;  /* 0x0000000000048947 */ /* 0x000fea0003800000 */
[----:B------:R-:W-:Y:S01]  /*1d6d0*/  BPT.TRAP 0x1 ;  /* 0x000000040000795c */ /* 0x000fe20000300000 */
.L_x_1373:
        /* <DEDUP_REMOVED lines=30> */
.L_x_1368:
[----:B------:R-:W-:Y:S05]  /*1d8c0*/  BSYNC B2 ;  /* 0x0000000000027941 */ /* 0x000fea0003800000 */
.L_x_1367:
[----:B------:R-:W2:Y:S01]  /*1d8d0*/  LDL R2, [R1] ;  /* 0x0000000001027983 */ /* 0x000ea20000100800 */
[----:B------:R-:W-:Y:S02]  /*1d8e0*/  IMAD.MOV.U32 R22, RZ, RZ, R10 ;  /* 0x000000ffff167224 */ /* 0x000fe400078e000a */
[----:B------:R-:W-:Y:S02]  /*1d8f0*/  IMAD.MOV.U32 R24, RZ, RZ, R14 ;  /* 0x000000ffff187224 */ /* 0x000fe400078e000e */
[----:B--2---:R-:W-:-:S07]  /*1d900*/  VIADD R9, R2, 0xfffffffd ;  /* 0xfffffffd02097836 */ /* 0x004fce0000000000 */
.L_x_1366:
[----:B------:R-:W-:Y:S05]  /*1d910*/  BSYNC B1 ;  /* 0x0000000000017941 */ /* 0x000fea0003800000 */
.L_x_1365:
[----:B------:R-:W2:Y:S01]  /*1d920*/  LDL.LU R2, [R1] ;  /* 0x0000000001027983 */ /* 0x000ea20000300800 */
[----:B------:R-:W-:Y:S01]  /*1d930*/  VIADD R13, R13, 0xfffffffe ;  /* 0xfffffffe0d0d7836 */ /* 0x000fe20000000000 */
[----:B--2---:R-:W-:-:S04]  /*1d940*/  LOP3.LUT R2, RZ, R2, RZ, 0x33, !PT ;  /* 0x00000002ff027212 */ /* 0x004fc800078e33ff */
[----:B------:R-:W-:-:S13]  /*1d950*/  ISETP.NE.AND P0, PT, R13, R2, PT ;  /* 0x000000020d00720c */ /* 0x000fda0003f05270 */
[----:B------:R-:W-:Y:S05]  /*1d960*/  @!P0 BRA `(.L_x_1364) ;  /* 0x0000000c00908947 */ /* 0x000fea0003800000 */
[----:B------:R-:W-:-:S07]  /*1d970*/  IMAD.MOV.U32 R4, RZ, RZ, R8 ;  /* 0x000000ffff047224 */ /* 0x000fce00078e0008 */
.L_x_1388:
[----:B------:R-:W-:Y:S01]  /*1d980*/  VIADD R10, R22, 0x1 ;  /* 0x00000001160a7836 */ /* 0x000fe20000000000 */
[----:B------:R-:W-:Y:S05]  /*1d990*/  YIELD ;  /* 0x0000000000007946 */ /* 0x000fea0003800000 */
[----:B------:R-:W-:Y:S01]  /*1d9a0*/  ISETP.NE.AND P0, PT, R10, 0x2, PT ;  /* 0x000000020a00780c */ /* 0x000fe20003f05270 */
[----:B------:R-:W-:Y:S03]  /*1d9b0*/  BSSY B1, `(.L_x_1374) ;  /* 0x000006c000017945 */ /* 0x000fe60003800000 */
[----:B0-----:R-:W-:-:S02]  /*1d9c0*/  SEL R11, RZ, 0x1, P0 ;  /* 0x00000001ff0b7807 */ /* 0x001fc40000000000 */
[----:B------:R-:W-:Y:S02]  /*1d9d0*/  SEL R10, R10, RZ, P0 ;  /* 0x000000ff0a0a7207 */ /* 0x000fe40000000000 */
[----:B------:R-:W-:Y:S01]  /*1d9e0*/  LOP3.LUT R11, R24, R11, RZ, 0x3c, !PT ;  /* 0x0000000b180b7212 */ /* 0x000fe200078e3cff */
[----:B--2---:R-:W-:Y:S06]  /*1d9f0*/  @!P6 BRA `(.L_x_1375) ;  /* 0x00000004009ce947 */ /* 0x004fec0003800000 */
        /* <DEDUP_REMOVED lines=23> */
.L_x_1376:
[----:B------:R-:W-:Y:S01]  /*1db70*/  IMAD R3, R10, 0x8, R27 ;  /* 0x000000080a037824 */ /* 0x000fe200078e021b */
[----:B------:R-:W-:-:S04]  /*1db80*/  SHF.L.U32 R2, R11, 0x1f, RZ ;  /* 0x0000001f0b027819 */ /* 0x000fc800000006ff */
[----:B------:R-:W2:Y:S02]  /*1db90*/  SYNCS.PHASECHK.TRANS64.TRYWAIT P0, [R3+URZ+0x2d840], R2 ;  /* 0x02d84002030075a7 */ /* 0x000ea4000800017f */
[----:B--2---:R-:W-:Y:S05]  /*1dba0*/  @!P0 BRA `(.L_x_1377) ;  /* 0x0000002c00b08947 */ /* 0x004fea0003800000 */
.L_x_1474:
        /* <DEDUP_REMOVED lines=9> */
.L_x_1378:
        /* <DEDUP_REMOVED lines=31> */
.L_x_1475:
[----:B------:R-:W-:Y:S05]  /*1de30*/  @P0 BRA `(.L_x_1380) ;  /* 0x0000000000140947 */ /* 0x000fea0003800000 */
[----:B------:R-:W-:Y:S01]  /*1de40*/  ISETP.NE.AND P1, PT, R28, RZ, PT ;  /* 0x000000ff1c00720c */ /* 0x000fe20003f25270 */
[----:B------:R-:W-:-:S04]  /*1de50*/  IMAD.MOV.U32 R2, RZ, RZ, 0x6000 ;  /* 0x00006000ff027424 */ /* 0x000fc800078e00ff */
[----:B------:R2:W-:Y:S08]  /*1de60*/  SYNCS.ARRIVE.TRANS64 RZ, [R3+URZ+0x50], R2 ;  /* 0x0000500203ff79a7 */ /* 0x0005f0000800003f */
[----:B------:R-:W-:Y:S05]  /*1de70*/  @!P1 BRA `(.L_x_1380) ;  /* 0x0000000000049947 */ /* 0x000fea0003800000 */
[----:B------:R-:W-:Y:S01]  /*1de80*/  BPT.TRAP 0x1 ;  /* 0x000000040000795c */ /* 0x000fe20000300000 */
.L_x_1380:
        /* <DEDUP_REMOVED lines=30> */
.L_x_1375:
[----:B------:R-:W-:Y:S05]  /*1e070*/  BSYNC B1 ;  /* 0x0000000000017941 */ /* 0x000fea0003800000 */
.L_x_1374:
[----:B------:R-:W-:Y:S01]  /*1e080*/  VIADD R22, R10, 0x1 ;  /* 0x000000010a167836 */ /* 0x000fe20000000000 */
[----:B------:R-:W-:Y:S01]  /*1e090*/  BSSY B1, `(.L_x_1381) ;  /* 0x000006e000017945 */ /* 0x000fe20003800000 */
[----:B------:R-:W-:-:S03]  /*1e0a0*/  VIADD R13, R9, 0xffffffff ;  /* 0xffffffff090d7836 */ /* 0x000fc60000000000 */
[----:B------:R-:W-:-:S04]  /*1e0b0*/  ISETP.NE.AND P0, PT, R22, 0x2, PT ;  /* 0x000000021600780c */ /* 0x000fc80003f05270 */
[----:B0-----:R-:W-:Y:S02]  /*1e0c0*/  SEL R24, RZ, 0x1, P0 ;  /* 0x00000001ff187807 */ /* 0x001fe40000000000 */
        /* <DEDUP_REMOVED lines=9> */
[----:B------:R-:W-:Y:S01]  /*1e160*/  ULDC.64 UR6, c[0x0][0x408] ;  /* 0x0001020000067ab9 */ /* 0x000fe20000000a00 */
[----:B0-----:R-:W-:-:S13]  /*1e170*/  ISETP.NE.AND P0, PT, R5, 0x1, PT ;  /* 0x000000010500780c */ /* 0x001fda0003f05270 */
[----:B--2---:R-:W0:Y:S02]  /*1e180*/  @P0 LDC.64 R2, c[0x0][0x420] ;  /* 0x00010800ff020b82 */ /* 0x004e240000000a00 */
[----:B0-----:R-:W-:-:S04]  /*1e190*/  @P0 IMAD.HI.U32 R4, R13, R2, RZ ;  /* 0x000000020d040227 */ /* 0x001fc800078e00ff */
        /* <DEDUP_REMOVED lines=8> */
[----:B------:R-:W-:-:S03]  /*1e220*/  LEA R4, P0, R2, UR4, 0x2 ;  /* 0x0000000402047c11 */ /* 0x000fc6000f8010ff */
[----:B------:R-:W-:-:S05]  /*1e230*/  IMAD.IADD R5, R5, 0x1, R3 ;  /* 0x0000000105057824 */ /* 0x000fca00078e0203 */
[----:B------:R-:W-:-:S05]  /*1e240*/  LEA.HI.X R5, R2, UR5, R5, 0x2, P0 ;  /* 0x0000000502057c11 */ /* 0x000fca00080f1405 */
[----:B------:R0:W5:Y:S02]  /*1e250*/  LDG.E R4, desc[UR38][R4.64] ;  /* 0x0000002604047981 */ /* 0x000164000c1e1900 */
.L_x_1383:
[----:B--2---:R-:W-:Y:S01]  /*1e260*/  IMAD R2, R22, 0x8, R27 ;  /* 0x0000000816027824 */ /* 0x004fe200078e021b */
[----:B------:R-:W-:-:S04]  /*1e270*/  SHF.L.U32 R3, R24, 0x1f, RZ ;  /* 0x0000001f18037819 */ /* 0x000fc800000006ff */
[----:B------:R-:W2:Y:S02]  /*1e280*/  SYNCS.PHASECHK.TRANS64.TRYWAIT P0, [R2+URZ+0x2d840], R3 ;  /* 0x02d84003020075a7 */ /* 0x000ea4000800017f */
[----:B--2---:R-:W-:Y:S05]  /*1e290*/  @!P0 BRA `(.L_x_1384) ;  /* 0x00000028001c8947 */ /* 0x004fea0003800000 */
.L_x_1476:
        /* <DEDUP_REMOVED lines=9> */
.L_x_1385:
[----:B0-2---:R-:W-:Y:S01]  /*1e330*/  VIADD R3, R27, 0x2d800 ;  /* 0x0002d8001b037836 */ /* 0x005fe20000000000 */
[----:B------:R-:W-:Y:S01]  /*1e340*/  R2UR UR11, R14 ;  /* 0x000000000e0b72ca */ /* 0x000fe200000e0000 */
[----:B------:R-:W-:Y:S01]  /*1e350*/  UIADD3 UR4, UP0, UR40, 0x370, URZ ;  /* 0x0000037028047890 */ /* 0x000fe2000ff1e03f */
[----:B------:R-:W-:Y:S01]  /*1e360*/  R2UR UR5, R23 ;  /* 0x00000000170572ca */ /* 0x000fe200000e0000 */
[----:B------:R-:W-:Y:S01]  /*1e370*/  IMAD R2, R22, 0x8, R3 ;  /* 0x0000000816027824 */ /* 0x000fe200078e0203 */
[----:B------:R-:W-:Y:S01]  /*1e380*/  R2UR UR12, R0 ;  /* 0x00000000000c72ca */ /* 0x000fe200000e0000 */
[----:B------:R-:W-:Y:S01]  /*1e390*/  UMOV UR10, URZ ;  /* 0x0000003f000a7c82 */ /* 0x000fe20008000000 */
[----:B-----5:R-:W-:Y:S01]  /*1e3a0*/  R2UR UR13, R4 ;  /* 0x00000000040d72ca */ /* 0x020fe200000e0000 */
[----:B------:R-:W-:Y:S01]  /*1e3b0*/  UMOV UR6, 0x0 ;  /* 0x0000000000067882 */ /* 0x000fe20000000000 */
[----:B------:R-:W-:Y:S01]  /*1e3c0*/  R2UR UR9, R2 ;  /* 0x00000000020972ca */ /* 0x000fe200000e0000 */
[----:B------:R-:W-:Y:S01]  /*1e3d0*/  IMAD R2, R22, 0x6000, R27 ;  /* 0x0000600016027824 */ /* 0x000fe200078e021b */
[----:B------:R-:W-:Y:S01]  /*1e3e0*/  UMOV UR7, 0x14f00000 ;  /* 0x14f0000000077882 */ /* 0x000fe20000000000 */
[----:B------:R-:W-:Y:S01]  /*1e3f0*/  UMOV UR17, 0x20 ;  /* 0x0000002000117882 */ /* 0x000fe20000000000 */
[----:B------:R-:W-:Y:S01]  /*1e400*/  UMOV UR18, 0x40 ;  /* 0x0000004000127882 */ /* 0x000fe20000000000 */
[----:B------:R-:W-:-:S02]  /*1e410*/  SHF.L.U32 R11, R11, 0x1f, RZ ;  /* 0x0000001f0b0b7819 */ /* 0x000fc400000006ff */
[----:B------:R-:W-:Y:S01]  /*1e420*/  R2UR UR8, R2 ;  /* 0x00000000020872ca */ /* 0x000fe200000e0000 */
[----:B------:R-:W-:Y:S01]  /*1e430*/  ULEA UR11, UR11, UR5, 0x7 ;  /* 0x000000050b0b7291 */ /* 0x000fe2000f8e383f */
[----:B------:R-:W-:Y:S01]  /*1e440*/  IMAD R2, R10, 0x8, R3 ;  /* 0x000000080a027824 */ /* 0x000fe200078e0203 */
[----:B------:R-:W-:-:S03]  /*1e450*/  UIADD3.X UR5, URZ, UR41, URZ, UP0, !UPT ;  /* 0x000000293f057290 */ /* 0x000fc600087fe43f */
[----:B------:R-:W-:-:S07]  /*1e460*/  UIADD3 UR9, UR9, 0x30, URZ ;  /* 0x0000003009097890 */ /* 0x000fce000fffe03f */
[----:B------:R-:W-:Y:S02]  /*1e470*/  UIADD3 UR14, UR8, 0x15400, URZ ;  /* 0x00015400080e7890 */ /* 0x000fe4000fffe03f */
[----:B------:R-:W-:Y:S02]  /*1e480*/  UIADD3 UR15, UR8, 0x17400, URZ ;  /* 0x00017400080f7890 */ /* 0x000fe4000fffe03f */
[----:B------:R-:W-:-:S03]  /*1e490*/  UIADD3 UR16, UR8, 0x19400, URZ ;  /* 0x0001940008107890 */ /* 0x000fc6000fffe03f */
[----:B------:R-:W-:Y:S02]  /*1e4a0*/  UMOV UR8, UR14 ;  /* 0x0000000e00087c82 */ /* 0x000fe40008000000 */
[----:B------:R0:W-:Y:S02]  /*1e4b0*/  UTMALDG.4D [UR8], [UR4], desc[UR6] ;  /* 0x00000608040075b4 */ /* 0x0001e40008019000 */
[----:B0-----:R-:W-:Y:S01]  /*1e4c0*/  UMOV UR8, UR15 ;  /* 0x0000000f00087c82 */ /* 0x001fe20008000000 */
[----:B------:R-:W-:Y:S02]  /*1e4d0*/  UMOV UR10, UR17 ;  /* 0x00000011000a7c82 */ /* 0x000fe40008000000 */
[----:B------:R0:W-:Y:S02]  /*1e4e0*/  UTMALDG.4D [UR8], [UR4], desc[UR6] ;  /* 0x00000608040075b4 */ /* 0x0001e40008019000 */
[----:B0-----:R-:W-:Y:S01]  /*1e4f0*/  UMOV UR8, UR16 ;  /* 0x0000001000087c82 */ /* 0x001fe20008000000 */
[----:B------:R-:W-:-:S02]  /*1e500*/  UMOV UR10, UR18 ;  /* 0x00000012000a7c82 */ /* 0x000fc40008000000 */
[----:B------:R0:W-:Y:S01]  /*1e510*/  UTMALDG.4D [UR8], [UR4], desc[UR6] ;  /* 0x00000608040075b4 */ /* 0x0001e20008019000 */
[----:B------:R-:W2:Y:S02]  /*1e520*/  SYNCS.PHASECHK.TRANS64.TRYWAIT P1, [R2+URZ+0x60], R11 ;  /* 0x0000600b020075a7 */ /* 0x000ea4000802017f */
[----:B0-2---:R-:W-:Y:S05]  /*1e530*/  @!P1 BRA `(.L_x_1386) ;  /* 0x0000002400889947 */ /* 0x005fea0003800000 */
.L_x_1477:
[----:B------:R-:W-:Y:S05]  /*1e540*/  @P0 BRA `(.L_x_1387) ;  /* 0x0000000000140947 */ /* 0x000fea0003800000 */
[----:B------:R-:W-:Y:S01]  /*1e550*/  ISETP.NE.AND P1, PT, R28, RZ, PT ;  /* 0x000000ff1c00720c */ /* 0x000fe20003f25270 */
[----:B------:R-:W-:-:S04]  /*1e560*/  IMAD.MOV.U32 R3, RZ, RZ, 0x6000 ;  /* 0x00006000ff037424 */ /* 0x000fc800078e00ff */
[----:B------:R2:W-:Y:S08]  /*1e570*/  SYNCS.ARRIVE.TRANS64 RZ, [R2+URZ+0x50], R3 ;  /* 0x0000500302ff79a7 */ /* 0x0005f0000800003f */
[----:B------:R-:W-:Y:S05]  /*1e580*/  @!P1 BRA `(.L_x_1387) ;  /* 0x0000000000049947 */ /* 0x000fea0003800000 */
[----:B------:R-:W-:Y:S01]  /*1e590*/  BPT.TRAP 0x1 ;  /* 0x000000040000795c */ /* 0x000fe20000300000 */
.L_x_1387:
        /* <DEDUP_REMOVED lines=29> */
.L_x_1382:
[----:B------:R-:W-:Y:S05]  /*1e770*/  BSYNC B1 ;  /* 0x0000000000017941 */ /* 0x000fea0003800000 */
.L_x_1381:
[----:B------:R-:W-:Y:S01]  /*1e780*/  ISETP.GT.AND P0, PT, R13, R29, PT ;  /* 0x0000001d0d00720c */ /* 0x000fe20003f04270 */
[----:B------:R-:W-:-:S12]  /*1e790*/  VIADD R9, R9, 0xfffffffe ;  /* 0xfffffffe09097836 */ /* 0x000fd80000000000 */
[----:B------:R-:W-:Y:S05]  /*1e7a0*/  @P0 BRA `(.L_x_1388) ;  /* 0xfffffff000740947 */ /* 0x000fea000383ffff */
.L_x_1364:
[----:B------:R-:W-:Y:S05]  /*1e7b0*/  BSYNC B0 ;  /* 0x0000000000007941 */ /* 0x000fea0003800000 */
.L_x_1363:
[----:B------:R-:W-:Y:S01]  /*1e7c0*/  ISETP.NE.AND P0, PT, R28, RZ, PT ;  /* 0x000000ff1c00720c */ /* 0x000fe20003f05270 */
[----:B------:R-:W-:-:S12]  /*1e7d0*/  BSSY B0, `(.L_x_1389) ;  /* 0x000000e000007945 */ /* 0x000fd80003800000 */
[----:B------:R-:W-:Y:S05]  /*1e7e0*/  @P0 BRA `(.L_x_1390) ;  /* 0x0000000000300947 */ /* 0x000fea0003800000 */
[----:B------:R-:W3:Y:S01]  /*1e7f0*/  S2R R9, SR_LANEID ;  /* 0x0000000000097919 */ /* 0x000ee20000000000 */
[----:B------:R-:W-:Y:S01]  /*1e800*/  VOTEU.ANY UR4, UPT, PT ;  /* 0x0000000000047886 */ /* 0x000fe200038e0100 */
[----:B0-2---:R-:W0:Y:S01]  /*1e810*/  LDC.64 R2, c[0x0][0xc38] ;  /* 0x00030e00ff027b82 */ /* 0x005e220000000a00 */
[----:B------:R-:W3:Y:S08]  /*1e820*/  FLO.U32 R4, UR4 ;  /* 0x0000000400047d00 */ /* 0x000ef000080e0000 */
[----:B------:R-:W0:Y:S01]  /*1e830*/  POPC R5, UR4 ;  /* 0x0000000400057d09 */ /* 0x000e220008000000 */
[----:B---3--:R-:W-:-:S13]  /*1e840*/  ISETP.EQ.U32.AND P0, PT, R4, R9, PT ;  /* 0x000000090400720c */ /* 0x008fda0003f02070 */
[----:B0-----:R-:W2:Y:S01]  /*1e850*/  @P0 ATOMG.E.ADD.STRONG.GPU PT, R3, desc[UR38][R2.64], R5 ;  /* 0x00000005020309a8 */ /* 0x001ea200081ee1e6 */
[----:B------:R-:W0:Y:S02]  /*1e860*/  S2R R6, SR_LTMASK ;  /* 0x0000000000067919 */ /* 0x000e240000003900 */
[----:B0-----:R-:W-:-:S04]  /*1e870*/  LOP3.LUT R6, R6, UR4, RZ, 0xc0, !PT ;  /* 0x0000000406067c12 */ /* 0x001fc8000f8ec0ff */
[----:B------:R-:W0:Y:S01]  /*1e880*/  POPC R9, R6 ;  /* 0x0000000600097309 */ /* 0x000e220000000000 */
[----:B--2---:R-:W0:Y:S02]  /*1e890*/  SHFL.IDX PT, R4, R3, R4, 0x1f ;  /* 0x00001f0403047589 */ /* 0x004e2400000e0000 */
[----:B0-----:R-:W-:-:S07]  /*1e8a0*/  IADD3 R16, R4, UR36, R9 ;  /* 0x0000002404107c10 */ /* 0x001fce000fffe009 */
.L_x_1390:
[----:B------:R-:W-:Y:S05]  /*1e8b0*/  BSYNC B0 ;  /* 0x0000000000007941 */ /* 0x000fea0003800000 */
.L_x_1389:
[----:B------:R-:W-:Y:S04]  /*1e8c0*/  BSSY B0, `(.L_x_1391) ;  /* 0x000002b000007945 */ /* 0x000fe80003800000 */
[----:B------:R-:W-:Y:S05]  /*1e8d0*/  @!P6 BRA `(.L_x_1392) ;  /* 0x0000000000a4e947 */ /* 0x000fea0003800000 */
[----:B--2---:R-:W-:Y:S01]  /*1e8e0*/  IMAD R3, R22, 0x8, R27 ;  /* 0x0000000816037824 */ /* 0x004fe200078e021b */
[----:B0-----:R-:W-:-:S04]  /*1e8f0*/  SHF.L.U32 R2, R24, 0x1f, RZ ;  /* 0x0000001f18027819 */ /* 0x001fc800000006ff */
[----:B------:R-:W0:Y:S02]  /*1e900*/  SYNCS.PHASECHK.TRANS64.TRYWAIT P0, [R3+URZ+0x2d860], R2 ;  /* 0x02d86002030075a7 */ /* 0x000e24000800017f */
[----:B0-----:R-:W-:Y:S05]  /*1e910*/  @!P0 BRA `(.L_x_1393) ;  /* 0x0000002000a48947 */ /* 0x001fea0003800000 */
.L_x_1478:
        /* <DEDUP_REMOVED lines=9> */
.L_x_1394:
        /* <DEDUP_REMOVED lines=28> */
.L_x_1392:
[----:B------:R-:W-:Y:S05]  /*1eb70*/  BSYNC B0 ;  /* 0x0000000000007941 */ /* 0x000fea0003800000 */
.L_x_1391:
[----:B------:R-:W-:-:S05]  /*1eb80*/  VIADD R22, R22, 0x1 ;  /* 0x0000000116167836 */ /* 0x000fca0000000000 */
[----:B------:R-:W-:-:S04]  /*1eb90*/  ISETP.NE.AND P0, PT, R22, 0x2, PT ;  /* 0x000000021600780c */ /* 0x000fc80003f05270 */
[----:B0-2---:R-:W-:Y:S02]  /*1eba0*/  SEL R3, RZ, 0x1, P0 ;  /* 0x00000001ff037807 */ /* 0x005fe40000000000 */
[----:B------:R-:W-:Y:S02]  /*1ebb0*/  SEL R22, R22, RZ, P0 ;  /* 0x000000ff16167207 */ /* 0x000fe40000000000 */
[----:B------:R-:W-:-:S07]  /*1ebc0*/  LOP3.LUT R24, R24, R3, RZ, 0x3c, !PT ;  /* 0x0000000318187212 */ /* 0x000fce00078e3cff */
.L_x_1348:
[----:B------:R-:W-:Y:S05]  /*1ebd0*/  BSYNC B6 ;  /* 0x0000000000067941 */ /* 0x000fea0003800000 */
.L_x_1346:
[----:B------:R-:W-:-:S03]  /*1ebe0*/  UMOV UR4, 0xffffffff ;  /* 0xffffffff00047882 */ /* 0x000fc60000000000 */
[----:B------:R-:W-:Y:S05]  /*1ebf0*/  BRA.DIV UR4, `(.L_x_1395) ;  /* 0x0000002204007947 */ /* 0x000fea000b800000 */
[----:B------:R2:W3:Y:S04]  /*1ec00*/  SHFL.IDX PT, R4, R16, RZ, 0x1f ;  /* 0x00001fff10047589 */ /* 0x0004e800000e0000 */
[----:B------:R2:W4:Y:S02]  /*1ec10*/  SHFL.IDX PT, R5, R16, 0x1, 0x1f ;  /* 0x00201f0010057f89 */ /* 0x00052400000e0000 */
.L_x_1482:
        /* <DEDUP_REMOVED lines=8> */
[----:B------:R-:W0:Y:S02]  /*1eca0*/  LDC.64 R2, c[0x0][0xc58] ;  /* 0x00031600ff027b82 */ /* 0x000e240000000a00 */
[----:B0-----:R-:W-:-:S06]  /*1ecb0*/  IMAD.WIDE R2, R7, 0x4, R2 ;  /* 0x0000000407027825 */ /* 0x001fcc00078e0202 */
[----:B------:R0:W5:Y:S02]  /*1ecc0*/  LDG.E R2, desc[UR38][R2.64] ;  /* 0x0000002602027981 */ /* 0x000164000c1e1900 */
.L_x_1397:
[----:B------:R-:W-:Y:S05]  /*1ecd0*/  BSYNC B0 ;  /* 0x0000000000007941 */ /* 0x000fea0003800000 */
.L_x_1396:
[----:B------:R-:W-:-:S03]  /*1ece0*/  UMOV UR4, 0xffffffff ;  /* 0xffffffff00047882 */ /* 0x000fc60000000000 */
[----:B------:R-:W-:Y:S05]  /*1ecf0*/  BRA.DIV UR4, `(.L_x_1398) ;  /* 0x00000022040c7947 */ /* 0x000fea000b800000 */
[----:B-----5:R-:W0:Y:S01]  /*1ed00*/  SHFL.UP PT, R14, R2, 0x1, RZ ;  /* 0x04200000020e7989 */ /* 0x020e2200000e00ff */
        /* <DEDUP_REMOVED lines=19> */
[----:B------:R0:W0:Y:S02]  /*1ee40*/  SHFL.IDX PT, R14, R3, 0x1f, 0x1f ;  /* 0x03e01f00030e7f89 */ /* 0x00002400000e0000 */
.L_x_1490:
[----:B------:R-:W-:Y:S02]  /*1ee50*/  ULDC UR4, c[0x0][0xc10] ;  /* 0x0003040000047ab9 */ /* 0x000fe40000000800 */
[----:B------:R-:W-:-:S04]  /*1ee60*/  IMAD.U32 R6, RZ, RZ, UR4 ;  /* 0x00000004ff067e24 */ /* 0x000fc8000f8e00ff */
[----:B0-----:R-:W-:-:S04]  /*1ee70*/  IMAD R14, R14, R6, RZ ;  /* 0x000000060e0e7224 */ /* 0x001fc800078e02ff */
[----:B----4-:R-:W-:-:S05]  /*1ee80*/  IMAD.IADD R5, R5, 0x1, R14 ;  /* 0x0000000105057824 */ /* 0x010fca00078e020e */
[----:B---3--:R-:W-:-:S13]  /*1ee90*/  ISETP.GT.AND P0, PT, R5, R4, PT ;  /* 0x000000040500720c */ /* 0x008fda0003f04270 */
[----:B------:R-:W-:Y:S05]  /*1eea0*/  @P0 BRA `(.L_x_1399) ;  /* 0x0000000000ac0947 */ /* 0x000fea0003800000 */
[----:B------:R-:W0:Y:S02]  /*1eeb0*/  LDC R0, c[0x0][0xc14] ;  /* 0x00030500ff007b82 */ /* 0x000e240000000800 */
.L_x_1404:
[----:B------:R-:W-:-:S05]  /*1eec0*/  VIADD R19, R19, 0x1f ;  /* 0x0000001f13137836 */ /* 0x000fca0000000000 */
[----:B0-----:R-:W-:-:S13]  /*1eed0*/  ISETP.GE.AND P0, PT, R19, R0, PT ;  /* 0x000000001300720c */ /* 0x001fda0003f06270 */
[----:B------:R-:W-:Y:S05]  /*1eee0*/  @P0 BRA `(.L_x_1400) ;  /* 0x0000000400e40947 */ /* 0x000fea0003800000 */
[C---:B------:R-:W-:Y:S01]  /*1eef0*/  IMAD.IADD R7, R28.reuse, 0x1, R19 ;  /* 0x000000011c077824 */ /* 0x040fe200078e0213 */
[----:B------:R-:W-:Y:S01]  /*1ef00*/  ISETP.NE.AND P1, PT, R28, 0x1f, PT ;  /* 0x0000001f1c00780c */ /* 0x000fe20003f25270 */
[----:B------:R-:W-:Y:S01]  /*1ef10*/  BSSY B0, `(.L_x_1401) ;  /* 0x0000007000007945 */ /* 0x000fe20003800000 */
[----:B------:R-:W-:Y:S02]  /*1ef20*/  IMAD.MOV.U32 R2, RZ, RZ, RZ ;  /* 0x000000ffff027224 */ /* 0x000fe400078e00ff */
[----:B------:R-:W-:-:S13]  /*1ef30*/  ISETP.GE.OR P0, PT, R7, R0, !P1 ;  /* 0x000000000700720c */ /* 0x000fda0004f06670 */
[----:B------:R-:W-:Y:S05]  /*1ef40*/  @P0 BRA `(.L_x_1402) ;  /* 0x00000000000c0947 */ /* 0x000fea0003800000 */
[----:B------:R-:W0:Y:S02]  /*1ef50*/  LDC.64 R2, c[0x0][0xc58] ;  /* 0x00031600ff027b82 */ /* 0x000e240000000a00 */
[----:B0-----:R-:W-:-:S06]  /*1ef60*/  IMAD.WIDE R2, R7, 0x4, R2 ;  /* 0x0000000407027825 */ /* 0x001fcc00078e0202 */
[----:B------:R0:W5:Y:S02]  /*1ef70*/  LDG.E R2, desc[UR38][R2.64] ;  /* 0x0000002602027981 */ /* 0x000164000c1e1900 */
.L_x_1402:
[----:B------:R-:W-:Y:S05]  /*1ef80*/  BSYNC B0 ;  /* 0x0000000000007941 */ /* 0x000fea0003800000 */
.L_x_1401:
[----:B------:R-:W-:-:S03]  /*1ef90*/  UMOV UR4, 0xffffffff ;  /* 0xffffffff00047882 */ /* 0x000fc60000000000 */
[----:B------:R-:W-:Y:S05]  /*1efa0*/  BRA.DIV UR4, `(.L_x_1403) ;  /* 0x0000002204307947 */ /* 0x000fea000b800000 */
[----:B-----5:R-:W3:Y:S01]  /*1efb0*/  SHFL.UP PT, R14, R2, 0x1, RZ ;  /* 0x04200000020e7989 */ /* 0x020ee200000e00ff */
[C---:B------:R-:W-:Y:S02]  /*1efc0*/  ISETP.NE.AND P0, PT, R28.reuse, RZ, PT ;  /* 0x000000ff1c00720c */ /* 0x040fe40003f05270 */
[----:B------:R-:W-:Y:S02]  /*1efd0*/  ISETP.GE.U32.AND P1, PT, R28, 0x2, PT ;  /* 0x000000021c00780c */ /* 0x000fe40003f26070 */
[----:B---3--:R-:W-:Y:S02]  /*1efe0*/  SEL R13, R14, RZ, P0 ;  /* 0x000000ff0e0d7207 */ /* 0x008fe40000000000 */
[----:B------:R-:W-:-:S03]  /*1eff0*/  ISETP.GE.U32.AND P0, PT, R28, 0x4, PT ;  /* 0x000000041c00780c */ /* 0x000fc60003f06070 */
[----:B------:R-:W-:-:S05]  /*1f000*/  IMAD.IADD R13, R2, 0x1, R13 ;  /* 0x00000001020d7824 */ /* 0x000fca00078e020d */
[----:B------:R-:W3:Y:S02]  /*1f010*/  SHFL.UP PT, R14, R13, 0x2, RZ ;  /* 0x044000000d0e7989 */ /* 0x000ee400000e00ff */
[----:B---3--:R-:W-:Y:S02]  /*1f020*/  SEL R14, R14, RZ, P1 ;  /* 0x000000ff0e0e7207 */ /* 0x008fe40000800000 */
[----:B------:R-:W-:-:S03]  /*1f030*/  ISETP.GE.U32.AND P1, PT, R28, 0x8, PT ;  /* 0x000000081c00780c */ /* 0x000fc60003f26070 */
[----:B0-----:R-:W-:-:S05]  /*1f040*/  IMAD.IADD R3, R13, 0x1, R14 ;  /* 0x000000010d037824 */ /* 0x001fca00078e020e */
        /* <DEDUP_REMOVED lines=10> */
[----:B------:R0:W3:Y:S02]  /*1f0f0*/  SHFL.IDX PT, R14, R3, 0x1f, 0x1f ;  /* 0x03e01f00030e7f89 */ /* 0x0000e400000e0000 */
.L_x_1498:
[----:B------:R-:W-:Y:S02]  /*1f100*/  ULDC UR4, c[0x0][0xc10] ;  /* 0x0003040000047ab9 */ /* 0x000fe40000000800 */
[----:B------:R-:W-:-:S04]  /*1f110*/  IMAD.U32 R6, RZ, RZ, UR4 ;  /* 0x00000004ff067e24 */ /* 0x000fc8000f8e00ff */
[----:B---3--:R-:W-:-:S04]  /*1f120*/  IMAD R14, R14, R6, RZ ;  /* 0x000000060e0e7224 */ /* 0x008fc800078e02ff */
[----:B------:R-:W-:-:S05]  /*1f130*/  IMAD.IADD R5, R14, 0x1, R5 ;  /* 0x000000010e057824 */ /* 0x000fca00078e0205 */
[----:B------:R-:W-:-:S13]  /*1f140*/  ISETP.GT.AND P0, PT, R5, R4, PT ;  /* 0x000000040500720c */ /* 0x000fda0003f04270 */
[----:B------:R-:W-:Y:S05]  /*1f150*/  @!P0 BRA `(.L_x_1404) ;  /* 0xfffffffc00588947 */ /* 0x000fea000383ffff */
.L_x_1399:
[----:B------:R-:W-:Y:S01]  /*1f160*/  IMAD.IADD R7, R5, 0x1, -R14 ;  /* 0x0000000105077824 */ /* 0x000fe200078e0a0e */
[----:B------:R-:W-:-:S03]  /*1f170*/  UMOV UR4, 0xffffffff ;  /* 0xffffffff00047882 */ /* 0x000fc60000000000 */
[----:B------:R-:W-:-:S05]  /*1f180*/  IMAD R5, R3, R6, R7 ;  /* 0x0000000603057224 */ /* 0x000fca00078e0207 */
[----:B------:R-:W-:Y:S01]  /*1f190*/  ISETP.GT.AND P6, PT, R5, R4, PT ;  /* 0x000000040500720c */ /* 0x000fe20003fc4270 */
[----:B------:R-:W-:-:S12]  /*1f1a0*/  BRA.DIV UR4, `(.L_x_1405) ;  /* 0x0000002204807947 */ /* 0x000fd8000b800000 */
[----:B------:R-:W-:-:S04]  /*1f1b0*/  VOTE.ANY R5, PT, !P6 ;  /* 0x0000000000057806 */ /* 0x000fc800070e0100 */
[----:B------:R-:W3:Y:S02]  /*1f1c0*/  POPC R8, R5 ;  /* 0x0000000500087309 */ /* 0x000ee40000000000 */
[----:B---3--:R3:W4:Y:S02]  /*1f1d0*/  SHFL.IDX PT, R17, R2, R8, 0x1f ;  /* 0x00001f0802117589 */ /* 0x00872400000e0000 */
.L_x_1502:
[----:B------:R-:W-:Y:S01]  /*1f1e0*/  ISETP.NE.AND P0, PT, R5, RZ, PT ;  /* 0x000000ff0500720c */ /* 0x000fe20003f05270 */
[----:B------:R-:W-:-:S12]  /*1f1f0*/  IMAD.MOV.U32 R14, RZ, RZ, RZ ;  /* 0x000000ffff0e7224 */ /* 0x000fd800078e00ff */
[----:B------:R-:W-:Y:S05]  /*1f200*/  @!P0 BRA `(.L_x_1406) ;  /* 0x0000000000108947 */ /* 0x000fea0003800000 */
[----:B------:R-:W-:Y:S01]  /*1f210*/  UMOV UR4, 0xffffffff ;  /* 0xffffffff00047882 */ /* 0x000fe20000000000 */
[----:B------:R-:W-:Y:S02]  /*1f220*/  VIADD R12, R8, 0xffffffff ;  /* 0xffffffff080c7836 */ /* 0x000fe40000000000 */
[----:B------:R-:W-:Y:S05]  /*1f230*/  BRA.DIV UR4, `(.L_x_1407) ;  /* 0x0000002204a47947 */ /* 0x000fea000b800000 */
[----:B------:R0:W0:Y:S02]  /*1f240*/  SHFL.IDX PT, R14, R3, R12, 0x1f ;  /* 0x00001f0c030e7589 */ /* 0x00002400000e0000 */
.L_x_1406:
[----:B0--3--:R-:W0:Y:S01]  /*1f250*/  LDC.64 R2, c[0x0][0xc68] ;  /* 0x00031a00ff027b82 */ /* 0x009e220000000a00 */
[----:B------:R-:W-:-:S04]  /*1f260*/  IMAD.IADD R19, R8, 0x1, R19 ;  /* 0x0000000108137824 */ /* 0x000fc800078e0213 */
[----:B0-----:R-:W-:-:S05]  /*1f270*/  IMAD.WIDE R2, R19, 0x4, R2 ;  /* 0x0000000413027825 */ /* 0x001fca00078e0202 */
[----:B------:R0:W4:Y:S01]  /*1f280*/  LDG.E R8, desc[UR38][R2.64] ;  /* 0x0000002602087981 */ /* 0x000122000c1e1900 */
[----:B--2---:R-:W-:Y:S02]  /*1f290*/  IMAD R16, R14, R6, R7 ;  /* 0x000000060e107224 */ /* 0x004fe400078e0207 */
        /* <DEDUP_REMOVED lines=10> */
[----:B------:R-:W-:-:S03]  /*1f340*/  IABS R7, R5 ;  /* 0x0000000500077213 */ /* 0x000fc60000000000 */
[----:B------:R-:W-:Y:S02]  /*1f350*/  IMAD.IADD R2, R4, 0x1, -R16 ;  /* 0x0000000104027824 */ /* 0x000fe400078e0a10 */
[----:B------:R-:W-:-:S03]  /*1f360*/  IMAD.MOV R7, RZ, RZ, -R7 ;  /* 0x000000ffff077224 */ /* 0x000fc600078e0a07 */
[----:B------:R-:W-:-:S05]  /*1f370*/  IABS R4, R2 ;  /* 0x0000000200047213 */ /* 0x000fca0000000000 */
        /* <DEDUP_REMOVED lines=8> */
[----:B------:R-:W-:-:S03]  /*1f400*/  ISETP.GE.AND P0, PT, R4, RZ, PT ;  /* 0x000000ff0400720c */ /* 0x000fc60003f06270 */
[----:B------:R-:W-:-:S10]  /*1f410*/  IMAD.MOV.U32 R9, RZ, RZ, R3 ;  /* 0x000000ffff097224 */ /* 0x000fd400078e0003 */
[----:B------:R-:W-:Y:S01]  /*1f420*/  @!P0 IMAD.MOV R9, RZ, RZ, -R9 ;  /* 0x000000ffff098224 */ /* 0x000fe200078e0a09 */
[----:B------:R-:W-:-:S13]  /*1f430*/  ISETP.NE.AND P0, PT, R5, RZ, PT ;  /* 0x000000ff0500720c */ /* 0x000fda0003f05270 */
[----:B------:R-:W-:-:S05]  /*1f440*/  @!P0 LOP3.LUT R9, RZ, R5, RZ, 0x33, !PT ;  /* 0x00000005ff098212 */ /* 0x000fca00078e33ff */
[----:B------:R-:W-:Y:S02]  /*1f450*/  IMAD R4, R8, R9, RZ ;  /* 0x0000000908047224 */ /* 0x000fe400078e02ff */
[----:B------:R-:W-:Y:S02]  /*1f460*/  IMAD.MOV R9, RZ, RZ, -R9 ;  /* 0x000000ffff097224 */ /* 0x000fe400078e0a09 */
[----:B------:R-:W-:Y:S02]  /*1f470*/  IMAD.MOV R3, RZ, RZ, -R4 ;  /* 0x000000ffff037224 */ /* 0x000fe400078e0a04 */
[----:B------:R-:W-:-:S03]  /*1f480*/  IMAD R5, R5, R9, R2 ;  /* 0x0000000905057224 */ /* 0x000fc600078e0202 */
[----:B------:R-:W-:-:S04]  /*1f490*/  VIADDMNMX R6, R3, R6, R8, PT ;  /* 0x0000000603067246 */ /* 0x000fc80003800108 */
[----:B------:R-:W-:-:S04]  /*1f4a0*/  IABS R7, R6 ;  /* 0x0000000600077213 */ /* 0x000fc80000000000 */
[----:B------:R-:W0:Y:S08]  /*1f4b0*/  I2F.RP R8, R7 ;  /* 0x0000000700087306 */ /* 0x000e300000209400 */
[----:B0-----:R-:W0:Y:S02]  /*1f4c0*/  MUFU.RCP R8, R8 ;  /* 0x0000000800087308 */ /* 0x001e240000001000 */
[----:B0-----:R-:W-:Y:S01]  /*1f4d0*/  VIADD R3, R8, 0xffffffe ;  /* 0x0ffffffe08037836 */ /* 0x001fe20000000000 */
[----:B------:R-:W-:-:S05]  /*1f4e0*/  IABS R8, R6 ;  /* 0x0000000600087213 */ /* 0x000fca0000000000 */
[----:B------:R-:W0:Y:S01]  /*1f4f0*/  F2I.FTZ.U32.TRUNC.NTZ R3, R3 ;  /* 0x0000000300037305 */ /* 0x000e22000021f000 */
[----:B------:R-:W-:Y:S02]  /*1f500*/  IMAD.MOV R8, RZ, RZ, -R8 ;  /* 0x000000ffff087224 */ /* 0x000fe400078e0a08 */
[----:B0-----:R-:W-:-:S04]  /*1f510*/  IMAD.MOV R2, RZ, RZ, -R3 ;  /* 0x000000ffff027224 */ /* 0x001fc800078e0a03 */
[----:B------:R-:W-:Y:S02]  /*1f520*/  IMAD R9, R2, R7, RZ ;  /* 0x0000000702097224 */ /* 0x000fe400078e02ff */
[----:B------:R-:W-:-:S04]  /*1f530*/  IMAD.MOV.U32 R2, RZ, RZ, RZ ;  /* 0x000000ffff027224 */ /* 0x000fc800078e00ff */
[----:B------:R-:W-:Y:S01]  /*1f540*/  IMAD.HI.U32 R2, R3, R9, R2 ;  /* 0x0000000903027227 */ /* 0x000fe200078e0002 */
[----:B------:R-:W-:Y:S02]  /*1f550*/  IABS R9, R5 ;  /* 0x0000000500097213 */ /* 0x000fe40000000000 */
[C---:B------:R-:W-:Y:S01]  /*1f560*/  LOP3.LUT R3, R5.reuse, R6, RZ, 0x3c, !PT ;  /* 0x0000000605037212 */ /* 0x040fe200078e3cff */
[----:B------:R-:W-:Y:S02]  /*1f570*/  IMAD.IADD R5, R5, 0x1, R4 ;  /* 0x0000000105057824 */ /* 0x000fe400078e0204 */
[----:B------:R-:W-:-:S04]  /*1f580*/  IMAD.HI.U32 R2, R2, R9, RZ ;  /* 0x0000000902027227 */ /* 0x000fc800078e00ff */
[----:B------:R-:W-:-:S05]  /*1f590*/  IMAD R8, R2, R8, R9 ;  /* 0x0000000802087224 */ /* 0x000fca00078e0209 */
        /* <DEDUP_REMOVED lines=14> */
.L_x_1400:
[----:B------:R-:W-:Y:S01]  /*1f680*/  UMOV UR4, URZ ;  /* 0x0000003f00047c82 */ /* 0x000fe20008000000 */
[----:B------:R-:W-:Y:S01]  /*1f690*/  UMOV UR5, URZ ;  /* 0x0000003f00057c82 */ /* 0x000fe20008000000 */
[----:B------:R-:W-:Y:S01]  /*1f6a0*/  ULDC UR6, c[0x0][0xc14] ;  /* 0x0003050000067ab9 */ /* 0x000fe20000000800 */
[----:B--2---:R-:W-:Y:S02]  /*1f6b0*/  IMAD.MOV.U32 R16, RZ, RZ, R4 ;  /* 0x000000ffff107224 */ /* 0x004fe400078e0004 */
[----:B------:R-:W-:Y:S02]  /*1f6c0*/  IMAD.U32 R17, RZ, RZ, UR4 ;  /* 0x00000004ff117e24 */ /* 0x000fe4000f8e00ff */
[----:B------:R-:W-:Y:S02]  /*1f6d0*/  IMAD.U32 R18, RZ, RZ, UR5 ;  /* 0x00000005ff127e24 */ /* 0x000fe4000f8e00ff */
[----:B------:R-:W-:-:S07]  /*1f6e0*/  IMAD.U32 R19, RZ, RZ, UR6 ;  /* 0x00000006ff137e24 */ /* 0x000fce000f8e00ff */
.L_x_1408:
        /* <DEDUP_REMOVED lines=10> */
.L_x_1307:
        /* <DEDUP_REMOVED lines=12> */
.L_x_1505:
[----:B------:R-:W-:Y:S05]  /*1f850*/  BSYNC B0 ;  /* 0x0000000000007941 */ /* 0x000fea0003800000 */
.L_x_1410:
[----:B------:R-:W-:-:S03]  /*1f860*/  UMOV UR4, 0xffffffff ;  /* 0xffffffff00047882 */ /* 0x000fc60000000000 */
[----:B------:R-:W-:Y:S05]  /*1f870*/  BRA.DIV UR4, `(.L_x_1412) ;  /* 0x0000001e044c7947 */ /* 0x000fea000b800000 */
[----:B0-----:R-:W0:Y:S02]  /*1f880*/  S2R R0, SR_TID.X ;  /* 0x0000000000007919 */ /* 0x001e240000002100 */
[----:B0-----:R-:W-:-:S04]  /*1f890*/  SHF.R.U32.HI R0, RZ, 0x5, R0 ;  /* 0x00000005ff007819 */ /* 0x001fc80000011600 */
[----:B------:R-:W-:-:S05]  /*1f8a0*/  LOP3.LUT R0, R0, 0x3, RZ, 0xc0, !PT ;  /* 0x0000000300007812 */ /* 0x000fca00078ec0ff */
[----:B------:R0:W2:Y:S02]  /*1f8b0*/  SHFL.IDX PT, R14, R0, RZ, 0x1f ;  /* 0x00001fff000e7589 */ /* 0x0000a400000e0000 */
.L_x_1508:
[----:B--2---:R-:W-:-:S13]  /*1f8c0*/  ISETP.NE.AND P0, PT, R14, RZ, PT ;  /* 0x000000ff0e00720c */ /* 0x004fda0003f05270 */
[----:B------:R-:W-:Y:S05]  /*1f8d0*/  @P0 BRA `(.L_x_1090) ;  /* 0x0000000000880947 */ /* 0x000fea0003800000 */
[----:B------:R-:W-:-:S03]  /*1f8e0*/  UMOV UR4, 0xffffffff ;  /* 0xffffffff00047882 */ /* 0x000fc60000000000 */
[----:B------:R-:W-:Y:S05]  /*1f8f0*/  BRA.DIV UR4, `(.L_x_1413) ;  /* 0x0000001e04607947 */ /* 0x000fea000b800000 */
[----:B------:R-:W-:-:S13]  /*1f900*/  ELECT P6, URZ, PT ;  /* 0x00000000003f782f */ /* 0x000fda00038c0000 */
.L_x_1511:
[----:B------:R-:W-:Y:S05]  /*1f910*/  @!P6 BRA `(.L_x_1090) ;  /* 0x000000000078e947 */ /* 0x000fea0003800000 */
[----:B0-----:R-:W2:Y:S02]  /*1f920*/  LDL.LU R0, [R1+0xc] ;  /* 0x00000c0001007983 */ /* 0x001ea40000300800 */
[----:B--2---:R-:W-:-:S04]  /*1f930*/  LOP3.LUT R0, R0, 0x2, RZ, 0xfc, !PT ;  /* 0x0000000200007812 */ /* 0x004fc800078efcff */
[----:B------:R-:W-:-:S13]  /*1f940*/  ISETP.NE.AND P2, PT, R0, 0x3, PT ;  /* 0x000000030000780c */ /* 0x000fda0003f45270 */
[----:B------:R-:W-:Y:S05]  /*1f950*/  @!P2 BRA `(.L_x_1414) ;  /* 0x000000000004a947 */ /* 0x000fea0003800000 */
[----:B------:R-:W-:Y:S01]  /*1f960*/  BPT.TRAP 0x1 ;  /* 0x000000040000795c */ /* 0x000fe20000300000 */
.L_x_1414:
        /* <DEDUP_REMOVED lines=12> */
.L_x_1512:
[----:B------:R-:W2:Y:S02]  /*1fa30*/  SYNCS.PHASECHK.TRANS64.TRYWAIT P0, [R3+URZ], R0 ;  /* 0x00000000030075a7 */ /* 0x000ea4000800017f */
[----:B--2---:R-:W-:Y:S05]  /*1fa40*/  @!P0 BRA `(.L_x_1416) ;  /* 0x0000001c00408947 */ /* 0x004fea0003800000 */
.L_x_1513:
[----:B------:R-:W-:Y:S05]  /*1fa50*/  @!P2 BRA `(.L_x_1417) ;  /* 0x000000000004a947 */ /* 0x000fea0003800000 */
[----:B------:R-:W-:Y:S01]  /*1fa60*/  BPT.TRAP 0x1 ;  /* 0x000000040000795c */ /* 0x000fe20000300000 */
.L_x_1417:
[----:B--2---:R-:W-:-:S04]  /*1fa70*/  VIADD R3, R9, 0x2d860 ;  /* 0x0002d86009037836 */ /* 0x004fc80000000000 */
[----:B------:R-:W-:-:S04]  /*1fa80*/  IMAD R5, R22, 0x8, R3 ;  /* 0x0000000816057824 */ /* 0x000fc800078e0203 */
[----:B------:R-:W2:Y:S02]  /*1fa90*/  SYNCS.PHASECHK.TRANS64.TRYWAIT P0, [R5+URZ], R2 ;  /* 0x00000002050075a7 */ /* 0x000ea4000800017f */
[----:B--2---:R-:W-:Y:S05]  /*1faa0*/  @!P0 BRA `(.L_x_1418) ;  /* 0x0000001c003c8947 */ /* 0x004fea0003800000 */
.L_x_1514:
[----:B------:R-:W-:-:S07]  /*1fab0*/  IMAD R3, R4, 0x8, R3 ;  /* 0x0000000804037824 */ /* 0x000fce00078e0203 */
.L_x_1419:
[----:B---3--:R3:W4:Y:S02]  /*1fac0*/  SYNCS.PHASECHK.TRANS64.TRYWAIT P0, [R3+URZ], R0 ;  /* 0x00000000030075a7 */ /* 0x008724000800017f */
[----:B----4-:R-:W-:Y:S05]  /*1fad0*/  @!P0 NANOSLEEP.SYNCS 0x989680 ;  /* 0x009896800000895d */ /* 0x010fea0003900000 */
[----:B------:R-:W4:Y:S02]  /*1fae0*/  @!P0 SYNCS.PHASECHK.TRANS64 P0, [R3+URZ], R0 ;  /* 0x00000000030085a7 */ /* 0x000f24000800007f */
[----:B----4-:R-:W-:Y:S05]  /*1faf0*/  @!P0 BRA `(.L_x_1419) ;  /* 0xfffffffc00f08947 */ /* 0x010fea000383ffff */
.L_x_1090:
[----:B------:R-:W-:Y:S05]  /*1fb00*/  BSYNC B7 ;  /* 0x0000000000077941 */ /* 0x000fea0003800000 */
.L_x_1087:
[----:B------:R-:W-:Y:S05]  /*1fb10*/  EXIT ;  /* 0x000000000000794d */ /* 0x000fea0003800000 */
.L_x_1114:
[----:B0-----:R0:W1:Y:S02]  /*1fb20*/  SYNCS.PHASECHK.TRANS64.TRYWAIT P5, [R15+URZ+0x2d890], R86 ;  /* 0x02d890560f0075a7 */ /* 0x00106400080a017f */
[----:B-1----:R-:W-:Y:S05]  /*1fb30*/  @!P5 NANOSLEEP.SYNCS 0x989680 ;  /* 0x009896800000d95d */ /* 0x002fea0003900000 */
[----:B------:R-:W1:Y:S02]  /*1fb40*/  @!P5 SYNCS.PHASECHK.TRANS64 P5, [R15+URZ+0x2d890], R86 ;  /* 0x02d890560f00d5a7 */ /* 0x000e6400080a007f */
[----:B-1----:R-:W-:Y:S05]  /*1fb50*/  @!P5 BRA `(.L_x_1114) ;  /* 0xfffffffc00f0d947 */ /* 0x002fea000383ffff */
[----:B------:R-:W-:Y:S05]  /*1fb60*/  BRA `(.L_x_1420) ;  /* 0xfffffe3400a47947 */ /* 0x000fea000383ffff */
.L_x_1142:
[----:B0-----:R0:W1:Y:S02]  /*1fb70*/  SYNCS.PHASECHK.TRANS64.TRYWAIT P5, [R15+URZ+0x2d890], R86 ;  /* 0x02d890560f0075a7 */ /* 0x00106400080a017f */
[----:B-1----:R-:W-:Y:S05]  /*1fb80*/  @!P5 NANOSLEEP.SYNCS 0x989680 ;  /* 0x009896800000d95d */ /* 0x002fea0003900000 */
[----:B------:R-:W1:Y:S02]  /*1fb90*/  @!P5 SYNCS.PHASECHK.TRANS64 P5, [R15+URZ+0x2d890], R86 ;  /* 0x02d890560f00d5a7 */ /* 0x000e6400080a007f */
[----:B-1----:R-:W-:Y:S05]  /*1fba0*/  @!P5 BRA `(.L_x_1142) ;  /* 0xfffffffc00f0d947 */ /* 0x002fea000383ffff */
[----:B------:R-:W-:Y:S05]  /*1fbb0*/  BRA `(.L_x_1421) ;  /* 0xfffffe5000007947 */ /* 0x000fea000383ffff */
.L_x_1155:
[----:B0-----:R0:W1:Y:S02]  /*1fbc0*/  SYNCS.PHASECHK.TRANS64.TRYWAIT P4, [R15+URZ+0x2d890], R86 ;  /* 0x02d890560f0075a7 */ /* 0x001064000808017f */
[----:B-1----:R-:W-:Y:S05]  /*1fbd0*/  @!P4 NANOSLEEP.SYNCS 0x989680 ;  /* 0x009896800000c95d */ /* 0x002fea0003900000 */
[----:B------:R-:W1:Y:S02]  /*1fbe0*/  @!P4 SYNCS.PHASECHK.TRANS64 P4, [R15+URZ+0x2d890], R86 ;  /* 0x02d890560f00c5a7 */ /* 0x000e64000808007f */
[----:B-1----:R-:W-:Y:S05]  /*1fbf0*/  @!P4 BRA `(.L_x_1155) ;  /* 0xfffffffc00f0c947 */ /* 0x002fea000383ffff */
[----:B------:R-:W-:Y:S05]  /*1fc00*/  BRA `(.L_x_1422) ;  /* 0xfffffe68002c7947 */ /* 0x000fea000383ffff */
.L_x_1159:
[----:B--2---:R2:W3:Y:S02]  /*1fc10*/  SYNCS.PHASECHK.TRANS64.TRYWAIT P3, [R15+URZ+0x2d8b0], R86 ;  /* 0x02d8b0560f0075a7 */ /* 0x0044e4000806017f */
[----:B---3--:R-:W-:Y:S05]  /*1fc20*/  @!P3 NANOSLEEP.SYNCS 0x989680 ;  /* 0x009896800000b95d */ /* 0x008fea0003900000 */
[----:B------:R-:W3:Y:S02]  /*1fc30*/  @!P3 SYNCS.PHASECHK.TRANS64 P3, [R15+URZ+0x2d8b0], R86 ;  /* 0x02d8b0560f00b5a7 */ /* 0x000ee4000806007f */
[----:B---3--:R-:W-:Y:S05]  /*1fc40*/  @!P3 BRA `(.L_x_1159) ;  /* 0xfffffffc00f0b947 */ /* 0x008fea000383ffff */
[----:B------:R-:W-:Y:S05]  /*1fc50*/  BRA `(.L_x_1423) ;  /* 0xfffffe6800c47947 */ /* 0x000fea000383ffff */
.L_x_1173:
[----:B------:R-:W-:Y:S01]  /*1fc60*/  BSSY B0, `(.L_x_1424) ;  /* 0x0000008000007945 */ /* 0x000fe20003800000 */
[----:B------:R-:W-:Y:S02]  /*1fc70*/  IMAD.MOV.U32 R13, RZ, RZ, R44 ;  /* 0x000000ffff0d7224 */ /* 0x000fe400078e002c */
[----:B------:R-:W-:Y:S02]  /*1fc80*/  IMAD.MOV.U32 R12, RZ, RZ, RZ ;  /* 0x000000ffff0c7224 */ /* 0x000fe400078e00ff */
[----:B------:R-:W-:Y:S02]  /*1fc90*/  IMAD.MOV.U32 R11, RZ, RZ, 0x1f ;  /* 0x0000001fff0b7424 */ /* 0x000fe400078e00ff */
[----:B------:R-:W-:-:S07]  /*1fca0*/  IMAD.MOV.U32 R15, RZ, RZ, -0x1 ;  /* 0xffffffffff0f7424 */ /* 0x000fce00078e00ff */
[----:B0----5:R-:W-:Y:S05]  /*1fcb0*/  WARPSYNC.COLLECTIVE R15, `(.L_x_1425) ;  /* 0x000000000f087348 */ /* 0x021fea0003c00000 */
[----:B0-----:R0:W1:Y:S02]  /*1fcc0*/  SHFL.IDX P6, R14, R13, R12, R11 ;  /* 0x0000000c0d0e7389 */ /* 0x00106400000c000b */
[----:B01---5:R-:W-:Y:S01]  /*1fcd0*/  ENDCOLLECTIVE ;  /* 0x000000000000791b */ /* 0x023fe20003800000 */
.L_x_1425:
[----:B------:R-:W-:Y:S05]  /*1fce0*/  BSYNC B0 ;  /* 0x0000000000007941 */ /* 0x000fea0003800000 */
.L_x_1424:
[----:B------:R2:W-:Y:S01]  /*1fcf0*/  STL [R1+0xc], R14 ;  /* 0x00000c0e01007387 */ /* 0x0005e20000100800 */
[----:B------:R-:W-:Y:S05]  /*1fd00*/  BRA `(.L_x_1426) ;  /* 0xfffffe74000c7947 */ /* 0x000fea000383ffff */
.L_x_1186:
[----:B------:R-:W-:Y:S01]  /*1fd10*/  BSSY B1, `(.L_x_1427) ;  /* 0x0000007000017945 */ /* 0x000fe20003800000 */
[----:B------:R-:W-:Y:S02]  /*1fd20*/  IMAD.MOV.U32 R12, RZ, RZ, RZ ;  /* 0x000000ffff0c7224 */ /* 0x000fe400078e00ff */
[----:B------:R-:W-:Y:S02]  /*1fd30*/  IMAD.MOV.U32 R11, RZ, RZ, 0x1e1f ;  /* 0x00001e1fff0b7424 */ /* 0x000fe400078e00ff */
[----:B------:R-:W-:-:S07]  /*1fd40*/  IMAD.MOV.U32 R15, RZ, RZ, -0x1 ;  /* 0xffffffffff0f7424 */ /* 0x000fce00078e00ff */
[----:B------:R-:W-:Y:S05]  /*1fd50*/  WARPSYNC.COLLECTIVE R15, `(.L_x_1428) ;  /* 0x000000000f087348 */ /* 0x000fea0003c00000 */
[----:B------:R0:W1:Y:S02]  /*1fd60*/  SHFL.IDX P6, R14, R13, R12, R11 ;  /* 0x0000000c0d0e7389 */ /* 0x00006400000c000b */
[----:B01----:R-:W-:Y:S01]  /*1fd70*/  ENDCOLLECTIVE ;  /* 0x000000000000791b */ /* 0x003fe20003800000 */
.L_x_1428:
[----:B------:R-:W-:Y:S05]  /*1fd80*/  BSYNC B1 ;  /* 0x0000000000017941 */ /* 0x000fea0003800000 */
.L_x_1427:
[----:B------:R-:W-:Y:S05]  /*1fd90*/  BRA `(.L_x_1429) ;  /* 0xfffffe8000547947 */ /* 0x000fea000383ffff */
.L_x_1187:
        /* <DEDUP_REMOVED lines=8> */
.L_x_1431:
[----:B------:R-:W-:Y:S05]  /*1fe20*/  BSYNC B1 ;  /* 0x0000000000017941 */ /* 0x000fea0003800000 */
.L_x_1430:
[----:B------:R-:W-:Y:S05]  /*1fe30*/  BRA `(.L_x_1432) ;  /* 0xfffffe8000387947 */ /* 0x000fea000383ffff */
.L_x_1188:
        /* <DEDUP_REMOVED lines=8> */
.L_x_1434:
[----:B------:R-:W-:Y:S05]  /*1fec0*/  BSYNC B1 ;  /* 0x0000000000017941 */ /* 0x000fea0003800000 */
.L_x_1433:
[----:B------:R-:W-:Y:S05]  /*1fed0*/  BRA `(.L_x_1435) ;  /* 0xfffffe80001c7947 */ /* 0x000fea000383ffff */
.L_x_1189:
        /* <DEDUP_REMOVED lines=8> */
.L_x_1437:
[----:B------:R-:W-:Y:S05]  /*1ff60*/  BSYNC B1 ;  /* 0x0000000000017941 */ /* 0x000fea0003800000 */
.L_x_1436:
[----:B------:R-:W-:Y:S05]  /*1ff70*/  BRA `(.L_x_1438) ;  /* 0xfffffe8000007947 */ /* 0x000fea000383ffff */
.L_x_1191:
[----:B0-----:R0:W1:Y:S02]  /*1ff80*/  SYNCS.PHASECHK.TRANS64.TRYWAIT P1, [R2+URZ+0x2d800], R3 ;  /* 0x02d80003020075a7 */ /* 0x001064000802017f */
[----:B-1----:R-:W-:Y:S05]  /*1ff90*/  @!P1 NANOSLEEP.SYNCS 0x989680 ;  /* 0x009896800000995d */ /* 0x002fea0003900000 */
[----:B------:R-:W1:Y:S02]  /*1ffa0*/  @!P1 SYNCS.PHASECHK.TRANS64 P1, [R2+URZ+0x2d800], R3 ;  /* 0x02d80003020095a7 */ /* 0x000e64000802007f */
[----:B-1----:R-:W-:Y:S05]  /*1ffb0*/  @!P1 BRA `(.L_x_1191) ;  /* 0xfffffffc00f09947 */ /* 0x002fea000383ffff */
[----:B------:R-:W-:Y:S05]  /*1ffc0*/  BRA `(.L_x_1439) ;  /* 0xfffffe80006c7947 */ /* 0x000fea000383ffff */
.L_x_1205:
[----:B------:R-:W-:Y:S01]  /*1ffd0*/  BSSY B1, `(.L_x_1440) ;  /* 0x0000007000017945 */ /* 0x000fe20003800000 */
[----:B------:R-:W-:Y:S02]  /*1ffe0*/  IMAD.MOV.U32 R12, RZ, RZ, RZ ;  /* 0x000000ffff0c7224 */ /* 0x000fe400078e00ff */
[----:B------:R-:W-:Y:S02]  /*1fff0*/  IMAD.MOV.U32 R11, RZ, RZ, 0x1e1f ;  /* 0x00001e1fff0b7424 */ /* 0x000fe400078e00ff */
[----:B------:R-:W-:-:S07]  /*20000*/  IMAD.MOV.U32 R15, RZ, RZ, -0x1 ;  /* 0xffffffffff0f7424 */ /* 0x000fce00078e00ff */
[----:B------:R-:W-:Y:S05]  /*20010*/  WARPSYNC.COLLECTIVE R15, `(.L_x_1441) ;  /* 0x000000000f087348 */ /* 0x000fea0003c00000 */
[----:B------:R0:W1:Y:S02]  /*20020*/  SHFL.IDX P6, R14, R13, R12, R11 ;  /* 0x0000000c0d0e7389 */ /* 0x00006400000c000b */
[----:B01----:R-:W-:Y:S01]  /*20030*/  ENDCOLLECTIVE ;  /* 0x000000000000791b */ /* 0x003fe20003800000 */
.L_x_1441:
[----:B------:R-:W-:Y:S05]  /*20040*/  BSYNC B1 ;  /* 0x0000000000017941 */ /* 0x000fea0003800000 */
.L_x_1440:
[----:B------:R-:W-:Y:S05]  /*20050*/  BRA `(.L_x_1442) ;  /* 0xfffffe9800807947 */ /* 0x000fea000383ffff */
.L_x_1206:
        /* <DEDUP_REMOVED lines=8> */
.L_x_1444:
[----:B------:R-:W-:Y:S05]  /*200e0*/  BSYNC B1 ;  /* 0x0000000000017941 */ /* 0x000fea0003800000 */
.L_x_1443:
[----:B------:R-:W-:Y:S05]  /*200f0*/  BRA `(.L_x_1445) ;  /* 0xfffffe9800647947 */ /* 0x000fea000383ffff */
.L_x_1207:
        /* <DEDUP_REMOVED lines=8> */
.L_x_1447:
[----:B------:R-:W-:Y:S05]  /*20180*/  BSYNC B1 ;  /* 0x0000000000017941 */ /* 0x000fea0003800000 */
.L_x_1446:
[----:B------:R-:W-:Y:S05]  /*20190*/  BRA `(.L_x_1448) ;  /* 0xfffffe9800487947 */ /* 0x000fea000383ffff */
.L_x_1208:
        /* <DEDUP_REMOVED lines=8> */
.L_x_1450:
[----:B------:R-:W-:Y:S05]  /*20220*/  BSYNC B1 ;  /* 0x0000000000017941 */ /* 0x000fea0003800000 */
.L_x_1449:
[----:B------:R-:W-:Y:S05]  /*20230*/  BRA `(.L_x_1451) ;  /* 0xfffffe98002c7947 */ /* 0x000fea000383ffff */
.L_x_1210:
[----:B0-----:R0:W1:Y:S02]  /*20240*/  SYNCS.PHASECHK.TRANS64.TRYWAIT P1, [R2+URZ+0x2d800], R9 ;  /* 0x02d80009020075a7 */ /* 0x001064000802017f */
[----:B-1----:R-:W-:Y:S05]  /*20250*/  @!P1 NANOSLEEP.SYNCS 0x989680 ;  /* 0x009896800000995d */ /* 0x002fea0003900000 */
[----:B------:R-:W1:Y:S02]  /*20260*/  @!P1 SYNCS.PHASECHK.TRANS64 P1, [R2+URZ+0x2d800], R9 ;  /* 0x02d80009020095a7 */ /* 0x000e64000802007f */
[----:B-1----:R-:W-:Y:S05]  /*20270*/  @!P1 BRA `(.L_x_1210) ;  /* 0xfffffffc00f09947 */ /* 0x002fea000383ffff */
[----:B------:R-:W-:Y:S05]  /*20280*/  BRA `(.L_x_1452) ;  /* 0xfffffe9800907947 */ /* 0x000fea000383ffff */
.L_x_1218:
[----:B-1----:R1:W2:Y:S02]  /*20290*/  SYNCS.PHASECHK.TRANS64.TRYWAIT P2, [R3+URZ+0x2d830], R0 ;  /* 0x02d83000030075a7 */ /* 0x0022a4000804017f */
[----:B--2---:R-:W-:Y:S05]  /*202a0*/  @!P2 NANOSLEEP.SYNCS 0x989680 ;  /* 0x009896800000a95d */ /* 0x004fea0003900000 */
[----:B------:R-:W2:Y:S02]  /*202b0*/  @!P2 SYNCS.PHASECHK.TRANS64 P2, [R3+URZ+0x2d830], R0 ;  /* 0x02d830000300a5a7 */ /* 0x000ea4000804007f */
[----:B--2---:R-:W-:Y:S05]  /*202c0*/  @!P2 BRA `(.L_x_1218) ;  /* 0xfffffffc00f0a947 */ /* 0x004fea000383ffff */
[----:B------:R-:W-:Y:S05]  /*202d0*/  BRA `(.L_x_1217) ;  /* 0xfffffeb000387947 */ /* 0x000fea000383ffff */
.L_x_1236:
[----:B-1----:R1:W2:Y:S02]  /*202e0*/  SYNCS.PHASECHK.TRANS64.TRYWAIT P4, [R15+URZ+0x2d830], R0 ;  /* 0x02d830000f0075a7 */ /* 0x0022a4000808017f */
[----:B--2---:R-:W-:Y:S05]  /*202f0*/  @!P4 NANOSLEEP.SYNCS 0x989680 ;  /* 0x009896800000c95d */ /* 0x004fea0003900000 */
[----:B------:R-:W2:Y:S02]  /*20300*/  @!P4 SYNCS.PHASECHK.TRANS64 P4, [R15+URZ+0x2d830], R0 ;  /* 0x02d830000f00c5a7 */ /* 0x000ea4000808007f */
[----:B--2---:R-:W-:Y:S05]  /*20310*/  @!P4 BRA `(.L_x_1236) ;  /* 0xfffffffc00f0c947 */ /* 0x004fea000383ffff */
[----:B------:R-:W-:Y:S05]  /*20320*/  BRA `(.L_x_1235) ;  /* 0xfffffee400807947 */ /* 0x000fea000383ffff */
.L_x_1240:
[----:B-1----:R1:W2:Y:S02]  /*20330*/  SYNCS.PHASECHK.TRANS64.TRYWAIT P3, [R14+URZ+0x2d850], R0 ;  /* 0x02d850000e0075a7 */ /* 0x0022a4000806017f */
[----:B--2---:R-:W-:Y:S05]  /*20340*/  @!P3 NANOSLEEP.SYNCS 0x989680 ;  /* 0x009896800000b95d */ /* 0x004fea0003900000 */
[----:B------:R-:W2:Y:S02]  /*20350*/  @!P3 SYNCS.PHASECHK.TRANS64 P3, [R14+URZ+0x2d850], R0 ;  /* 0x02d850000e00b5a7 */ /* 0x000ea4000806007f */
[----:B--2---:R-:W-:Y:S05]  /*20360*/  @!P3 BRA `(.L_x_1240) ;  /* 0xfffffffc00f0b947 */ /* 0x004fea000383ffff */
[----:B------:R-:W-:Y:S05]  /*20370*/  BRA `(.L_x_1237) ;  /* 0xfffffee800847947 */ /* 0x000fea000383ffff */
.L_x_1259:
[----:B-1----:R1:W2:Y:S02]  /*20380*/  SYNCS.PHASECHK.TRANS64.TRYWAIT P3, [R0+URZ+0x2d830], R3 ;  /* 0x02d83003000075a7 */ /* 0x0022a4000806017f */
[----:B--2---:R-:W-:Y:S05]  /*20390*/  @!P3 NANOSLEEP.SYNCS 0x989680 ;  /* 0x009896800000b95d */ /* 0x004fea0003900000 */
[----:B------:R-:W2:Y:S02]  /*203a0*/  @!P3 SYNCS.PHASECHK.TRANS64 P3, [R0+URZ+0x2d830], R3 ;  /* 0x02d830030000b5a7 */ /* 0x000ea4000806007f */
[----:B--2---:R-:W-:Y:S05]  /*203b0*/  @!P3 BRA `(.L_x_1259) ;  /* 0xfffffffc00f0b947 */ /* 0x004fea000383ffff */
[----:B------:R-:W-:Y:S05]  /*203c0*/  BRA `(.L_x_1258) ;  /* 0xffffff1800ec7947 */ /* 0x000fea000383ffff */
.L_x_1263:
[----:B-1----:R1:W2:Y:S02]  /*203d0*/  SYNCS.PHASECHK.TRANS64.TRYWAIT P2, [R3+URZ+0x2d850], R0 ;  /* 0x02d85000030075a7 */ /* 0x0022a4000804017f */
[----:B--2---:R-:W-:Y:S05]  /*203e0*/  @!P2 NANOSLEEP.SYNCS 0x989680 ;  /* 0x009896800000a95d */ /* 0x004fea0003900000 */
[----:B------:R-:W2:Y:S02]  /*203f0*/  @!P2 SYNCS.PHASECHK.TRANS64 P2, [R3+URZ+0x2d850], R0 ;  /* 0x02d850000300a5a7 */ /* 0x000ea4000804007f */
[----:B--2---:R-:W-:Y:S05]  /*20400*/  @!P2 BRA `(.L_x_1263) ;  /* 0xfffffffc00f0a947 */ /* 0x004fea000383ffff */
[----:B------:R-:W-:Y:S05]  /*20410*/  BRA `(.L_x_1260) ;  /* 0xffffff1c00f07947 */ /* 0x000fea000383ffff */
.L_x_1270:
[----:B-1----:R1:W2:Y:S02]  /*20420*/  SYNCS.PHASECHK.TRANS64.TRYWAIT P3, [R0+URZ+0x2d830], R3 ;  /* 0x02d83003000075a7 */ /* 0x0022a4000806017f */
[----:B--2---:R-:W-:Y:S05]  /*20430*/  @!P3 NANOSLEEP.SYNCS 0x989680 ;  /* 0x009896800000b95d */ /* 0x004fea0003900000 */
[----:B------:R-:W2:Y:S02]  /*20440*/  @!P3 SYNCS.PHASECHK.TRANS64 P3, [R0+URZ+0x2d830], R3 ;  /* 0x02d830030000b5a7 */ /* 0x000ea4000806007f */
[----:B--2---:R-:W-:Y:S05]  /*20450*/  @!P3 BRA `(.L_x_1270) ;  /* 0xfffffffc00f0b947 */ /* 0x004fea000383ffff */
[----:B------:R-:W-:Y:S05]  /*20460*/  BRA `(.L_x_1269) ;  /* 0xffffff3c00d07947 */ /* 0x000fea000383ffff */
.L_x_1274:
[----:B-1----:R1:W2:Y:S02]  /*20470*/  SYNCS.PHASECHK.TRANS64.TRYWAIT P2, [R3+URZ+0x2d850], R0 ;  /* 0x02d85000030075a7 */ /* 0x0022a4000804017f */
[----:B--2---:R-:W-:Y:S05]  /*20480*/  @!P2 NANOSLEEP.SYNCS 0x989680 ;  /* 0x009896800000a95d */ /* 0x004fea0003900000 */
[----:B------:R-:W2:Y:S02]  /*20490*/  @!P2 SYNCS.PHASECHK.TRANS64 P2, [R3+URZ+0x2d850], R0 ;  /* 0x02d850000300a5a7 */ /* 0x000ea4000804007f */
[----:B--2---:R-:W-:Y:S05]  /*204a0*/  @!P2 BRA `(.L_x_1274) ;  /* 0xfffffffc00f0a947 */ /* 0x004fea000383ffff */
[----:B------:R-:W-:Y:S05]  /*204b0*/  BRA `(.L_x_1271) ;  /* 0xffffff4000d47947 */ /* 0x000fea000383ffff */
.L_x_1287:
[----:B-1----:R1:W2:Y:S02]  /*204c0*/  SYNCS.PHASECHK.TRANS64.TRYWAIT P0, [R13+URZ+0x2d850], R4 ;  /* 0x02d850040d0075a7 */ /* 0x0022a4000800017f */
[----:B--2---:R-:W-:Y:S05]  /*204d0*/  @!P0 NANOSLEEP.SYNCS 0x989680 ;  /* 0x009896800000895d */ /* 0x004fea0003900000 */
[----:B------:R-:W2:Y:S02]  /*204e0*/  @!P0 SYNCS.PHASECHK.TRANS64 P0, [R13+URZ+0x2d850], R4 ;  /* 0x02d850040d0085a7 */ /* 0x000ea4000800007f */
[----:B--2---:R-:W-:Y:S05]  /*204f0*/  @!P0 BRA `(.L_x_1287) ;  /* 0xfffffffc00f08947 */ /* 0x004fea000383ffff */
[----:B------:R-:W-:Y:S05]  /*20500*/  BRA `(.L_x_1286) ;  /* 0xffffff7000887947 */ /* 0x000fea000383ffff */
.L_x_1321:
[----:B------:R-:W0:Y:S01]  /*20510*/  S2R R13, SR_TID.X ;  /* 0x00000000000d7919 */ /* 0x000e220000002100 */
[----:B------:R-:W-:Y:S01]  /*20520*/  BSSY B1, `(.L_x_1453) ;  /* 0x0000009000017945 */ /* 0x000fe20003800000 */
[----:B------:R-:W-:Y:S02]  /*20530*/  IMAD.MOV.U32 R12, RZ, RZ, RZ ;  /* 0x000000ffff0c7224 */ /* 0x000fe400078e00ff */
[----:B------:R-:W-:Y:S02]  /*20540*/  IMAD.MOV.U32 R11, RZ, RZ, 0x1f ;  /* 0x0000001fff0b7424 */ /* 0x000fe400078e00ff */
[----:B------:R-:W-:Y:S01]  /*20550*/  IMAD.MOV.U32 R15, RZ, RZ, -0x1 ;  /* 0xffffffffff0f7424 */ /* 0x000fe200078e00ff */
[----:B0-----:R-:W-:-:S04]  /*20560*/  SHF.R.U32.HI R13, RZ, 0x5, R13 ;  /* 0x00000005ff0d7819 */ /* 0x001fc8000001160d */
[----:B------:R-:W-:-:S07]  /*20570*/  LOP3.LUT R13, R13, 0x3, RZ, 0xc0, !PT ;  /* 0x000000030d0d7812 */ /* 0x000fce00078ec0ff */
[----:B-1----:R-:W-:Y:S05]  /*20580*/  WARPSYNC.COLLECTIVE R15, `(.L_x_1454) ;  /* 0x000000000f087348 */ /* 0x002fea0003c00000 */
[----:B------:R0:W2:Y:S02]  /*20590*/  SHFL.IDX P6, R14, R13, R12, R11 ;  /* 0x0000000c0d0e7389 */ /* 0x0000a400000c000b */
[----:B012---:R-:W-:Y:S01]  /*205a0*/  ENDCOLLECTIVE ;  /* 0x000000000000791b */ /* 0x007fe20003800000 */
.L_x_1454:
[----:B------:R-:W-:Y:S05]  /*205b0*/  BSYNC B1 ;  /* 0x0000000000017941 */ /* 0x000fea0003800000 */
.L_x_1453:
[----:B------:R-:W-:Y:S05]  /*205c0*/  BRA `(.L_x_1455) ;  /* 0xffffffac00187947 */ /* 0x000fea000383ffff */
.L_x_1322:
[----:B------:R-:W-:Y:S01]  /*205d0*/  BSSY B1, `(.L_x_1456) ;  /* 0x0000006000017945 */ /* 0x000fe20003800000 */
[----:B------:R-:W-:-:S07]  /*205e0*/  IMAD.MOV.U32 R15, RZ, RZ, -0x1 ;  /* 0xffffffffff0f7424 */ /* 0x000fce00078e00ff */
[----:B-1----:R-:W-:Y:S05]  /*205f0*/  WARPSYNC.COLLECTIVE R15, `(.L_x_1457) ;  /* 0x000000000f0c7348 */ /* 0x002fea0003c00000 */
[----:B------:R-:W-:Y:S02]  /*20600*/  ELECT P6, UR62, PT ;  /* 0x00000000003e782f */ /* 0x000fe400038c0000 */
[----:B------:R-:W-:Y:S01]  /*20610*/  MOV R14, UR62 ;  /* 0x0000003e000e7c02 */ /* 0x000fe20008000f00 */
[----:B-1----:R-:W-:Y:S10]  /*20620*/  ENDCOLLECTIVE ;  /* 0x000000000000791b */ /* 0x002ff40003800000 */
.L_x_1457:
[----:B------:R-:W-:Y:S05]  /*20630*/  BSYNC B1 ;  /* 0x0000000000017941 */ /* 0x000fea0003800000 */
.L_x_1456:
[----:B------:R-:W-:Y:S05]  /*20640*/  BRA `(.L_x_1458) ;  /* 0xffffffac00047947 */ /* 0x000fea000383ffff */
.L_x_1324:
[----:B0-----:R0:W2:Y:S02]  /*20650*/  SYNCS.PHASECHK.TRANS64.TRYWAIT P0, [R8+URZ+0x2d820], R11 ;  /* 0x02d8200b080075a7 */ /* 0x0010a4000800017f */
[----:B--2---:R-:W-:Y:S05]  /*20660*/  @!P0 NANOSLEEP.SYNCS 0x989680 ;  /* 0x009896800000895d */ /* 0x004fea0003900000 */
[----:B------:R-:W2:Y:S02]  /*20670*/  @!P0 SYNCS.PHASECHK.TRANS64 P0, [R8+URZ+0x2d820], R11 ;  /* 0x02d8200b080085a7 */ /* 0x000ea4000800007f */
[----:B--2---:R-:W-:Y:S05]  /*20680*/  @!P0 BRA `(.L_x_1324) ;  /* 0xfffffffc00f08947 */ /* 0x004fea000383ffff */
[----:B------:R-:W-:Y:S05]  /*20690*/  BRA `(.L_x_1459) ;  /* 0xffffffac00207947 */ /* 0x000fea000383ffff */
.L_x_1327:
[----:B0-----:R0:W2:Y:S02]  /*206a0*/  SYNCS.PHASECHK.TRANS64.TRYWAIT P0, [R11+URZ+0x2d8a0], R10 ;  /* 0x02d8a00a0b0075a7 */ /* 0x0010a4000800017f */
[----:B--2---:R-:W-:Y:S05]  /*206b0*/  @!P0 NANOSLEEP.SYNCS 0x989680 ;  /* 0x009896800000895d */ /* 0x004fea0003900000 */
[----:B------:R-:W2:Y:S02]  /*206c0*/  @!P0 SYNCS.PHASECHK.TRANS64 P0, [R11+URZ+0x2d8a0], R10 ;  /* 0x02d8a00a0b0085a7 */ /* 0x000ea4000800007f */
[----:B--2---:R-:W-:Y:S05]  /*206d0*/  @!P0 BRA `(.L_x_1327) ;  /* 0xfffffffc00f08947 */ /* 0x004fea000383ffff */
[----:B------:R-:W-:Y:S05]  /*206e0*/  BRA `(.L_x_1460) ;  /* 0xffffffac00287947 */ /* 0x000fea000383ffff */
.L_x_1329:
[----:B--2---:R2:W3:Y:S02]  /*206f0*/  SYNCS.PHASECHK.TRANS64.TRYWAIT P0, [R11+URZ+0x2d8c0], R10 ;  /* 0x02d8c00a0b0075a7 */ /* 0x0044e4000800017f */
[----:B---3--:R-:W-:Y:S05]  /*20700*/  @!P0 NANOSLEEP.SYNCS 0x989680 ;  /* 0x009896800000895d */ /* 0x008fea0003900000 */
[----:B------:R-:W3:Y:S02]  /*20710*/  @!P0 SYNCS.PHASECHK.TRANS64 P0, [R11+URZ+0x2d8c0], R10 ;  /* 0x02d8c00a0b0085a7 */ /* 0x000ee4000800007f */
[----:B---3--:R-:W-:Y:S05]  /*20720*/  @!P0 BRA `(.L_x_1329) ;  /* 0xfffffffc00f08947 */ /* 0x008fea000383ffff */
[----:B------:R-:W-:Y:S05]  /*20730*/  BRA `(.L_x_1461) ;  /* 0xffffffac00a87947 */ /* 0x000fea000383ffff */
.L_x_1333:
[----:B0-----:R0:W2:Y:S02]  /*20740*/  SYNCS.PHASECHK.TRANS64.TRYWAIT P0, [R10+URZ+0x2d8a0], R11 ;  /* 0x02d8a00b0a0075a7 */ /* 0x0010a4000800017f */
[----:B--2---:R-:W-:Y:S05]  /*20750*/  @!P0 NANOSLEEP.SYNCS 0x989680 ;  /* 0x009896800000895d */ /* 0x004fea0003900000 */
[----:B------:R-:W2:Y:S02]  /*20760*/  @!P0 SYNCS.PHASECHK.TRANS64 P0, [R10+URZ+0x2d8a0], R11 ;  /* 0x02d8a00b0a0085a7 */ /* 0x000ea4000800007f */
[----:B--2---:R-:W-:Y:S05]  /*20770*/  @!P0 BRA `(.L_x_1333) ;  /* 0xfffffffc00f08947 */ /* 0x004fea000383ffff */
[----:B------:R-:W-:Y:S05]  /*20780*/  BRA `(.L_x_1462) ;  /* 0xffffffb000507947 */ /* 0x000fea000383ffff */
.L_x_1335:
[----:B--2---:R2:W3:Y:S02]  /*20790*/  SYNCS.PHASECHK.TRANS64.TRYWAIT P1, [R10+URZ+0x2d8c0], R11 ;  /* 0x02d8c00b0a0075a7 */ /* 0x0044e4000802017f */
[----:B---3--:R-:W-:Y:S05]  /*207a0*/  @!P1 NANOSLEEP.SYNCS 0x989680 ;  /* 0x009896800000995d */ /* 0x008fea0003900000 */
[----:B------:R-:W3:Y:S02]  /*207b0*/  @!P1 SYNCS.PHASECHK.TRANS64 P1, [R10+URZ+0x2d8c0], R11 ;  /* 0x02d8c00b0a0095a7 */ /* 0x000ee4000802007f */
[----:B---3--:R-:W-:Y:S05]  /*207c0*/  @!P1 BRA `(.L_x_1335) ;  /* 0xfffffffc00f09947 */ /* 0x008fea000383ffff */
[----:B------:R-:W-:Y:S05]  /*207d0*/  BRA `(.L_x_1463) ;  /* 0xffffffb000cc7947 */ /* 0x000fea000383ffff */
.L_x_1355:
        /* <DEDUP_REMOVED lines=11> */
.L_x_1465:
[----:B------:R-:W-:Y:S05]  /*20890*/  BSYNC B0 ;  /* 0x0000000000007941 */ /* 0x000fea0003800000 */
.L_x_1464:
[----:B------:R-:W-:Y:S05]  /*208a0*/  BRA `(.L_x_1466) ;  /* 0xffffffc0005c7947 */ /* 0x000fea000383ffff */
.L_x_1356:
[----:B------:R-:W-:Y:S01]  /*208b0*/  BSSY B0, `(.L_x_1467) ;  /* 0x0000006000007945 */ /* 0x000fe20003800000 */
[----:B------:R-:W-:-:S07]  /*208c0*/  IMAD.MOV.U32 R15, RZ, RZ, -0x1 ;  /* 0xffffffffff0f7424 */ /* 0x000fce00078e00ff */
[----:B-1----:R-:W-:Y:S05]  /*208d0*/  WARPSYNC.COLLECTIVE R15, `(.L_x_1468) ;  /* 0x000000000f0c7348 */ /* 0x002fea0003c00000 */
[----:B------:R-:W-:Y:S02]  /*208e0*/  ELECT P6, UR62, PT ;  /* 0x00000000003e782f */ /* 0x000fe400038c0000 */
[----:B------:R-:W-:Y:S01]  /*208f0*/  MOV R14, UR62 ;  /* 0x0000003e000e7c02 */ /* 0x000fe20008000f00 */
[----:B-1----:R-:W-:Y:S10]  /*20900*/  ENDCOLLECTIVE ;  /* 0x000000000000791b */ /* 0x002ff40003800000 */
.L_x_1468:
[----:B------:R-:W-:Y:S05]  /*20910*/  BSYNC B0 ;  /* 0x0000000000007941 */ /* 0x000fea0003800000 */
.L_x_1467:
[----:B------:R-:W-:Y:S05]  /*20920*/  BRA `(.L_x_1469) ;  /* 0xffffffc0004c7947 */ /* 0x000fea000383ffff */
.L_x_1359:
[----:B--2---:R2:W3:Y:S02]  /*20930*/  SYNCS.PHASECHK.TRANS64.TRYWAIT P0, [R5+URZ+0x2d840], R4 ;  /* 0x02d84004050075a7 */ /* 0x0044e4000800017f */
[----:B---3--:R-:W-:Y:S05]  /*20940*/  @!P0 NANOSLEEP.SYNCS 0x989680 ;  /* 0x009896800000895d */ /* 0x008fea0003900000 */
[----:B------:R-:W3:Y:S02]  /*20950*/  @!P0 SYNCS.PHASECHK.TRANS64 P0, [R5+URZ+0x2d840], R4 ;  /* 0x02d84004050085a7 */ /* 0x000ee4000800007f */
[----:B---3--:R-:W-:Y:S05]  /*20960*/  @!P0 BRA `(.L_x_1359) ;  /* 0xfffffffc00f08947 */ /* 0x008fea000383ffff */
[----:B------:R-:W-:Y:S05]  /*20970*/  BRA `(.L_x_1470) ;  /* 0xffffffc0009c7947 */ /* 0x000fea000383ffff */
.L_x_1362:
[----:B0-----:R0:W2:Y:S02]  /*20980*/  SYNCS.PHASECHK.TRANS64.TRYWAIT P0, [R27+URZ+0x2d820], R4 ;  /* 0x02d820041b0075a7 */ /* 0x0010a4000800017f */
[----:B--2---:R-:W-:Y:S05]  /*20990*/  @!P0 NANOSLEEP.SYNCS 0x989680 ;  /* 0x009896800000895d */ /* 0x004fea0003900000 */
[----:B------:R-:W2:Y:S02]  /*209a0*/  @!P0 SYNCS.PHASECHK.TRANS64 P0, [R27+URZ+0x2d820], R4 ;  /* 0x02d820041b0085a7 */ /* 0x000ea4000800007f */
[----:B--2---:R-:W-:Y:S05]  /*209b0*/  @!P0 BRA `(.L_x_1362) ;  /* 0xfffffffc00f08947 */ /* 0x004fea000383ffff */
[----:B------:R-:W-:Y:S05]  /*209c0*/  BRA `(.L_x_1471) ;  /* 0xffffffc400cc7947 */ /* 0x000fea000383ffff */
.L_x_1370:
[----:B0-----:R0:W2:Y:S02]  /*209d0*/  SYNCS.PHASECHK.TRANS64.TRYWAIT P0, [R3+URZ+0x2d840], R2 ;  /* 0x02d84002030075a7 */ /* 0x0010a4000800017f */
[----:B--2---:R-:W-:Y:S05]  /*209e0*/  @!P0 NANOSLEEP.SYNCS 0x989680 ;  /* 0x009896800000895d */ /* 0x004fea0003900000 */
[----:B------:R-:W2:Y:S02]  /*209f0*/  @!P0 SYNCS.PHASECHK.TRANS64 P0, [R3+URZ+0x2d840], R2 ;  /* 0x02d84002030085a7 */ /* 0x000ea4000800007f */
[----:B--2---:R-:W-:Y:S05]  /*20a00*/  @!P0 BRA `(.L_x_1370) ;  /* 0xfffffffc00f08947 */ /* 0x004fea000383ffff */
[----:B------:R-:W-:Y:S05]  /*20a10*/  BRA `(.L_x_1472) ;  /* 0xffffffc800747947 */ /* 0x000fea000383ffff */
.L_x_1372:
[----:B0-----:R0:W2:Y:S02]  /*20a20*/  SYNCS.PHASECHK.TRANS64.TRYWAIT P0, [R2+URZ+0x60], R5 ;  /* 0x00006005020075a7 */ /* 0x0010a4000800017f */
[----:B--2---:R-:W-:Y:S05]  /*20a30*/  @!P0 NANOSLEEP.SYNCS 0x989680 ;  /* 0x009896800000895d */ /* 0x004fea0003900000 */
[----:B------:R-:W2:Y:S02]  /*20a40*/  @!P0 SYNCS.PHASECHK.TRANS64 P0, [R2+URZ+0x60], R5 ;  /* 0x00006005020085a7 */ /* 0x000ea4000800007f */
[----:B--2---:R-:W-:Y:S05]  /*20a50*/  @!P0 BRA `(.L_x_1372) ;  /* 0xfffffffc00f08947 */ /* 0x004fea000383ffff */
[----:B------:R-:W-:Y:S05]  /*20a60*/  BRA `(.L_x_1473) ;  /* 0xffffffcc00007947 */ /* 0x000fea000383ffff */
.L_x_1377:
[----:B--2---:R2:W3:Y:S02]  /*20a70*/  SYNCS.PHASECHK.TRANS64.TRYWAIT P0, [R3+URZ+0x2d840], R2 ;  /* 0x02d84002030075a7 */ /* 0x0044e4000800017f */
[----:B---3--:R-:W-:Y:S05]  /*20a80*/  @!P0 NANOSLEEP.SYNCS 0x989680 ;  /* 0x009896800000895d */ /* 0x008fea0003900000 */
[----:B------:R-:W3:Y:S02]  /*20a90*/  @!P0 SYNCS.PHASECHK.TRANS64 P0, [R3+URZ+0x2d840], R2 ;  /* 0x02d84002030085a7 */ /* 0x000ee4000800007f */
[----:B---3--:R-:W-:Y:S05]  /*20aa0*/  @!P0 BRA `(.L_x_1377) ;  /* 0xfffffffc00f08947 */ /* 0x008fea000383ffff */
[----:B------:R-:W-:Y:S05]  /*20ab0*/  BRA `(.L_x_1474) ;  /* 0xffffffd0003c7947 */ /* 0x000fea000383ffff */
.L_x_1379:
[----:B0-----:R0:W2:Y:S02]  /*20ac0*/  SYNCS.PHASECHK.TRANS64.TRYWAIT P1, [R3+URZ+0x60], R24 ;  /* 0x00006018030075a7 */ /* 0x0010a4000802017f */
[----:B--2---:R-:W-:Y:S05]  /*20ad0*/  @!P1 NANOSLEEP.SYNCS 0x989680 ;  /* 0x009896800000995d */ /* 0x004fea0003900000 */
[----:B------:R-:W2:Y:S02]  /*20ae0*/  @!P1 SYNCS.PHASECHK.TRANS64 P1, [R3+URZ+0x60], R24 ;  /* 0x00006018030095a7 */ /* 0x000ea4000802007f */
[----:B--2---:R-:W-:Y:S05]  /*20af0*/  @!P1 BRA `(.L_x_1379) ;  /* 0xfffffffc00f09947 */ /* 0x004fea000383ffff */
[----:B------:R-:W-:Y:S05]  /*20b00*/  BRA `(.L_x_1475) ;  /* 0xffffffd000c87947 */ /* 0x000fea000383ffff */
.L_x_1384:
[----:B--2---:R2:W3:Y:S02]  /*20b10*/  SYNCS.PHASECHK.TRANS64.TRYWAIT P0, [R2+URZ+0x2d840], R3 ;  /* 0x02d84003020075a7 */ /* 0x0044e4000800017f */
[----:B---3--:R-:W-:Y:S05]  /*20b20*/  @!P0 NANOSLEEP.SYNCS 0x989680 ;  /* 0x009896800000895d */ /* 0x008fea0003900000 */
[----:B------:R-:W3:Y:S02]  /*20b30*/  @!P0 SYNCS.PHASECHK.TRANS64 P0, [R2+URZ+0x2d840], R3 ;  /* 0x02d84003020085a7 */ /* 0x000ee4000800007f */
[----:B---3--:R-:W-:Y:S05]  /*20b40*/  @!P0 BRA `(.L_x_1384) ;  /* 0xfffffffc00f08947 */ /* 0x008fea000383ffff */
[----:B------:R-:W-:Y:S05]  /*20b50*/  BRA `(.L_x_1476) ;  /* 0xffffffd400d07947 */ /* 0x000fea000383ffff */
.L_x_1386:
[----:B0-----:R0:W2:Y:S02]  /*20b60*/  SYNCS.PHASECHK.TRANS64.TRYWAIT P1, [R2+URZ+0x60], R11 ;  /* 0x0000600b020075a7 */ /* 0x0010a4000802017f */
[----:B--2---:R-:W-:Y:S05]  /*20b70*/  @!P1 NANOSLEEP.SYNCS 0x989680 ;  /* 0x009896800000995d */ /* 0x004fea0003900000 */
[----:B------:R-:W2:Y:S02]  /*20b80*/  @!P1 SYNCS.PHASECHK.TRANS64 P1, [R2+URZ+0x60], R11 ;  /* 0x0000600b020095a7 */ /* 0x000ea4000802007f */
[----:B--2---:R-:W-:Y:S05]  /*20b90*/  @!P1 BRA `(.L_x_1386) ;  /* 0xfffffffc00f09947 */ /* 0x004fea000383ffff */
[----:B------:R-:W-:Y:S05]  /*20ba0*/  BRA `(.L_x_1477) ;  /* 0xffffffd800647947 */ /* 0x000fea000383ffff */
.L_x_1393:
[----:B0-----:R0:W2:Y:S02]  /*20bb0*/  SYNCS.PHASECHK.TRANS64.TRYWAIT P0, [R3+URZ+0x2d860], R2 ;  /* 0x02d86002030075a7 */ /* 0x0010a4000800017f */
[----:B--2---:R-:W-:Y:S05]  /*20bc0*/  @!P0 NANOSLEEP.SYNCS 0x989680 ;  /* 0x009896800000895d */ /* 0x004fea0003900000 */
[----:B------:R-:W2:Y:S02]  /*20bd0*/  @!P0 SYNCS.PHASECHK.TRANS64 P0, [R3+URZ+0x2d860], R2 ;  /* 0x02d86002030085a7 */ /* 0x000ea4000800007f */
[----:B--2---:R-:W-:Y:S05]  /*20be0*/  @!P0 BRA `(.L_x_1393) ;  /* 0xfffffffc00f08947 */ /* 0x004fea000383ffff */
[----:B------:R-:W-:Y:S05]  /*20bf0*/  BRA `(.L_x_1478) ;  /* 0xffffffdc00487947 */ /* 0x000fea000383ffff */
.L_x_1395:
        /* <DEDUP_REMOVED lines=8> */
.L_x_1480:
[----:B------:R-:W-:Y:S05]  /*20c80*/  BSYNC B0 ;  /* 0x0000000000007941 */ /* 0x000fea0003800000 */
.L_x_1479:
        /* <DEDUP_REMOVED lines=8> */
.L_x_1481:
[----:B------:R-:W-:Y:S01]  /*20d10*/  IMAD.MOV.U32 R5, RZ, RZ, R14 ;  /* 0x000000ffff057224 */ /* 0x000fe200078e000e */
[----:B------:R-:W-:Y:S06]  /*20d20*/  BRA `(.L_x_1482) ;  /* 0xffffffdc00bc7947 */ /* 0x000fec000383ffff */
.L_x_1398:
        /* <DEDUP_REMOVED lines=8> */
.L_x_1484:
[----:B------:R-:W-:Y:S05]  /*20db0*/  BSYNC B0 ;  /* 0x0000000000007941 */ /* 0x000fea0003800000 */
.L_x_1483:
[----:B------:R-:W-:Y:S01]  /*20dc0*/  ISETP.NE.AND P0, PT, R28, RZ, PT ;  /* 0x000000ff1c00720c */ /* 0x000fe20003f05270 */
        /* <DEDUP_REMOVED lines=9> */
.L_x_1485:
        /* <DEDUP_REMOVED lines=8> */
.L_x_1486:
        /* <DEDUP_REMOVED lines=8> */
.L_x_1487:
        /* <DEDUP_REMOVED lines=8> */
.L_x_1488:
        /* <DEDUP_REMOVED lines=8> */
.L_x_1489:
[----:B------:R-:W-:Y:S05]  /*21060*/  BRA `(.L_x_1490) ;  /* 0xffffffdc00787947 */ /* 0x000fea000383ffff */
.L_x_1403:
        /* <DEDUP_REMOVED lines=8> */
.L_x_1492:
[----:B------:R-:W-:Y:S05]  /*210f0*/  BSYNC B0 ;  /* 0x0000000000007941 */ /* 0x000fea0003800000 */
.L_x_1491:
        /* <DEDUP_REMOVED lines=10> */
.L_x_1493:
        /* <DEDUP_REMOVED lines=8> */
.L_x_1494:
        /* <DEDUP_REMOVED lines=8> */
.L_x_1495:
        /* <DEDUP_REMOVED lines=8> */
.L_x_1496:
        /* <DEDUP_REMOVED lines=8> */
.L_x_1497:
[----:B------:R-:W-:Y:S05]  /*213a0*/  BRA `(.L_x_1498) ;  /* 0xffffffdc00547947 */ /* 0x000fea000383ffff */
.L_x_1405:
[----:B------:R-:W-:Y:S01]  /*213b0*/  BSSY B0, `(.L_x_1499) ;  /* 0x0000006000007945 */ /* 0x000fe20003800000 */
[----:B------:R-:W-:Y:S01]  /*213c0*/  PLOP3.LUT P6, PT, P6, PT, PT, 0x8, 0x0 ;  /* 0x000000000000781c */ /* 0x000fe200037ce170 */
[----:B------:R-:W-:-:S12]  /*213d0*/  IMAD.MOV.U32 R15, RZ, RZ, -0x1 ;  /* 0xffffffffff0f7424 */ /* 0x000fd800078e00ff */
[----:B012---:R-:W-:Y:S05]  /*213e0*/  WARPSYNC.COLLECTIVE R15, `(.L_x_1500) ;  /* 0x000000000f087348 */ /* 0x007fea0003c00000 */
[----:B------:R-:W-:Y:S01]  /*213f0*/  VOTE.ANY R14, PT, P6 ;  /* 0x00000000000e7806 */ /* 0x000fe200030e0100 */
[----:B012---:R-:W-:Y:S06]  /*21400*/  ENDCOLLECTIVE ;  /* 0x000000000000791b */ /* 0x007fec0003800000 */
.L_x_1500:
[----:B------:R-:W-:Y:S05]  /*21410*/  BSYNC B0 ;  /* 0x0000000000007941 */ /* 0x000fea0003800000 */
.L_x_1499:
        /* <DEDUP_REMOVED lines=9> */
.L_x_1501:
[----:B------:R-:W-:Y:S01]  /*214b0*/  IMAD.MOV.U32 R17, RZ, RZ, R14 ;  /* 0x000000ffff117224 */ /* 0x000fe200078e000e */
[----:B------:R-:W-:Y:S06]  /*214c0*/  BRA `(.L_x_1502) ;  /* 0xffffffdc00447947 */ /* 0x000fec000383ffff */
.L_x_1407:
[----:B------:R-:W-:Y:S01]  /*214d0*/  BSSY B0, `(.L_x_1503) ;  /* 0x0000007000007945 */ /* 0x000fe20003800000 */
[----:B------:R-:W-:Y:S02]  /*214e0*/  IMAD.MOV.U32 R13, RZ, RZ, R3 ;  /* 0x000000ffff0d7224 */ /* 0x000fe400078e0003 */
[----:B------:R-:W-:Y:S02]  /*214f0*/  IMAD.MOV.U32 R11, RZ, RZ, 0x1f ;  /* 0x0000001fff0b7424 */ /* 0x000fe400078e00ff */
[----:B------:R-:W-:-:S07]  /*21500*/  IMAD.MOV.U32 R15, RZ, RZ, -0x1 ;  /* 0xffffffffff0f7424 */ /* 0x000fce00078e00ff */
[----:B01234-:R-:W-:Y:S05]  /*21510*/  WARPSYNC.COLLECTIVE R15, `(.L_x_1504) ;  /* 0x000000000f087348 */ /* 0x01ffea0003c00000 */
[----:B------:R0:W0:Y:S02]  /*21520*/  SHFL.IDX P6, R14, R13, R12, R11 ;  /* 0x0000000c0d0e7389 */ /* 0x00002400000c000b */
[----:B01234-:R-:W-:Y:S01]  /*21530*/  ENDCOLLECTIVE ;  /* 0x000000000000791b */ /* 0x01ffe20003800000 */
.L_x_1504:
[----:B------:R-:W-:Y:S05]  /*21540*/  BSYNC B0 ;  /* 0x0000000000007941 */ /* 0x000fea0003800000 */
.L_x_1503:
[----:B------:R-:W-:Y:S05]  /*21550*/  BRA `(.L_x_1406) ;  /* 0xffffffdc003c7947 */ /* 0x000fea000383ffff */
.L_x_1411:
[----:B0-----:R0:W2:Y:S02]  /*21560*/  SYNCS.PHASECHK.TRANS64.TRYWAIT P0, [R9+URZ+0x2d820], R0 ;  /* 0x02d82000090075a7 */ /* 0x0010a4000800017f */
[----:B--2---:R-:W-:Y:S05]  /*21570*/  @!P0 NANOSLEEP.SYNCS 0x989680 ;  /* 0x009896800000895d */ /* 0x004fea0003900000 */
[----:B------:R-:W2:Y:S02]  /*21580*/  @!P0 SYNCS.PHASECHK.TRANS64 P0, [R9+URZ+0x2d820], R0 ;  /* 0x02d82000090085a7 */ /* 0x000ea4000800007f */
[----:B--2---:R-:W-:Y:S05]  /*21590*/  @!P0 BRA `(.L_x_1411) ;  /* 0xfffffffc00f08947 */ /* 0x004fea000383ffff */
[----:B------:R-:W-:Y:S05]  /*215a0*/  BRA `(.L_x_1505) ;  /* 0xffffffe000a87947 */ /* 0x000fea000383ffff */
.L_x_1412:
        /* <DEDUP_REMOVED lines=11> */
.L_x_1507:
[----:B------:R-:W-:Y:S05]  /*21660*/  BSYNC B0 ;  /* 0x0000000000007941 */ /* 0x000fea0003800000 */
.L_x_1506:
[----:B------:R-:W-:Y:S05]  /*21670*/  BRA `(.L_x_1508) ;  /* 0xffffffe000907947 */ /* 0x000fea000383ffff */
.L_x_1413:
[----:B------:R-:W-:Y:S01]  /*21680*/  BSSY B0, `(.L_x_1509) ;  /* 0x0000006000007945 */ /* 0x000fe20003800000 */
[----:B------:R-:W-:-:S07]  /*21690*/  IMAD.MOV.U32 R15, RZ, RZ, -0x1 ;  /* 0xffffffffff0f7424 */ /* 0x000fce00078e00ff */
[----:B01----:R-:W-:Y:S05]  /*216a0*/  WARPSYNC.COLLECTIVE R15, `(.L_x_1510) ;  /* 0x000000000f0c7348 */ /* 0x003fea0003c00000 */
[----:B------:R-:W-:Y:S02]  /*216b0*/  ELECT P6, UR62, PT ;  /* 0x00000000003e782f */ /* 0x000fe400038c0000 */
[----:B------:R-:W-:Y:S01]  /*216c0*/  MOV R14, UR62 ;  /* 0x0000003e000e7c02 */ /* 0x000fe20008000f00 */
[----:B01----:R-:W-:Y:S10]  /*216d0*/  ENDCOLLECTIVE ;  /* 0x000000000000791b */ /* 0x003ff40003800000 */
.L_x_1510:
[----:B------:R-:W-:Y:S05]  /*216e0*/  BSYNC B0 ;  /* 0x0000000000007941 */ /* 0x000fea0003800000 */
.L_x_1509:
[----:B------:R-:W-:Y:S05]  /*216f0*/  BRA `(.L_x_1511) ;  /* 0xffffffe000847947 */ /* 0x000fea000383ffff */
.L_x_1415:
[----:B0-----:R0:W2:Y:S02]  /*21700*/  SYNCS.PHASECHK.TRANS64.TRYWAIT P0, [R7+URZ], R2 ;  /* 0x00000002070075a7 */ /* 0x0010a4000800017f */
[----:B--2---:R-:W-:Y:S05]  /*21710*/  @!P0 NANOSLEEP.SYNCS 0x989680 ;  /* 0x009896800000895d */ /* 0x004fea0003900000 */
[----:B------:R-:W2:Y:S02]  /*21720*/  @!P0 SYNCS.PHASECHK.TRANS64 P0, [R7+URZ], R2 ;  /* 0x00000002070085a7 */ /* 0x000ea4000800007f */
[----:B--2---:R-:W-:Y:S05]  /*21730*/  @!P0 BRA `(.L_x_1415) ;  /* 0xfffffffc00f08947 */ /* 0x004fea000383ffff */
[----:B------:R-:W-:Y:S05]  /*21740*/  BRA `(.L_x_1512) ;  /* 0xffffffe000b87947 */ /* 0x000fea000383ffff */
.L_x_1416:
[----:B--2---:R2:W3:Y:S02]  /*21750*/  SYNCS.PHASECHK.TRANS64.TRYWAIT P0, [R3+URZ], R0 ;  /* 0x00000000030075a7 */ /* 0x0044e4000800017f */
[----:B---3--:R-:W-:Y:S05]  /*21760*/  @!P0 NANOSLEEP.SYNCS 0x989680 ;  /* 0x009896800000895d */ /* 0x008fea0003900000 */
[----:B------:R-:W3:Y:S02]  /*21770*/  @!P0 SYNCS.PHASECHK.TRANS64 P0, [R3+URZ], R0 ;  /* 0x00000000030085a7 */ /* 0x000ee4000800007f */
[----:B---3--:R-:W-:Y:S05]  /*21780*/  @!P0 BRA `(.L_x_1416) ;  /* 0xfffffffc00f08947 */ /* 0x008fea000383ffff */
[----:B------:R-:W-:Y:S05]  /*21790*/  BRA `(.L_x_1513) ;  /* 0xffffffe000ac7947 */ /* 0x000fea000383ffff */
.L_x_1418:
[----:B--2---:R2:W3:Y:S02]  /*217a0*/  SYNCS.PHASECHK.TRANS64.TRYWAIT P0, [R5+URZ], R2 ;  /* 0x00000002050075a7 */ /* 0x0044e4000800017f */
[----:B---3--:R-:W-:Y:S05]  /*217b0*/  @!P0 NANOSLEEP.SYNCS 0x989680 ;  /* 0x009896800000895d */ /* 0x008fea0003900000 */
[----:B------:R-:W3:Y:S02]  /*217c0*/  @!P0 SYNCS.PHASECHK.TRANS64 P0, [R5+URZ], R2 ;  /* 0x00000002050085a7 */ /* 0x000ee4000800007f */
[----:B---3--:R-:W-:Y:S05]  /*217d0*/  @!P0 BRA `(.L_x_1418) ;  /* 0xfffffffc00f08947 */ /* 0x008fea000383ffff */
[----:B------:R-:W-:Y:S05]  /*217e0*/  BRA `(.L_x_1514) ;  /* 0xffffffe000b07947 */ /* 0x000fea000383ffff */
.L_x_1515:
        /* <DEDUP_REMOVED lines=9> */
.L_x_2212:


//--------------------- .text._ZN7cutlass13device_kernelIN5flash11enable_sm90INS1_16FlashAttnFwdSm90INS1_25CollectiveMainloopFwdSm90ILi2EN4cute5tupleIJNS5_1CILi1EEES8_S8_EEENS6_IJNS7_ILi192EEENS7_ILi144EEENS7_ILi96EEEEEELi96ENS_6half_tEfNS_4arch4Sm90ELb1ELb0ELb0ELb0ELb0ELb0ELb0ELb0ELb1ELb0ELb0ELb0EEENS1_21CollectiveEpilogueFwdINS6_IJSA_SC_SB_EEES9_SE_SG_Li384ELb0ELb0ELb0ELb0EEENS1_30DynamicPersistentTileSchedulerILi384ELi32ELb0ELb0ELb1EEEEEEEEEvNT_6ParamsE --------------------------
	.section	.text._ZN7cutlass13device_kernelIN5flash11enable_sm90INS1_16FlashAttnFwdSm90INS1_25CollectiveMainloopFwdSm90ILi2EN4cute5tupleIJNS5_1CILi1EEES8_S8_EEENS6_IJNS7_ILi192EEENS7_ILi144EEENS7_ILi96EEEEEELi96ENS_6half_tEfNS_4arch4Sm90ELb1ELb0ELb0ELb0ELb0ELb0ELb0ELb0ELb1ELb0ELb0ELb0EEENS1_21CollectiveEpilogueFwdINS6_IJSA_SC_SB_EEES9_SE_SG_Li384ELb0ELb0ELb0ELb0EEENS1_30DynamicPersistentTileSchedulerILi384ELi32ELb0ELb0ELb1EEEEEEEEEvNT_6ParamsE,"ax",@progbits
	.align	128
.text._ZN7cutlass13device_kernelIN5flash11enable_sm90INS1_16FlashAttnFwdSm90INS1_25CollectiveMainloopFwdSm90ILi2EN4cute5tupleIJNS5_1CILi1EEES8_S8_EEENS6_IJNS7_ILi192EEENS7_ILi144EEENS7_ILi96EEEEEELi96ENS_6half_tEfNS_4arch4Sm90ELb1ELb0ELb0ELb0ELb0ELb0ELb0ELb0ELb1ELb0ELb0ELb0EEENS1_21CollectiveEpilogueFwdINS6_IJSA_SC_SB_EEES9_SE_SG_Li384ELb0ELb0ELb0ELb0EEENS1_30DynamicPersistentTileSchedulerILi384ELi32ELb0ELb0ELb1EEEEEEEEEvNT_6ParamsE:
        .type           _ZN7cutlass13device_kernelIN5flash11enable_sm90INS1_16FlashAttnFwdSm90INS1_25CollectiveMainloopFwdSm90ILi2EN4cute5tupleIJNS5_1CILi1EEES8_S8_EEENS6_IJNS7_ILi192EEENS7_ILi144EEENS7_ILi96EEEEEELi96ENS_6half_tEfNS_4arch4Sm90ELb1ELb0ELb0ELb0ELb0ELb0ELb0ELb0ELb1ELb0ELb0ELb0EEENS1_21CollectiveEpilogueFwdINS6_IJSA_SC_SB_EEES9_SE_SG_Li384ELb0ELb0ELb0ELb0EEENS1_30DynamicPersistentTileSchedulerILi384ELi32ELb0ELb0ELb1EEEEEEEEEvNT_6ParamsE,@function
        .size           _ZN7cutlass13device_kernelIN5flash11enable_sm90INS1_16FlashAttnFwdSm90INS1_25CollectiveMainloopFwdSm90ILi2EN4cute5tupleIJNS5_1CILi1EEES8_S8_EEENS6_IJNS7_ILi192EEENS7_ILi144EEENS7_ILi96EEEEEELi96ENS_6half_tEfNS_4arch4Sm90ELb1ELb0ELb0ELb0ELb0ELb0ELb0ELb0ELb1ELb0ELb0ELb0EEENS1_21CollectiveEpilogueFwdINS6_IJSA_SC_SB_EEES9_SE_SG_Li384ELb0ELb0ELb0ELb0EEENS1_30DynamicPersistentTileSchedulerILi384ELi32ELb0ELb0ELb1EEEEEEEEEvNT_6ParamsE,(.L_x_2213 - _ZN7cutlass13device_kernelIN5flash11enable_sm90INS1_16FlashAttnFwdSm90INS1_25CollectiveMainloopFwdSm90ILi2EN4cute5tupleIJNS5_1CILi1EEES8_S8_EEENS6_IJNS7_ILi192EEENS7_ILi144EEENS7_ILi96EEEEEELi96ENS_6half_tEfNS_4arch4Sm90ELb1ELb0ELb0ELb0ELb0ELb0ELb0ELb0ELb1ELb0ELb0ELb0EEENS1_21CollectiveEpilogueFwdINS6_IJSA_SC_SB_EEES9_SE_SG_Li384ELb0ELb0ELb0ELb0EEENS1_30DynamicPersistentTileSchedulerILi384ELi32ELb0ELb0ELb1EEEEEEEEEvNT_6ParamsE)
        .other          _ZN7cutlass13device_kernelIN5flash11enable_sm90INS1_16FlashAttnFwdSm90INS1_25CollectiveMainloopFwdSm90ILi2EN4cute5tupleIJNS5_1CILi1EEES8_S8_EEENS6_IJNS7_ILi192EEENS7_ILi144EEENS7_ILi96EEEEEELi96ENS_6half_tEfNS_4arch4Sm90ELb1ELb0ELb0ELb0ELb0ELb0ELb0ELb0ELb1ELb0ELb0ELb0EEENS1_21CollectiveEpilogueFwdINS6_IJSA_SC_SB_EEES9_SE_SG_Li384ELb0ELb0ELb0ELb0EEENS1_30DynamicPersistentTileSchedulerILi384ELi32ELb0ELb0ELb1EEEEEEEEEvNT_6ParamsE,@"STO_CUDA_ENTRY STV_DEFAULT"
_ZN7cutlass13device_kernelIN5flash11enable_sm90INS1_16FlashAttnFwdSm90INS1_25CollectiveMainloopFwdSm90ILi2EN4cute5tupleIJNS5_1CILi1EEES8_S8_EEENS6_IJNS7_ILi192EEENS7_ILi144EEENS7_ILi96EEEEEELi96ENS_6half_tEfNS_4arch4Sm90ELb1ELb0ELb0ELb0ELb0ELb0ELb0ELb0ELb1ELb0ELb0ELb0EEENS1_21CollectiveEpilogueFwdINS6_IJSA_SC_SB_EEES9_SE_SG_Li384ELb0ELb0ELb0ELb0EEENS1_30DynamicPersistentTileSchedulerILi384ELi32ELb0ELb0ELb1EEEEEEEEEvNT_6ParamsE:
[----:B------:R-:W1:Y:S01]  /*0000*/  LDC R1, c[0x0][0x28] ;  /* 0x00000a00ff017b82 */ /* 0x000e620000000800 */
[----:B------:R-:W2:Y:S01]  /*0010*/  S2R R2, SR_TID.X ;  /* 0x0000000000027919 */ /* 0x000ea20000002100 */
[----:B------:R-:W-:Y:S01]  /*0020*/  ELECT P0, URZ, PT ;  /* 0x00000000003f782f */ /* 0x000fe20003800000 */
[----:B------:R-:W-:Y:S01]  /*0030*/  BSSY B0, `(.L_x_1516) ;  /* 0x0000013000007945 */ /* 0x000fe20003800000 */
[----:B--2---:R-:W-:-:S05]  /*0040*/  SHF.R.U32.HI R0, RZ, 0x5, R2 ;  /* 0x00000005ff007819 */ /* 0x004fca0000011602 */
        /* <DEDUP_REMOVED lines=17> */
.L_x_1517:
[----:B------:R-:W-:Y:S05]  /*0160*/  BSYNC B0 ;  /* 0x0000000000007941 */ /* 0x000fea0003800000 */
.L_x_1516:
        /* <DEDUP_REMOVED lines=36> */
.L_x_1518:
        /* <DEDUP_REMOVED lines=22> */
.L_x_1519:
        /* <DEDUP_REMOVED lines=18> */
.L_x_1520:
        /* <DEDUP_REMOVED lines=22> */
.L_x_1521:
        /* <DEDUP_REMOVED lines=22> */
.L_x_1522:
[----:B---3--:R-:W-:Y:S01]  /*08f0*/  ISETP.NE.AND P0, PT, R3, RZ, PT ;  /* 0x000000ff0300720c */ /* 0x008fe20003f05270 */
[----:B------:R-:W-:Y:S01]  /*0900*/  IMAD.MOV.U32 R17, RZ, RZ, 0x1 ;  /* 0x00000001ff117424 */ /* 0x000fe200078e00ff */
[----:B------:R-:W-:Y:S01]  /*0910*/  NOP ;  /* 0x0000000000007918 */ /* 0x000fe20000000000 */
[----:B------:R-:W-:-:S03]  /*0920*/  LOP3.LUT R18, R2, 0x7f, RZ, 0xc0, !PT ;  /* 0x0000007f02127812 */ /* 0x000fc600078ec0ff */
[----:B------:R-:W-:Y:S01]  /*0930*/  SEL R17, R17, 0x2, !P0 ;  /* 0x0000000211117807 */ /* 0x000fe20004000000 */
[----:B-12-4-:R-:W-:Y:S06]  /*0940*/  BAR.SYNC.DEFER_BLOCKING 0x0 ;  /* 0x0000000000007b1d */ /* 0x016fec0000010000 */
[----:B------:R-:W-:Y:S05]  /*0950*/  @!P0 BRA `(.L_x_1523) ;  /* 0x000000dc004c8947 */ /* 0x000fea0003800000 */
.L_x_1524:
[----:B------:R-:W-:-:S08]  /*0960*/  NOP ;  /* 0x0000000000007918 */ /* 0x000fd00000000000 */
[----:B------:R-:W1:Y:S02]  /*0970*/  USETMAXREG.TRY_ALLOC.CTAPOOL UP0, 0xa0 ;  /* 0x000000a0000079c8 */ /* 0x000e640008000600 */
[----:B-1----:R-:W-:-:S13]  /*0980*/  PLOP3.LUT P0, PT, PT, PT, UP0, 0x80, 0x0 ;  /* 0x000000000000781c */ /* 0x002fda0003f0f008 */
[----:B------:R-:W-:Y:S05]  /*0990*/  @!P0 BRA `(.L_x_1524) ;  /* 0xfffffffc00f08947 */ /* 0x000fea000383ffff */
[----:B------:R-:W1:Y:S08]  /*09a0*/  S2UR UR7, SR_CTAID.X ;  /* 0x00000000000779c3 */ /* 0x000e700000002500 */
[----:B------:R-:W-:Y:S08]  /*09b0*/  BAR.ARV 0x4, 0x1a0 ;  /* 0x0106800000007b1d */ /* 0x000ff00000002000 */
[----:B------:R-:W-:Y:S08]  /*09c0*/  BAR.ARV 0x8, 0x1a0 ;  /* 0x0206800000007b1d */ /* 0x000ff00000002000 */
[----:B------:R-:W1:Y:S01]  /*09d0*/  LDC R0, c[0x0][0xda8] ;  /* 0x00036a00ff007b82 */ /* 0x000e620000000800 */
[----:B------:R-:W-:-:S13]  /*09e0*/  ISETP.NE.AND P0, PT, R16, 0x1, PT ;  /* 0x000000011000780c */ /* 0x000fda0003f05270 */
[----:B------:R-:W-:Y:S06]  /*09f0*/  @!P0 BAR.ARV 0x9, 0x100 ;  /* 0x0244000000008b1d */ /* 0x000fec0000002000 */
[----:B-1----:R-:W-:-:S13]  /*0a00*/  ISETP.LE.AND P0, PT, R0, UR7, PT ;  /* 0x0000000700007c0c */ /* 0x002fda000bf03270 */
[----:B------:R-:W-:Y:S05]  /*0a10*/  @P0 EXIT ;  /* 0x000000000000094d */ /* 0x000fea0003800000 */
[----:B------:R-:W-:Y:S01]  /*0a20*/  VIADD R0, R2, 0xffffff80 ;  /* 0xffffff8002007836 */ /* 0x000fe20000000000 */
[----:B------:R-:W1:Y:S01]  /*0a30*/  S2UR UR4, SR_CgaCtaId ;  /* 0x00000000000479c3 */ /* 0x000e620000008800 */
[----:B------:R-:W-:Y:S01]  /*0a40*/  UMOV UR47, 0x400 ;  /* 0x00000400002f7882 */ /* 0x000fe20000000000 */
[----:B------:R-:W-:Y:S01]  /*0a50*/  LOP3.LUT R144, R17, 0x1, RZ, 0xfc, !PT ;  /* 0x0000000111907812 */ /* 0x000fe200078efcff */
[----:B------:R-:W-:Y:S01]  /*0a60*/  IMAD.MOV.U32 R18, RZ, RZ, RZ ;  /* 0x000000ffff127224 */ /* 0x000fe200078e00ff */
[----:B------:R-:W-:Y:S01]  /*0a70*/  SHF.R.S32.HI R3, RZ, 0x1f, R0 ;  /* 0x0000001fff037819 */ /* 0x000fe20000011400 */
[----:B------:R-:W-:-:S03]  /*0a80*/  UMOV UR46, URZ ;  /* 0x0000003f002e7c82 */ /* 0x000fc60008000000 */
[CC--:B------:R-:W-:Y:S01]  /*0a90*/  LEA.HI R6, R3.reuse, R0.reuse, RZ, 0x4 ;  /* 0x0000000003067211 */ /* 0x0c0fe200078f20ff */
[----:B------:R-:W2:Y:S01]  /*0aa0*/  S2UR UR6, SR_SWINHI ;  /* 0x00000000000679c3 */ /* 0x000ea20000002f00 */
[CC--:B------:R-:W-:Y:S02]  /*0ab0*/  LEA.HI R4, R3.reuse, R0.reuse, RZ, 0x7 ;  /* 0x0000000003047211 */ /* 0x0c0fe400078f38ff */
[----:B------:R-:W-:Y:S02]  /*0ac0*/  LEA.HI R8, R3, R0, RZ, 0x5 ;  /* 0x0000000003087211 */ /* 0x000fe400078f28ff */
[----:B------:R-:W-:Y:S02]  /*0ad0*/  SHF.R.S32.HI R7, RZ, 0x4, R6 ;  /* 0x00000004ff077819 */ /* 0x000fe40000011406 */
[----:B------:R-:W-:Y:S02]  /*0ae0*/  LOP3.LUT R3, R6, 0xfffffff0, RZ, 0xc0, !PT ;  /* 0xfffffff006037812 */ /* 0x000fe400078ec0ff */
[----:B------:R-:W-:-:S02]  /*0af0*/  SHF.R.S32.HI R5, RZ, 0x7, R4 ;  /* 0x00000007ff057819 */ /* 0x000fc40000011404 */
[----:B------:R-:W-:Y:S01]  /*0b00*/  LOP3.LUT R9, R4, 0xffffff80, RZ, 0xc0, !PT ;  /* 0xffffff8004097812 */ /* 0x000fe200078ec0ff */
[----:B------:R-:W-:Y:S01]  /*0b10*/  IMAD.IADD R3, R0, 0x1, -R3 ;  /* 0x0000000100037824 */ /* 0x000fe200078e0a03 */
[----:B------:R-:W-:Y:S01]  /*0b20*/  LEA.HI R4, R6, R7, RZ, 0x1 ;  /* 0x0000000706047211 */ /* 0x000fe200078f08ff */
[----:B------:R-:W-:Y:S01]  /*0b30*/  IMAD.HI R10, R5, 0x55555556, RZ ;  /* 0x55555556050a7827 */ /* 0x000fe200078e02ff */
[----:B------:R-:W-:Y:S01]  /*0b40*/  SHF.R.S32.HI R8, RZ, 0x5, R8 ;  /* 0x00000005ff087819 */ /* 0x000fe20000011408 */
[----:B-1----:R-:W-:Y:S01]  /*0b50*/  ULEA UR47, UR4, UR47, 0x18 ;  /* 0x0000002f042f7291 */ /* 0x002fe2000f8ec03f */
[----:B------:R-:W-:Y:S01]  /*0b60*/  LOP3.LUT R4, R4, 0x1ffffffe, RZ, 0xc0, !PT ;  /* 0x1ffffffe04047812 */ /* 0x000fe200078ec0ff */
[----:B------:R-:W-:Y:S01]  /*0b70*/  IMAD.IADD R9, R0, 0x1, -R9 ;  /* 0x0000000100097824 */ /* 0x000fe200078e0a09 */
[--C-:B------:R-:W-:Y:S01]  /*0b80*/  SHF.R.S32.HI R0, RZ, 0x1f, R3.reuse ;  /* 0x0000001fff007819 */ /* 0x100fe20000011403 */
[----:B------:R-:W-:Y:S01]  /*0b90*/  IMAD R14, R8, 0x10, R3 ;  /* 0x00000010080e7824 */ /* 0x000fe200078e0203 */
[----:B------:R-:W-:Y:S01]  /*0ba0*/  LEA.HI R10, R10, R10, RZ, 0x1 ;  /* 0x0000000a0a0a7211 */ /* 0x000fe200078f08ff */
[----:B------:R-:W-:Y:S01]  /*0bb0*/  IMAD.IADD R7, R7, 0x1, -R4 ;  /* 0x0000000107077824 */ /* 0x000fe200078e0a04 */
[CC--:B------:R-:W-:Y:S01]  /*0bc0*/  LEA.HI R4, R0.reuse, R3.reuse, RZ, 0x2 ;  /* 0x0000000300047211 */ /* 0x0c0fe200078f10ff */
[----:B------:R-:W-:Y:S01]  /*0bd0*/  UMOV UR4, UR47 ;  /* 0x0000002f00047c82 */ /* 0x000fe20008000000 */
[----:B--2---:R-:W-:Y:S01]  /*0be0*/  UMOV UR5, UR6 ;  /* 0x0000000600057c82 */ /* 0x004fe20008000000 */
[----:B------:R-:W-:Y:S01]  /*0bf0*/  LEA.HI R0, R0, R3, RZ, 0x3 ;  /* 0x0000000300007211 */ /* 0x000fe200078f18ff */
[----:B------:R-:W-:Y:S01]  /*0c00*/  IMAD R10, R10, -0x3, R5 ;  /* 0xfffffffd0a0a7824 */ /* 0x000fe200078e0205 */
[----:B------:R-:W-:Y:S01]  /*0c10*/  SHF.R.S32.HI R6, RZ, 0x1f, R9 ;  /* 0x0000001fff067819 */ /* 0x000fe20000011409 */
[----:B------:R-:W-:-:S02]  /*0c20*/  IMAD.SHL.U32 R7, R7, 0x8, RZ ;  /* 0x0000000807077824 */ /* 0x000fc400078e00ff */
[----:B------:R-:W-:Y:S01]  /*0c30*/  IMAD.SHL.U32 R5, R0, 0x10, RZ ;  /* 0x0000001000057824 */ /* 0x000fe200078e00ff */
[----:B------:R-:W-:Y:S01]  /*0c40*/  LOP3.LUT R0, R4, 0x7fffffc, RZ, 0xc0, !PT ;  /* 0x07fffffc04007812 */ /* 0x000fe200078ec0ff */
[----:B------:R-:W-:Y:S01]  /*0c50*/  IMAD.U32 R150, RZ, RZ, UR4 ;  /* 0x00000004ff967e24 */ /* 0x000fe2000f8e00ff */
[----:B------:R-:W-:Y:S01]  /*0c60*/  SHF.R.S32.HI R4, RZ, 0x2, R4 ;  /* 0x00000002ff047819 */ /* 0x000fe20000011404 */
[----:B------:R-:W-:Y:S01]  /*0c70*/  IMAD.U32 R151, RZ, RZ, UR5 ;  /* 0x00000005ff977e24 */ /* 0x000fe2000f8e00ff */
[-C--:B------:R-:W-:Y:S01]  /*0c80*/  LEA.HI R11, R6, R9.reuse, RZ, 0x2 ;  /* 0x00000009060b7211 */ /* 0x080fe200078f10ff */
[----:B------:R-:W-:Y:S01]  /*0c90*/  IMAD.IADD R0, R3, 0x1, -R0 ;  /* 0x0000000103007824 */ /* 0x000fe200078e0a00 */
[----:B------:R-:W-:Y:S01]  /*0ca0*/  LOP3.LUT R5, R5, 0x7fffff80, RZ, 0xc0, !PT ;  /* 0x7fffff8005057812 */ /* 0x000fe200078ec0ff */
[----:B------:R-:W-:Y:S01]  /*0cb0*/  IMAD.SHL.U32 R4, R4, 0x40, RZ ;  /* 0x0000004004047824 */ /* 0x000fe200078e00ff */
[----:B------:R-:W-:Y:S01]  /*0cc0*/  SHF.R.S32.HI R12, RZ, 0x2, R11 ;  /* 0x00000002ff0c7819 */ /* 0x000fe2000001140b */
[----:B------:R-:W-:Y:S01]  /*0cd0*/  IMAD.U32 R3, R14, 0x20, R7 ;  /* 0x000000200e037824 */ /* 0x000fe200078e0007 */
[----:B------:R-:W-:Y:S01]  /*0ce0*/  SHF.R.S32.HI R13, RZ, 0x1f, R11 ;  /* 0x0000001fff0d7819 */ /* 0x000fe2000001140b */
[----:B------:R-:W-:Y:S01]  /*0cf0*/  IMAD R5, R8, 0x100, R5 ;  /* 0x0000010008057824 */ /* 0x000fe200078e0205 */
[----:B------:R-:W-:Y:S01]  /*0d00*/  LOP3.LUT R4, R4, 0x40, RZ, 0xc0, !PT ;  /* 0x0000004004047812 */ /* 0x000fe200078ec0ff */
[----:B------:R-:W-:Y:S01]  /*0d10*/  UMOV UR5, URZ ;  /* 0x0000003f00057c82 */ /* 0x000fe20008000000 */
[----:B------:R-:W-:Y:S01]  /*0d20*/  LEA.HI R13, R13, R12, RZ, 0x3 ;  /* 0x0000000c0d0d7211 */ /* 0x000fe200078f18ff */
[----:B------:R-:W-:Y:S01]  /*0d30*/  IMAD R5, R0, 0x10, R5 ;  /* 0x0000001000057824 */ /* 0x000fe200078e0205 */
[----:B------:R-:W-:Y:S01]  /*0d40*/  LOP3.LUT R7, R4, 0x8, R7, 0xf8, !PT ;  /* 0x0000000804077812 */ /* 0x000fe200078ef807 */
[----:B------:R-:W-:Y:S01]  /*0d50*/  IMAD.WIDE R150, R3, 0x2, R150 ;  /* 0x0000000203967825 */ /* 0x000fe200078e0296 */
[----:B------:R-:W-:Y:S01]  /*0d60*/  SHF.R.U32.HI R4, RZ, 0x3, R4 ;  /* 0x00000003ff047819 */ /* 0x000fe20000011604 */
[----:B------:R-:W-:Y:S01]  /*0d70*/  UMOV UR4, UR7 ;  /* 0x0000000700047c82 */ /* 0x000fe20008000000 */
[----:B------:R-:W-:Y:S01]  /*0d80*/  LOP3.LUT R13, R13, 0xfffffff8, RZ, 0xc0, !PT ;  /* 0xfffffff80d0d7812 */ /* 0x000fe200078ec0ff */
[----:B------:R-:W-:Y:S01]  /*0d90*/  IMAD.U32 R148, RZ, RZ, UR5 ;  /* 0x00000005ff947e24 */ /* 0x000fe2000f8e00ff */
[----:B------:R-:W-:-:S02]  /*0da0*/  LEA.HI R6, R6, R9, RZ, 0x5 ;  /* 0x0000000906067211 */ /* 0x000fc400078f28ff */
[----:B------:R-:W-:Y:S01]  /*0db0*/  LOP3.LUT R4, R7, R4, RZ, 0x3c, !PT ;  /* 0x0000000407047212 */ /* 0x000fe200078e3cff */
[----:B------:R-:W-:Y:S01]  /*0dc0*/  IMAD.IADD R13, R12, 0x1, -R13 ;  /* 0x000000010c0d7824 */ /* 0x000fe200078e0a0d */
[----:B------:R-:W-:Y:S02]  /*0dd0*/  SHF.R.S32.HI R6, RZ, 0x5, R6 ;  /* 0x00000005ff067819 */ /* 0x000fe40000011406 */
[----:B------:R-:W-:Y:S01]  /*0de0*/  LOP3.LUT R8, R11, 0x7ffffffc, RZ, 0xc0, !PT ;  /* 0x7ffffffc0b087812 */ /* 0x000fe200078ec0ff */
[----:B------:R-:W-:Y:S02]  /*0df0*/  IMAD.IADD R4, R4, 0x1, R5 ;  /* 0x0000000104047824 */ /* 0x000fe400078e0205 */
[----:B------:R-:W-:Y:S02]  /*0e00*/  IMAD R13, R6, 0x10, R13 ;  /* 0x00000010060d7824 */ /* 0x000fe400078e020d */
[----:B------:R-:W-:Y:S01]  /*0e10*/  IMAD.IADD R19, R9, 0x1, -R8 ;  /* 0x0000000109137824 */ /* 0x000fe200078e0a08 */
[----:B------:R-:W-:Y:S01]  /*0e20*/  LEA R22, R4, UR47, 0x1 ;  /* 0x0000002f04167c11 */ /* 0x000fe2000f8e08ff */
[----:B------:R-:W-:-:S07]  /*0e30*/  IMAD R23, R10, 0x40, R13 ;  /* 0x000000400a177824 */ /* 0x000fce00078e020d */
.L_x_1567:
        /* <DEDUP_REMOVED lines=11> */
[----:B--2---:R-:W-:Y:S05]  /*0ef0*/  @!P0 BRA `(.L_x_1525) ;  /* 0x0000000000248947 */ /* 0x004fea0003800000 */
[----:B------:R-:W-:Y:S01]  /*0f00*/  ULDC UR6, c[0x0][0xddc] ;  /* 0x0003770000067ab9 */ /* 0x000fe20000000800 */
[----:B------:R-:W-:Y:S01]  /*0f10*/  UMOV UR9, UR7 ;  /* 0x0000000700097c82 */ /* 0x000fe20008000000 */
[----:B------:R-:W-:-:S11]  /*0f20*/  UISETP.NE.AND UP0, UPT, UR6, 0x1, UPT ;  /* 0x000000010600788c */ /* 0x000fd6000bf05270 */
[----:B------:R-:W-:Y:S02]  /*0f30*/  @UP0 ULDC.64 UR10, c[0x0][0xde0] ;  /* 0x00037800000a0ab9 */ /* 0x000fe40000000a00 */
[----:B------:R-:W-:-:S04]  /*0f40*/  UIMAD.WIDE.U32 UR4, UR7, UR10, URZ ;  /* 0x0000000a070472a5 */ /* 0x000fc8000f8e003f */
[----:B------:R-:W-:-:S04]  /*0f50*/  @UP0 USHF.R.U32.HI UR9, URZ, UR11, UR5 ;  /* 0x0000000b3f090299 */ /* 0x000fc80008011605 */
[----:B------:R-:W-:Y:S02]  /*0f60*/  UIMAD UR4, UR9, UR6, URZ ;  /* 0x00000006090472a4 */ /* 0x000fe4000f8e023f */
[----:B------:R-:W-:Y:S01]  /*0f70*/  IMAD.U32 R147, RZ, RZ, UR9 ;  /* 0x00000009ff937e24 */ /* 0x000fe2000f8e00ff */
[----:B------:R-:W-:Y:S09]  /*0f80*/  BRA `(.L_x_1526) ;  /* 0x0000000000207947 */ /* 0x000ff20003800000 */
.L_x_1525:
[----:B------:R-:W-:Y:S01]  /*0f90*/  ULDC UR6, c[0x0][0xdc4] ;  /* 0x0003710000067ab9 */ /* 0x000fe20000000800 */
[----:B------:R-:W-:Y:S01]  /*0fa0*/  UMOV UR9, UR7 ;  /* 0x0000000700097c82 */ /* 0x000fe20008000000 */
[----:B------:R-:W-:-:S11]  /*0fb0*/  UISETP.NE.AND UP0, UPT, UR6, 0x1, UPT ;  /* 0x000000010600788c */ /* 0x000fd6000bf05270 */
[----:B------:R-:W-:Y:S02]  /*0fc0*/  @UP0 ULDC.64 UR10, c[0x0][0xdc8] ;  /* 0x00037200000a0ab9 */ /* 0x000fe40000000a00 */
[----:B------:R-:W-:-:S04]  /*0fd0*/  UIMAD.WIDE.U32 UR4, UR7, UR10, URZ ;  /* 0x0000000a070472a5 */ /* 0x000fc8000f8e003f */
[----:B------:R-:W-:-:S04]  /*0fe0*/  @UP0 USHF.R.U32.HI UR9, URZ, UR11, UR5 ;  /* 0x0000000b3f090299 */ /* 0x000fc80008011605 */
[----:B------:R-:W-:Y:S02]  /*0ff0*/  UIMAD UR4, UR9, UR6, URZ ;  /* 0x00000006090472a4 */ /* 0x000fe4000f8e023f */
[----:B------:R-:W-:-:S10]  /*1000*/  IMAD.U32 R147, RZ, RZ, UR9 ;  /* 0x00000009ff937e24 */ /* 0x000fd4000f8e00ff */
.L_x_1526:
[----:B------:R-:W-:Y:S01]  /*1010*/  R2UR UR5, R147 ;  /* 0x00000000930572ca */ /* 0x000fe200000e0000 */
[----:B------:R-:W1:Y:S01]  /*1020*/  LDC R4, c[0x0][0x288] ;  /* 0x0000a200ff047b82 */ /* 0x000e620000000800 */
[----:B------:R-:W-:Y:S01]  /*1030*/  ULDC UR6, c[0x0][0xdac] ;  /* 0x00036b0000067ab9 */ /* 0x000fe20000000800 */
[----:B------:R-:W-:Y:S01]  /*1040*/  ULDC.64 UR10, c[0x0][0x3f8] ;  /* 0x0000fe00000a7ab9 */ /* 0x000fe20000000a00 */
[----:B------:R-:W-:Y:S01]  /*1050*/  ULDC UR43, c[0x0][0xdb8] ;  /* 0x00036e00002b7ab9 */ /* 0x000fe20000000800 */
[----:B------:R-:W-:Y:S01]  /*1060*/  UISETP.NE.U32.AND UP0, UPT, UR10, URZ, UPT ;  /* 0x0000003f0a00728c */ /* 0x000fe2000bf05070 */
[----:B------:R-:W-:Y:S01]  /*1070*/  PLOP3.LUT P0, PT, PT, PT, PT, 0x80, 0x0 ;  /* 0x000000000000781c */ /* 0x000fe20003f0f070 */
[----:B------:R-:W-:Y:S01]  /*1080*/  UIADD3 UR4, UR7, -UR4, URZ ;  /* 0x8000000407047290 */ /* 0x000fe2000fffe03f */
[----:B------:R-:W-:Y:S01]  /*1090*/  CS2R R12, SRZ ;  /* 0x00000000000c7805 */ /* 0x000fe2000001ff00 */
[----:B------:R-:W2:Y:S01]  /*10a0*/  LDC R65, c[0x0][0x2e0] ;  /* 0x0000b800ff417b82 */ /* 0x000ea20000000800 */
[----:B------:R-:W-:Y:S01]  /*10b0*/  UISETP.NE.AND.EX UP0, UPT, UR11, URZ, UPT, UP0 ;  /* 0x0000003f0b00728c */ /* 0x000fe2000bf05300 */
[----:B------:R-:W-:Y:S01]  /*10c0*/  IMAD.MOV.U32 R71, RZ, RZ, RZ ;  /* 0x000000ffff477224 */ /* 0x000fe200078e00ff */
[----:B------:R-:W-:Y:S01]  /*10d0*/  CS2R R38, SRZ ;  /* 0x0000000000267805 */ /* 0x000fe2000001ff00 */
[----:B------:R-:W-:Y:S01]  /*10e0*/  ULOP3.LUT UR5, URZ, UR5, URZ, 0x33, !UPT ;  /* 0x000000053f057292 */ /* 0x000fe2000f8e333f */
[----:B------:R-:W-:-:S02]  /*10f0*/  CS2R R42, SRZ ;  /* 0x00000000002a7805 */ /* 0x000fc4000001ff00 */
[----:B------:R-:W-:Y:S02]  /*1100*/  CS2R R28, SRZ ;  /* 0x00000000001c7805 */ /* 0x000fe4000001ff00 */
[----:B------:R-:W-:Y:S01]  /*1110*/  CS2R R14, SRZ ;  /* 0x00000000000e7805 */ /* 0x000fe2000001ff00 */
[----:B------:R-:W-:Y:S01]  /*1120*/  UIADD3 UR5, UR5, UR6, URZ ;  /* 0x0000000605057290 */ /* 0x000fe2000fffe03f */
[----:B------:R-:W-:Y:S02]  /*1130*/  CS2R R44, SRZ ;  /* 0x00000000002c7805 */ /* 0x000fe4000001ff00 */
[----:B------:R-:W-:Y:S01]  /*1140*/  CS2R R46, SRZ ;  /* 0x00000000002e7805 */ /* 0x000fe2000001ff00 */
[----:B------:R-:W-:Y:S01]  /*1150*/  ULDC UR6, c[0x0][0x404] ;  /* 0x0001010000067ab9 */ /* 0x000fe20000000800 */
[----:B------:R-:W-:Y:S01]  /*1160*/  UIMAD UR42, UR5, 0xc0, URZ ;  /* 0x000000c0052a78a4 */ /* 0x000fe2000f8e023f */
[----:B------:R-:W-:Y:S01]  /*1170*/  CS2R R32, SRZ ;  /* 0x0000000000207805 */ /* 0x000fe2000001ff00 */
[----:B------:R-:W-:Y:S01]  /*1180*/  USEL UR5, UR6, 0x1, UP0 ;  /* 0x0000000106057887 */ /* 0x000fe20008000000 */
[----:B------:R-:W-:Y:S01]  /*1190*/  CS2R R20, SRZ ;  /* 0x0000000000147805 */ /* 0x000fe2000001ff00 */
[----:B------:R-:W-:Y:S01]  /*11a0*/  UISETP.NE.AND UP0, UPT, UR43, 0x1, UPT ;  /* 0x000000012b00788c */ /* 0x000fe2000bf05270 */
[----:B------:R-:W-:Y:S01]  /*11b0*/  CS2R R48, SRZ ;  /* 0x0000000000307805 */ /* 0x000fe2000001ff00 */
[----:B------:R-:W-:Y:S01]  /*11c0*/  IMAD.U32 R17, RZ, RZ, UR42 ;  /* 0x0000002aff117e24 */ /* 0x000fe2000f8e00ff */
[----:B------:R-:W-:Y:S01]  /*11d0*/  CS2R R24, SRZ ;  /* 0x0000000000187805 */ /* 0x000fe2000001ff00 */
[----:B------:R-:W-:Y:S01]  /*11e0*/  IMAD.MOV.U32 R50, RZ, RZ, RZ ;  /* 0x000000ffff327224 */ /* 0x000fe200078e00ff */
[----:B------:R-:W-:-:S02]  /*11f0*/  CS2R R52, SRZ ;  /* 0x0000000000347805 */ /* 0x000fc4000001ff00 */
[----:B------:R-:W-:Y:S02]  /*1200*/  CS2R R40, SRZ ;  /* 0x0000000000287805 */ /* 0x000fe4000001ff00 */
[----:B-1----:R-:W-:Y:S01]  /*1210*/  IADD3 R4, R17, 0x14f, -R4 ;  /* 0x0000014f11047810 */ /* 0x002fe20007ffe804 */
[----:B--2---:R-:W-:Y:S01]  /*1220*/  IMAD R65, R65, UR5, RZ ;  /* 0x0000000541417c24 */ /* 0x004fe2000f8e02ff */
[----:B------:R-:W-:Y:S01]  /*1230*/  ULDC UR5, c[0x0][0xdc4] ;  /* 0x0003710000057ab9 */ /* 0x000fe20000000800 */
[----:B------:R-:W-:Y:S01]  /*1240*/  CS2R R36, SRZ ;  /* 0x0000000000247805 */ /* 0x000fe2000001ff00 */
[----:B------:R-:W-:Y:S01]  /*1250*/  UIMAD UR8, UR8, UR5, UR4 ;  /* 0x00000005080872a4 */ /* 0x000fe2000f8e0204 */
[C---:B------:R-:W-:Y:S01]  /*1260*/  VIADD R0, R65.reuse, 0x8f ;  /* 0x0000008f41007836 */ /* 0x040fe20000000000 */
[----:B------:R-:W-:Y:S01]  /*1270*/  @UP0 ULDC UR6, c[0x0][0xdc0] ;  /* 0x0003700000060ab9 */ /* 0x000fe20000000800 */
[----:B------:R-:W-:Y:S01]  /*1280*/  IMAD.IADD R4, R65, 0x1, R4 ;  /* 0x0000000141047824 */ /* 0x000fe200078e0204 */
[----:B------:R-:W-:Y:S01]  /*1290*/  @UP0 ULDC UR4, c[0x0][0xdbc] ;  /* 0x00036f0000040ab9 */ /* 0x000fe20000000800 */
[----:B------:R-:W-:Y:S01]  /*12a0*/  IMAD.HI R0, R0, 0x38e38e39, RZ ;  /* 0x38e38e3900007827 */ /* 0x000fe200078e02ff */
[----:B------:R-:W-:Y:S01]  /*12b0*/  UIMAD.WIDE.U32 UR4, UR8, UR4, URZ ;  /* 0x00000004080472a5 */ /* 0x000fe2000f8e003f */
[----:B------:R-:W-:Y:S01]  /*12c0*/  CS2R R56, SRZ ;  /* 0x0000000000387805 */ /* 0x000fe2000001ff00 */
[----:B------:R-:W-:Y:S01]  /*12d0*/  UMOV UR44, UR8 ;  /* 0x00000008002c7c82 */ /* 0x000fe20008000000 */
[----:B------:R-:W-:Y:S01]  /*12e0*/  IMAD.HI R4, R4, 0x38e38e39, RZ ;  /* 0x38e38e3904047827 */ /* 0x000fe200078e02ff */
[----:B------:R-:W-:Y:S01]  /*12f0*/  SHF.R.U32.HI R3, RZ, 0x1f, R0 ;  /* 0x0000001fff037819 */ /* 0x000fe20000011600 */
[----:B------:R-:W-:Y:S01]  /*1300*/  @UP0 USHF.R.U32.HI UR44, URZ, UR6, UR5 ;  /* 0x000000063f2c0299 */ /* 0x000fe20008011605 */
[----:B------:R-:W-:-:S02]  /*1310*/  CS2R R60, SRZ ;  /* 0x00000000003c7805 */ /* 0x000fc4000001ff00 */
[----:B------:R-:W-:Y:S02]  /*1320*/  CS2R R74, SRZ ;  /* 0x00000000004a7805 */ /* 0x000fe4000001ff00 */
[----:B------:R-:W-:Y:S01]  /*1330*/  SHF.R.U32.HI R5, RZ, 0x1f, R4 ;  /* 0x0000001fff057819 */ /* 0x000fe20000011604 */
[----:B------:R-:W-:Y:S01]  /*1340*/  UIADD3 UR4, -UR44, URZ, URZ ;  /* 0x0000003f2c047290 */ /* 0x000fe2000fffe13f */
[----:B------:R-:W-:Y:S01]  /*1350*/  LEA.HI.SX32 R3, R0, R3, 0x1b ;  /* 0x0000000300037211 */ /* 0x000fe200078fdaff */
[----:B------:R-:W-:Y:S01]  /*1360*/  IMAD.MOV.U32 R0, RZ, RZ, RZ ;  /* 0x000000ffff007224 */ /* 0x000fe200078e00ff */
[----:B------:R-:W-:Y:S01]  /*1370*/  LEA.HI.SX32 R64, R4, R5, 0x1b ;  /* 0x0000000504407211 */ /* 0x000fe200078fdaff */
[----:B------:R-:W-:Y:S01]  /*1380*/  UIMAD UR43, UR43, UR4, UR8 ;  /* 0x000000042b2b72a4 */ /* 0x000fe2000f8e0208 */
[----:B------:R-:W-:Y:S02]  /*1390*/  CS2R R72, SRZ ;  /* 0x0000000000487805 */ /* 0x000fe4000001ff00 */
[----:B------:R-:W-:-:S02]  /*13a0*/  CS2R R68, SRZ ;  /* 0x0000000000447805 */ /* 0x000fc4000001ff00 */
[----:B------:R-:W-:Y:S01]  /*13b0*/  VIMNMX R64, R3, R64, PT ;  /* 0x0000004003407248 */ /* 0x000fe20003fe0100 */
[----:B------:R-:W-:Y:S01]  /*13c0*/  IMAD.MOV.U32 R3, RZ, RZ, RZ ;  /* 0x000000ffff037224 */ /* 0x000fe200078e00ff */
[----:B------:R-:W-:Y:S02]  /*13d0*/  CS2R R6, SRZ ;  /* 0x0000000000067805 */ /* 0x000fe4000001ff00 */
[----:B------:R-:W-:Y:S02]  /*13e0*/  CS2R R76, SRZ ;  /* 0x00000000004c7805 */ /* 0x000fe4000001ff00 */
[----:B------:R-:W-:Y:S01]  /*13f0*/  ISETP.GE.AND P1, PT, R64, 0x1, PT ;  /* 0x000000014000780c */ /* 0x000fe20003f26270 */
[----:B------:R-:W-:Y:S02]  /*1400*/  IMAD.MOV.U32 R9, RZ, RZ, RZ ;  /* 0x000000ffff097224 */ /* 0x000fe400078e00ff */
[----:B------:R-:W-:Y:S02]  /*1410*/  IMAD.MOV.U32 R11, RZ, RZ, RZ ;  /* 0x000000ffff0b7224 */ /* 0x000fe400078e00ff */
[----:B------:R-:W-:-:S02]  /*1420*/  IMAD.MOV.U32 R78, RZ, RZ, RZ ;  /* 0x000000ffff4e7224 */ /* 0x000fc400078e00ff */
[----:B------:R-:W-:-:S06]  /*1430*/  IMAD.MOV.U32 R80, RZ, RZ, RZ ;  /* 0x000000ffff507224 */ /* 0x000fcc00078e00ff */
[----:B------:R-:W-:Y:S05]  /*1440*/  @!P1 BRA `(.L_x_1527) ;  /* 0x000000c000949947 */ /* 0x000fea0003800000 */
[----:B------:R-:W-:Y:S01]  /*1450*/  VIADD R0, R2, 0xffffff80 ;  /* 0xffffff8002007836 */ /* 0x000fe20000000000 */
[----:B------:R-:W-:-:S04]  /*1460*/  UIADD3 UR6, UR47, 0x24300, URZ ;  /* 0x000243002f067890 */ /* 0x000fc8000fffe03f */
[----:B------:R-:W-:Y:S01]  /*1470*/  SHF.R.S32.HI R3, RZ, 0x1f, R0 ;  /* 0x0000001fff037819 */ /* 0x000fe20000011400 */
[----:B------:R-:W-:-:S03]  /*1480*/  ULOP3.LUT UP0, URZ, UR6, 0x9f, URZ, 0xc0, !UPT ;  /* 0x0000009f063f7892 */ /* 0x000fc6000f80c03f */
[----:B------:R-:W-:-:S03]  /*1490*/  LEA.HI R3, R3, R0, RZ, 0x7 ;  /* 0x0000000003037211 */ /* 0x000fc600078f38ff */
[----:B------:R-:W-:Y:S02]  /*14a0*/  PLOP3.LUT P0, PT, PT, PT, UP0, 0x80, 0x0 ;  /* 0x000000000000781c */ /* 0x000fe40003f0f008 */
[----:B------:R-:W-:-:S06]  /*14b0*/  SHF.R.S32.HI R3, RZ, 0x7, R3 ;  /* 0x00000007ff037819 */ /* 0x000fcc0000011403 */
[----:B------:R-:W1:Y:S02]  /*14c0*/  SHFL.IDX PT, R3, R3, RZ, 0x1f ;  /* 0x00001fff03037589 */ /* 0x000e6400000e0000 */
[----:B-1----:R-:W-:-:S13]  /*14d0*/  R2UR UR7, R3 ;  /* 0x00000000030772ca */ /* 0x002fda00000e0000 */
[----:B------:R-:W-:Y:S02]  /*14e0*/  UIMAD.WIDE UR4, UR7, 0x55555556, URZ ;  /* 0x55555556070478a5 */ /* 0x000fe4000f8e023f */
[----:B------:R-:W-:Y:S02]  /*14f0*/  IMAD.U32 R146, RZ, RZ, UR7 ;  /* 0x00000007ff927e24 */ /* 0x000fe4000f8e00ff */
        /* <DEDUP_REMOVED lines=8> */
[----:B------:R-:W-:-:S04]  /*1580*/  ULOP3.LUT UR36, UR4, 0x3fff, URZ, 0xc0, !UPT ;  /* 0x00003fff04247892 */ /* 0x000fc8000f8ec03f */
[----:B------:R-:W-:Y:S01]  /*1590*/  IMAD.U32 R145, RZ, RZ, UR5 ;  /* 0x00000005ff917e24 */ /* 0x000fe2000f8e00ff */
[----:B------:R-:W-:Y:S07]  /*15a0*/  @!P0 BRA `(.L_x_1528) ;  /* 0x0000000000408947 */ /* 0x000fee0003800000 */
        /* <DEDUP_REMOVED lines=16> */
.L_x_1528:
[----:B------:R-:W-:Y:S02]  /*16b0*/  LEA.HI R0, R18, R18, RZ, 0x1 ;  /* 0x0000001212007211 */ /* 0x000fe400078f08ff */
[----:B------:R-:W-:Y:S02]  /*16c0*/  ISETP.NE.AND P0, PT, R144, 0x3, PT ;  /* 0x000000039000780c */ /* 0x000fe40003f05270 */
[----:B------:R-:W-:-:S05]  /*16d0*/  LOP3.LUT R3, R0, 0xfffffffe, RZ, 0xc0, !PT ;  /* 0xfffffffe00037812 */ /* 0x000fca00078ec0ff */
[----:B------:R-:W-:-:S05]  /*16e0*/  IMAD.IADD R0, R18, 0x1, -R3 ;  /* 0x0000000112007824 */ /* 0x000fca00078e0a03 */
[----:B------:R-:W-:-:S04]  /*16f0*/  SHF.L.U32 R0, R0, 0x1f, RZ ;  /* 0x0000001f00007819 */ /* 0x000fc800000006ff */
[----:B------:R-:W1:Y:S02]  /*1700*/  SYNCS.PHASECHK.TRANS64.TRYWAIT P1, [UR47+0x31c00], R0 ;  /* 0x031c0000ff0075a7 */ /* 0x000e64000802016f */
[----:B-1----:R-:W-:Y:S05]  /*1710*/  @!P1 BRA `(.L_x_1529) ;  /* 0x000000fc00d89947 */ /* 0x002fea0003800000 */
.L_x_1626:
[----:B------:R-:W-:Y:S05]  /*1720*/  @!P0 BRA `(.L_x_1530) ;  /* 0x0000000000048947 */ /* 0x000fea0003800000 */
[----:B------:R-:W-:Y:S01]  /*1730*/  BPT.TRAP 0x1 ;  /* 0x000000040000795c */ /* 0x000fe20000300000 */
.L_x_1530:
[----:B------:R-:W-:Y:S01]  /*1740*/  R2UR UR4, R148 ;  /* 0x00000000940472ca */ /* 0x000fe200000e0000 */
[----:B-1----:R-:W-:-:S05]  /*1750*/  IMAD.U32 R3, RZ, RZ, UR46 ;  /* 0x0000002eff037e24 */ /* 0x002fca000f8e00ff */
[----:B------:R-:W-:-:S07]  /*1760*/  LEA R3, R3, UR47, 0x3 ;  /* 0x0000002f03037c11 */ /* 0x000fce000f8e18ff */
[----:B------:R-:W-:-:S05]  /*1770*/  IMAD.U32 R0, RZ, RZ, UR4 ;  /* 0x00000004ff007e24 */ /* 0x000fca000f8e00ff */
[----:B------:R-:W-:-:S04]  /*1780*/  SHF.L.U32 R0, R0, 0x1f, RZ ;  /* 0x0000001f00007819 */ /* 0x000fc800000006ff */
[----:B------:R1:W2:Y:S01]  /*1790*/  SYNCS.PHASECHK.TRANS64.TRYWAIT P2, [R3+URZ+0x31c30], R0 ;  /* 0x031c3000030075a7 */ /* 0x0002a2000804017f */
[----:B------:R-:W-:Y:S05]  /*17a0*/  @!P0 BRA `(.L_x_1531) ;  /* 0x0000000000048947 */ /* 0x000fea0003800000 */
[----:B------:R-:W-:Y:S01]  /*17b0*/  BPT.TRAP 0x1 ;  /* 0x000000040000795c */ /* 0x000fe20000300000 */
.L_x_1531:
[----:B------:R-:W-:Y:S01]  /*17c0*/  LOP3.LUT P1, RZ, R2, 0x7f, RZ, 0xc0, !PT ;  /* 0x0000007f02ff7812 */ /* 0x000fe2000782c0ff */
[----:B------:R-:W-:Y:S01]  /*17d0*/  IMAD.MOV.U32 R71, RZ, RZ, RZ ;  /* 0x000000ffff477224 */ /* 0x000fe200078e00ff */
[----:B--2---:R-:W-:Y:S11]  /*17e0*/  @P2 BRA `(.L_x_1532) ;  /* 0x0000000000082947 */ /* 0x004ff60003800000 */
[----:B------:R-:W2:Y:S02]  /*17f0*/  SYNCS.PHASECHK.TRANS64.TRYWAIT P2, [R3+URZ+0x31c30], R0 ;  /* 0x031c3000030075a7 */ /* 0x000ea4000804017f */
[----:B--2---:R-:W-:Y:S05]  /*1800*/  @!P2 BRA `(.L_x_1533) ;  /* 0x000000fc00b4a947 */ /* 0x004fea0003800000 */
.L_x_1532:
[----:B------:R-:W-:Y:S05]  /*1810*/  WARPSYNC.ALL ;  /* 0x0000000000007948 */ /* 0x000fea0003800000 */
[----:B------:R-:W-:Y:S01]  /*1820*/  UIADD3 UR4, UR47, 0x16a00, URZ ;  /* 0x00016a002f047890 */ /* 0x000fe2000fffe03f */
[----:B------:R-:W-:Y:S01]  /*1830*/  WARPGROUP.ARRIVE ;  /* 0x00000000000079c5 */ /* 0x000fe20000000000 */
[----:B------:R-:W-:Y:S01]  /*1840*/  UMOV UR5, 0x80000020 ;  /* 0x8000002000057882 */ /* 0x000fe20000000000 */
[----:B------:R-:W-:Y:S01]  /*1850*/  UMOV UR7, 0x80000020 ;  /* 0x8000002000077882 */ /* 0x000fe20000000000 */
[----:B------:R-:W-:Y:S01]  /*1860*/  USHF.R.U32.HI UR4, URZ, 0x4, UR4 ;  /* 0x000000043f047899 */ /* 0x000fe20008011604 */
[----:B------:R-:W3:Y:S01]  /*1870*/  LDC R4, c[0x0][0x288] ;  /* 0x0000a200ff047b82 */ /* 0x000ee20000000800 */
[----:B------:R-:W-:Y:S01]  /*1880*/  UMOV UR9, UR5 ;  /* 0x0000000500097c82 */ /* 0x000fe20008000000 */
[----:B------:R-:W-:Y:S01]  /*1890*/  UMOV UR11, 0x80000020 ;  /* 0x80000020000b7882 */ /* 0x000fe20000000000 */
[----:B------:R-:W-:Y:S01]  /*18a0*/  ULOP3.LUT UR4, UR4, 0x3fff, URZ, 0xc0, !UPT ;  /* 0x00003fff04047892 */ /* 0x000fe2000f8ec03f */
[----:B------:R-:W-:Y:S01]  /*18b0*/  IMAD R5, R64, -0x90, R65 ;  /* 0xffffff7040057824 */ /* 0x000fe200078e0241 */
[----:B------:R-:W-:Y:S01]  /*18c0*/  UMOV UR13, UR5 ;  /* 0x00000005000d7c82 */ /* 0x000fe20008000000 */
[----:B------:R-:W-:Y:S01]  /*18d0*/  UMOV UR15, 0x80000020 ;  /* 0x80000020000f7882 */ /* 0x000fe20000000000 */
[----:B------:R-:W-:Y:S01]  /*18e0*/  ULOP3.LUT UR40, UR4, 0x10000, URZ, 0xfc, !UPT ;  /* 0x0001000004287892 */ /* 0x000fe2000f8efc3f */
[----:B------:R-:W-:Y:S01]  /*18f0*/  VIADD R12, R5, 0x90 ;  /* 0x00000090050c7836 */ /* 0x000fe20000000000 */
[----:B------:R-:W-:Y:S01]  /*1900*/  ULOP3.LUT UR4, UR36, 0x10000, URZ, 0xfc, !UPT ;  /* 0x0001000024047892 */ /* 0x000fe2000f8efc3f */
[----:B------:R-:W-:Y:S01]  /*1910*/  VIADD R111, R23, UR42 ;  /* 0x0000002a176f7c36 */ /* 0x000fe20008000000 */
[----:B------:R-:W-:Y:S01]  /*1920*/  UIMAD UR6, UR46, 0x6c0, UR40 ;  /* 0x000006c02e0678a4 */ /* 0x000fe2000f8e0228 */
[----:B------:R-:W-:Y:S01]  /*1930*/  IMAD R12, R19, -0x2, R12 ;  /* 0xfffffffe130c7824 */ /* 0x000fe200078e020c */
[----:B------:R-:W-:Y:S01]  /*1940*/  UMOV UR17, UR5 ;  /* 0x0000000500117c82 */ /* 0x000fe20008000000 */
[----:B------:R-:W-:Y:S01]  /*1950*/  UMOV UR19, 0x80000020 ;  /* 0x8000002000137882 */ /* 0x000fe20000000000 */
[----:B------:R-:W-:Y:S01]  /*1960*/  UIADD3 UR10, UR6, 0x40, URZ ;  /* 0x00000040060a7890 */ /* 0x000fe2000fffe03f */
[----:B------:R-:W-:Y:S01]  /*1970*/  UMOV UR8, UR4 ;  /* 0x0000000400087c82 */ /* 0x000fe20008000000 */
[----:B------:R-:W-:-:S03]  /*1980*/  UIADD3 UR14, UR6, 0xc0, URZ ;  /* 0x000000c0060e7890 */ /* 0x000fc6000fffe03f */
[----:B------:R-:W-:Y:S01]  /*1990*/  HGMMA.64x16x16.F32 R96, gdesc[UR4], RZ, !UPT, gsb0 ;  /* 0x00200000046079f0 */ /* 0x000fe2000c0008ff */
[----:B------:R-:W-:Y:S01]  /*19a0*/  UMOV UR12, UR4 ;  /* 0x00000004000c7c82 */ /* 0x000fe20008000000 */
[----:B------:R-:W-:Y:S01]  /*19b0*/  UIADD3 UR18, UR6, 0x100, URZ ;  /* 0x0000010006127890 */ /* 0x000fe2000fffe03f */
[----:B------:R-:W-:Y:S01]  /*19c0*/  UMOV UR16, UR4 ;  /* 0x0000000400107c82 */ /* 0x000fe20008000000 */
[----:B------:R-:W-:Y:S01]  /*19d0*/  UIADD3 UR22, UR6, 0x140, URZ ;  /* 0x0000014006167890 */ /* 0x000fe2000fffe03f */
[----:B---3--:R-:W-:Y:S01]  /*19e0*/  IADD3 R14, -R4, 0x91, R5 ;  /* 0x00000091040e7810 */ /* 0x008fe20007ffe105 */
[----:B------:R-:W-:Y:S01]  /*19f0*/  UMOV UR20, UR4 ;  /* 0x0000000400147c82 */ /* 0x000fe20008000000 */
[----:B------:R-:W-:Y:S01]  /*1a00*/  UMOV UR21, UR5 ;  /* 0x0000000500157c82 */ /* 0x000fe20008000000 */
[----:B------:R-:W-:Y:S01]  /*1a10*/  UMOV UR23, 0x80000020 ;  /* 0x8000002000177882 */ /* 0x000fe20000000000 */
[----:B------:R-:W-:Y:S01]  /*1a20*/  UIADD3 UR26, UR6, 0x180, URZ ;  /* 0x00000180061a7890 */ /* 0x000fe2000fffe03f */
[----:B------:R-:W-:Y:S01]  /*1a30*/  IMAD R14, R19, -0x2, R14 ;  /* 0xfffffffe130e7824 */ /* 0x000fe200078e020e */
[----:B------:R-:W-:Y:S01]  /*1a40*/  UMOV UR24, UR4 ;  /* 0x0000000400187c82 */ /* 0x000fe20008000000 */
[----:B------:R-:W-:Y:S01]  /*1a50*/  UMOV UR25, UR5 ;  /* 0x0000000500197c82 */ /* 0x000fe20008000000 */
[----:B------:R-:W-:Y:S01]  /*1a60*/  UMOV UR27, 0x80000020 ;  /* 0x80000020001b7882 */ /* 0x000fe20000000000 */
[----:B------:R-:W-:Y:S01]  /*1a70*/  UIADD3 UR30, UR6, 0x1c0, URZ ;  /* 0x000001c0061e7890 */ /* 0x000fe2000fffe03f */
[----:B------:R-:W-:Y:S01]  /*1a80*/  VIADDMNMX R5, R111, R14, R12, PT ;  /* 0x0000000e6f057246 */ /* 0x000fe2000380010c */
[----:B------:R-:W-:Y:S01]  /*1a90*/  UMOV UR28, UR4 ;  /* 0x00000004001c7c82 */ /* 0x000fe20008000000 */
[----:B------:R-:W-:Y:S01]  /*1aa0*/  UMOV UR29, UR5 ;  /* 0x00000005001d7c82 */ /* 0x000fe20008000000 */
[----:B------:R-:W-:Y:S01]  /*1ab0*/  UMOV UR31, 0x80000020 ;  /* 0x80000020001f7882 */ /* 0x000fe20000000000 */
[----:B------:R-:W-:Y:S01]  /*1ac0*/  UIADD3 UR7, UR4, 0x2, URZ ;  /* 0x0000000204077890 */ /* 0x000fe2000fffe03f */
[C---:B------:R-:W-:Y:S01]  /*1ad0*/  ISETP.GT.AND P2, PT, R5.reuse, RZ, PT ;  /* 0x000000ff0500720c */ /* 0x040fe20003f44270 */
[----:B------:R-:W-:Y:S01]  /*1ae0*/  UIADD3 UR34, UR6, 0x400, URZ ;  /* 0x0000040006227890 */ /* 0x000fe2000fffe03f */
[C---:B------:R-:W-:Y:S01]  /*1af0*/  ISETP.GT.AND P3, PT, R5.reuse, 0x1, PT ;  /* 0x000000010500780c */ /* 0x040fe20003f64270 */
[----:B------:R-:W-:Y:S01]  /*1b00*/  UMOV UR35, 0x80000020 ;  /* 0x8000002000237882 */ /* 0x000fe20000000000 */
[----:B------:R-:W-:Y:S01]  /*1b10*/  UIADD3 UR38, UR6, 0x2c2, URZ ;  /* 0x000002c206267890 */ /* 0x000fe2000fffe03f */
[----:B------:R-:W-:Y:S01]  /*1b20*/  ISETP.GT.AND P4, PT, R5, 0x8, PT ;  /* 0x000000080500780c */ /* 0x000fe20003f84270 */
[----:B------:R-:W-:Y:S01]  /*1b30*/  UMOV UR39, 0x80000020 ;  /* 0x8000002000277882 */ /* 0x000fe20000000000 */
[----:B------:R-:W-:Y:S01]  /*1b40*/  UIADD3 UR50, UR6, 0x500, URZ ;  /* 0x0000050006327890 */ /* 0x000fe2000fffe03f */
[----:B------:R-:W-:Y:S01]  /*1b50*/  IADD3 R111, R14, 0x8, R111 ;  /* 0x000000080e6f7810 */ /* 0x000fe20007ffe06f */
[----:B------:R-:W-:Y:S01]  /*1b60*/  UMOV UR51, 0x80000020 ;  /* 0x8000002000337882 */ /* 0x000fe20000000000 */
[----:B------:R-:W-:-:S05]  /*1b70*/  IADD3 R65, -R4, UR42, R65 ;  /* 0x0000002a04417c10 */ /* 0x000fca000fffe141 */
[----:B------:R-:W-:Y:S01]  /*1b80*/  IMAD.HI R65, R65, 0x38e38e39, RZ ;  /* 0x38e38e3941417827 */ /* 0x000fe200078e02ff */
        /* <DEDUP_REMOVED lines=17> */
[----:B------:R-:W-:Y:S02]  /*1ca0*/  UIADD3 UR12, UR6, 0x2, URZ ;  /* 0x00000002060c7890 */ /* 0x000fe4000fffe03f */
[----:B------:R-:W-:Y:S01]  /*1cb0*/  UIADD3 UR14, UR6, 0xc2, URZ ;  /* 0x000000c2060e7890 */ /* 0x000fe2000fffe03f */
[----:B------:R-:W-:Y:S01]  /*1cc0*/  UMOV UR15, 0x80000020 ;  /* 0x80000020000f7882 */ /* 0x000fe20000000000 */
[----:B------:R-:W-:Y:S02]  /*1cd0*/  WARPGROUP.DEPBAR.LE gsb0, 0x0 ;  /* 0x00008000000079c5 */ /* 0x000fe40000010000 */
        /* <DEDUP_REMOVED lines=22> */
[----:B------:R-:W-:Y:S01]  /*1e40*/  UMOV UR8, UR7 ;  /* 0x0000000700087c82 */ /* 0x000fe20008000000 */
[----:B------:R-:W-:Y:S01]  /*1e50*/  UMOV UR9, 0x80000020 ;  /* 0x8000002000097882 */ /* 0x000fe20000000000 */
[----:B------:R-:W-:Y:S01]  /*1e60*/  UMOV UR10, UR12 ;  /* 0x0000000c000a7c82 */ /* 0x000fe20008000000 */
[----:B------:R-:W-:Y:S01]  /*1e70*/  UMOV UR11, 0x80000020 ;  /* 0x80000020000b7882 */ /* 0x000fe20000000000 */
[----:B------:R-:W-:Y:S01]  /*1e80*/  UMOV UR12, UR8 ;  /* 0x00000008000c7c82 */ /* 0x000fe20008000000 */
        /* <DEDUP_REMOVED lines=9> */
[----:B------:R-:W-:Y:S01]  /*1f20*/  UIADD3 UR7, UR4, 0x300, URZ ;  /* 0x0000030004077890 */ /* 0x000fe2000fffe03f */
[----:B------:R-:W-:-:S02]  /*1f30*/  WARPGROUP.DEPBAR.LE gsb0, 0x0 ;  /* 0x00008000000079c5 */ /* 0x000fc40000010000 */
        /* <DEDUP_REMOVED lines=19> */
[----:B------:R-:W-:Y:S01]  /*2070*/  UMOV UR13, 0x80000020 ;  /* 0x80000020000d7882 */ /* 0x000fe20000000000 */
[----:B------:R-:W-:Y:S01]  /*2080*/  UMOV UR15, 0x80000020 ;  /* 0x80000020000f7882 */ /* 0x000fe20000000000 */
[----:B------:R-:W-:Y:S01]  /*2090*/  UMOV UR32, UR12 ;  /* 0x0000000c00207c82 */ /* 0x000fe20008000000 */
[----:B------:R-:W-:Y:S01]  /*20a0*/  UMOV UR33, UR13 ;  /* 0x0000000d00217c82 */ /* 0x000fe20008000000 */
[----:B------:R-:W-:Y:S01]  /*20b0*/  UIADD3 UR7, UR4, 0x302, URZ ;  /* 0x0000030204077890 */ /* 0x000fe2000fffe03f */
        /* <DEDUP_REMOVED lines=189> */
[----:B------:R-:W-:Y:S01]  /*2c90*/  ISETP.GT.AND P2, PT, R5, 0x9, PT ;  /* 0x000000090500780c */ /* 0x000fe20003f44270 */
[----:B------:R-:W-:Y:S01]  /*2ca0*/  HGMMA.64x16x16.F32 R88, gdesc[UR24], R88, gsb0 ;  /* 0x00200000185879f0 */ /* 0x000fe20008000858 */
[----:B------:R-:W-:Y:S01]  /*2cb0*/  UIADD3 UR26, UR6, 0x502, URZ ;  /* 0x00000502061a7890 */ /* 0x000fe2000fffe03f */
[----:B------:R-:W-:Y:S01]  /*2cc0*/  FSEL R129, R100, -INF , P4 ;  /* 0xff80000064817808 */ /* 0x000fe20002000000 */
[----:B------:R-:W-:Y:S01]  /*2cd0*/  UMOV UR27, 0x80000020 ;  /* 0x80000020001b7882 */ /* 0x000fe20000000000 */
[----:B-12---:R-:W-:-:S02]  /*2ce0*/  FMNMX.FTZ R0, R125, R131, !PT ;  /* 0x000000837d007209 */ /* 0x006fc40007810000 */
[----:B------:R-:W-:Y:S02]  /*2cf0*/  ISETP.GT.AND P3, PT, R5, 0x10, PT ;  /* 0x000000100500780c */ /* 0x000fe40003f64270 */
[----:B------:R-:W-:Y:S02]  /*2d00*/  FSEL R101, R101, -INF , P2 ;  /* 0xff80000065657808 */ /* 0x000fe40001000000 */
[----:B------:R-:W-:Y:S02]  /*2d10*/  FMNMX.FTZ R0, R129, R0, !PT ;  /* 0x0000000081007209 */ /* 0x000fe40007810000 */
[----:B------:R-:W-:Y:S02]  /*2d20*/  ISETP.GT.AND P2, PT, R5, 0x11, PT ;  /* 0x000000110500780c */ /* 0x000fe40003f44270 */
[----:B------:R-:W-:Y:S02]  /*2d30*/  FMNMX.FTZ R0, R101, R0, !PT ;  /* 0x0000000065007209 */ /* 0x000fe40007810000 */
[----:B------:R-:W-:Y:S01]  /*2d40*/  ISETP.GT.AND P4, PT, R5, 0x20, PT ;  /* 0x000000200500780c */ /* 0x000fe20003f84270 */
[----:B------:R-:W-:-:S02]  /*2d50*/  WARPGROUP.DEPBAR.LE gsb0, 0x0 ;  /* 0x00008000000079c5 */ /* 0x000fc40000010000 */
[----:B------:R-:W-:Y:S01]  /*2d60*/  WARPGROUP.ARRIVE ;  /* 0x00000000000079c5 */ /* 0x000fe20000000000 */
[----:B------:R-:W-:Y:S02]  /*2d70*/  FSEL R97, R88, -INF , P3 ;  /* 0xff80000058617808 */ /* 0x000fe40001800000 */
[----:B------:R-:W-:Y:S02]  /*2d80*/  ISETP.GT.AND P3, PT, R5, 0x18, PT ;  /* 0x000000180500780c */ /* 0x000fe40003f64270 */
[----:B------:R-:W-:Y:S01]  /*2d90*/  FSEL R89, R89, -INF , P2 ;  /* 0xff80000059597808 */ /* 0x000fe20001000000 */
[----:B------:R-:W-:Y:S01]  /*2da0*/  HGMMA.64x16x16.F32 R80, gdesc[UR24], R80, gsb0 ;  /* 0x00200000185079f0 */ /* 0x000fe20008000850 */
[----:B------:R-:W-:Y:S01]  /*2db0*/  UIADD3 UR26, UR6, 0x542, URZ ;  /* 0x00000542061a7890 */ /* 0x000fe2000fffe03f */
[----:B------:R-:W-:Y:S01]  /*2dc0*/  FMNMX.FTZ R0, R97, R0, !PT ;  /* 0x0000000061007209 */ /* 0x000fe20007810000 */
[----:B------:R-:W-:Y:S01]  /*2dd0*/  UMOV UR27, 0x80000020 ;  /* 0x80000020001b7882 */ /* 0x000fe20000000000 */
[----:B------:R-:W-:-:S02]  /*2de0*/  ISETP.GT.AND P2, PT, R5, 0x19, PT ;  /* 0x000000190500780c */ /* 0x000fc40003f44270 */
[----:B------:R-:W-:Y:S02]  /*2df0*/  FSEL R109, R92, -INF , P3 ;  /* 0xff8000005c6d7808 */ /* 0x000fe40001800000 */
[----:B------:R-:W-:Y:S02]  /*2e00*/  FMNMX.FTZ R0, R89, R0, !PT ;  /* 0x0000000059007209 */ /* 0x000fe40007810000 */
[----:B------:R-:W-:Y:S02]  /*2e10*/  FSEL R117, R93, -INF , P2 ;  /* 0xff8000005d757808 */ /* 0x000fe40001000000 */
[----:B------:R-:W-:Y:S02]  /*2e20*/  FMNMX.FTZ R0, R109, R0, !PT ;  /* 0x000000006d007209 */ /* 0x000fe40007810000 */
[----:B------:R-:W-:Y:S02]  /*2e30*/  ISETP.GT.AND P2, PT, R5, 0x21, PT ;  /* 0x000000210500780c */ /* 0x000fe40003f44270 */
[----:B------:R-:W-:-:S02]  /*2e40*/  FMNMX.FTZ R0, R117, R0, !PT ;  /* 0x0000000075007209 */ /* 0x000fc40007810000 */
        /* <DEDUP_REMOVED lines=8> */
[----:B------:R-:W-:Y:S01]  /*2ed0*/  ISETP.GT.AND P2, PT, R5, 0x29, PT ;  /* 0x000000290500780c */ /* 0x000fe20003f44270 */
[----:B------:R-:W-:Y:S01]  /*2ee0*/  UMOV UR27, 0x80000020 ;  /* 0x80000020001b7882 */ /* 0x000fe20000000000 */
[----:B------:R-:W-:-:S02]  /*2ef0*/  FSEL R121, R84, -INF , P3 ;  /* 0xff80000054797808 */ /* 0x000fc40001800000 */
[----:B------:R-:W-:Y:S02]  /*2f00*/  FMNMX.FTZ R0, R127, R0, !PT ;  /* 0x000000007f007209 */ /* 0x000fe40007810000 */
[----:B------:R-:W-:Y:S02]  /*2f10*/  ISETP.GT.AND P4, PT, R5, 0x30, PT ;  /* 0x000000300500780c */ /* 0x000fe40003f84270 */
        /* <DEDUP_REMOVED lines=21> */
[----:B------:R-:W-:Y:S02]  /*3070*/  ISETP.GT.AND P3, PT, R5, 0x48, PT ;  /* 0x000000480500780c */ /* 0x000fe40003f64270 */
[----:B------:R-:W-:-:S04]  /*3080*/  SHF.R.U32.HI R72, RZ, 0x1f, R65 ;  /* 0x0000001fff487819 */ /* 0x000fc80000011641 */
[----:B------:R-:W-:Y:S01]  /*3090*/  LEA.HI.SX32 R72, R65, R72, 0x1b ;  /* 0x0000004841487211 */ /* 0x000fe200078fdaff */
[----:B------:R-:W-:-:S05]  /*30a0*/  VIADD R65, R64, 0xfffffffe ;  /* 0xfffffffe40417836 */ /* 0x000fca0000000000 */
[----:B------:R-:W-:Y:S01]  /*30b0*/  R2UR UR45, R65 ;  /* 0x00000000412d72ca */ /* 0x000fe200000e0000 */
        /* <DEDUP_REMOVED lines=32> */
[----:B------:R-:W-:Y:S01]  /*32c0*/  FMNMX.FTZ R0, R53, R0, !PT ;  /* 0x0000000035007209 */ /* 0x000fe20007810000 */
        /* <DEDUP_REMOVED lines=9> */
[----:B------:R-:W-:Y:S01]  /*3360*/  ISETP.GT.AND P2, PT, R5, 0x69, PT ;  /* 0x000000690500780c */ /* 0x000fe20003f44270 */
[----:B------:R-:W-:Y:S01]  /*3370*/  ULDC UR6, c[0x0][0x988] ;  /* 0x0002620000067ab9 */ /* 0x000fe20000000800 */
[----:B------:R-:W-:-:S02]  /*3380*/  FSEL R21, R44, -INF , P3 ;  /* 0xff8000002c157808 */ /* 0x000fc40001800000 */
[----:B------:R-:W-:Y:S02]  /*3390*/  FMNMX.FTZ R0, R41, R0, !PT ;  /* 0x0000000029007209 */ /* 0x000fe40007810000 */
[----:B------:R-:W-:Y:S02]  /*33a0*/  ISETP.GT.AND P3, PT, R5, 0x70, PT ;  /* 0x000000700500780c */ /* 0x000fe40003f64270 */
[----:B------:R-:W-:Y:S02]  /*33b0*/  FSEL R45, R45, -INF , P2 ;  /* 0xff8000002d2d7808 */ /* 0x000fe40001000000 */
[----:B------:R-:W-:Y:S02]  /*33c0*/  FMNMX.FTZ R0, R21, R0, !PT ;  /* 0x0000000015007209 */ /* 0x000fe40007810000 */
[----:B------:R-:W-:Y:S02]  /*33d0*/  ISETP.GT.AND P2, PT, R5, 0x71, PT ;  /* 0x000000710500780c */ /* 0x000fe40003f44270 */
[----:B------:R-:W-:-:S02]  /*33e0*/  FMNMX.FTZ R0, R45, R0, !PT ;  /* 0x000000002d007209 */ /* 0x000fc40007810000 */
[----:B------:R-:W-:-:S04]  /*33f0*/  VIMNMX R40, R12, R111, PT ;  /* 0x0000006f0c287248 */ /* 0x000fc80003fe0100 */
[----:B------:R-:W-:Y:S01]  /*3400*/  ISETP.GT.AND P4, PT, R40, 0x8, PT ;  /* 0x000000082800780c */ /* 0x000fe20003f84270 */
[----:B------:R-:W-:Y:S02]  /*3410*/  WARPGROUP.DEPBAR.LE gsb0, 0x0 ;  /* 0x00008000000079c5 */ /* 0x000fe40000010000 */
[----:B------:R-:W-:Y:S01]  /*3420*/  WARPGROUP.ARRIVE ;  /* 0x00000000000079c5 */ /* 0x000fe20000000000 */
[----:B------:R-:W-:Y:S02]  /*3430*/  FSEL R67, R32, -INF , P3 ;  /* 0xff80000020437808 */ /* 0x000fe40001800000 */
[----:B------:R-:W-:Y:S02]  /*3440*/  ISETP.GT.AND P3, PT, R5, 0x78, PT ;  /* 0x000000780500780c */ /* 0x000fe40003f64270 */
[----:B------:R-:W-:Y:S01]  /*3450*/  FSEL R33, R33, -INF , P2 ;  /* 0xff80000021217808 */ /* 0x000fe20001000000 */
[----:B------:R-:W-:Y:S01]  /*3460*/  HGMMA.64x16x16.F32 R24, gdesc[UR24], R24, gsb0 ;  /* 0x00200000181879f0 */ /* 0x000fe20008000818 */
[----:B------:R-:W-:-:S02]  /*3470*/  FMNMX.FTZ R0, R67, R0, !PT ;  /* 0x0000000043007209 */ /* 0x000fc40007810000 */
[----:B------:R-:W-:Y:S02]  /*3480*/  ISETP.GT.AND P2, PT, R5, 0x79, PT ;  /* 0x000000790500780c */ /* 0x000fe40003f44270 */
[----:B------:R-:W-:Y:S02]  /*3490*/  FSEL R69, R36, -INF , P3 ;  /* 0xff80000024457808 */ /* 0x000fe40001800000 */
[----:B------:R-:W-:Y:S02]  /*34a0*/  FMNMX.FTZ R0, R33, R0, !PT ;  /* 0x0000000021007209 */ /* 0x000fe40007810000 */
[----:B------:R-:W-:Y:S02]  /*34b0*/  ISETP.GT.AND P3, PT, R5, 0x80, PT ;  /* 0x000000800500780c */ /* 0x000fe40003f64270 */
[----:B------:R-:W-:Y:S02]  /*34c0*/  FSEL R37, R37, -INF , P2 ;  /* 0xff80000025257808 */ /* 0x000fe40001000000 */
[----:B------:R-:W-:-:S02]  /*34d0*/  FMNMX.FTZ R0, R69, R0, !PT ;  /* 0x0000000045007209 */ /* 0x000fc40007810000 */
[----:B------:R-:W-:Y:S02]  /*34e0*/  ISETP.GT.AND P2, PT, R5, 0x81, PT ;  /* 0x000000810500780c */ /* 0x000fe40003f44270 */
[----:B------:R-:W-:Y:S01]  /*34f0*/  FMNMX.FTZ R0, R37, R0, !PT ;  /* 0x0000000025007209 */ /* 0x000fe20007810000 */
[----:B------:R-:W-:Y:S02]  /*3500*/  WARPGROUP.DEPBAR.LE gsb0, 0x0 ;  /* 0x00008000000079c5 */ /* 0x000fe40000010000 */
[----:B------:R-:W-:Y:S02]  /*3510*/  FSEL R73, R24, -INF , P3 ;  /* 0xff80000018497808 */ /* 0x000fe40001800000 */
[----:B------:R-:W-:Y:S02]  /*3520*/  ISETP.GT.AND P3, PT, R5, 0x88, PT ;  /* 0x000000880500780c */ /* 0x000fe40003f64270 */
[----:B------:R-:W-:Y:S02]  /*3530*/  FSEL R77, R25, -INF , P2 ;  /* 0xff800000194d7808 */ /* 0x000fe40001000000 */
[----:B------:R-:W-:-:S02]  /*3540*/  FMNMX.FTZ R0, R73, R0, !PT ;  /* 0x0000000049007209 */ /* 0x000fc40007810000 */
[----:B------:R-:W-:Y:S02]  /*3550*/  ISETP.GT.AND P2, PT, R5, 0x89, PT ;  /* 0x000000890500780c */ /* 0x000fe40003f44270 */
[----:B------:R-:W-:Y:S02]  /*3560*/  FSEL R25, R28, -INF , P3 ;  /* 0xff8000001c197808 */ /* 0x000fe40001800000 */
[----:B------:R-:W-:Y:S02]  /*3570*/  FMNMX.FTZ R0, R77, R0, !PT ;  /* 0x000000004d007209 */ /* 0x000fe40007810000 */
[----:B------:R-:W-:Y:S02]  /*3580*/  FSEL R29, R29, -INF , P2 ;  /* 0xff8000001d1d7808 */ /* 0x000fe40001000000 */
[----:B------:R-:W-:Y:S02]  /*3590*/  FMNMX.FTZ R0, R25, R0, !PT ;  /* 0x0000000019007209 */ /* 0x000fe40007810000 */
[----:B------:R-:W-:-:S02]  /*35a0*/  ISETP.GT.AND P3, PT, R40, 0x1, PT ;  /* 0x000000012800780c */ /* 0x000fc40003f64270 */
[----:B------:R-:W-:Y:S01]  /*35b0*/  FMNMX.FTZ R10, R29, R0, !PT ;  /* 0x000000001d0a7209 */ /* 0x000fe20007810000 */
[----:B------:R-:W-:Y:S01]  /*35c0*/  IMAD.U32 R0, RZ, RZ, UR6 ;  /* 0x00000006ff007e24 */ /* 0x000fe2000f8e00ff */
[----:B------:R-:W-:Y:S02]  /*35d0*/  FSEL R99, R99, -INF , P3 ;  /* 0xff80000063637808 */ /* 0x000fe40001800000 */
[----:B------:R-:W-:Y:S01]  /*35e0*/  ISETP.GT.AND P3, PT, R40, 0x11, PT ;  /* 0x000000112800780c */ /* 0x000fe20003f64270 */
[----:B------:R-:W1:Y:S02]  /*35f0*/  SHFL.BFLY PT, R5, R10, 0x2, 0x1f ;  /* 0x0c401f000a057f89 */ /* 0x000e6400000e0000 */
[----:B-1----:R-:W-:-:S05]  /*3600*/  FMNMX.FTZ R20, R10, R5, !PT ;  /* 0x000000050a147209 */ /* 0x002fca0007810000 */
[----:B------:R-:W1:Y:S02]  /*3610*/  SHFL.BFLY PT, R5, R20, 0x1, 0x1f ;  /* 0x0c201f0014057f89 */ /* 0x000e6400000e0000 */
[----:B-1----:R-:W-:-:S04]  /*3620*/  FMNMX.FTZ R5, R20, R5, !PT ;  /* 0x0000000514057209 */ /* 0x002fc80007810000 */
[C---:B------:R-:W-:Y:S01]  /*3630*/  FSETP.NEU.FTZ.AND P2, PT, R5.reuse, -INF , PT ;  /* 0xff8000000500780b */ /* 0x040fe20003f5d000 */
[----:B------:R-:W-:-:S05]  /*3640*/  FMUL.FTZ R6, R5, R0 ;  /* 0x0000000005067220 */ /* 0x000fca0000410000 */
[----:B------:R-:W-:Y:S02]  /*3650*/  FSEL R6, R6, RZ, P2 ;  /* 0x000000ff06067208 */ /* 0x000fe40001000000 */
[----:B------:R-:W-:-:S03]  /*3660*/  ISETP.GT.AND P2, PT, R40, RZ, PT ;  /* 0x000000ff2800720c */ /* 0x000fc60003f44270 */
[-CC-:B------:R-:W-:Y:S01]  /*3670*/  FFMA.FTZ R12, R97, R0.reuse, -R6.reuse ;  /* 0x00000000610c7223 */ /* 0x180fe20000010806 */
[----:B------:R-:W-:Y:S01]  /*3680*/  FSEL R93, R98, -INF , P2 ;  /* 0xff800000625d7808 */ /* 0x000fe20001000000 */
[-CC-:B------:R-:W-:Y:S01]  /*3690*/  FFMA.FTZ R85, R101, R0.reuse, -R6.reuse ;  /* 0x0000000065557223 */ /* 0x180fe20000010806 */
[----:B------:R-:W-:Y:S01]  /*36a0*/  ISETP.GT.AND P2, PT, R40, 0x9, PT ;  /* 0x000000092800780c */ /* 0x000fe20003f44270 */
[-CC-:B------:R-:W-:Y:S01]  /*36b0*/  FFMA.FTZ R24, R109, R0.reuse, -R6.reuse ;  /* 0x000000006d187223 */ /* 0x180fe20000010806 */
[----:B------:R-:W-:Y:S01]  /*36c0*/  FSEL R97, R102, -INF , P4 ;  /* 0xff80000066617808 */ /* 0x000fe20002000000 */
[-CC-:B------:R-:W-:Y:S01]  /*36d0*/  FFMA.FTZ R28, R123, R0.reuse, -R6.reuse ;  /* 0x000000007b1c7223 */ /* 0x180fe20000010806 */
[----:B------:R-:W-:Y:S01]  /*36e0*/  FMNMX.FTZ R14, R93, R99, !PT ;  /* 0x000000635d0e7209 */ /* 0x000fe20007810000 */
[-CC-:B------:R-:W-:Y:S01]  /*36f0*/  FFMA.FTZ R8, R125, R0.reuse, -R6.reuse ;  /* 0x000000007d087223 */ /* 0x180fe20000010806 */
[----:B------:R-:W-:Y:S01]  /*3700*/  FSEL R103, R103, -INF , P2 ;  /* 0xff80000067677808 */ /* 0x000fe20001000000 */
[-CC-:B------:R-:W-:Y:S01]  /*3710*/  FFMA.FTZ R32, R121, R0.reuse, -R6.reuse ;  /* 0x0000000079207223 */ /* 0x180fe20000010806 */
[----:B------:R-:W-:Y:S01]  /*3720*/  ISETP.GT.AND P2, PT, R40, 0x10, PT ;  /* 0x000000102800780c */ /* 0x000fe20003f44270 */
[--C-:B------:R-:W-:Y:S01]  /*3730*/  FFMA.FTZ R10, R129, R0, -R6.reuse ;  /* 0x00000000810a7223 */ /* 0x100fe20000010806 */
[----:B------:R-:W-:Y:S01]  /*3740*/  FMNMX.FTZ R14, R97, R14, !PT ;  /* 0x0000000e610e7209 */ /* 0x000fe20007810000 */
[-CC-:B------:R-:W-:Y:S01]  /*3750*/  FFMA.FTZ R36, R115, R0.reuse, -R6.reuse ;  /* 0x0000000073247223 */ /* 0x180fe20000010806 */
[----:B------:R-:W-:Y:S01]  /*3760*/  FSEL R101, R90, -INF , P2 ;  /* 0xff8000005a657808 */ /* 0x000fe20001000000 */
[--C-:B------:R-:W-:Y:S01]  /*3770*/  FFMA.FTZ R81, R131, R0, -R6.reuse ;  /* 0x0000000083517223 */ /* 0x100fe20000010806 */
[----:B------:R-:W-:Y:S01]  /*3780*/  FMNMX.FTZ R20, R103, R14, !PT ;  /* 0x0000000e67147209 */ /* 0x000fe20007810000 */
[-CC-:B------:R-:W-:Y:S01]  /*3790*/  FFMA.FTZ R44, R107, R0.reuse, -R6.reuse ;  /* 0x000000006b2c7223 */ /* 0x180fe20000010806 */
[C---:B------:R-:W-:Y:S01]  /*37a0*/  ISETP.GT.AND P2, PT, R40.reuse, 0x18, PT ;  /* 0x000000182800780c */ /* 0x040fe20003f44270 */
[----:B------:R1:W-:Y:S01]  /*37b0*/  MUFU.EX2 R14, R24 ;  /* 0x00000018000e7308 */ /* 0x0003e20000000800 */
[----:B------:R-:W-:Y:S01]  /*37c0*/  FSEL R109, R91, -INF , P3 ;  /* 0xff8000005b6d7808 */ /* 0x000fe20001800000 */
[--C-:B------:R-:W-:Y:S01]  /*37d0*/  FFMA.FTZ R91, R117, R0, -R6.reuse ;  /* 0x00000000755b7223 */ /* 0x100fe20000010806 */
[----:B------:R-:W-:Y:S01]  /*37e0*/  FMNMX.FTZ R20, R101, R20, !PT ;  /* 0x0000001465147209 */ /* 0x000fe20007810000 */
[-CC-:B------:R-:W-:Y:S01]  /*37f0*/  FFMA.FTZ R11, R11, R0.reuse, -R6.reuse ;  /* 0x000000000b0b7223 */ /* 0x180fe20000010806 */
[----:B------:R-:W-:Y:S01]  /*3800*/  ISETP.GT.AND P3, PT, R40, 0x19, PT ;  /* 0x000000192800780c */ /* 0x000fe20003f64270 */
[--C-:B------:R-:W-:Y:S01]  /*3810*/  FFMA.FTZ R48, R37, R0, -R6.reuse ;  /* 0x0000000025307223 */ /* 0x100fe20000010806 */
[----:B------:R-:W-:Y:S01]  /*3820*/  FSEL R111, R94, -INF , P2 ;  /* 0xff8000005e6f7808 */ /* 0x000fe20001000000 */
[----:B------:R-:W-:Y:S01]  /*3830*/  MUFU.EX2 R8, R8 ;  /* 0x0000000800087308 */ /* 0x000fe20000000800 */
[----:B------:R-:W-:Y:S01]  /*3840*/  FMNMX.FTZ R20, R109, R20, !PT ;  /* 0x000000146d147209 */ /* 0x000fe20007810000 */
[-CC-:B------:R-:W-:Y:S01]  /*3850*/  FFMA.FTZ R89, R89, R0.reuse, -R6.reuse ;  /* 0x0000000059597223 */ /* 0x180fe20000010806 */
[----:B------:R-:W-:Y:S01]  /*3860*/  FSEL R95, R95, -INF , P3 ;  /* 0xff8000005f5f7808 */ /* 0x000fe20001800000 */
[-CC-:B------:R-:W-:Y:S01]  /*3870*/  FFMA.FTZ R7, R7, R0.reuse, -R6.reuse ;  /* 0x0000000007077223 */ /* 0x180fe20000010806 */
[C---:B------:R-:W-:Y:S01]  /*3880*/  ISETP.GT.AND P2, PT, R40.reuse, 0x20, PT ;  /* 0x000000202800780c */ /* 0x040fe20003f44270 */
[--C-:B------:R-:W-:Y:S01]  /*3890*/  FFMA.FTZ R41, R41, R0, -R6.reuse ;  /* 0x0000000029297223 */ /* 0x100fe20000010806 */
[----:B------:R-:W-:Y:S01]  /*38a0*/  FMNMX.FTZ R20, R111, R20, !PT ;  /* 0x000000146f147209 */ /* 0x000fe20007810000 */
[----:B------:R-:W2:Y:S01]  /*38b0*/  MUFU.EX2 R81, R81 ;  /* 0x0000005100517308 */ /* 0x000ea20000000800 */
[----:B------:R-:W-:Y:S01]  /*38c0*/  ISETP.GT.AND P3, PT, R40, 0x21, PT ;  /* 0x000000212800780c */ /* 0x000fe20003f64270 */
[-CC-:B------:R-:W-:Y:S01]  /*38d0*/  FFMA.FTZ R21, R21, R0.reuse, -R6.reuse ;  /* 0x0000000015157223 */ /* 0x180fe20000010806 */
[----:B------:R-:W-:Y:S01]  /*38e0*/  FSEL R117, R82, -INF , P2 ;  /* 0xff80000052757808 */ /* 0x000fe20001000000 */
[--C-:B------:R-:W-:Y:S01]  /*38f0*/  FFMA.FTZ R37, R73, R0, -R6.reuse ;  /* 0x0000000049257223 */ /* 0x100fe20000010806 */
[----:B-1----:R-:W-:Y:S01]  /*3900*/  FMNMX.FTZ R24, R95, R20, !PT ;  /* 0x000000145f187209 */ /* 0x002fe20007810000 */
[-CC-:B------:R-:W-:Y:S01]  /*3910*/  FFMA.FTZ R52, R29, R0.reuse, -R6.reuse ;  /* 0x000000001d347223 */ /* 0x180fe20000010806 */
[----:B------:R-:W-:Y:S01]  /*3920*/  ISETP.GT.AND P2, PT, R40, 0x28, PT ;  /* 0x000000282800780c */ /* 0x000fe20003f44270 */
[----:B------:R1:W-:Y:S01]  /*3930*/  MUFU.EX2 R20, R28 ;  /* 0x0000001c00147308 */ /* 0x0003e20000000800 */
[----:B------:R-:W-:Y:S01]  /*3940*/  FSEL R123, R83, -INF , P3 ;  /* 0xff800000537b7808 */ /* 0x000fe20001800000 */
[----:B------:R-:W-:Y:S01]  /*3950*/  FFMA.FTZ R83, R127, R0, -R6 ;  /* 0x000000007f537223 */ /* 0x000fe20000010806 */
[----:B------:R-:W-:-:S02]  /*3960*/  FMNMX.FTZ R24, R117, R24, !PT ;  /* 0x0000001875187209 */ /* 0x000fc40007810000 */
[----:B------:R-:W-:Y:S02]  /*3970*/  ISETP.GT.AND P3, PT, R40, 0x29, PT ;  /* 0x000000292800780c */ /* 0x000fe40003f64270 */
[----:B------:R-:W-:Y:S01]  /*3980*/  FSEL R125, R86, -INF , P2 ;  /* 0xff800000567d7808 */ /* 0x000fe20001000000 */
[----:B------:R-:W3:Y:S01]  /*3990*/  MUFU.EX2 R10, R10 ;  /* 0x0000000a000a7308 */ /* 0x000ee20000000800 */
[----:B------:R-:W-:Y:S01]  /*39a0*/  FMNMX.FTZ R24, R123, R24, !PT ;  /* 0x000000187b187209 */ /* 0x000fe20007810000 */
[----:B--2---:R-:W-:Y:S01]  /*39b0*/  FADD.FTZ R73, R8, R81 ;  /* 0x0000005108497221 */ /* 0x004fe20000010000 */
[----:B------:R-:W-:Y:S02]  /*39c0*/  FSEL R87, R87, -INF , P3 ;  /* 0xff80000057577808 */ /* 0x000fe40001800000 */
[C---:B------:R-:W-:Y:S02]  /*39d0*/  ISETP.GT.AND P2, PT, R40.reuse, 0x30, PT ;  /* 0x000000302800780c */ /* 0x040fe40003f44270 */
[----:B------:R-:W-:Y:S01]  /*39e0*/  FMNMX.FTZ R24, R125, R24, !PT ;  /* 0x000000187d187209 */ /* 0x000fe20007810000 */
[----:B------:R-:W2:Y:S01]  /*39f0*/  MUFU.EX2 R85, R85 ;  /* 0x0000005500557308 */ /* 0x000ea20000000800 */
[----:B------:R-:W-:-:S02]  /*3a00*/  ISETP.GT.AND P3, PT, R40, 0x31, PT ;  /* 0x000000312800780c */ /* 0x000fc40003f64270 */
[----:B------:R-:W-:Y:S02]  /*3a10*/  FSEL R127, R74, -INF , P2 ;  /* 0xff8000004a7f7808 */ /* 0x000fe40001000000 */
[----:B-1----:R-:W-:Y:S02]  /*3a20*/  FMNMX.FTZ R28, R87, R24, !PT ;  /* 0x00000018571c7209 */ /* 0x002fe40007810000 */
[----:B------:R-:W-:Y:S01]  /*3a30*/  ISETP.GT.AND P2, PT, R40, 0x38, PT ;  /* 0x000000382800780c */ /* 0x000fe20003f44270 */
[----:B------:R1:W-:Y:S01]  /*3a40*/  MUFU.EX2 R24, R32 ;  /* 0x0000002000187308 */ /* 0x0003e20000000800 */
[----:B------:R-:W-:Y:S01]  /*3a50*/  FSEL R121, R75, -INF , P3 ;  /* 0xff8000004b797808 */ /* 0x000fe20001800000 */
[----:B------:R-:W-:Y:S01]  /*3a60*/  FFMA.FTZ R75, R119, R0, -R6 ;  /* 0x00000000774b7223 */ /* 0x000fe20000010806 */
[----:B------:R-:W-:Y:S01]  /*3a70*/  FMNMX.FTZ R28, R127, R28, !PT ;  /* 0x0000001c7f1c7209 */ /* 0x000fe20007810000 */
[----:B---3--:R-:W-:Y:S01]  /*3a80*/  FADD.FTZ R74, R10, R73 ;  /* 0x000000490a4a7221 */ /* 0x008fe20000010000 */
[----:B------:R-:W-:-:S02]  /*3a90*/  ISETP.GT.AND P3, PT, R40, 0x39, PT ;  /* 0x000000392800780c */ /* 0x000fc40003f64270 */
[----:B------:R-:W-:Y:S01]  /*3aa0*/  FSEL R129, R78, -INF , P2 ;  /* 0xff8000004e817808 */ /* 0x000fe20001000000 */
[----:B------:R-:W3:Y:S01]  /*3ab0*/  MUFU.EX2 R12, R12 ;  /* 0x0000000c000c7308 */ /* 0x000ee20000000800 */
[----:B------:R-:W-:Y:S02]  /*3ac0*/  FMNMX.FTZ R28, R121, R28, !PT ;  /* 0x0000001c791c7209 */ /* 0x000fe40007810000 */
[----:B------:R-:W-:Y:S02]  /*3ad0*/  FSEL R79, R79, -INF , P3 ;  /* 0xff8000004f4f7808 */ /* 0x000fe40001800000 */
[C---:B------:R-:W-:Y:S02]  /*3ae0*/  ISETP.GT.AND P2, PT, R40.reuse, 0x40, PT ;  /* 0x000000402800780c */ /* 0x040fe40003f44270 */
[----:B------:R-:W-:Y:S01]  /*3af0*/  FMNMX.FTZ R28, R129, R28, !PT ;  /* 0x0000001c811c7209 */ /* 0x000fe20007810000 */
[----:B------:R-:W4:Y:S01]  /*3b00*/  MUFU.EX2 R89, R89 ;  /* 0x0000005900597308 */ /* 0x000f220000000800 */
[----:B------:R-:W-:-:S02]  /*3b10*/  ISETP.GT.AND P3, PT, R40, 0x41, PT ;  /* 0x000000412800780c */ /* 0x000fc40003f64270 */
[----:B------:R-:W-:Y:S02]  /*3b20*/  FSEL R119, R58, -INF , P2 ;  /* 0xff8000003a777808 */ /* 0x000fe40001000000 */
[----:B-1----:R-:W-:Y:S02]  /*3b30*/  FMNMX.FTZ R32, R79, R28, !PT ;  /* 0x0000001c4f207209 */ /* 0x002fe40007810000 */
[C---:B------:R-:W-:Y:S01]  /*3b40*/  ISETP.GT.AND P2, PT, R40.reuse, 0x48, PT ;  /* 0x000000482800780c */ /* 0x040fe20003f44270 */
[----:B------:R1:W-:Y:S01]  /*3b50*/  MUFU.EX2 R28, R36 ;  /* 0x00000024001c7308 */ /* 0x0003e20000000800 */
[----:B------:R-:W-:Y:S01]  /*3b60*/  FSEL R115, R59, -INF , P3 ;  /* 0xff8000003b737808 */ /* 0x000fe20001800000 */
[----:B------:R-:W-:Y:S01]  /*3b70*/  FFMA.FTZ R59, R113, R0, -R6 ;  /* 0x00000000713b7223 */ /* 0x000fe20000010806 */
[----:B------:R-:W-:Y:S02]  /*3b80*/  FMNMX.FTZ R32, R119, R32, !PT ;  /* 0x0000002077207209 */ /* 0x000fe40007810000 */
[----:B------:R-:W-:-:S02]  /*3b90*/  ISETP.GT.AND P3, PT, R40, 0x49, PT ;  /* 0x000000492800780c */ /* 0x000fc40003f64270 */
[----:B------:R-:W-:Y:S01]  /*3ba0*/  FSEL R131, R62, -INF , P2 ;  /* 0xff8000003e837808 */ /* 0x000fe20001000000 */
[----:B------:R-:W5:Y:S01]  /*3bb0*/  MUFU.EX2 R91, R91 ;  /* 0x0000005b005b7308 */ /* 0x000f620000000800 */
[----:B------:R-:W-:Y:S02]  /*3bc0*/  FMNMX.FTZ R32, R115, R32, !PT ;  /* 0x0000002073207209 */ /* 0x000fe40007810000 */
[----:B------:R-:W-:Y:S02]  /*3bd0*/  FSEL R133, R63, -INF , P3 ;  /* 0xff8000003f857808 */ /* 0x000fe40001800000 */
[C---:B------:R-:W-:Y:S02]  /*3be0*/  ISETP.GT.AND P2, PT, R40.reuse, 0x50, PT ;  /* 0x000000502800780c */ /* 0x040fe40003f44270 */
[----:B------:R-:W-:Y:S01]  /*3bf0*/  FMNMX.FTZ R32, R131, R32, !PT ;  /* 0x0000002083207209 */ /* 0x000fe20007810000 */
[----:B------:R-:W-:Y:S01]  /*3c00*/  MUFU.EX2 R83, R83 ;  /* 0x0000005300537308 */ /* 0x000fe20000000800 */
[----:B------:R-:W-:-:S02]  /*3c10*/  ISETP.GT.AND P3, PT, R40, 0x51, PT ;  /* 0x000000512800780c */ /* 0x000fc40003f64270 */
[----:B------:R-:W-:Y:S01]  /*3c20*/  FSEL R113, R50, -INF , P2 ;  /* 0xff80000032717808 */ /* 0x000fe20001000000 */
[----:B------:R-:W-:Y:S01]  /*3c30*/  FFMA.FTZ R50, R77, R0, -R6 ;  /* 0x000000004d327223 */ /* 0x000fe20000010806 */
[----:B-1----:R-:W-:Y:S01]  /*3c40*/  FMNMX.FTZ R36, R133, R32, !PT ;  /* 0x0000002085247209 */ /* 0x002fe20007810000 */
[----:B--2---:R-:W-:Y:S01]  /*3c50*/  FADD.FTZ R77, R85, R74 ;  /* 0x0000004a554d7221 */ /* 0x004fe20000010000 */
        /* <DEDUP_REMOVED lines=8> */
[----:B----4-:R-:W-:Y:S01]  /*3ce0*/  FADD.FTZ R77, R89, R74 ;  /* 0x0000004a594d7221 */ /* 0x010fe20000010000 */
[----:B------:R-:W-:Y:S01]  /*3cf0*/  FMNMX.FTZ R36, R107, R36, !PT ;  /* 0x000000246b247209 */ /* 0x000fe20007810000 */
[-CC-:B-1----:R-:W-:Y:S01]  /*3d00*/  FFMA.FTZ R44, R45, R0.reuse, -R6.reuse ;  /* 0x000000002d2c7223 */ /* 0x182fe20000010806 */
[----:B------:R-:W-:Y:S01]  /*3d10*/  ISETP.GT.AND P2, PT, R40, 0x60, PT ;  /* 0x000000602800780c */ /* 0x000fe20003f44270 */
[----:B------:R-:W-:Y:S01]  /*3d20*/  FFMA.FTZ R45, R67, R0, -R6 ;  /* 0x00000000432d7223 */ /* 0x000fe20000010806 */
[----:B------:R-:W-:Y:S01]  /*3d30*/  FSEL R55, R55, -INF , P3 ;  /* 0xff80000037377808 */ /* 0x000fe20001800000 */
[----:B------:R-:W-:Y:S01]  /*3d40*/  FADD.FTZ R76, R14, R77 ;  /* 0x0000004d0e4c7221 */ /* 0x000fe20000010000 */
[----:B------:R-:W-:Y:S01]  /*3d50*/  FMNMX.FTZ R36, R63, R36, !PT ;  /* 0x000000243f247209 */ /* 0x000fe20007810000 */
[----:B------:R-:W-:Y:S01]  /*3d60*/  MUFU.EX2 R75, R75 ;  /* 0x0000004b004b7308 */ /* 0x000fe20000000800 */
[----:B------:R-:W-:-:S02]  /*3d70*/  FSEL R105, R42, -INF , P2 ;  /* 0xff8000002a697808 */ /* 0x000fc40001000000 */
[C---:B------:R-:W-:Y:S02]  /*3d80*/  ISETP.GT.AND P3, PT, R40.reuse, 0x61, PT ;  /* 0x000000612800780c */ /* 0x040fe40003f64270 */
[----:B------:R-:W-:Y:S02]  /*3d90*/  FMNMX.FTZ R42, R55, R36, !PT ;  /* 0x00000024372a7209 */ /* 0x000fe40007810000 */
[C---:B------:R-:W-:Y:S01]  /*3da0*/  ISETP.GT.AND P2, PT, R40.reuse, 0x68, PT ;  /* 0x000000682800780c */ /* 0x040fe20003f44270 */
[----:B------:R-:W-:Y:S01]  /*3db0*/  MUFU.EX2 R36, R11 ;  /* 0x0000000b00247308 */ /* 0x000fe20000000800 */
[----:B------:R-:W-:Y:S01]  /*3dc0*/  FSEL R135, R43, -INF , P3 ;  /* 0xff8000002b877808 */ /* 0x000fe20001800000 */
[----:B------:R-:W-:Y:S01]  /*3dd0*/  FFMA.FTZ R43, R57, R0, -R6 ;  /* 0x00000000392b7223 */ /* 0x000fe20000010806 */
[----:B------:R-:W-:Y:S02]  /*3de0*/  FMNMX.FTZ R42, R105, R42, !PT ;  /* 0x0000002a692a7209 */ /* 0x000fe40007810000 */
[----:B------:R-:W-:-:S02]  /*3df0*/  ISETP.GT.AND P3, PT, R40, 0x69, PT ;  /* 0x000000692800780c */ /* 0x000fc40003f64270 */
[----:B------:R-:W-:Y:S01]  /*3e00*/  FSEL R139, R46, -INF , P2 ;  /* 0xff8000002e8b7808 */ /* 0x000fe20001000000 */
[--C-:B------:R-:W-:Y:S01]  /*3e10*/  FFMA.FTZ R46, R33, R0, -R6.reuse ;  /* 0x00000000212e7223 */ /* 0x100fe20000010806 */
[----:B------:R-:W-:Y:S01]  /*3e20*/  FMNMX.FTZ R42, R135, R42, !PT ;  /* 0x0000002a872a7209 */ /* 0x000fe20007810000 */
[----:B------:R-:W-:Y:S01]  /*3e30*/  FFMA.FTZ R33, R69, R0, -R6 ;  /* 0x0000000045217223 */ /* 0x000fe20000010806 */
[----:B------:R-:W-:Y:S01]  /*3e40*/  FSEL R47, R47, -INF , P3 ;  /* 0xff8000002f2f7808 */ /* 0x000fe20001800000 */
[----:B------:R-:W-:Y:S01]  /*3e50*/  MUFU.EX2 R59, R59 ;  /* 0x0000003b003b7308 */ /* 0x000fe20000000800 */
[C---:B------:R-:W-:Y:S02]  /*3e60*/  ISETP.GT.AND P2, PT, R40.reuse, 0x70, PT ;  /* 0x000000702800780c */ /* 0x040fe40003f44270 */
[----:B------:R-:W-:Y:S02]  /*3e70*/  FMNMX.FTZ R42, R139, R42, !PT ;  /* 0x0000002a8b2a7209 */ /* 0x000fe40007810000 */
[----:B------:R-:W-:-:S02]  /*3e80*/  ISETP.GT.AND P3, PT, R40, 0x71, PT ;  /* 0x000000712800780c */ /* 0x000fc40003f64270 */
[----:B------:R-:W-:Y:S01]  /*3e90*/  FSEL R57, R34, -INF , P2 ;  /* 0xff80000022397808 */ /* 0x000fe20001000000 */
[--C-:B------:R-:W-:Y:S01]  /*3ea0*/  FFMA.FTZ R34, R9, R0, -R6.reuse ;  /* 0x0000000009227223 */ /* 0x100fe20000010806 */
[----:B------:R-:W-:Y:S01]  /*3eb0*/  FMNMX.FTZ R42, R47, R42, !PT ;  /* 0x0000002a2f2a7209 */ /* 0x000fe20007810000 */
[----:B------:R-:W-:Y:S01]  /*3ec0*/  MUFU.EX2 R51, R51 ;  /* 0x0000003300337308 */ /* 0x000fe20000000800 */
[C---:B------:R-:W-:Y:S02]  /*3ed0*/  ISETP.GT.AND P2, PT, R40.reuse, 0x78, PT ;  /* 0x000000782800780c */ /* 0x040fe40003f44270 */
[----:B------:R-:W-:Y:S01]  /*3ee0*/  FSEL R141, R35, -INF , P3 ;  /* 0xff800000238d7808 */ /* 0x000fe20001800000 */
[--C-:B------:R-:W-:Y:S01]  /*3ef0*/  FFMA.FTZ R35, R61, R0, -R6.reuse ;  /* 0x000000003d237223 */ /* 0x100fe20000010806 */
[----:B------:R-:W-:Y:S02]  /*3f00*/  FMNMX.FTZ R42, R57, R42, !PT ;  /* 0x0000002a392a7209 */ /* 0x000fe40007810000 */
[----:B------:R-:W-:Y:S01]  /*3f10*/  ISETP.GT.AND P3, PT, R40, 0x79, PT ;  /* 0x000000792800780c */ /* 0x000fe20003f64270 */
[----:B------:R-:W-:Y:S01]  /*3f20*/  MUFU.EX2 R43, R43 ;  /* 0x0000002b002b7308 */ /* 0x000fe20000000800 */
[----:B------:R-:W-:Y:S01]  /*3f30*/  FSEL R143, R38, -INF , P2 ;  /* 0xff800000268f7808 */ /* 0x000fe20001000000 */
[--C-:B------:R-:W-:Y:S01]  /*3f40*/  FFMA.FTZ R38, R49, R0, -R6.reuse ;  /* 0x0000000031267223 */ /* 0x100fe20000010806 */
[----:B------:R-:W-:Y:S01]  /*3f50*/  FMNMX.FTZ R42, R141, R42, !PT ;  /* 0x0000002a8d2a7209 */ /* 0x000fe20007810000 */
[-CC-:B------:R-:W-:Y:S01]  /*3f60*/  FFMA.FTZ R49, R25, R0.reuse, -R6.reuse ;  /* 0x0000000019317223 */ /* 0x180fe20000010806 */
[----:B------:R-:W-:Y:S01]  /*3f70*/  FSEL R61, R39, -INF , P3 ;  /* 0xff800000273d7808 */ /* 0x000fe20001800000 */
[----:B------:R-:W-:Y:S01]  /*3f80*/  FFMA.FTZ R39, R13, R0, -R6 ;  /* 0x000000000d277223 */ /* 0x000fe20000010806 */
[----:B------:R-:W-:Y:S01]  /*3f90*/  ISETP.GT.AND P2, PT, R40, 0x80, PT ;  /* 0x000000802800780c */ /* 0x000fe20003f44270 */
[----:B------:R-:W-:Y:S01]  /*3fa0*/  MUFU.EX2 R34, R34 ;  /* 0x0000002200227308 */ /* 0x000fe20000000800 */
[----:B------:R-:W-:-:S02]  /*3fb0*/  FMNMX.FTZ R42, R143, R42, !PT ;  /* 0x0000002a8f2a7209 */ /* 0x000fc40007810000 */
[----:B------:R-:W-:Y:S02]  /*3fc0*/  ISETP.GT.AND P3, PT, R40, 0x81, PT ;  /* 0x000000812800780c */ /* 0x000fe40003f64270 */
[----:B------:R-:W-:Y:S02]  /*3fd0*/  FSEL R149, R26, -INF , P2 ;  /* 0xff8000001a957808 */ /* 0x000fe40001000000 */
[----:B------:R-:W-:Y:S01]  /*3fe0*/  FMNMX.FTZ R42, R61, R42, !PT ;  /* 0x0000002a3d2a7209 */ /* 0x000fe20007810000 */
[----:B------:R-:W-:Y:S01]  /*3ff0*/  MUFU.EX2 R35, R35 ;  /* 0x0000002300237308 */ /* 0x000fe20000000800 */
[----:B------:R-:W-:Y:S02]  /*4000*/  ISETP.GT.AND P2, PT, R40, 0x88, PT ;  /* 0x000000882800780c */ /* 0x000fe40003f44270 */
[----:B------:R-:W-:Y:S02]  /*4010*/  FSEL R27, R27, -INF , P3 ;  /* 0xff8000001b1b7808 */ /* 0x000fe40001800000 */
[----:B------:R-:W-:-:S02]  /*4020*/  FMNMX.FTZ R42, R149, R42, !PT ;  /* 0x0000002a952a7209 */ /* 0x000fc40007810000 */
[----:B------:R-:W-:Y:S01]  /*4030*/  ISETP.GT.AND P3, PT, R40, 0x89, PT ;  /* 0x000000892800780c */ /* 0x000fe20003f64270 */
[--C-:B------:R-:W-:Y:S01]  /*4040*/  FFMA.FTZ R40, R15, R0, -R6.reuse ;  /* 0x000000000f287223 */ /* 0x100fe20000010806 */
[----:B------:R-:W-:Y:S01]  /*4050*/  FSEL R153, R30, -INF , P2 ;  /* 0xff8000001e997808 */ /* 0x000fe20001000000 */
[----:B------:R-:W-:Y:S01]  /*4060*/  MUFU.EX2 R7, R7 ;  /* 0x0000000700077308 */ /* 0x000fe20000000800 */
[----:B------:R-:W-:Y:S02]  /*4070*/  FMNMX.FTZ R42, R27, R42, !PT ;  /* 0x0000002a1b2a7209 */ /* 0x000fe40007810000 */
[----:B------:R-:W-:Y:S02]  /*4080*/  FSEL R31, R31, -INF , P3 ;  /* 0xff8000001f1f7808 */ /* 0x000fe40001800000 */
[----:B------:R-:W-:Y:S02]  /*4090*/  FMNMX.FTZ R42, R153, R42, !PT ;  /* 0x0000002a992a7209 */ /* 0x000fe40007810000 */
[----:B------:R-:W-:Y:S01]  /*40a0*/  F2FP.F16.F32.PACK_AB R8, R81, R8 ;  /* 0x000000085108723e */ /* 0x000fe200000000ff */
[----:B------:R-:W-:Y:S01]  /*40b0*/  MUFU.EX2 R38, R38 ;  /* 0x0000002600267308 */ /* 0x000fe20000000800 */
[----:B------:R-:W-:Y:S01]  /*40c0*/  FMNMX.FTZ R9, R31, R42, !PT ;  /* 0x0000002a1f097209 */ /* 0x000fe20007810000 */
[----:B------:R-:W-:Y:S01]  /*40d0*/  FFMA.FTZ R42, R53, R0, -R6 ;  /* 0x00000000352a7223 */ /* 0x000fe20000010806 */
[----:B------:R-:W-:Y:S01]  /*40e0*/  @!P1 VIADD R6, R3, 0x31c40 ;  /* 0x00031c4003069836 */ /* 0x000fe20000000000 */
[----:B------:R-:W-:-:S02]  /*40f0*/  F2FP.F16.F32.PACK_AB R10, R85, R10 ;  /* 0x0000000a550a723e */ /* 0x000fc400000000ff */
[----:B------:R-:W1:Y:S01]  /*4100*/  SHFL.BFLY PT, R26, R9, 0x2, 0x1f ;  /* 0x0c401f00091a7f89 */ /* 0x000e6200000e0000 */
[----:B------:R-:W-:Y:S01]  /*4110*/  F2FP.F16.F32.PACK_AB R12, R89, R12 ;  /* 0x0000000c590c723e */ /* 0x000fe200000000ff */
[----:B------:R-:W-:Y:S01]  /*4120*/  MUFU.EX2 R39, R39 ;  /* 0x0000002700277308 */ /* 0x000fe20000000800 */
[----:B------:R-:W-:Y:S02]  /*4130*/  @!P1 PRMT R6, RZ, 0x654, R6 ;  /* 0x00000654ff069816 */ /* 0x000fe40000000006 */
[----:B-----5:R-:W-:Y:S02]  /*4140*/  F2FP.F16.F32.PACK_AB R14, R91, R14 ;  /* 0x0000000e5b0e723e */ /* 0x020fe400000000ff */
[----:B------:R2:W-:Y:S03]  /*4150*/  @!P1 SYNCS.ARRIVE.TRANS64.RED.A1T0 RZ, [R6+URZ], RZ ;  /* 0x000000ff06ff99a7 */ /* 0x0005e6000810043f */
[----:B------:R-:W-:Y:S01]  /*4160*/  MUFU.EX2 R42, R42 ;  /* 0x0000002a002a7308 */ /* 0x000fe20000000800 */
[----:B--2---:R-:W-:-:S07]  /*4170*/  VIMNMX R6, RZ, R72, !PT ;  /* 0x00000048ff067248 */ /* 0x004fce0007fe0100 */
        /* <DEDUP_REMOVED lines=9> */
[----:B------:R-:W-:Y:S02]  /*4210*/  FMUL.FTZ R26, R137, R0 ;  /* 0x00000000891a7220 */ /* 0x000fe40000410000 */
[----:B------:R-:W-:Y:S03]  /*4220*/  MUFU.EX2 R46, R46 ;  /* 0x0000002e002e7308 */ /* 0x000fe60000000800 */
[----:B------:R-:W-:Y:S02]  /*4230*/  FSEL R26, R26, RZ, P2 ;  /* 0x000000ff1a1a7208 */ /* 0x000fe40001000000 */
[----:B------:R-:W-:-:S03]  /*4240*/  ISETP.GE.AND P2, PT, R65, R6, PT ;  /* 0x000000064100720c */ /* 0x000fc60003f46270 */
        /* <DEDUP_REMOVED lines=32> */
[----:B------:R-:W3:Y:S01]  /*4450*/  MUFU.EX2 R70, R103 ;  /* 0x0000006700467308 */ /* 0x000ee20000000800 */
[----:B-1----:R-:W-:Y:S01]  /*4460*/  FADD.FTZ R72, R9, R68 ;  /* 0x0000004409487221 */ /* 0x002fe20000010000 */
[----:B------:R-:W-:Y:S01]  /*4470*/  F2FP.F16.F32.PACK_AB R9, R68, R9 ;  /* 0x000000094409723e */ /* 0x000fe200000000ff */
[-CC-:B------:R-:W-:Y:S01]  /*4480*/  FFMA.FTZ R68, R55, R0.reuse, -R26.reuse ;  /* 0x0000000037447223 */ /* 0x180fe2000001081a */
[-CC-:B------:R-:W-:Y:S01]  /*4490*/  FFMA.FTZ R149, R149, R0.reuse, -R26.reuse ;  /* 0x0000000095957223 */ /* 0x180fe2000001081a */
[----:B------:R-:W-:-:S03]  /*44a0*/  FFMA.FTZ R153, R153, R0, -R26 ;  /* 0x0000000099997223 */ /* 0x000fc6000001081a */
[----:B------:R-:W1:Y:S01]  /*44b0*/  MUFU.EX2 R13, R13 ;  /* 0x0000000d000d7308 */ /* 0x000e620000000800 */
[----:B--2---:R-:W-:-:S07]  /*44c0*/  FADD.FTZ R73, R11, R72 ;  /* 0x000000480b497221 */ /* 0x004fce0000010000 */
[----:B------:R-:W2:Y:S01]  /*44d0*/  MUFU.EX2 R30, R30 ;  /* 0x0000001e001e7308 */ /* 0x000ea20000000800 */
[C---:B---3--:R-:W-:Y:S01]  /*44e0*/  FADD.FTZ R72, R70.reuse, R73 ;  /* 0x0000004946487221 */ /* 0x048fe20000010000 */
[----:B------:R-:W-:Y:S01]  /*44f0*/  F2FP.F16.F32.PACK_AB R11, R70, R11 ;  /* 0x0000000b460b723e */ /* 0x000fe200000000ff */
[----:B------:R-:W-:-:S04]  /*4500*/  FFMA.FTZ R70, R135, R0, -R26 ;  /* 0x0000000087467223 */ /* 0x000fc8000001081a */
[----:B------:R3:W-:Y:S01]  /*4510*/  STSM.16.M88.4 [R22+0x24300], R8 ;  /* 0x0243000816007844 */ /* 0x0007e20000000200 */
[----:B------:R-:W4:Y:S01]  /*4520*/  MUFU.EX2 R15, R15 ;  /* 0x0000000f000f7308 */ /* 0x000f220000000800 */
[----:B-1----:R-:W-:Y:S01]  /*4530*/  FADD.FTZ R73, R13, R72 ;  /* 0x000000480d497221 */ /* 0x002fe20000010000 */
[----:B------:R-:W-:-:S06]  /*4540*/  FFMA.FTZ R72, R47, R0, -R26 ;  /* 0x000000002f487223 */ /* 0x000fcc000001081a */
[----:B------:R-:W1:Y:S01]  /*4550*/  MUFU.EX2 R54, R54 ;  /* 0x0000003600367308 */ /* 0x000e620000000800 */
[C---:B--2---:R-:W-:Y:S01]  /*4560*/  FADD.FTZ R74, R30.reuse, R73 ;  /* 0x000000491e4a7221 */ /* 0x044fe20000010000 */
[----:B------:R-:W-:Y:S01]  /*4570*/  FFMA.FTZ R73, R57, R0, -R26 ;  /* 0x0000000039497223 */ /* 0x000fe2000001081a */
[----:B------:R-:W-:Y:S01]  /*4580*/  FADD.FTZ R57, R91, R76 ;  /* 0x0000004c5b397221 */ /* 0x000fe20000010000 */
[----:B------:R-:W-:-:S03]  /*4590*/  F2FP.F16.F32.PACK_AB R13, R30, R13 ;  /* 0x0000000d1e0d723e */ /* 0x000fc600000000ff */
[----:B------:R-:W-:Y:S01]  /*45a0*/  FADD.FTZ R76, R20, R57 ;  /* 0x00000039144c7221 */ /* 0x000fe20000010000 */
[----:B------:R-:W2:Y:S01]  /*45b0*/  MUFU.EX2 R25, R25 ;  /* 0x0000001900197308 */ /* 0x000ea20000000800 */
[----:B----4-:R-:W-:Y:S01]  /*45c0*/  FADD.FTZ R47, R15, R74 ;  /* 0x0000004a0f2f7221 */ /* 0x010fe20000010000 */
[C---:B---3--:R-:W-:Y:S01]  /*45d0*/  F2FP.F16.F32.PACK_AB R8, R83.reuse, R20 ;  /* 0x000000145308723e */ /* 0x048fe200000000ff */
[----:B------:R-:W-:-:S04]  /*45e0*/  FADD.FTZ R77, R83, R76 ;  /* 0x0000004c534d7221 */ /* 0x000fc80000010000 */
[----:B------:R-:W-:Y:S01]  /*45f0*/  FADD.FTZ R76, R24, R77 ;  /* 0x0000004d184c7221 */ /* 0x000fe20000010000 */
[----:B------:R-:W3:Y:S01]  /*4600*/  MUFU.EX2 R56, R56 ;  /* 0x0000003800387308 */ /* 0x000ee20000000800 */
[C---:B-1----:R-:W-:Y:S01]  /*4610*/  FADD.FTZ R74, R54.reuse, R47 ;  /* 0x0000002f364a7221 */ /* 0x042fe20000010000 */
[----:B------:R-:W-:-:S05]  /*4620*/  F2FP.F16.F32.PACK_AB R15, R54, R15 ;  /* 0x0000000f360f723e */ /* 0x000fca00000000ff */
[----:B------:R-:W-:Y:S01]  /*4630*/  STSM.16.M88.4 [R22+0x25b00], R12 ;  /* 0x025b000c16007844 */ /* 0x000fe20000000200 */
[----:B------:R-:W1:Y:S01]  /*4640*/  MUFU.EX2 R29, R29 ;  /* 0x0000001d001d7308 */ /* 0x000e620000000800 */
[----:B--2---:R-:W-:-:S07]  /*4650*/  FADD.FTZ R57, R25, R74 ;  /* 0x0000004a19397221 */ /* 0x004fce0000010000 */
[----:B------:R-:W2:Y:S01]  /*4660*/  MUFU.EX2 R58, R58 ;  /* 0x0000003a003a7308 */ /* 0x000ea20000000800 */
[C---:B---3--:R-:W-:Y:S01]  /*4670*/  FADD.FTZ R74, R56.reuse, R57 ;  /* 0x00000039384a7221 */ /* 0x048fe20000010000 */
[----:B------:R-:W-:Y:S01]  /*4680*/  FFMA.FTZ R57, R31, R0, -R26 ;  /* 0x000000001f397223 */ /* 0x000fe2000001081a */
[----:B------:R-:W-:Y:S01]  /*4690*/  FADD.FTZ R31, R75, R76 ;  /* 0x0000004c4b1f7221 */ /* 0x000fe20000010000 */
[----:B------:R-:W-:Y:S01]  /*46a0*/  F2FP.F16.F32.PACK_AB R9, R56, R25 ;  /* 0x000000193809723e */ /* 0x000fe200000000ff */
[----:B------:R-:W-:-:S03]  /*46b0*/  IMAD.MOV.U32 R56, RZ, RZ, R71 ;  /* 0x000000ffff387224 */ /* 0x000fc600078e0047 */
[----:B------:R-:W3:Y:S08]  /*46c0*/  MUFU.EX2 R53, R53 ;  /* 0x0000003500357308 */ /* 0x000ef00000000800 */
[----:B------:R-:W4:Y:S08]  /*46d0*/  MUFU.EX2 R62, R62 ;  /* 0x0000003e003e7308 */ /* 0x000f300000000800 */
[----:B------:R5:W-:Y:S08]  /*46e0*/  MUFU.EX2 R55, R63 ;  /* 0x0000003f00377308 */ /* 0x000bf00000000800 */
[----:B------:R-:W4:Y:S01]  /*46f0*/  MUFU.EX2 R66, R66 ;  /* 0x0000004200427308 */ /* 0x000f220000000800 */
[----:B-----5:R-:W-:Y:S01]  /*4700*/  FFMA.FTZ R63, R27, R0, -R26 ;  /* 0x000000001b3f7223 */ /* 0x020fe2000001081a */
[----:B-1----:R-:W-:Y:S01]  /*4710*/  FADD.FTZ R27, R29, R74 ;  /* 0x0000004a1d1b7221 */ /* 0x002fe20000010000 */
[----:B------:R-:W-:-:S03]  /*4720*/  FADD.FTZ R74, R28, R31 ;  /* 0x0000001f1c4a7221 */ /* 0x000fc60000010000 */
[----:B--2---:R-:W-:Y:S01]  /*4730*/  FADD.FTZ R26, R58, R27 ;  /* 0x0000001b3a1a7221 */ /* 0x004fe20000010000 */
[----:B------:R-:W-:Y:S01]  /*4740*/  FADD.FTZ R31, R59, R74 ;  /* 0x0000004a3b1f7221 */ /* 0x000fe20000010000 */
[----:B------:R-:W1:Y:S02]  /*4750*/  MUFU.EX2 R67, R67 ;  /* 0x0000004300437308 */ /* 0x000e640000000800 */
[----:B---3--:R-:W-:Y:S01]  /*4760*/  FADD.FTZ R27, R53, R26 ;  /* 0x0000001a351b7221 */ /* 0x008fe20000010000 */
[----:B------:R-:W-:-:S03]  /*4770*/  FADD.FTZ R10, R32, R31 ;  /* 0x0000001f200a7221 */ /* 0x000fc60000010000 */
[----:B----4-:R-:W-:Y:S01]  /*4780*/  FADD.FTZ R27, R62, R27 ;  /* 0x0000001b3e1b7221 */ /* 0x010fe20000010000 */
[----:B------:R-:W-:Y:S01]  /*4790*/  FADD.FTZ R11, R51, R10 ;  /* 0x0000000a330b7221 */ /* 0x000fe20000010000 */
[----:B------:R-:W2:Y:S01]  /*47a0*/  MUFU.EX2 R60, R60 ;  /* 0x0000003c003c7308 */ /* 0x000ea20000000800 */
[----:B------:R-:W-:Y:S01]  /*47b0*/  F2FP.F16.F32.PACK_AB R10, R75, R24 ;  /* 0x000000184b0a723e */ /* 0x000fe200000000ff */
[----:B------:R-:W-:Y:S01]  /*47c0*/  FADD.FTZ R26, R66, R27 ;  /* 0x0000001b421a7221 */ /* 0x000fe20000010000 */
[----:B------:R-:W-:Y:S01]  /*47d0*/  FADD.FTZ R20, R36, R11 ;  /* 0x0000000b24147221 */ /* 0x000fe20000010000 */
[----:B------:R-:W-:Y:S01]  /*47e0*/  F2FP.F16.F32.PACK_AB R24, R59, R28 ;  /* 0x0000001c3b18723e */ /* 0x000fe200000000ff */
[--C-:B------:R-:W-:Y:S01]  /*47f0*/  IMAD.MOV.U32 R59, RZ, RZ, R71.reuse ;  /* 0x000000ffff3b7224 */ /* 0x100fe200078e0047 */
[----:B------:R-:W-:Y:S01]  /*4800*/  F2FP.F16.F32.PACK_AB R11, R58, R29 ;  /* 0x0000001d3a0b723e */ /* 0x000fe200000000ff */
[----:B------:R-:W-:Y:S01]  /*4810*/  IMAD.MOV.U32 R58, RZ, RZ, R71 ;  /* 0x000000ffff3a7224 */ /* 0x000fe200078e0047 */
[----:B------:R-:W3:Y:S01]  /*4820*/  MUFU.EX2 R69, R69 ;  /* 0x0000004500457308 */ /* 0x000ee20000000800 */
[----:B-1----:R-:W-:-:S02]  /*4830*/  FADD.FTZ R25, R67, R26 ;  /* 0x0000001a43197221 */ /* 0x002fc40000010000 */
[----:B------:R1:W-:Y:S05]  /*4840*/  STSM.16.M88.4 [R22+0x27300], R8 ;  /* 0x0273000816007844 */ /* 0x0003ea0000000200 */
[----:B------:R-:W4:Y:S01]  /*4850*/  MUFU.EX2 R4, R4 ;  /* 0x0000000400047308 */ /* 0x000f220000000800 */
[----:B--2---:R-:W-:Y:S01]  /*4860*/  FADD.FTZ R26, R60, R25 ;  /* 0x000000193c1a7221 */ /* 0x004fe20000010000 */
[----:B------:R-:W-:-:S04]  /*4870*/  FADD.FTZ R25, R43, R20 ;  /* 0x000000142b197221 */ /* 0x000fc80000010000 */
[----:B------:R-:W-:Y:S01]  /*4880*/  FADD.FTZ R28, R34, R25 ;  /* 0x00000019221c7221 */ /* 0x000fe20000010000 */
[----:B------:R-:W-:Y:S01]  /*4890*/  F2FP.F16.F32.PACK_AB R25, R62, R53 ;  /* 0x000000353e19723e */ /* 0x000fe200000000ff */
[----:B------:R-:W2:Y:S01]  /*48a0*/  MUFU.EX2 R3, R133 ;  /* 0x0000008500037308 */ /* 0x000ea20000000800 */
[----:B---3--:R-:W-:Y:S01]  /*48b0*/  FADD.FTZ R27, R69, R26 ;  /* 0x0000001a451b7221 */ /* 0x008fe20000010000 */
[----:B------:R-:W-:Y:S01]  /*48c0*/  FADD.FTZ R28, R35, R28 ;  /* 0x0000001c231c7221 */ /* 0x000fe20000010000 */
[----:B------:R-:W-:Y:S01]  /*48d0*/  F2FP.F16.F32.PACK_AB R26, R51, R32 ;  /* 0x00000020331a723e */ /* 0x000fe200000000ff */
[--C-:B------:R-:W-:Y:S02]  /*48e0*/  IMAD.MOV.U32 R62, RZ, RZ, R71.reuse ;  /* 0x000000ffff3e7224 */ /* 0x100fe400078e0047 */
[----:B------:R-:W-:Y:S01]  /*48f0*/  FADD.FTZ R31, R7, R28 ;  /* 0x0000001c071f7221 */ /* 0x000fe20000010000 */
[----:B------:R-:W-:Y:S01]  /*4900*/  IMAD.MOV.U32 R53, RZ, RZ, R71 ;  /* 0x000000ffff357224 */ /* 0x000fe200078e0047 */
[----:B------:R-:W3:Y:S01]  /*4910*/  MUFU.EX2 R64, R113 ;  /* 0x0000007100407308 */ /* 0x000ee20000000800 */
[----:B----4-:R-:W-:Y:S01]  /*4920*/  FADD.FTZ R30, R4, R27 ;  /* 0x0000001b041e7221 */ /* 0x010fe20000010000 */
[----:B------:R-:W-:Y:S01]  /*4930*/  F2FP.F16.F32.PACK_AB R27, R67, R66 ;  /* 0x00000042431b723e */ /* 0x000fe200000000ff */
[----:B------:R-:W-:-:S02]  /*4940*/  IMAD.MOV.U32 R67, RZ, RZ, R71 ;  /* 0x000000ffff437224 */ /* 0x000fc400078e0047 */
[----:B------:R-:W-:Y:S02]  /*4950*/  IMAD.MOV.U32 R66, RZ, RZ, R71 ;  /* 0x000000ffff427224 */ /* 0x000fe400078e0047 */
[----:B------:R-:W-:Y:S01]  /*4960*/  STSM.16.M88.4 [R22+0x28b00], R24 ;  /* 0x028b001816007844 */ /* 0x000fe20000000200 */
[----:B------:R-:W4:Y:S01]  /*4970*/  MUFU.EX2 R65, R65 ;  /* 0x0000004100417308 */ /* 0x000f220000000800 */
[----:B--2---:R-:W-:Y:S01]  /*4980*/  FADD.FTZ R29, R3, R30 ;  /* 0x0000001e031d7221 */ /* 0x004fe20000010000 */
[----:B------:R-:W-:Y:S01]  /*4990*/  FADD.FTZ R30, R38, R31 ;  /* 0x0000001f261e7221 */ /* 0x000fe20000010000 */
[----:B------:R-:W-:-:S03]  /*49a0*/  IMAD.MOV.U32 R51, RZ, RZ, R71 ;  /* 0x000000ffff337224 */ /* 0x000fc600078e0047 */
[----:B------:R-:W-:Y:S01]  /*49b0*/  FADD.FTZ R31, R39, R30 ;  /* 0x0000001e271f7221 */ /* 0x000fe20000010000 */
[----:B------:R-:W-:Y:S01]  /*49c0*/  F2FP.F16.F32.PACK_AB R30, R35, R34 ;  /* 0x00000022231e723e */ /* 0x000fe200000000ff */
[----:B------:R-:W2:Y:S01]  /*49d0*/  MUFU.EX2 R68, R68 ;  /* 0x0000004400447308 */ /* 0x000ea20000000800 */
[----:B---3--:R-:W-:Y:S01]  /*49e0*/  FADD.FTZ R28, R64, R29 ;  /* 0x0000001d401c7221 */ /* 0x008fe20000010000 */
[----:B------:R-:W-:Y:S01]  /*49f0*/  FADD.FTZ R31, R42, R31 ;  /* 0x0000001f2a1f7221 */ /* 0x000fe20000010000 */
[----:B------:R-:W-:Y:S01]  /*4a00*/  F2FP.F16.F32.PACK_AB R29, R69, R60 ;  /* 0x0000003c451d723e */ /* 0x000fe200000000ff */
[----:B------:R-:W-:Y:S02]  /*4a10*/  IMAD.MOV.U32 R69, RZ, RZ, R71 ;  /* 0x000000ffff457224 */ /* 0x000fe400078e0047 */
[----:B-1----:R-:W-:Y:S01]  /*4a20*/  FADD.FTZ R10, R40, R31 ;  /* 0x0000001f280a7221 */ /* 0x002fe20000010000 */
[----:B------:R-:W-:Y:S01]  /*4a30*/  F2FP.F16.F32.PACK_AB R31, R3, R4 ;  /* 0x00000004031f723e */ /* 0x000fe200000000ff */
[----:B------:R-:W1:Y:S01]  /*4a40*/  MUFU.EX2 R47, R105 ;  /* 0x00000069002f7308 */ /* 0x000e620000000800 */
[----:B----4-:R-:W-:Y:S01]  /*4a50*/  FADD.FTZ R54, R65, R28 ;  /* 0x0000001c41367221 */ /* 0x010fe20000010000 */
[----:B------:R-:W-:Y:S01]  /*4a60*/  F2FP.F16.F32.PACK_AB R28, R43, R36 ;  /* 0x000000242b1c723e */ /* 0x000fe200000000ff */
[----:B------:R-:W-:Y:S01]  /*4a70*/  FADD.FTZ R10, R41, R10 ;  /* 0x0000000a290a7221 */ /* 0x000fe20000010000 */
[----:B------:R-:W-:Y:S01]  /*4a80*/  F2FP.F16.F32.PACK_AB R9, R65, R64 ;  /* 0x000000404109723e */ /* 0x000fe200000000ff */
[----:B------:R-:W-:Y:S01]  /*4a90*/  FADD.FTZ R43, R55, R54 ;  /* 0x00000036372b7221 */ /* 0x000fe20000010000 */
[----:B------:R-:W-:Y:S01]  /*4aa0*/  F2FP.F16.F32.PACK_AB R40, R41, R40 ;  /* 0x000000282928723e */ /* 0x000fe200000000ff */
[----:B------:R-:W-:Y:S01]  /*4ab0*/  STSM.16.M88.4 [R22+0x2a300], R28 ;  /* 0x02a3001c16007844 */ /* 0x000fe20000000200 */
[----:B------:R-:W3:Y:S01]  /*4ac0*/  MUFU.EX2 R70, R70 ;  /* 0x0000004600467308 */ /* 0x000ee20000000800 */
[C---:B--2---:R-:W-:Y:S01]  /*4ad0*/  FADD.FTZ R8, R68.reuse, R43 ;  /* 0x0000002b44087221 */ /* 0x044fe20000010000 */
[----:B------:R-:W-:Y:S01]  /*4ae0*/  F2FP.F16.F32.PACK_AB R11, R68, R55 ;  /* 0x00000037440b723e */ /* 0x000fe200000000ff */
[----:B------:R-:W-:-:S02]  /*4af0*/  IMAD.MOV.U32 R68, RZ, RZ, R71 ;  /* 0x000000ffff447224 */ /* 0x000fc400078e0047 */
[--C-:B------:R-:W-:Y:S02]  /*4b00*/  IMAD.MOV.U32 R65, RZ, RZ, R71.reuse ;  /* 0x000000ffff417224 */ /* 0x100fe400078e0047 */
[--C-:B------:R-:W-:Y:S01]  /*4b10*/  IMAD.MOV.U32 R64, RZ, RZ, R71.reuse ;  /* 0x000000ffff407224 */ /* 0x100fe200078e0047 */
[----:B------:R-:W2:Y:S01]  /*4b20*/  MUFU.EX2 R139, R139 ;  /* 0x0000008b008b7308 */ /* 0x000ea20000000800 */
[----:B-1----:R-:W-:Y:S01]  /*4b30*/  FADD.FTZ R3, R47, R8 ;  /* 0x000000082f037221 */ /* 0x002fe20000010000 */
[----:B------:R-:W-:Y:S01]  /*4b40*/  F2FP.F16.F32.PACK_AB R8, R38, R7 ;  /* 0x000000072608723e */ /* 0x000fe200000000ff */
[--C-:B------:R-:W-:Y:S02]  /*4b50*/  IMAD.MOV.U32 R60, RZ, RZ, R71.reuse ;  /* 0x000000ffff3c7224 */ /* 0x100fe400078e0047 */
[--C-:B------:R-:W-:Y:S02]  /*4b60*/  IMAD.MOV.U32 R55, RZ, RZ, R71.reuse ;  /* 0x000000ffff377224 */ /* 0x100fe400078e0047 */
[----:B------:R-:W-:Y:S01]  /*4b70*/  IMAD.MOV.U32 R54, RZ, RZ, R71 ;  /* 0x000000ffff367224 */ /* 0x000fe200078e0047 */
[----:B------:R-:W1:Y:S01]  /*4b80*/  MUFU.EX2 R72, R72 ;  /* 0x0000004800487308 */ /* 0x000e620000000800 */
[----:B---3--:R-:W-:Y:S01]  /*4b90*/  FADD.FTZ R12, R70, R3 ;  /* 0x00000003460c7221 */ /* 0x008fe20000010000 */
[----:B------:R-:W-:Y:S01]  /*4ba0*/  FADD.FTZ R3, R21, R10 ;  /* 0x0000000a15037221 */ /* 0x000fe20000010000 */
[----:B------:R-:W-:Y:S01]  /*4bb0*/  F2FP.F16.F32.PACK_AB R10, R42, R39 ;  /* 0x000000272a0a723e */ /* 0x000fe200000000ff */
[--C-:B------:R-:W-:Y:S01]  /*4bc0*/  IMAD.MOV.U32 R39, RZ, RZ, R71.reuse ;  /* 0x000000ffff277224 */ /* 0x100fe200078e0047 */
[----:B------:R-:W-:Y:S01]  /*4bd0*/  F2FP.F16.F32.PACK_AB R41, R70, R47 ;  /* 0x0000002f4629723e */ /* 0x000fe200000000ff */
[----:B------:R-:W-:Y:S01]  /*4be0*/  IMAD.MOV.U32 R70, RZ, RZ, R71 ;  /* 0x000000ffff467224 */ /* 0x000fe200078e0047 */
[C---:B------:R-:W-:Y:S01]  /*4bf0*/  F2FP.F16.F32.PACK_AB R42, R44.reuse, R21 ;  /* 0x000000152c2a723e */ /* 0x040fe200000000ff */
[----:B------:R-:W3:Y:S01]  /*4c00*/  MUFU.EX2 R73, R73 ;  /* 0x0000004900497308 */ /* 0x000ee20000000800 */
[----:B--2---:R-:W-:Y:S01]  /*4c10*/  FADD.FTZ R7, R139, R12 ;  /* 0x0000000c8b077221 */ /* 0x004fe20000010000 */
[----:B------:R-:W-:Y:S01]  /*4c20*/  FADD.FTZ R12, R44, R3 ;  /* 0x000000032c0c7221 */ /* 0x000fe20000010000 */
[----:B------:R2:W-:Y:S01]  /*4c30*/  STSM.16.M88.4 [R22+0x2bb00], R8 ;  /* 0x02bb000816007844 */ /* 0x0005e20000000200 */
[----:B------:R-:W-:-:S02]  /*4c40*/  IMAD.MOV.U32 R47, RZ, RZ, R71 ;  /* 0x000000ffff2f7224 */ /* 0x000fc400078e0047 */
[----:B------:R-:W-:Y:S01]  /*4c50*/  FADD.FTZ R3, R45, R12 ;  /* 0x0000000c2d037221 */ /* 0x000fe20000010000 */
[----:B------:R-:W-:Y:S01]  /*4c60*/  IMAD.MOV.U32 R44, RZ, RZ, R71 ;  /* 0x000000ffff2c7224 */ /* 0x000fe200078e0047 */
[----:B------:R-:W4:Y:S01]  /*4c70*/  MUFU.EX2 R48, R48 ;  /* 0x0000003000307308 */ /* 0x000f220000000800 */
[C---:B-1----:R-:W-:Y:S01]  /*4c80*/  FADD.FTZ R14, R72.reuse, R7 ;  /* 0x00000007480e7221 */ /* 0x042fe20000010000 */
[----:B------:R-:W-:Y:S01]  /*4c90*/  F2FP.F16.F32.PACK_AB R43, R72, R139 ;  /* 0x0000008b482b723e */ /* 0x000fe200000000ff */
[--C-:B------:R-:W-:Y:S02]  /*4ca0*/  IMAD.MOV.U32 R38, RZ, RZ, R71.reuse ;  /* 0x000000ffff267224 */ /* 0x100fe400078e0047 */
[----:B------:R-:W-:Y:S02]  /*4cb0*/  IMAD.MOV.U32 R36, RZ, RZ, R71 ;  /* 0x000000ffff247224 */ /* 0x000fe400078e0047 */
[----:B------:R1:W-:Y:S01]  /*4cc0*/  STSM.16.M88.4 [R22+0x2d300], R40 ;  /* 0x02d3002816007844 */ /* 0x0003e20000000200 */
[----:B------:R-:W5:Y:S01]  /*4cd0*/  MUFU.EX2 R20, R141 ;  /* 0x0000008d00147308 */ /* 0x000f620000000800 */
[----:B---3--:R-:W-:Y:S01]  /*4ce0*/  FADD.FTZ R7, R73, R14 ;  /* 0x0000000e49077221 */ /* 0x008fe20000010000 */
[C---:B------:R-:W-:Y:S01]  /*4cf0*/  FADD.FTZ R14, R46.reuse, R3 ;  /* 0x000000032e0e7221 */ /* 0x040fe20000010000 */
[----:B--2---:R-:W-:Y:S01]  /*4d00*/  F2FP.F16.F32.PACK_AB R8, R46, R45 ;  /* 0x0000002d2e08723e */ /* 0x004fe200000000ff */
[----:B------:R-:W-:-:S02]  /*4d10*/  IMAD.MOV.U32 R46, RZ, RZ, R71 ;  /* 0x000000ffff2e7224 */ /* 0x000fc400078e0047 */
[----:B------:R-:W-:Y:S01]  /*4d20*/  FADD.FTZ R3, R33, R14 ;  /* 0x0000000e21037221 */ /* 0x000fe20000010000 */
[--C-:B------:R-:W-:Y:S01]  /*4d30*/  IMAD.MOV.U32 R45, RZ, RZ, R71.reuse ;  /* 0x000000ffff2d7224 */ /* 0x100fe200078e0047 */
[----:B------:R-:W2:Y:S01]  /*4d40*/  MUFU.EX2 R37, R37 ;  /* 0x0000002500257308 */ /* 0x000ea20000000800 */
[----:B------:R-:W-:Y:S02]  /*4d50*/  IMAD.MOV.U32 R35, RZ, RZ, R71 ;  /* 0x000000ffff237224 */ /* 0x000fe400078e0047 */
[----:B----4-:R-:W-:Y:S01]  /*4d60*/  FADD.FTZ R10, R48, R3 ;  /* 0x00000003300a7221 */ /* 0x010fe20000010000 */
[--C-:B------:R-:W-:Y:S02]  /*4d70*/  IMAD.MOV.U32 R34, RZ, RZ, R71.reuse ;  /* 0x000000ffff227224 */ /* 0x100fe400078e0047 */
[--C-:B------:R-:W-:Y:S02]  /*4d80*/  IMAD.MOV.U32 R31, RZ, RZ, R71.reuse ;  /* 0x000000ffff1f7224 */ /* 0x100fe400078e0047 */
[----:B-1----:R-:W-:Y:S01]  /*4d90*/  IMAD.MOV.U32 R43, RZ, RZ, R71 ;  /* 0x000000ffff2b7224 */ /* 0x002fe200078e0047 */
[----:B------:R-:W1:Y:S01]  /*4da0*/  MUFU.EX2 R143, R143 ;  /* 0x0000008f008f7308 */ /* 0x000e620000000800 */
[C---:B-----5:R-:W-:Y:S01]  /*4db0*/  FADD.FTZ R24, R20.reuse, R7 ;  /* 0x0000000714187221 */ /* 0x060fe20000010000 */
[----:B------:R-:W-:Y:S01]  /*4dc0*/  F2FP.F16.F32.PACK_AB R9, R20, R73 ;  /* 0x000000491409723e */ /* 0x000fe200000000ff */
[----:B------:R-:W-:-:S02]  /*4dd0*/  IMAD.MOV.U32 R42, RZ, RZ, R71 ;  /* 0x000000ffff2a7224 */ /* 0x000fc400078e0047 */
[--C-:B------:R-:W-:Y:S02]  /*4de0*/  IMAD.MOV.U32 R41, RZ, RZ, R71.reuse ;  /* 0x000000ffff297224 */ /* 0x100fe400078e0047 */
[--C-:B------:R-:W-:Y:S01]  /*4df0*/  IMAD.MOV.U32 R40, RZ, RZ, R71.reuse ;  /* 0x000000ffff287224 */ /* 0x100fe200078e0047 */
[----:B------:R3:W4:Y:S01]  /*4e00*/  MUFU.EX2 R32, R61 ;  /* 0x0000003d00207308 */ /* 0x0007220000000800 */
[----:B--2---:R-:W-:Y:S01]  /*4e10*/  FADD.FTZ R3, R37, R10 ;  /* 0x0000000a25037221 */ /* 0x004fe20000010000 */
[----:B------:R-:W-:Y:S01]  /*4e20*/  F2FP.F16.F32.PACK_AB R10, R48, R33 ;  /* 0x00000021300a723e */ /* 0x000fe200000000ff */
[--C-:B------:R-:W-:Y:S02]  /*4e30*/  IMAD.MOV.U32 R48, RZ, RZ, R71.reuse ;  /* 0x000000ffff307224 */ /* 0x100fe400078e0047 */
[--C-:B------:R-:W-:Y:S02]  /*4e40*/  IMAD.MOV.U32 R33, RZ, RZ, R71.reuse ;  /* 0x000000ffff217224 */ /* 0x100fe400078e0047 */
[--C-:B------:R-:W-:Y:S01]  /*4e50*/  IMAD.MOV.U32 R30, RZ, RZ, R71.reuse ;  /* 0x000000ffff1e7224 */ /* 0x100fe200078e0047 */
[----:B------:R-:W2:Y:S01]  /*4e60*/  MUFU.EX2 R50, R50 ;  /* 0x0000003200327308 */ /* 0x000ea20000000800 */
[----:B-1----:R-:W-:Y:S01]  /*4e70*/  FADD.FTZ R7, R143, R24 ;  /* 0x000000188f077221 */ /* 0x002fe20000010000 */
[----:B---3--:R-:W-:-:S02]  /*4e80*/  IMAD.MOV.U32 R61, RZ, RZ, R71 ;  /* 0x000000ffff3d7224 */ /* 0x008fc400078e0047 */
[--C-:B------:R-:W-:Y:S02]  /*4e90*/  IMAD.MOV.U32 R29, RZ, RZ, R71.reuse ;  /* 0x000000ffff1d7224 */ /* 0x100fe400078e0047 */
[----:B------:R-:W-:Y:S02]  /*4ea0*/  IMAD.MOV.U32 R28, RZ, RZ, R71 ;  /* 0x000000ffff1c7224 */ /* 0x000fe400078e0047 */
[----:B------:R-:W-:Y:S01]  /*4eb0*/  MUFU.EX2 R49, R49 ;  /* 0x0000003100317308 */ /* 0x000fe20000000800 */
[C---:B----4-:R-:W-:Y:S01]  /*4ec0*/  F2FP.F16.F32.PACK_AB R11, R32.reuse, R143 ;  /* 0x0000008f200b723e */ /* 0x050fe200000000ff */
[----:B------:R-:W-:Y:S01]  /*4ed0*/  FADD.FTZ R14, R32, R7 ;  /* 0x00000007200e7221 */ /* 0x000fe20000010000 */
[----:B------:R-:W-:-:S03]  /*4ee0*/  IMAD.MOV.U32 R32, RZ, RZ, R71 ;  /* 0x000000ffff207224 */ /* 0x000fc600078e0047 */
[----:B------:R-:W-:Y:S02]  /*4ef0*/  STSM.16.M88.4 [R22+0x2eb00], R8 ;  /* 0x02eb000816007844 */ /* 0x000fe40000000200 */
[----:B------:R-:W1:Y:S01]  /*4f00*/  MUFU.EX2 R52, R52 ;  /* 0x0000003400347308 */ /* 0x000e620000000800 */
[----:B--2---:R-:W-:Y:S01]  /*4f10*/  F2FP.F16.F32.PACK_AB R24, R50, R37 ;  /* 0x000000253218723e */ /* 0x004fe200000000ff */
[----:B------:R-:W-:-:S06]  /*4f20*/  IMAD.MOV.U32 R37, RZ, RZ, R71 ;  /* 0x000000ffff257224 */ /* 0x000fcc00078e0047 */
[----:B------:R-:W2:Y:S08]  /*4f30*/  MUFU.EX2 R149, R149 ;  /* 0x0000009500957308 */ /* 0x000eb00000000800 */
[----:B------:R3:W4:Y:S01]  /*4f40*/  MUFU.EX2 R4, R63 ;  /* 0x0000003f00047308 */ /* 0x0007220000000800 */
[----:B-1----:R-:W-:-:S07]  /*4f50*/  F2FP.F16.F32.PACK_AB R26, R52, R49 ;  /* 0x00000031341a723e */ /* 0x002fce00000000ff */
[----:B------:R-:W1:Y:S01]  /*4f60*/  MUFU.EX2 R153, R153 ;  /* 0x0000009900997308 */ /* 0x000e620000000800 */
[----:B--2---:R-:W-:Y:S01]  /*4f70*/  FADD.FTZ R7, R149, R14 ;  /* 0x0000000e95077221 */ /* 0x004fe20000010000 */
[----:B------:R-:W-:Y:S01]  /*4f80*/  FADD.FTZ R14, R50, R3 ;  /* 0x00000003320e7221 */ /* 0x000fe20000010000 */
[--C-:B---3--:R-:W-:Y:S02]  /*4f90*/  IMAD.MOV.U32 R63, RZ, RZ, R71.reuse ;  /* 0x000000ffff3f7224 */ /* 0x108fe400078e0047 */
[----:B------:R-:W-:Y:S02]  /*4fa0*/  IMAD.MOV.U32 R50, RZ, RZ, R71 ;  /* 0x000000ffff327224 */ /* 0x000fe400078e0047 */
[----:B------:R-:W-:Y:S01]  /*4fb0*/  FADD.FTZ R49, R49, R14 ;  /* 0x0000000e31317221 */ /* 0x000fe20000010000 */
[----:B------:R2:W3:Y:S01]  /*4fc0*/  MUFU.EX2 R12, R57 ;  /* 0x00000039000c7308 */ /* 0x0004e20000000800 */
[C---:B----4-:R-:W-:Y:S01]  /*4fd0*/  F2FP.F16.F32.PACK_AB R25, R4.reuse, R149 ;  /* 0x000000950419723e */ /* 0x050fe200000000ff */
[----:B------:R-:W-:Y:S01]  /*4fe0*/  FADD.FTZ R20, R4, R7 ;  /* 0x0000000704147221 */ /* 0x000fe20000010000 */
[----:B------:R-:W-:Y:S01]  /*4ff0*/  FADD.FTZ R4, R52, R49 ;  /* 0x0000003134047221 */ /* 0x000fe20000010000 */
[----:B------:R-:W-:-:S02]  /*5000*/  IMAD.MOV.U32 R52, RZ, RZ, R71 ;  /* 0x000000ffff347224 */ /* 0x000fc400078e0047 */
[--C-:B------:R-:W-:Y:S02]  /*5010*/  IMAD.MOV.U32 R49, RZ, RZ, R71.reuse ;  /* 0x000000ffff317224 */ /* 0x100fe400078e0047 */
[----:B-1----:R-:W-:Y:S01]  /*5020*/  FADD.FTZ R3, R153, R20 ;  /* 0x0000001499037221 */ /* 0x002fe20000010000 */
[----:B--2---:R-:W-:Y:S01]  /*5030*/  IMAD.MOV.U32 R57, RZ, RZ, R71 ;  /* 0x000000ffff397224 */ /* 0x004fe200078e0047 */
[C---:B---3--:R-:W-:Y:S02]  /*5040*/  F2FP.F16.F32.PACK_AB R27, R12.reuse, R153 ;  /* 0x000000990c1b723e */ /* 0x048fe400000000ff */
[----:B------:R-:W-:-:S03]  /*5050*/  FADD.FTZ R3, R12, R3 ;  /* 0x000000030c037221 */ /* 0x000fc60000010000 */
[----:B------:R1:W-:Y:S01]  /*5060*/  STSM.16.M88.4 [R22+0x30300], R24 ;  /* 0x0303001816007844 */ /* 0x0003e20000000200 */
[----:B------:R2:W-:Y:S06]  /*5070*/  MEMBAR.ALL.CTA ;  /* 0x0000000000007992 */ /* 0x0005ec0000008000 */
[----:B--2---:R-:W2:Y:S01]  /*5080*/  FENCE.VIEW.ASYNC.S ;  /* 0x00000000000073c6 */ /* 0x004ea20000000000 */
[--C-:B-1----:R-:W-:Y:S02]  /*5090*/  IMAD.MOV.U32 R27, RZ, RZ, R71.reuse ;  /* 0x000000ffff1b7224 */ /* 0x102fe400078e0047 */
[----:B------:R-:W-:-:S02]  /*50a0*/  IMAD.MOV.U32 R26, RZ, RZ, R71 ;  /* 0x000000ffff1a7224 */ /* 0x000fc400078e0047 */
[--C-:B------:R-:W-:Y:S02]  /*50b0*/  IMAD.MOV.U32 R25, RZ, RZ, R71.reuse ;  /* 0x000000ffff197224 */ /* 0x100fe400078e0047 */
[----:B------:R-:W-:Y:S01]  /*50c0*/  IMAD.MOV.U32 R24, RZ, RZ, R71 ;  /* 0x000000ffff187224 */ /* 0x000fe200078e0047 */
[----:B--2---:R-:W-:Y:S01]  /*50d0*/  NOP ;  /* 0x0000000000007918 */ /* 0x004fe20000000000 */
[----:B------:R-:W-:Y:S05]  /*50e0*/  @!P2 BRA `(.L_x_1534) ;  /* 0x0000004000e8a947 */ /* 0x000fea0003800000 */
[----:B------:R-:W-:Y:S01]  /*50f0*/  R2UR UR6, R148 ;  /* 0x00000000940672ca */ /* 0x000fe200000e0000 */
        /* <DEDUP_REMOVED lines=12> */
[----:B------:R-:W-:Y:S01]  /*51c0*/  IMAD.U32 R9, RZ, RZ, UR6 ;  /* 0x00000006ff097e24 */ /* 0x000fe2000f8e00ff */
        /* <DEDUP_REMOVED lines=14> */
[----:B------:R-:W-:Y:S01]  /*52b0*/  UMOV UR41, UR46 ;  /* 0x0000002e00297c82 */ /* 0x000fe20008000000 */
[----:B------:R-:W-:-:S05]  /*52c0*/  ULDC.64 UR60, c[0x0][0x3f8] ;  /* 0x0000fe00003c7ab9 */ /* 0x000fca0000000a00 */
.L_x_1543:
[----:B------:R-:W-:Y:S01]  /*52d0*/  R2UR UR10, R146 ;  /* 0x00000000920a72ca */ /* 0x000fe200000e0000 */
[----:B------:R-:W-:Y:S01]  /*52e0*/  UIADD3 UR46, UR41, 0x1, URZ ;  /* 0x00000001292e7890 */ /* 0x000fe2000fffe03f */
[----:B------:R-:W-:-:S03]  /*52f0*/  R2UR UR7, R9 ;  /* 0x00000000090772ca */ /* 0x000fc600000e0000 */
[----:B------:R-:W-:-:S04]  /*5300*/  UISETP.NE.AND UP0, UPT, UR46, 0x2, UPT ;  /* 0x000000022e00788c */ /* 0x000fc8000bf05270 */
[----:B------:R-:W-:Y:S02]  /*5310*/  USEL UR6, URZ, 0x1, UP0 ;  /* 0x000000013f067887 */ /* 0x000fe40008000000 */
[----:B------:R-:W-:Y:S02]  /*5320*/  USEL UR46, UR46, URZ, UP0 ;  /* 0x0000003f2e2e7287 */ /* 0x000fe40008000000 */
[----:B------:R-:W-:Y:S02]  /*5330*/  ISETP.NE.AND P3, PT, RZ, UR10, PT ;  /* 0x0000000aff007c0c */ /* 0x000fe4000bf65270 */
[----:B------:R-:W-:-:S06]  /*5340*/  ULOP3.LUT UR6, UR7, UR6, URZ, 0x3c, !UPT ;  /* 0x0000000607067292 */ /* 0x000fcc000f8e3c3f */
[----:B------:R-:W-:-:S05]  /*5350*/  IMAD.U32 R148, RZ, RZ, UR6 ;  /* 0x00000006ff947e24 */ /* 0x000fca000f8e00ff */
[----:B------:R-:W-:Y:S05]  /*5360*/  @P3 BRA `(.L_x_1535) ;  /* 0x0000000000303947 */ /* 0x000fea0003800000 */
[----:B------:R-:W-:Y:S05]  /*5370*/  @!P0 BRA `(.L_x_1536) ;  /* 0x0000000000048947 */ /* 0x000fea0003800000 */
[----:B------:R-:W-:Y:S01]  /*5380*/  BPT.TRAP 0x1 ;  /* 0x000000040000795c */ /* 0x000fe20000300000 */
.L_x_1536:
[----:B------:R-:W-:Y:S01]  /*5390*/  R2UR UR7, R148 ;  /* 0x00000000940772ca */ /* 0x000fe200000e0000 */
[----:B------:R-:W-:-:S12]  /*53a0*/  ULEA UR6, UR46, UR47, 0x3 ;  /* 0x0000002f2e067291 */ /* 0x000fd8000f8e183f */
[----:B------:R-:W-:-:S05]  /*53b0*/  IMAD.U32 R0, RZ, RZ, UR7 ;  /* 0x00000007ff007e24 */ /* 0x000fca000f8e00ff */
[----:B------:R-:W-:-:S04]  /*53c0*/  SHF.L.U32 R0, R0, 0x1f, RZ ;  /* 0x0000001f00007819 */ /* 0x000fc800000006ff */
[----:B------:R1:W2:Y:S01]  /*53d0*/  SYNCS.PHASECHK.TRANS64.TRYWAIT P2, [UR6+0x31c30], R0 ;  /* 0x031c3000ff0075a7 */ /* 0x0002a20008040146 */
[----:B------:R-:W-:Y:S05]  /*53e0*/  @!P0 BRA `(.L_x_1537) ;  /* 0x0000000000048947 */ /* 0x000fea0003800000 */
[----:B------:R-:W-:Y:S01]  /*53f0*/  BPT.TRAP 0x1 ;  /* 0x000000040000795c */ /* 0x000fe20000300000 */
.L_x_1537:
[----:B--2---:R-:W-:Y:S05]  /*5400*/  @P2 BRA `(.L_x_1535) ;  /* 0x0000000000082947 */ /* 0x004fea0003800000 */
[----:B------:R-:W2:Y:S02]  /*5410*/  SYNCS.PHASECHK.TRANS64.TRYWAIT P2, [UR6+0x31c30], R0 ;  /* 0x031c3000ff0075a7 */ /* 0x000ea40008040146 */
[----:B--2---:R-:W-:Y:S05]  /*5420*/  @!P2 BRA `(.L_x_1538) ;  /* 0x000000c000c0a947 */ /* 0x004fea0003800000 */
.L_x_1535:
[----:B-12---:R-:W-:Y:S01]  /*5430*/  VIADD R0, R16, 0x8 ;  /* 0x0000000810007836 */ /* 0x006fe20000000000 */
[----:B------:R-:W-:Y:S01]  /*5440*/  UIMAD UR6, UR46, 0x6c0, UR40 ;  /* 0x000006c02e0678a4 */ /* 0x000fe2000f8e0228 */
[----:B------:R-:W-:Y:S01]  /*5450*/  UMOV UR7, 0x80000020 ;  /* 0x8000002000077882 */ /* 0x000fe20000000000 */
[----:B------:R-:W-:Y:S02]  /*5460*/  UMOV UR28, UR4 ;  /* 0x00000004001c7c82 */ /* 0x000fe40008000000 */
[----:B------:R1:W-:Y:S01]  /*5470*/  BAR.SYNC.DEFER_BLOCKING R0, 0x100 ;  /* 0x000400000000751d */ /* 0x0003e20000010000 */
[----:B------:R-:W-:Y:S02]  /*5480*/  UIADD3 UR30, UR6, 0x40, URZ ;  /* 0x00000040061e7890 */ /* 0x000fe4000fffe03f */
[----:B------:R-:W-:Y:S02]  /*5490*/  UIADD3 UR34, UR6, 0x80, URZ ;  /* 0x0000008006227890 */ /* 0x000fe4000fffe03f */
[----:B------:R-:W-:Y:S01]  /*54a0*/  UIADD3 UR38, UR6, 0xc0, URZ ;  /* 0x000000c006267890 */ /* 0x000fe2000fffe03f */
[----:B------:R-:W-:Y:S01]  /*54b0*/  UMOV UR29, UR5 ;  /* 0x00000005001d7c82 */ /* 0x000fe20008000000 */
[----:B------:R-:W-:Y:S01]  /*54c0*/  UMOV UR31, 0x80000020 ;  /* 0x80000020001f7882 */ /* 0x000fe20000000000 */
[----:B------:R-:W-:Y:S01]  /*54d0*/  UMOV UR32, UR4 ;  /* 0x0000000400207c82 */ /* 0x000fe20008000000 */
[----:B------:R-:W-:Y:S01]  /*54e0*/  UMOV UR33, UR5 ;  /* 0x0000000500217c82 */ /* 0x000fe20008000000 */
[----:B------:R-:W-:Y:S01]  /*54f0*/  UMOV UR35, 0x80000020 ;  /* 0x8000002000237882 */ /* 0x000fe20000000000 */
        /* <DEDUP_REMOVED lines=10> */
[----:B------:R-:W-:Y:S01]  /*55a0*/  WARPGROUP.ARRIVE ;  /* 0x00000000000079c5 */ /* 0x000fe20000000000 */
[----:B------:R-:W-:Y:S01]  /*55b0*/  UMOV UR55, 0x80000020 ;  /* 0x8000002000377882 */ /* 0x000fe20000000000 */
[----:B------:R-:W-:Y:S01]  /*55c0*/  UIADD3 UR58, UR6, 0x180, URZ ;  /* 0x00000180063a7890 */ /* 0x000fe2000fffe03f */
[----:B------:R-:W-:Y:S01]  /*55d0*/  UMOV UR56, UR4 ;  /* 0x0000000400387c82 */ /* 0x000fe20008000000 */
[----:B------:R-:W-:-:S02]  /*55e0*/  UMOV UR57, UR5 ;  /* 0x0000000500397c82 */ /* 0x000fc40008000000 */
[----:B------:R-:W-:Y:S01]  /*55f0*/  HGMMA.64x16x16.F32 R136, gdesc[UR4], RZ, !UPT, gsb0 ;  /* 0x00200000048879f0 */ /* 0x000fe2000c0008ff */
[----:B------:R-:W-:Y:S01]  /*5600*/  UMOV UR59, 0x80000020 ;  /* 0x80000020003b7882 */ /* 0x000fe20000000000 */
        /* <DEDUP_REMOVED lines=11> */
[----:B------:R-:W-:-:S02]  /*56c0*/  WARPGROUP.DEPBAR.LE gsb0, 0x0 ;  /* 0x00008000000079c5 */ /* 0x000fc40000010000 */
        /* <DEDUP_REMOVED lines=316> */
.L_x_1540:
[----:B------:R-:W-:Y:S01]  /*6a90*/  R2UR UR7, R9 ;  /* 0x00000000090772ca */ /* 0x000fe200000e0000 */
[----:B------:R-:W-:-:S12]  /*6aa0*/  ULEA UR6, UR41, UR47, 0x3 ;  /* 0x0000002f29067291 */ /* 0x000fd8000f8e183f */
[----:B------:R-:W-:-:S05]  /*6ab0*/  IMAD.U32 R0, RZ, RZ, UR7 ;  /* 0x00000007ff007e24 */ /* 0x000fca000f8e00ff */
[----:B------:R-:W-:-:S04]  /*6ac0*/  SHF.L.U32 R0, R0, 0x1f, RZ ;  /* 0x0000001f00007819 */ /* 0x000fc800000006ff */
[----:B------:R1:W2:Y:S01]  /*6ad0*/  SYNCS.PHASECHK.TRANS64.TRYWAIT P2, [UR6+0x31c50], R0 ;  /* 0x031c5000ff0075a7 */ /* 0x0002a20008040146 */
[----:B------:R-:W-:Y:S05]  /*6ae0*/  @!P0 BRA `(.L_x_1541) ;  /* 0x0000000000048947 */ /* 0x000fea0003800000 */
[----:B------:R-:W-:Y:S01]  /*6af0*/  BPT.TRAP 0x1 ;  /* 0x000000040000795c */ /* 0x000fe20000300000 */
.L_x_1541:
[----:B--2---:R-:W-:Y:S05]  /*6b00*/  @P2 BRA `(.L_x_1539) ;  /* 0x0000000000082947 */ /* 0x004fea0003800000 */
[----:B------:R-:W2:Y:S02]  /*6b10*/  SYNCS.PHASECHK.TRANS64.TRYWAIT P2, [UR6+0x31c50], R0 ;  /* 0x031c5000ff0075a7 */ /* 0x000ea40008040146 */
[----:B--2---:R-:W-:Y:S05]  /*6b20*/  @!P2 BRA `(.L_x_1542) ;  /* 0x000000ac0018a947 */ /* 0x004fea0003800000 */
.L_x_1539:
[----:B------:R-:W-:Y:S01]  /*6b30*/  UIADD3 UR6, UR47, 0x200, URZ ;  /* 0x000002002f067890 */ /* 0x000fe2000fffe03f */
[----:B------:R-:W-:Y:S01]  /*6b40*/  R2UR UR10, R145 ;  /* 0x00000000910a72ca */ /* 0x000fe200000e0000 */
[----:B------:R-:W-:Y:S01]  /*6b50*/  WARPGROUP.ARRIVE ;  /* 0x00000000000079c5 */ /* 0x000fe20000000000 */
[----:B------:R-:W-:Y:S01]  /*6b60*/  UMOV UR29, 0xc0000010 ;  /* 0xc0000010001d7882 */ /* 0x000fe20000000000 */
[----:B------:R-:W-:Y:S01]  /*6b70*/  USHF.R.U32.HI UR6, URZ, 0x4, UR6 ;  /* 0x000000043f067899 */ /* 0x000fe20008011606 */
[----:B-12---:R-:W1:Y:S01]  /*6b80*/  LDC R0, c[0x0][0x288] ;  /* 0x0000a200ff007b82 */ /* 0x006e620000000800 */
[----:B------:R-:W-:Y:S01]  /*6b90*/  UMOV UR31, 0x80000020 ;  /* 0x80000020001f7882 */ /* 0x000fe20000000000 */
[----:B------:R-:W-:Y:S02]  /*6ba0*/  UISETP.NE.U32.AND UP0, UPT, UR60, URZ, UPT ;  /* 0x0000003f3c00728c */ /* 0x000fe4000bf05070 */
[----:B------:R-:W-:Y:S02]  /*6bb0*/  ULOP3.LUT UR6, UR6, 0x3fff, URZ, 0xc0, !UPT ;  /* 0x00003fff06067892 */ /* 0x000fe4000f8ec03f */
[----:B------:R-:W-:-:S02]  /*6bc0*/  UISETP.NE.AND.EX UP0, UPT, UR61, URZ, UPT, UP0 ;  /* 0x0000003f3d00728c */ /* 0x000fc4000bf05300 */
[----:B------:R-:W-:Y:S02]  /*6bd0*/  ULOP3.LUT UR7, UR6, 0x2400000, URZ, 0xfc, !UPT ;  /* 0x0240000006077892 */ /* 0x000fe4000f8efc3f */
[----:B------:R-:W-:Y:S02]  /*6be0*/  ULOP3.LUT UR6, UR10, 0x10000, URZ, 0xfc, !UPT ;  /* 0x000100000a067892 */ /* 0x000fe4000f8efc3f */
[----:B------:R-:W-:Y:S02]  /*6bf0*/  UIMAD UR7, UR41, 0x6c0, UR7 ;  /* 0x000006c0290778a4 */ /* 0x000fe4000f8e0207 */
[----:B------:R-:W-:Y:S01]  /*6c00*/  UIMAD UR10, UR45, -0x90, UR42 ;  /* 0xffffff702d0a78a4 */ /* 0x000fe2000f8e022a */
[----:B------:R-:W-:Y:S02]  /*6c10*/  ULDC UR11, c[0x0][0x404] ;  /* 0x00010100000b7ab9 */ /* 0x000fe40000000800 */
[----:B------:R-:W-:Y:S01]  /*6c20*/  UMOV UR28, UR6 ;  /* 0x00000006001c7c82 */ /* 0x000fe20008000000 */
[----:B------:R-:W-:Y:S01]  /*6c30*/  UIADD3 UR10, UR10, 0x1, URZ ;  /* 0x000000010a0a7890 */ /* 0x000fe2000fffe03f */
[----:B------:R-:W-:Y:S01]  /*6c40*/  UMOV UR30, UR7 ;  /* 0x00000007001e7c82 */ /* 0x000fe20008000000 */
[----:B------:R-:W-:Y:S01]  /*6c50*/  USEL UR11, UR11, 0x1, UP0 ;  /* 0x000000010b0b7887 */ /* 0x000fe20008000000 */
[----:B------:R-:W-:Y:S01]  /*6c60*/  HGMMA.64x96x16.F32 R24, gdesc[UR28].tnspB, R24, gsb0 ;  /* 0x416000001c1879f0 */ /* 0x000fe20008000818 */
[----:B------:R-:W-:-:S02]  /*6c70*/  UIADD3 UR28, UR6, 0x180, URZ ;  /* 0x00000180061c7890 */ /* 0x000fc4000fffe03f */
[----:B------:R-:W-:Y:S01]  /*6c80*/  UIADD3 UR30, UR7, 0x40, URZ ;  /* 0x00000040071e7890 */ /* 0x000fe2000fffe03f */
[----:B------:R-:W-:Y:S01]  /*6c90*/  UMOV UR29, 0xc0000010 ;  /* 0xc0000010001d7882 */ /* 0x000fe20000000000 */
[----:B------:R-:W-:Y:S01]  /*6ca0*/  UMOV UR31, 0x80000020 ;  /* 0x80000020001f7882 */ /* 0x000fe20000000000 */
[----:B------:R-:W-:Y:S02]  /*6cb0*/  ULDC UR14, c[0x0][0x2e0] ;  /* 0x0000b800000e7ab9 */ /* 0x000fe40000000800 */
[----:B------:R-:W-:-:S06]  /*6cc0*/  UIMAD UR10, UR11, UR14, UR10 ;  /* 0x0000000e0b0a72a4 */ /* 0x000fcc000f8e020a */
[----:B-1----:R-:W-:-:S05]  /*6cd0*/  IADD3 R0, -R0, UR10, RZ ;  /* 0x0000000a00007c10 */ /* 0x002fca000fffe1ff */
[----:B------:R-:W-:-:S04]  /*6ce0*/  IMAD R0, R19, -0x2, R0 ;  /* 0xfffffffe13007824 */ /* 0x000fc800078e0200 */
[----:B------:R-:W-:-:S04]  /*6cf0*/  IMAD.IADD R9, R23, 0x1, R0 ;  /* 0x0000000117097824 */ /* 0x000fc800078e0200 */
[C---:B------:R-:W-:Y:S01]  /*6d00*/  VIADD R20, R9.reuse, 0x8 ;  /* 0x0000000809147836 */ /* 0x040fe20000000000 */
[C---:B------:R-:W-:Y:S02]  /*6d10*/  ISETP.GT.AND P2, PT, R9.reuse, RZ, PT ;  /* 0x000000ff0900720c */ /* 0x040fe40003f44270 */
[C---:B------:R-:W-:Y:S02]  /*6d20*/  ISETP.GT.AND P3, PT, R9.reuse, 0x1, PT ;  /* 0x000000010900780c */ /* 0x040fe40003f64270 */
[----:B------:R-:W-:Y:S02]  /*6d30*/  FSEL R11, R136, -INF , P2 ;  /* 0xff800000880b7808 */ /* 0x000fe40001000000 */
[----:B------:R-:W-:Y:S02]  /*6d40*/  ISETP.GT.AND P2, PT, R9, 0x8, PT ;  /* 0x000000080900780c */ /* 0x000fe40003f44270 */
[----:B------:R-:W-:Y:S02]  /*6d50*/  FSEL R137, R137, -INF , P3 ;  /* 0xff80000089897808 */ /* 0x000fe40001800000 */
        /* <DEDUP_REMOVED lines=31> */
[----:B------:R-:W-:Y:S01]  /*6f50*/  ISETP.GT.AND P3, PT, R9, 0x31, PT ;  /* 0x000000310900780c */ /* 0x000fe20003f64270 */
[----:B------:R-:W-:Y:S02]  /*6f60*/  WARPGROUP.DEPBAR.LE gsb0, 0x0 ;  /* 0x00008000000079c5 */ /* 0x000fe40000010000 */
[----:B------:R-:W-:Y:S01]  /*6f70*/  WARPGROUP.ARRIVE ;  /* 0x00000000000079c5 */ /* 0x000fe20000000000 */
[----:B------:R-:W-:Y:S02]  /*6f80*/  FSEL R155, R112, -INF , P2 ;  /* 0xff800000709b7808 */ /* 0x000fe40001000000 */
[----:B------:R-:W-:Y:S02]  /*6f90*/  FMNMX.FTZ R0, R125, R0, !PT ;  /* 0x000000007d007209 */ /* 0x000fe40007810000 */
[----:B------:R-:W-:Y:S01]  /*6fa0*/  ISETP.GT.AND P2, PT, R9, 0x38, PT ;  /* 0x000000380900780c */ /* 0x000fe20003f44270 */
[----:B------:R-:W-:Y:S01]  /*6fb0*/  HGMMA.64x96x16.F32 R24, gdesc[UR28].tnspB, R24, gsb0 ;  /* 0x416000001c1879f0 */ /* 0x000fe20008000818 */
[----:B------:R-:W-:Y:S01]  /*6fc0*/  UIADD3 UR28, UR6, 0x300, URZ ;  /* 0x00000300061c7890 */ /* 0x000fe2000fffe03f */
[----:B------:R-:W-:Y:S01]  /*6fd0*/  FSEL R113, R113, -INF , P3 ;  /* 0xff80000071717808 */ /* 0x000fe20001800000 */
[----:B------:R-:W-:Y:S01]  /*6fe0*/  UIADD3 UR30, UR7, 0x80, URZ ;  /* 0x00000080071e7890 */ /* 0x000fe2000fffe03f */
[----:B------:R-:W-:Y:S01]  /*6ff0*/  FMNMX.FTZ R0, R155, R0, !PT ;  /* 0x000000009b007209 */ /* 0x000fe20007810000 */
[----:B------:R-:W-:Y:S01]  /*7000*/  UMOV UR29, 0xc0000010 ;  /* 0xc0000010001d7882 */ /* 0x000fe20000000000 */
[----:B------:R-:W-:Y:S01]  /*7010*/  UMOV UR31, 0x80000020 ;  /* 0x80000020001f7882 */ /* 0x000fe20000000000 */
[----:B------:R-:W-:-:S02]  /*7020*/  ISETP.GT.AND P3, PT, R9, 0x39, PT ;  /* 0x000000390900780c */ /* 0x000fc40003f64270 */
[----:B------:R-:W-:Y:S02]  /*7030*/  FSEL R157, R116, -INF , P2 ;  /* 0xff800000749d7808 */ /* 0x000fe40001000000 */
[----:B------:R-:W-:Y:S02]  /*7040*/  FMNMX.FTZ R0, R113, R0, !PT ;  /* 0x0000000071007209 */ /* 0x000fe40007810000 */
[----:B------:R-:W-:Y:S02]  /*7050*/  ISETP.GT.AND P2, PT, R9, 0x40, PT ;  /* 0x000000400900780c */ /* 0x000fe40003f44270 */
[----:B------:R-:W-:Y:S02]  /*7060*/  FSEL R117, R117, -INF , P3 ;  /* 0xff80000075757808 */ /* 0x000fe40001800000 */
[----:B------:R-:W-:Y:S02]  /*7070*/  FMNMX.FTZ R0, R157, R0, !PT ;  /* 0x000000009d007209 */ /* 0x000fe40007810000 */
        /* <DEDUP_REMOVED lines=41> */
[----:B------:R-:W-:Y:S01]  /*7310*/  FMNMX.FTZ R0, R80, R5, !PT ;  /* 0x0000000550007209 */ /* 0x000fe20007810000 */
[----:B------:R-:W-:Y:S02]  /*7320*/  WARPGROUP.DEPBAR.LE gsb0, 0x0 ;  /* 0x00008000000079c5 */ /* 0x000fe40000010000 */
[----:B------:R-:W-:Y:S01]  /*7330*/  WARPGROUP.ARRIVE ;  /* 0x00000000000079c5 */ /* 0x000fe20000000000 */
[----:B------:R-:W-:-:S02]  /*7340*/  ISETP.GT.AND P3, PT, R9, 0x79, PT ;  /* 0x000000790900780c */ /* 0x000fc40003f64270 */
[----:B------:R-:W-:Y:S02]  /*7350*/  FSEL R84, R84, -INF , P2 ;  /* 0xff80000054547808 */ /* 0x000fe40001000000 */
[----:B------:R-:W-:Y:S01]  /*7360*/  FMNMX.FTZ R5, R81, R0, !PT ;  /* 0x0000000051057209 */ /* 0x000fe20007810000 */
[----:B------:R-:W-:Y:S01]  /*7370*/  HGMMA.64x96x16.F32 R24, gdesc[UR28].tnspB, R24, gsb0 ;  /* 0x416000001c1879f0 */ /* 0x000fe20008000818 */
[----:B------:R-:W-:Y:S01]  /*7380*/  UIADD3 UR28, UR6, 0x480, URZ ;  /* 0x00000480061c7890 */ /* 0x000fe2000fffe03f */
[----:B------:R-:W-:Y:S01]  /*7390*/  ISETP.GT.AND P2, PT, R9, 0x80, PT ;  /* 0x000000800900780c */ /* 0x000fe20003f44270 */
[----:B------:R-:W-:Y:S01]  /*73a0*/  UIADD3 UR30, UR7, 0xc0, URZ ;  /* 0x000000c0071e7890 */ /* 0x000fe2000fffe03f */
[----:B------:R-:W-:Y:S01]  /*73b0*/  FSEL R85, R85, -INF , P3 ;  /* 0xff80000055557808 */ /* 0x000fe20001800000 */
[----:B------:R-:W-:Y:S01]  /*73c0*/  UMOV UR29, 0xc0000010 ;  /* 0xc0000010001d7882 */ /* 0x000fe20000000000 */
[----:B------:R-:W-:Y:S01]  /*73d0*/  UMOV UR31, 0x80000020 ;  /* 0x80000020001f7882 */ /* 0x000fe20000000000 */
        /* <DEDUP_REMOVED lines=12> */
[----:B------:R-:W-:-:S02]  /*74a0*/  ISETP.GT.AND P3, PT, R20, RZ, PT ;  /* 0x000000ff1400720c */ /* 0x000fc40003f64270 */
[----:B------:R-:W-:Y:S02]  /*74b0*/  FMNMX.FTZ R10, R77, R0, !PT ;  /* 0x000000004d0a7209 */ /* 0x000fe40007810000 */
[----:B------:R-:W1:Y:S01]  /*74c0*/  LDC R0, c[0x0][0x988] ;  /* 0x00026200ff007b82 */ /* 0x000e620000000800 */
[----:B------:R-:W-:Y:S02]  /*74d0*/  ISETP.GT.AND P4, PT, R20, 0x1, PT ;  /* 0x000000011400780c */ /* 0x000fe40003f84270 */
[----:B------:R-:W2:Y:S01]  /*74e0*/  SHFL.BFLY PT, R5, R10, 0x2, 0x1f ;  /* 0x0c401f000a057f89 */ /* 0x000ea200000e0000 */
[----:B------:R-:W-:Y:S02]  /*74f0*/  FSEL R138, R138, -INF , P3 ;  /* 0xff8000008a8a7808 */ /* 0x000fe40001800000 */
[----:B------:R-:W-:Y:S02]  /*7500*/  ISETP.GT.AND P5, PT, R20, 0x8, PT ;  /* 0x000000081400780c */ /* 0x000fe40003fa4270 */
[----:B------:R-:W-:-:S02]  /*7510*/  FSEL R139, R139, -INF , P4 ;  /* 0xff8000008b8b7808 */ /* 0x000fc40002000000 */
[----:B------:R-:W-:Y:S02]  /*7520*/  FMNMX.FTZ R116, R138, R7, !PT ;  /* 0x000000078a747209 */ /* 0x000fe40007810000 */
[C---:B------:R-:W-:Y:S02]  /*7530*/  ISETP.GT.AND P6, PT, R20.reuse, 0x9, PT ;  /* 0x000000091400780c */ /* 0x040fe40003fc4270 */
[----:B------:R-:W-:Y:S02]  /*7540*/  FMNMX.FTZ R120, R139, R116, !PT ;  /* 0x000000748b787209 */ /* 0x000fe40007810000 */
[----:B------:R-:W-:Y:S02]  /*7550*/  FSEL R143, R143, -INF , P6 ;  /* 0xff8000008f8f7808 */ /* 0x000fe40003000000 */
[C---:B------:R-:W-:Y:S02]  /*7560*/  ISETP.GT.AND P3, PT, R20.reuse, 0x10, PT ;  /* 0x000000101400780c */ /* 0x040fe40003f64270 */
[----:B------:R-:W-:-:S02]  /*7570*/  ISETP.GT.AND P4, PT, R20, 0x11, PT ;  /* 0x000000111400780c */ /* 0x000fc40003f84270 */
[----:B------:R-:W-:Y:S02]  /*7580*/  ISETP.GT.AND P6, PT, R20, 0x19, PT ;  /* 0x000000191400780c */ /* 0x000fe40003fc4270 */
[----:B------:R-:W-:Y:S02]  /*7590*/  FSEL R131, R131, -INF , P4 ;  /* 0xff80000083837808 */ /* 0x000fe40002000000 */
[----:B------:R-:W-:Y:S02]  /*75a0*/  FSEL R135, R135, -INF , P6 ;  /* 0xff80000087877808 */ /* 0x000fe40003000000 */
[----:B--2---:R-:W-:Y:S02]  /*75b0*/  FMNMX.FTZ R12, R10, R5, !PT ;  /* 0x000000050a0c7209 */ /* 0x004fe40007810000 */
[C---:B------:R-:W-:Y:S02]  /*75c0*/  ISETP.GT.AND P4, PT, R20.reuse, 0x21, PT ;  /* 0x000000211400780c */ /* 0x040fe40003f84270 */
[----:B------:R-:W-:Y:S01]  /*75d0*/  ISETP.GT.AND P6, PT, R20, 0x29, PT ;  /* 0x000000291400780c */ /* 0x000fe20003fc4270 */
[----:B------:R-:W2:Y:S01]  /*75e0*/  SHFL.BFLY PT, R5, R12, 0x1, 0x1f ;  /* 0x0c201f000c057f89 */ /* 0x000ea200000e0000 */
[----:B------:R-:W-:-:S02]  /*75f0*/  FSEL R123, R123, -INF , P4 ;  /* 0xff8000007b7b7808 */ /* 0x000fc40002000000 */
[----:B------:R-:W-:Y:S02]  /*7600*/  FSEL R127, R127, -INF , P6 ;  /* 0xff8000007f7f7808 */ /* 0x000fe40003000000 */
[C---:B------:R-:W-:Y:S02]  /*7610*/  ISETP.GT.AND P4, PT, R20.reuse, 0x31, PT ;  /* 0x000000311400780c */ /* 0x040fe40003f84270 */
[----:B------:R-:W-:-:S04]  /*7620*/  ISETP.GT.AND P6, PT, R20, 0x39, PT ;  /* 0x000000391400780c */ /* 0x000fc80003fc4270 */
[----:B------:R-:W-:Y:S02]  /*7630*/  FSEL R119, R119, -INF , P6 ;  /* 0xff80000077777808 */ /* 0x000fe40003000000 */
[----:B--2---:R-:W-:-:S04]  /*7640*/  FMNMX.FTZ R5, R12, R5, !PT ;  /* 0x000000050c057209 */ /* 0x004fc80007810000 */
[C---:B------:R-:W-:Y:S01]  /*7650*/  FSETP.NEU.FTZ.AND P2, PT, R5.reuse, -INF , PT ;  /* 0xff8000000500780b */ /* 0x040fe20003f5d000 */
[----:B-1----:R-:W-:Y:S01]  /*7660*/  FMUL.FTZ R14, R5, R0 ;  /* 0x00000000050e7220 */ /* 0x002fe20000410000 */
[----:B------:R-:W-:Y:S02]  /*7670*/  WARPGROUP.DEPBAR.LE gsb0, 0x0 ;  /* 0x00008000000079c5 */ /* 0x000fe40000010000 */
[----:B------:R-:W-:Y:S02]  /*7680*/  WARPGROUP.ARRIVE ;  /* 0x00000000000079c5 */ /* 0x000fe40000000000 */
[----:B------:R-:W-:-:S04]  /*7690*/  FSEL R10, R14, RZ, P2 ;  /* 0x000000ff0e0a7208 */ /* 0x000fc80001000000 */
[----:B------:R-:W-:Y:S01]  /*76a0*/  HGMMA.64x96x16.F32 R24, gdesc[UR28].tnspB, R24, gsb0 ;  /* 0x416000001c1879f0 */ /* 0x000fe20008000818 */
[----:B------:R-:W-:Y:S01]  /*76b0*/  UIADD3 UR28, UR6, 0x600, URZ ;  /* 0x00000600061c7890 */ /* 0x000fe2000fffe03f */
[-CC-:B------:R-:W-:Y:S01]  /*76c0*/  FFMA.FTZ R9, R15, R0.reuse, -R10.reuse ;  /* 0x000000000f097223 */ /* 0x180fe2000001080a */
[----:B------:R-:W-:Y:S01]  /*76d0*/  UIADD3 UR30, UR7, 0x100, URZ ;  /* 0x00000100071e7890 */ /* 0x000fe2000fffe03f */
[----:B------:R-:W-:Y:S01]  /*76e0*/  FSEL R15, R142, -INF , P5 ;  /* 0xff8000008e0f7808 */ /* 0x000fe20002800000 */
[----:B------:R-:W-:Y:S01]  /*76f0*/  UMOV UR29, 0xc0000010 ;  /* 0xc0000010001d7882 */ /* 0x000fe20000000000 */
[----:B------:R-:W-:Y:S01]  /*7700*/  UMOV UR31, 0x80000020 ;  /* 0x80000020001f7882 */ /* 0x000fe20000000000 */
[--C-:B------:R-:W-:Y:S01]  /*7710*/  FFMA.FTZ R124, R21, R0, -R10.reuse ;  /* 0x00000000157c7223 */ /* 0x100fe2000001080a */
[----:B------:R-:W-:Y:S01]  /*7720*/  FMNMX.FTZ R120, R15, R120, !PT ;  /* 0x000000780f787209 */ /* 0x000fe20007810000 */
[--C-:B------:R-:W-:Y:S01]  /*7730*/  FFMA.FTZ R112, R129, R0, -R10.reuse ;  /* 0x0000000081707223 */ /* 0x100fe2000001080a */
[----:B------:R-:W-:Y:S01]  /*7740*/  FSEL R21, R130, -INF , P3 ;  /* 0xff80000082157808 */ /* 0x000fe20001800000 */
[----:B------:R1:W-:Y:S01]  /*7750*/  MUFU.EX2 R116, R124 ;  /* 0x0000007c00747308 */ /* 0x0003e20000000800 */
[----:B------:R-:W-:Y:S01]  /*7760*/  FMNMX.FTZ R120, R143, R120, !PT ;  /* 0x000000788f787209 */ /* 0x000fe20007810000 */
[-CC-:B------:R-:W-:Y:S01]  /*7770*/  FFMA.FTZ R14, R141, R0.reuse, -R10.reuse ;  /* 0x000000008d0e7223 */ /* 0x180fe2000001080a */
[----:B------:R-:W-:Y:S01]  /*7780*/  ISETP.GT.AND P5, PT, R20, 0x18, PT ;  /* 0x000000181400780c */ /* 0x000fe20003fa4270 */
[--C-:B------:R-:W-:Y:S01]  /*7790*/  FFMA.FTZ R128, R149, R0, -R10.reuse ;  /* 0x0000000095807223 */ /* 0x100fe2000001080a */
[----:B------:R-:W-:Y:S01]  /*77a0*/  FMNMX.FTZ R120, R21, R120, !PT ;  /* 0x0000007815787209 */ /* 0x000fe20007810000 */
[-CC-:B------:R-:W-:Y:S01]  /*77b0*/  FFMA.FTZ R12, R137, R0.reuse, -R10.reuse ;  /* 0x00000000890c7223 */ /* 0x180fe2000001080a */
[----:B------:R-:W-:Y:S01]  /*77c0*/  FSEL R129, R134, -INF , P5 ;  /* 0xff80000086817808 */ /* 0x000fe20002800000 */
[--C-:B------:R-:W-:Y:S01]  /*77d0*/  FFMA.FTZ R132, R101, R0, -R10.reuse ;  /* 0x0000000065847223 */ /* 0x100fe2000001080a */
[----:B-1----:R-:W-:Y:S01]  /*77e0*/  FMNMX.FTZ R124, R131, R120, !PT ;  /* 0x00000078837c7209 */ /* 0x002fe20007810000 */
[--C-:B------:R-:W-:Y:S01]  /*77f0*/  FFMA.FTZ R11, R11, R0, -R10.reuse ;  /* 0x000000000b0b7223 */ /* 0x100fe2000001080a */
[----:B------:R-:W-:Y:S01]  /*7800*/  ISETP.GT.AND P3, PT, R20, 0x20, PT ;  /* 0x000000201400780c */ /* 0x000fe20003f64270 */
[----:B------:R-:W-:Y:S01]  /*7810*/  MUFU.EX2 R120, R128 ;  /* 0x0000008000787308 */ /* 0x000fe20000000800 */
[----:B------:R-:W-:Y:S01]  /*7820*/  FMNMX.FTZ R124, R129, R124, !PT ;  /* 0x0000007c817c7209 */ /* 0x000fe20007810000 */
[-CC-:B------:R-:W-:Y:S01]  /*7830*/  FFMA.FTZ R13, R13, R0.reuse, -R10.reuse ;  /* 0x000000000d0d7223 */ /* 0x180fe2000001080a */
[----:B------:R-:W-:Y:S01]  /*7840*/  FSEL R141, R122, -INF , P3 ;  /* 0xff8000007a8d7808 */ /* 0x000fe20001800000 */
[--C-:B------:R-:W-:Y:S01]  /*7850*/  FFMA.FTZ R122, R153, R0, -R10.reuse ;  /* 0x00000000997a7223 */ /* 0x100fe2000001080a */
[----:B------:R-:W-:Y:S01]  /*7860*/  FMNMX.FTZ R124, R135, R124, !PT ;  /* 0x0000007c877c7209 */ /* 0x000fe20007810000 */
        /* <DEDUP_REMOVED lines=16> */
[-CC-:B------:R-:W-:Y:S01]  /*7970*/  FFMA.FTZ R81, R81, R0.reuse, -R10.reuse ;  /* 0x0000000051517223 */ /* 0x180fe2000001080a */
[----:B------:R-:W-:Y:S01]  /*7980*/  ISETP.GT.AND P5, PT, R20, 0x38, PT ;  /* 0x000000381400780c */ /* 0x000fe20003fa4270 */
[-CC-:B------:R-:W-:Y:S01]  /*7990*/  FFMA.FTZ R84, R84, R0.reuse, -R10.reuse ;  /* 0x0000000054547223 */ /* 0x180fe2000001080a */
[----:B------:R-:W-:Y:S01]  /*79a0*/  FSEL R153, R115, -INF , P4 ;  /* 0xff80000073997808 */ /* 0x000fe20002000000 */
[--C-:B------:R-:W-:Y:S01]  /*79b0*/  FFMA.FTZ R85, R85, R0, -R10.reuse ;  /* 0x0000000055557223 */ /* 0x100fe2000001080a */
[----:B------:R-:W-:Y:S01]  /*79c0*/  FMNMX.FTZ R124, R125, R124, !PT ;  /* 0x0000007c7d7c7209 */ /* 0x000fe20007810000 */
[----:B------:R1:W-:Y:S01]  /*79d0*/  MUFU.EX2 R115, R126 ;  /* 0x0000007e00737308 */ /* 0x0003e20000000800 */
[----:B------:R-:W-:Y:S01]  /*79e0*/  FSEL R118, R118, -INF , P5 ;  /* 0xff80000076767808 */ /* 0x000fe20002800000 */
[----:B------:R-:W-:Y:S01]  /*79f0*/  FFMA.FTZ R72, R72, R0, -R10 ;  /* 0x0000000048487223 */ /* 0x000fe2000001080a */
[----:B------:R-:W-:-:S02]  /*7a00*/  FMNMX.FTZ R137, R153, R124, !PT ;  /* 0x0000007c99897209 */ /* 0x000fc40007810000 */
[----:B------:R-:W-:Y:S02]  /*7a10*/  ISETP.GT.AND P3, PT, R20, 0x40, PT ;  /* 0x000000401400780c */ /* 0x000fe40003f64270 */
[----:B------:R-:W-:Y:S01]  /*7a20*/  FMNMX.FTZ R124, R118, R137, !PT ;  /* 0x00000089767c7209 */ /* 0x000fe20007810000 */
[----:B------:R-:W-:Y:S01]  /*7a30*/  MUFU.EX2 R13, R13 ;  /* 0x0000000d000d7308 */ /* 0x000fe20000000800 */
[----:B------:R-:W-:Y:S02]  /*7a40*/  ISETP.GT.AND P4, PT, R20, 0x41, PT ;  /* 0x000000411400780c */ /* 0x000fe40003f84270 */
[----:B------:R-:W-:Y:S02]  /*7a50*/  FSEL R155, R106, -INF , P3 ;  /* 0xff8000006a9b7808 */ /* 0x000fe40001800000 */
[----:B------:R-:W-:Y:S02]  /*7a60*/  FMNMX.FTZ R106, R119, R124, !PT ;  /* 0x0000007c776a7209 */ /* 0x000fe40007810000 */
[----:B------:R-:W-:Y:S01]  /*7a70*/  FSEL R124, R107, -INF , P4 ;  /* 0xff8000006b7c7808 */ /* 0x000fe20002000000 */
[----:B------:R-:W-:Y:S01]  /*7a80*/  MUFU.EX2 R14, R14 ;  /* 0x0000000e000e7308 */ /* 0x000fe20000000800 */
[----:B------:R-:W-:-:S02]  /*7a90*/  ISETP.GT.AND P5, PT, R20, 0x48, PT ;  /* 0x000000481400780c */ /* 0x000fc40003fa4270 */
[----:B------:R-:W-:Y:S01]  /*7aa0*/  FMNMX.FTZ R107, R155, R106, !PT ;  /* 0x0000006a9b6b7209 */ /* 0x000fe20007810000 */
[----:B------:R-:W-:Y:S01]  /*7ab0*/  FFMA.FTZ R106, R157, R0, -R10 ;  /* 0x000000009d6a7223 */ /* 0x000fe2000001080a */
[----:B------:R-:W-:Y:S02]  /*7ac0*/  ISETP.GT.AND P3, PT, R20, 0x49, PT ;  /* 0x000000491400780c */ /* 0x000fe40003f64270 */
[----:B------:R-:W-:Y:S01]  /*7ad0*/  FSEL R110, R110, -INF , P5 ;  /* 0xff8000006e6e7808 */ /* 0x000fe20002800000 */
[----:B------:R-:W-:Y:S01]  /*7ae0*/  MUFU.EX2 R9, R9 ;  /* 0x0000000900097308 */ /* 0x000fe20000000800 */
[----:B------:R-:W-:Y:S02]  /*7af0*/  FMNMX.FTZ R107, R124, R107, !PT ;  /* 0x0000006b7c6b7209 */ /* 0x000fe40007810000 */
[----:B------:R-:W-:Y:S02]  /*7b00*/  FSEL R111, R111, -INF , P3 ;  /* 0xff8000006f6f7808 */ /* 0x000fe40001800000 */
[----:B------:R-:W-:-:S02]  /*7b10*/  ISETP.GT.AND P3, PT, R20, 0x50, PT ;  /* 0x000000501400780c */ /* 0x000fc40003f64270 */
[----:B-1----:R-:W-:Y:S01]  /*7b20*/  FMNMX.FTZ R126, R110, R107, !PT ;  /* 0x0000006b6e7e7209 */ /* 0x002fe20007810000 */
[--C-:B------:R-:W-:Y:S01]  /*7b30*/  FFMA.FTZ R107, R117, R0, -R10.reuse ;  /* 0x00000000756b7223 */ /* 0x100fe2000001080a */
[----:B------:R-:W-:Y:S01]  /*7b40*/  ISETP.GT.AND P4, PT, R20, 0x51, PT ;  /* 0x000000511400780c */ /* 0x000fe20003f84270 */
[----:B------:R-:W-:Y:S01]  /*7b50*/  MUFU.EX2 R112, R112 ;  /* 0x0000007000707308 */ /* 0x000fe20000000800 */
[----:B------:R-:W-:Y:S02]  /*7b60*/  FSEL R157, R98, -INF , P3 ;  /* 0xff800000629d7808 */ /* 0x000fe40001800000 */
[----:B------:R-:W-:Y:S02]  /*7b70*/  FMNMX.FTZ R98, R111, R126, !PT ;  /* 0x0000007e6f627209 */ /* 0x000fe40007810000 */
[----:B------:R-:W-:Y:S02]  /*7b80*/  FSEL R126, R99, -INF , P4 ;  /* 0xff800000637e7808 */ /* 0x000fe40002000000 */
[----:B------:R-:W-:Y:S01]  /*7b90*/  ISETP.GT.AND P5, PT, R20, 0x58, PT ;  /* 0x000000581400780c */ /* 0x000fe20003fa4270 */
[----:B------:R-:W-:Y:S01]  /*7ba0*/  MUFU.EX2 R133, R133 ;  /* 0x0000008500857308 */ /* 0x000fe20000000800 */
[----:B------:R-:W-:Y:S01]  /*7bb0*/  FMNMX.FTZ R99, R157, R98, !PT ;  /* 0x000000629d637209 */ /* 0x000fe20007810000 */
[----:B------:R-:W-:Y:S01]  /*7bc0*/  FFMA.FTZ R98, R104, R0, -R10 ;  /* 0x0000000068627223 */ /* 0x000fe2000001080a */
[----:B------:R-:W-:-:S02]  /*7bd0*/  ISETP.GT.AND P3, PT, R20, 0x59, PT ;  /* 0x000000591400780c */ /* 0x000fc40003f64270 */
[----:B------:R-:W-:Y:S02]  /*7be0*/  FSEL R102, R102, -INF , P5 ;  /* 0xff80000066667808 */ /* 0x000fe40002800000 */
[----:B------:R-:W-:Y:S01]  /*7bf0*/  FMNMX.FTZ R99, R126, R99, !PT ;  /* 0x000000637e637209 */ /* 0x000fe20007810000 */
[----:B------:R-:W-:Y:S01]  /*7c00*/  MUFU.EX2 R121, R121 ;  /* 0x0000007900797308 */ /* 0x000fe20000000800 */
[----:B------:R-:W-:Y:S02]  /*7c10*/  WARPGROUP.DEPBAR.LE gsb0, 0x0 ;  /* 0x00008000000079c5 */ /* 0x000fe40000010000 */
[----:B------:R-:W-:Y:S01]  /*7c20*/  WARPGROUP.ARRIVE ;  /* 0x00000000000079c5 */ /* 0x000fe20000000000 */
[----:B------:R-:W-:Y:S02]  /*7c30*/  FSEL R117, R103, -INF , P3 ;  /* 0xff80000067757808 */ /* 0x000fe40001800000 */
[----:B------:R-:W-:Y:S02]  /*7c40*/  ISETP.GT.AND P3, PT, R20, 0x60, PT ;  /* 0x000000601400780c */ /* 0x000fe40003f64270 */
        /* <DEDUP_REMOVED lines=8> */
[----:B------:R-:W-:Y:S01]  /*7cd0*/  FMNMX.FTZ R104, R117, R104, !PT ;  /* 0x0000006875687209 */ /* 0x000fe20007810000 */
[-CC-:B------:R-:W-:Y:S01]  /*7ce0*/  FFMA.FTZ R99, R105, R0.reuse, -R10.reuse ;  /* 0x0000000069637223 */ /* 0x180fe2000001080a */
[----:B------:R-:W-:Y:S01]  /*7cf0*/  ISETP.GT.AND P5, PT, R20, 0x68, PT ;  /* 0x000000681400780c */ /* 0x000fe20003fa4270 */
[-CC-:B------:R-:W-:Y:S01]  /*7d00*/  FFMA.FTZ R90, R108, R0.reuse, -R10.reuse ;  /* 0x000000006c5a7223 */ /* 0x180fe2000001080a */
[----:B------:R-:W-:Y:S01]  /*7d10*/  FSEL R91, R91, -INF , P4 ;  /* 0xff8000005b5b7808 */ /* 0x000fe20002000000 */
[----:B------:R-:W-:Y:S01]  /*7d20*/  FFMA.FTZ R108, R109, R0, -R10 ;  /* 0x000000006d6c7223 */ /* 0x000fe2000001080a */
[----:B------:R-:W-:Y:S01]  /*7d30*/  FMNMX.FTZ R104, R103, R104, !PT ;  /* 0x0000006867687209 */ /* 0x000fe20007810000 */
[----:B------:R-:W-:Y:S01]  /*7d40*/  MUFU.EX2 R122, R122 ;  /* 0x0000007a007a7308 */ /* 0x000fe20000000800 */
[----:B------:R-:W-:-:S02]  /*7d50*/  ISETP.GT.AND P3, PT, R20, 0x69, PT ;  /* 0x000000691400780c */ /* 0x000fc40003f64270 */
[----:B------:R-:W-:Y:S02]  /*7d60*/  FSEL R105, R94, -INF , P5 ;  /* 0xff8000005e697808 */ /* 0x000fe40002800000 */
[----:B------:R-:W-:Y:S02]  /*7d70*/  FMNMX.FTZ R104, R91, R104, !PT ;  /* 0x000000685b687209 */ /* 0x000fe40007810000 */
[----:B------:R-:W-:Y:S01]  /*7d80*/  FSEL R94, R95, -INF , P3 ;  /* 0xff8000005f5e7808 */ /* 0x000fe20001800000 */
[----:B------:R-:W-:Y:S01]  /*7d90*/  MUFU.EX2 R114, R114 ;  /* 0x0000007200727308 */ /* 0x000fe20000000800 */
[C---:B------:R-:W-:Y:S02]  /*7da0*/  ISETP.GT.AND P3, PT, R20.reuse, 0x70, PT ;  /* 0x000000701400780c */ /* 0x040fe40003f64270 */
[----:B------:R-:W-:Y:S02]  /*7db0*/  FMNMX.FTZ R95, R105, R104, !PT ;  /* 0x00000068695f7209 */ /* 0x000fe40007810000 */
[----:B------:R-:W-:-:S02]  /*7dc0*/  ISETP.GT.AND P4, PT, R20, 0x71, PT ;  /* 0x000000711400780c */ /* 0x000fc40003f84270 */
[----:B------:R-:W-:Y:S01]  /*7dd0*/  FSEL R109, R82, -INF , P3 ;  /* 0xff800000526d7808 */ /* 0x000fe20001800000 */
[----:B------:R-:W-:Y:S01]  /*7de0*/  MUFU.EX2 R113, R113 ;  /* 0x0000007100717308 */ /* 0x000fe20000000800 */
[----:B------:R-:W-:Y:S02]  /*7df0*/  FMNMX.FTZ R82, R94, R95, !PT ;  /* 0x0000005f5e527209 */ /* 0x000fe40007810000 */
[----:B------:R-:W-:Y:S02]  /*7e00*/  FSEL R104, R83, -INF , P4 ;  /* 0xff80000053687808 */ /* 0x000fe40002000000 */
[----:B------:R-:W-:Y:S02]  /*7e10*/  ISETP.GT.AND P5, PT, R20, 0x78, PT ;  /* 0x000000781400780c */ /* 0x000fe40003fa4270 */
[----:B------:R-:W-:Y:S01]  /*7e20*/  FMNMX.FTZ R83, R109, R82, !PT ;  /* 0x000000526d537209 */ /* 0x000fe20007810000 */
[----:B------:R-:W-:Y:S01]  /*7e30*/  FFMA.FTZ R82, R96, R0, -R10 ;  /* 0x0000000060527223 */ /* 0x000fe2000001080a */
[----:B------:R-:W-:Y:S01]  /*7e40*/  ISETP.GT.AND P3, PT, R20, 0x79, PT ;  /* 0x000000791400780c */ /* 0x000fe20003f64270 */
[----:B------:R1:W-:Y:S01]  /*7e50*/  MUFU.EX2 R95, R108 ;  /* 0x0000006c005f7308 */ /* 0x0003e20000000800 */
[----:B------:R-:W-:-:S02]  /*7e60*/  FSEL R86, R86, -INF , P5 ;  /* 0xff80000056567808 */ /* 0x000fc40002800000 */
[----:B------:R-:W-:Y:S02]  /*7e70*/  FMNMX.FTZ R83, R104, R83, !PT ;  /* 0x0000005368537209 */ /* 0x000fe40007810000 */
[----:B------:R-:W-:Y:S01]  /*7e80*/  FSEL R96, R87, -INF , P3 ;  /* 0xff80000057607808 */ /* 0x000fe20001800000 */
[----:B------:R-:W-:Y:S01]  /*7e90*/  FFMA.FTZ R87, R97, R0, -R10 ;  /* 0x0000000061577223 */ /* 0x000fe2000001080a */
[----:B------:R-:W-:Y:S01]  /*7ea0*/  ISETP.GT.AND P3, PT, R20, 0x80, PT ;  /* 0x000000801400780c */ /* 0x000fe20003f64270 */
[----:B------:R-:W-:Y:S01]  /*7eb0*/  MUFU.EX2 R106, R106 ;  /* 0x0000006a006a7308 */ /* 0x000fe20000000800 */
[----:B------:R-:W-:Y:S02]  /*7ec0*/  FMNMX.FTZ R83, R86, R83, !PT ;  /* 0x0000005356537209 */ /* 0x000fe40007810000 */
[----:B------:R-:W-:Y:S02]  /*7ed0*/  ISETP.GT.AND P4, PT, R20, 0x81, PT ;  /* 0x000000811400780c */ /* 0x000fe40003f84270 */
[----:B------:R-:W-:-:S02]  /*7ee0*/  FSEL R97, R74, -INF , P3 ;  /* 0xff8000004a617808 */ /* 0x000fc40001800000 */
[----:B------:R-:W-:Y:S01]  /*7ef0*/  FMNMX.FTZ R74, R96, R83, !PT ;  /* 0x00000053604a7209 */ /* 0x000fe20007810000 */
[----:B------:R-:W-:Y:S01]  /*7f00*/  MUFU.EX2 R107, R107 ;  /* 0x0000006b006b7308 */ /* 0x000fe20000000800 */
[----:B-1----:R-:W-:Y:S02]  /*7f10*/  FSEL R108, R75, -INF , P4 ;  /* 0xff8000004b6c7808 */ /* 0x002fe40002000000 */
[----:B------:R-:W-:Y:S02]  /*7f20*/  ISETP.GT.AND P5, PT, R20, 0x88, PT ;  /* 0x000000881400780c */ /* 0x000fe40003fa4270 */
[----:B------:R-:W-:Y:S01]  /*7f30*/  FMNMX.FTZ R75, R97, R74, !PT ;  /* 0x0000004a614b7209 */ /* 0x000fe20007810000 */
        /* <DEDUP_REMOVED lines=8> */
[----:B------:R-:W-:Y:S01]  /*7fc0*/  FFMA.FTZ R79, R89, R0, -R10 ;  /* 0x00000000594f7223 */ /* 0x000fe2000001080a */
[----:B------:R-:W-:Y:S01]  /*7fd0*/  FMNMX.FTZ R75, R128, R75, !PT ;  /* 0x0000004b804b7209 */ /* 0x000fe20007810000 */
[----:B------:R1:W-:Y:S01]  /*7fe0*/  MUFU.EX2 R83, R87 ;  /* 0x0000005700537308 */ /* 0x0003e20000000800 */
[----:B------:R-:W-:-:S02]  /*7ff0*/  FSEL R89, R5, RZ, P2 ;  /* 0x000000ff05597208 */ /* 0x000fc40001000000 */
[----:B------:R-:W-:-:S03]  /*8000*/  FMNMX.FTZ R100, R130, R75, !PT ;  /* 0x0000004b82647209 */ /* 0x000fc60007810000 */
[----:B------:R-:W-:Y:S02]  /*8010*/  FADD.FTZ R89, -R89, R8 ;  /* 0x0000000859597221 */ /* 0x000fe40000010100 */
[----:B------:R-:W2:Y:S01]  /*8020*/  SHFL.BFLY PT, R101, R100, 0x2, 0x1f ;  /* 0x0c401f0064657f89 */ /* 0x000ea200000e0000 */
[----:B------:R3:W-:Y:S01]  /*8030*/  MUFU.EX2 R75, R132 ;  /* 0x00000084004b7308 */ /* 0x0007e20000000800 */
[-CC-:B-1----:R-:W-:Y:S01]  /*8040*/  FFMA.FTZ R87, R93, R0.reuse, -R10.reuse ;  /* 0x000000005d577223 */ /* 0x182fe2000001080a */
[-CC-:B------:R-:W-:Y:S01]  /*8050*/  FFMA.FTZ R93, R73, R0.reuse, -R10.reuse ;  /* 0x00000000495d7223 */ /* 0x180fe2000001080a */
[----:B------:R-:W-:Y:S01]  /*8060*/  FFMA.FTZ R73, R76, R0, -R10 ;  /* 0x000000004c497223 */ /* 0x000fe2000001080a */
[----:B------:R-:W-:-:S04]  /*8070*/  IMAD.U32 R10, RZ, RZ, UR46 ;  /* 0x0000002eff0a7e24 */ /* 0x000fc8000f8e00ff */
[----:B------:R-:W-:Y:S01]  /*8080*/  MUFU.EX2 R98, R98 ;  /* 0x0000006200627308 */ /* 0x000fe20000000800 */
[----:B------:R-:W-:-:S05]  /*8090*/  @!P1 LEA R10, R10, UR47, 0x3 ;  /* 0x0000002f0a0a9c11 */ /* 0x000fca000f8e18ff */
[----:B------:R-:W-:Y:S02]  /*80a0*/  @!P1 VIADD R10, R10, 0x31c40 ;  /* 0x00031c400a0a9836 */ /* 0x000fe40000000000 */
[----:B------:R-:W-:Y:S03]  /*80b0*/  MUFU.EX2 R99, R99 ;  /* 0x0000006300637308 */ /* 0x000fe60000000800 */
[----:B------:R-:W-:Y:S01]  /*80c0*/  @!P1 PRMT R10, RZ, 0x654, R10 ;  /* 0x00000654ff0a9816 */ /* 0x000fe2000000000a */
[----:B------:R-:W-:Y:S02]  /*80d0*/  WARPGROUP.DEPBAR.LE gsb0, 0x0 ;  /* 0x00008000000079c5 */ /* 0x000fe40000010000 */
[----:B------:R-:W-:Y:S01]  /*80e0*/  WARPGROUP.ARRIVE ;  /* 0x00000000000079c5 */ /* 0x000fe20000000000 */
[----:B--2---:R-:W-:Y:S01]  /*80f0*/  FMNMX.FTZ R101, R100, R101, !PT ;  /* 0x0000006564657209 */ /* 0x004fe20007810000 */
[----:B------:R-:W-:Y:S01]  /*8100*/  FMUL.FTZ R100, R89, R0 ;  /* 0x0000000059647220 */ /* 0x000fe20000410000 */
[----:B------:R-:W-:Y:S03]  /*8110*/  MUFU.EX2 R90, R90 ;  /* 0x0000005a005a7308 */ /* 0x000fe60000000800 */
[----:B------:R-:W-:Y:S01]  /*8120*/  HGMMA.64x96x16.F32 R24, gdesc[UR28].tnspB, R24, gsb0 ;  /* 0x416000001c1879f0 */ /* 0x000fe20008000818 */
[----:B------:R-:W-:Y:S01]  /*8130*/  UIADD3 UR28, UR6, 0x900, URZ ;  /* 0x00000900061c7890 */ /* 0x000fe2000fffe03f */
[----:B------:R-:W1:Y:S01]  /*8140*/  SHFL.BFLY PT, R88, R101, 0x1, 0x1f ;  /* 0x0c201f0065587f89 */ /* 0x000e6200000e0000 */
[----:B------:R-:W-:Y:S01]  /*8150*/  UIADD3 UR30, UR7, 0x180, URZ ;  /* 0x00000180071e7890 */ /* 0x000fe2000fffe03f */
[----:B------:R-:W-:Y:S01]  /*8160*/  UMOV UR29, 0xc0000010 ;  /* 0xc0000010001d7882 */ /* 0x000fe20000000000 */
[----:B------:R-:W-:Y:S01]  /*8170*/  UMOV UR31, 0x80000020 ;  /* 0x80000020001f7882 */ /* 0x000fe20000000000 */
[----:B------:R-:W2:Y:S08]  /*8180*/  MUFU.EX2 R100, R100 ;  /* 0x0000006400647308 */ /* 0x000eb00000000800 */
[----:B------:R-:W-:Y:S08]  /*8190*/  MUFU.EX2 R82, R82 ;  /* 0x0000005200527308 */ /* 0x000ff00000000800 */
[----:B------:R-:W-:Y:S01]  /*81a0*/  MUFU.EX2 R20, R20 ;  /* 0x0000001400147308 */ /* 0x000fe20000000800 */
[----:B-1----:R-:W-:-:S04]  /*81b0*/  FMNMX.FTZ R137, R101, R88, !PT ;  /* 0x0000005865897209 */ /* 0x002fc80007810000 */
[C---:B------:R-:W-:Y:S01]  /*81c0*/  FSETP.NEU.FTZ.AND P2, PT, R137.reuse, -INF , PT ;  /* 0xff8000008900780b */ /* 0x040fe20003f5d000 */
[C---:B------:R-:W-:Y:S02]  /*81d0*/  FMUL.FTZ R77, R137.reuse, R0 ;  /* 0x00000000894d7220 */ /* 0x040fe40000410000 */
[----:B------:R-:W-:Y:S01]  /*81e0*/  MUFU.EX2 R74, R74 ;  /* 0x0000004a004a7308 */ /* 0x000fe20000000800 */
[----:B------:R-:W-:Y:S02]  /*81f0*/  FSEL R8, R137, RZ, P2 ;  /* 0x000000ff89087208 */ /* 0x000fe40001000000 */
[----:B------:R-:W-:Y:S02]  /*8200*/  FSEL R77, R77, RZ, P2 ;  /* 0x000000ff4d4d7208 */ /* 0x000fe40001000000 */
[----:B------:R-:W-:-:S03]  /*8210*/  ISETP.GE.U32.AND P2, PT, R2, 0x180, PT ;  /* 0x000001800200780c */ /* 0x000fc60003f46070 */
[----:B------:R-:W-:Y:S01]  /*8220*/  MUFU.EX2 R79, R79 ;  /* 0x0000004f004f7308 */ /* 0x000fe20000000800 */
[-C--:B------:R-:W-:Y:S01]  /*8230*/  FFMA.FTZ R136, R127, R0.reuse, -R77 ;  /* 0x000000007f887223 */ /* 0x080fe2000001084d */
[----:B------:R-:W-:Y:S01]  /*8240*/  FADD.FTZ R127, -R8, R7 ;  /* 0x00000007087f7221 */ /* 0x000fe20000010100 */
[-CC-:B------:R-:W-:Y:S01]  /*8250*/  FFMA.FTZ R7, R110, R0.reuse, -R77.reuse ;  /* 0x000000006e077223 */ /* 0x180fe2000001084d */
[-CC-:B------:R-:W-:Y:S01]  /*8260*/  FFMA.FTZ R89, R138, R0.reuse, -R77.reuse ;  /* 0x000000008a597223 */ /* 0x180fe2000001084d */
[-CC-:B---3--:R-:W-:Y:S01]  /*8270*/  FFMA.FTZ R132, R139, R0.reuse, -R77.reuse ;  /* 0x000000008b847223 */ /* 0x188fe2000001084d */
[-C--:B------:R-:W-:Y:S01]  /*8280*/  FMUL.FTZ R110, R127, R0.reuse ;  /* 0x000000007f6e7220 */ /* 0x080fe20000410000 */
[----:B------:R-:W-:Y:S02]  /*8290*/  IMAD.U32 R127, RZ, RZ, UR41 ;  /* 0x00000029ff7f7e24 */ /* 0x000fe4000f8e00ff */
[-CC-:B------:R-:W-:Y:S01]  /*82a0*/  FFMA.FTZ R15, R15, R0.reuse, -R77.reuse ;  /* 0x000000000f0f7223 */ /* 0x180fe2000001084d */
[-CC-:B------:R-:W-:Y:S01]  /*82b0*/  FFMA.FTZ R101, R124, R0.reuse, -R77.reuse ;  /* 0x000000007c657223 */ /* 0x180fe2000001084d */
[----:B------:R-:W-:Y:S01]  /*82c0*/  MUFU.EX2 R89, R89 ;  /* 0x0000005900597308 */ /* 0x000fe20000000800 */
[----:B------:R-:W-:Y:S01]  /*82d0*/  FFMA.FTZ R124, R111, R0, -R77 ;  /* 0x000000006f7c7223 */ /* 0x000fe2000001084d */
[----:B------:R-:W-:-:S02]  /*82e0*/  VIADD R8, R16, 0x9 ;  /* 0x0000000910087836 */ /* 0x000fc40000000000 */
[----:B--2---:R-:W-:Y:S01]  /*82f0*/  FFMA.FTZ R111, R100, R4, R11 ;  /* 0x00000004646f7223 */ /* 0x004fe2000001000b */
[-CC-:B------:R-:W-:Y:S01]  /*8300*/  FFMA.FTZ R138, R143, R0.reuse, -R77.reuse ;  /* 0x000000008f8a7223 */ /* 0x180fe2000001084d */
[----:B------:R-:W-:Y:S01]  /*8310*/  @!P1 LEA R4, R127, UR47, 0x3 ;  /* 0x0000002f7f049c11 */ /* 0x000fe2000f8e18ff */
[-C--:B------:R-:W-:Y:S01]  /*8320*/  FFMA.FTZ R134, R21, R0.reuse, -R77 ;  /* 0x0000000015867223 */ /* 0x080fe2000001084d */
[----:B------:R-:W-:Y:S01]  /*8330*/  SEL R8, R8, 0x9, !P2 ;  /* 0x0000000908087807 */ /* 0x000fe20005000000 */
[----:B------:R-:W1:Y:S01]  /*8340*/  MUFU.EX2 R110, R110 ;  /* 0x0000006e006e7308 */ /* 0x000e620000000800 */
[----:B------:R-:W-:Y:S01]  /*8350*/  FADD.FTZ R152, R12, R111 ;  /* 0x0000006f0c987221 */ /* 0x000fe20000010000 */
[----:B------:R-:W-:Y:S02]  /*8360*/  @!P1 VIADD R111, R4, 0x31c60 ;  /* 0x00031c60046f9836 */ /* 0x000fe40000000000 */
[-CC-:B------:R-:W-:Y:S01]  /*8370*/  FFMA.FTZ R131, R131, R0.reuse, -R77.reuse ;  /* 0x0000000083837223 */ /* 0x180fe2000001084d */
[-CC-:B------:R-:W-:Y:S01]  /*8380*/  FFMA.FTZ R129, R129, R0.reuse, -R77.reuse ;  /* 0x0000000081817223 */ /* 0x180fe2000001084d */
[----:B------:R-:W-:Y:S01]  /*8390*/  FADD.FTZ R127, R13, R152 ;  /* 0x000000980d7f7221 */ /* 0x000fe20000010000 */
[-CC-:B------:R-:W-:Y:S01]  /*83a0*/  FFMA.FTZ R142, R135, R0.reuse, -R77.reuse ;  /* 0x00000000878e7223 */ /* 0x180fe2000001084d */
[----:B------:R-:W-:Y:S01]  /*83b0*/  F2FP.F16.F32.PACK_AB R12, R12, R11 ;  /* 0x0000000b0c0c723e */ /* 0x000fe200000000ff */
[----:B------:R-:W2:Y:S01]  /*83c0*/  MUFU.EX2 R132, R132 ;  /* 0x0000008400847308 */ /* 0x000ea20000000800 */
[-CC-:B------:R-:W-:Y:S01]  /*83d0*/  FFMA.FTZ R21, R141, R0.reuse, -R77.reuse ;  /* 0x000000008d157223 */ /* 0x180fe2000001084d */
[-CC-:B------:R-:W-:Y:S01]  /*83e0*/  FFMA.FTZ R88, R123, R0.reuse, -R77.reuse ;  /* 0x000000007b587223 */ /* 0x180fe2000001084d */
[-CC-:B------:R-:W-:Y:S01]  /*83f0*/  FFMA.FTZ R123, R149, R0.reuse, -R77.reuse ;  /* 0x00000000957b7223 */ /* 0x180fe2000001084d */
[-CC-:B------:R-:W-:Y:S01]  /*8400*/  FFMA.FTZ R125, R125, R0.reuse, -R77.reuse ;  /* 0x000000007d7d7223 */ /* 0x180fe2000001084d */
[-CC-:B------:R-:W-:Y:S01]  /*8410*/  FFMA.FTZ R140, R153, R0.reuse, -R77.reuse ;  /* 0x00000000998c7223 */ /* 0x180fe2000001084d */
[-CC-:B------:R-:W-:Y:S01]  /*8420*/  FFMA.FTZ R118, R118, R0.reuse, -R77.reuse ;  /* 0x0000000076767223 */ /* 0x180fe2000001084d */
[-CC-:B------:R-:W-:Y:S01]  /*8430*/  FFMA.FTZ R119, R119, R0.reuse, -R77.reuse ;  /* 0x0000000077777223 */ /* 0x180fe2000001084d */
[----:B------:R-:W3:Y:S01]  /*8440*/  MUFU.EX2 R15, R15 ;  /* 0x0000000f000f7308 */ /* 0x000ee20000000800 */
[-CC-:B------:R-:W-:Y:S01]  /*8450*/  FFMA.FTZ R76, R155, R0.reuse, -R77.reuse ;  /* 0x000000009b4c7223 */ /* 0x180fe2000001084d */
[-CC-:B------:R-:W-:Y:S01]  /*8460*/  FFMA.FTZ R4, R157, R0.reuse, -R77.reuse ;  /* 0x000000009d047223 */ /* 0x180fe2000001084d */
[-CC-:B------:R-:W-:Y:S01]  /*8470*/  FFMA.FTZ R102, R102, R0.reuse, -R77.reuse ;  /* 0x0000000066667223 */ /* 0x180fe2000001084d */
[-CC-:B------:R-:W-:Y:S01]  /*8480*/  FFMA.FTZ R103, R103, R0.reuse, -R77.reuse ;  /* 0x0000000067677223 */ /* 0x180fe2000001084d */
[-CC-:B------:R-:W-:Y:S01]  /*8490*/  FFMA.FTZ R96, R96, R0.reuse, -R77.reuse ;  /* 0x0000000060607223 */ /* 0x180fe2000001084d */
[-CC-:B------:R-:W-:Y:S01]  /*84a0*/  FFMA.FTZ R108, R108, R0.reuse, -R77.reuse ;  /* 0x000000006c6c7223 */ /* 0x180fe2000001084d */
[-CC-:B------:R-:W-:Y:S01]  /*84b0*/  FFMA.FTZ R128, R128, R0.reuse, -R77.reuse ;  /* 0x0000000080807223 */ /* 0x180fe2000001084d */
[----:B------:R-:W4:Y:S01]  /*84c0*/  MUFU.EX2 R138, R138 ;  /* 0x0000008a008a7308 */ /* 0x000f220000000800 */
[----:B------:R-:W-:Y:S01]  /*84d0*/  FFMA.FTZ R130, R130, R0, -R77 ;  /* 0x0000000082827223 */ /* 0x000fe2000001084d */
[----:B------:R-:W-:Y:S01]  /*84e0*/  ISETP.LT.AND P2, PT, R6, UR45, PT ;  /* 0x0000002d06007c0c */ /* 0x000fe2000bf41270 */
[----:B------:R-:W-:-:S05]  /*84f0*/  UMOV UR41, UR46 ;  /* 0x0000002e00297c82 */ /* 0x000fca0008000000 */
[----:B------:R-:W5:Y:S08]  /*8500*/  MUFU.EX2 R134, R134 ;  /* 0x0000008600867308 */ /* 0x000f700000000800 */
[----:B------:R-:W5:Y:S01]  /*8510*/  MUFU.EX2 R131, R131 ;  /* 0x0000008300837308 */ /* 0x000f620000000800 */
[----:B------:R-:W-:Y:S02]  /*8520*/  WARPGROUP.DEPBAR.LE gsb0, 0x0 ;  /* 0x00008000000079c5 */ /* 0x000fe40000010000 */
[----:B------:R-:W-:-:S05]  /*8530*/  WARPGROUP.ARRIVE ;  /* 0x00000000000079c5 */ /* 0x000fca0000000000 */
[----:B------:R-:W5:Y:S01]  /*8540*/  MUFU.EX2 R129, R129 ;  /* 0x0000008100817308 */ /* 0x000f620000000800 */
[----:B------:R-:W-:Y:S01]  /*8550*/  HGMMA.64x96x16.F32 R24, gdesc[UR28].tnspB, R24, gsb0 ;  /* 0x416000001c1879f0 */ /* 0x000fe20008000818 */
[----:B------:R-:W-:Y:S02]  /*8560*/  UIADD3 UR28, UR6, 0xa80, URZ ;  /* 0x00000a80061c7890 */ /* 0x000fe4000fffe03f */
[----:B------:R-:W-:-:S04]  /*8570*/  UIADD3 UR30, UR7, 0x1c0, URZ ;  /* 0x000001c0071e7890 */ /* 0x000fc8000fffe03f */
        /* <DEDUP_REMOVED lines=21> */
[----:B------:R-:W-:Y:S01]  /*86d0*/  R2UR UR7, R148 ;  /* 0x00000000940772ca */ /* 0x000fe200000e0000 */
[----:B------:R-:W-:Y:S01]  /*86e0*/  UMOV UR29, 0xc0000010 ;  /* 0xc0000010001d7882 */ /* 0x000fe20000000000 */
[----:B------:R-:W-:Y:S01]  /*86f0*/  UMOV UR31, 0x80000020 ;  /* 0x80000020001f7882 */ /* 0x000fe20000000000 */
[----:B------:R-:W-:Y:S01]  /*8700*/  MUFU.EX2 R102, R102 ;  /* 0x0000006600667308 */ /* 0x000fe20000000800 */
[----:B------:R-:W-:-:S07]  /*8710*/  UIADD3 UR6, UR45, -0x1, URZ ;  /* 0xffffffff2d067890 */ /* 0x000fce000fffe03f */
[----:B------:R-:W-:Y:S01]  /*8720*/  MUFU.EX2 R78, R78 ;  /* 0x0000004e004e7308 */ /* 0x000fe20000000800 */
[----:B------:R-:W-:-:S07]  /*8730*/  UMOV UR45, UR6 ;  /* 0x00000006002d7c82 */ /* 0x000fce0008000000 */
        /* <DEDUP_REMOVED lines=13> */
[----:B------:R-:W-:Y:S07]  /*8810*/  HGMMA.64x96x16.F32 R24, gdesc[UR28].tnspB, R24, gsb0 ;  /* 0x416000001c1879f0 */ /* 0x000fee0008000818 */
[----:B------:R-:W-:Y:S08]  /*8820*/  MUFU.EX2 R108, R108 ;  /* 0x0000006c006c7308 */ /* 0x000ff00000000800 */
[----:B------:R-:W-:Y:S08]  /*8830*/  MUFU.EX2 R128, R128 ;  /* 0x0000008000807308 */ /* 0x000ff00000000800 */
[----:B------:R-:W-:Y:S01]  /*8840*/  MUFU.EX2 R130, R130 ;  /* 0x0000008200827308 */ /* 0x000fe20000000800 */
[----:B------:R-:W-:-:S02]  /*8850*/  WARPGROUP.DEPBAR.LE gsb0, 0x0 ;  /* 0x00008000000079c5 */ /* 0x000fc40000010000 */
[----:B------:R1:W-:Y:S06]  /*8860*/  BAR.ARV R8, 0x100 ;  /* 0x000400080000751d */ /* 0x0003ec0000002000 */
[----:B------:R2:W-:Y:S01]  /*8870*/  @!P1 SYNCS.ARRIVE.TRANS64.RED.A1T0 RZ, [R10+URZ], RZ ;  /* 0x000000ff0aff99a7 */ /* 0x0005e2000810043f */
[----:B------:R-:W-:Y:S01]  /*8880*/  FMUL.FTZ R24, R24, R100 ;  /* 0x0000006418187220 */ /* 0x000fe20000410000 */
[----:B-1----:R-:W-:Y:S01]  /*8890*/  @!P1 PRMT R8, RZ, 0x654, R111 ;  /* 0x00000654ff089816 */ /* 0x002fe2000000006f */
[----:B------:R-:W-:Y:S01]  /*88a0*/  FFMA.FTZ R111, R110, R3, R89 ;  /* 0x000000036e6f7223 */ /* 0x000fe20000010059 */
[----:B------:R-:W-:Y:S01]  /*88b0*/  FFMA.FTZ R3, R126, R0, -R77 ;  /* 0x000000007e037223 */ /* 0x000fe2000001084d */
[-C--:B------:R-:W-:Y:S01]  /*88c0*/  FMUL.FTZ R25, R25, R100.reuse ;  /* 0x0000006419197220 */ /* 0x080fe20000410000 */
[-C--:B------:R-:W-:Y:S01]  /*88d0*/  FMUL.FTZ R28, R28, R100.reuse ;  /* 0x000000641c1c7220 */ /* 0x080fe20000410000 */
[-C--:B------:R-:W-:Y:S01]  /*88e0*/  FMUL.FTZ R29, R29, R100.reuse ;  /* 0x000000641d1d7220 */ /* 0x080fe20000410000 */
[----:B------:R1:W-:Y:S01]  /*88f0*/  @!P1 SYNCS.ARRIVE.TRANS64.RED.A1T0 RZ, [R8+URZ], RZ ;  /* 0x000000ff08ff99a7 */ /* 0x0003e2000810043f */
[C---:B--2---:R-:W-:Y:S01]  /*8900*/  FADD.FTZ R10, R14.reuse, R127 ;  /* 0x0000007f0e0a7221 */ /* 0x044fe20000010000 */
[----:B------:R-:W-:Y:S01]  /*8910*/  F2FP.F16.F32.PACK_AB R14, R14, R13 ;  /* 0x0000000d0e0e723e */ /* 0x000fe200000000ff */
[----:B------:R-:W2:Y:S01]  /*8920*/  MUFU.EX2 R3, R3 ;  /* 0x0000000300037308 */ /* 0x000ea20000000800 */
[----:B------:R-:W-:Y:S01]  /*8930*/  F2FP.F16.F32.PACK_AB R13, R132, R89 ;  /* 0x00000059840d723e */ /* 0x000fe200000000ff */
[-C--:B------:R-:W-:Y:S01]  /*8940*/  FMUL.FTZ R32, R32, R100.reuse ;  /* 0x0000006420207220 */ /* 0x080fe20000410000 */
[-C--:B------:R-:W-:Y:S01]  /*8950*/  FMUL.FTZ R33, R33, R100.reuse ;  /* 0x0000006421217220 */ /* 0x080fe20000410000 */
[-C--:B------:R-:W-:Y:S01]  /*8960*/  FMUL.FTZ R36, R36, R100.reuse ;  /* 0x0000006424247220 */ /* 0x080fe20000410000 */
[----:B-1----:R-:W-:Y:S01]  /*8970*/  FADD.FTZ R8, R132, R111 ;  /* 0x0000006f84087221 */ /* 0x002fe20000010000 */
[----:B------:R-:W-:Y:S01]  /*8980*/  FADD.FTZ R111, R9, R10 ;  /* 0x0000000a096f7221 */ /* 0x000fe20000010000 */
[-C--:B------:R-:W-:Y:S01]  /*8990*/  FMUL.FTZ R37, R37, R100.reuse ;  /* 0x0000006425257220 */ /* 0x080fe20000410000 */
[-C--:B------:R-:W-:Y:S01]  /*89a0*/  FMUL.FTZ R40, R40, R100.reuse ;  /* 0x0000006428287220 */ /* 0x080fe20000410000 */
[----:B---3--:R-:W-:Y:S01]  /*89b0*/  FADD.FTZ R11, R15, R8 ;  /* 0x000000080f0b7221 */ /* 0x008fe20000010000 */
[C---:B------:R-:W-:Y:S01]  /*89c0*/  FADD.FTZ R111, R112.reuse, R111 ;  /* 0x0000006f706f7221 */ /* 0x040fe20000010000 */
[----:B------:R-:W-:Y:S01]  /*89d0*/  F2FP.F16.F32.PACK_AB R8, R112, R9 ;  /* 0x000000097008723e */ /* 0x000fe200000000ff */
[----:B------:R-:W-:Y:S01]  /*89e0*/  FMUL.FTZ R41, R41, R100 ;  /* 0x0000006429297220 */ /* 0x000fe20000410000 */
[----:B----4-:R-:W-:Y:S01]  /*89f0*/  FADD.FTZ R11, R138, R11 ;  /* 0x0000000b8a0b7221 */ /* 0x010fe20000010000 */
[----:B------:R-:W-:Y:S01]  /*8a00*/  FADD.FTZ R10, R116, R111 ;  /* 0x0000006f740a7221 */ /* 0x000fe20000010000 */
[-CC-:B------:R-:W-:Y:S01]  /*8a10*/  FFMA.FTZ R111, R117, R0.reuse, -R77.reuse ;  /* 0x00000000756f7223 */ /* 0x180fe2000001084d */
[----:B------:R-:W-:Y:S01]  /*8a20*/  FFMA.FTZ R117, R94, R0, -R77 ;  /* 0x000000005e757223 */ /* 0x000fe2000001084d */
[----:B-----5:R-:W-:Y:S01]  /*8a30*/  FADD.FTZ R112, R134, R11 ;  /* 0x0000000b86707221 */ /* 0x020fe20000010000 */
[C---:B------:R-:W-:Y:S01]  /*8a40*/  FADD.FTZ R127, R133.reuse, R10 ;  /* 0x0000000a857f7221 */ /* 0x040fe20000010000 */
[----:B------:R-:W-:Y:S01]  /*8a50*/  F2FP.F16.F32.PACK_AB R10, R133, R116 ;  /* 0x00000074850a723e */ /* 0x000fe200000000ff */
[----:B------:R-:W-:Y:S01]  /*8a60*/  FMUL.FTZ R44, R44, R100 ;  /* 0x000000642c2c7220 */ /* 0x000fe20000410000 */
[----:B------:R-:W-:Y:S01]  /*8a70*/  FADD.FTZ R112, R131, R112 ;  /* 0x0000007083707221 */ /* 0x000fe20000010000 */
[----:B------:R-:W-:Y:S01]  /*8a80*/  FADD.FTZ R116, R120, R127 ;  /* 0x0000007f78747221 */ /* 0x000fe20000010000 */
[----:B------:R-:W-:Y:S01]  /*8a90*/  F2FP.F16.F32.PACK_AB R15, R138, R15 ;  /* 0x0000000f8a0f723e */ /* 0x000fe200000000ff */
[----:B------:R-:W1:Y:S01]  /*8aa0*/  MUFU.EX2 R111, R111 ;  /* 0x0000006f006f7308 */ /* 0x000e620000000800 */
[----:B------:R-:W-:Y:S01]  /*8ab0*/  FADD.FTZ R11, R129, R112 ;  /* 0x00000070810b7221 */ /* 0x000fe20000010000 */
[-CC-:B------:R-:W-:Y:S01]  /*8ac0*/  FFMA.FTZ R112, R91, R0.reuse, -R77.reuse ;  /* 0x000000005b707223 */ /* 0x180fe2000001084d */
[----:B------:R-:W-:Y:S01]  /*8ad0*/  FADD.FTZ R91, R121, R116 ;  /* 0x00000074795b7221 */ /* 0x000fe20000010000 */
[-C--:B------:R-:W-:Y:S01]  /*8ae0*/  FFMA.FTZ R116, R105, R0.reuse, -R77 ;  /* 0x0000000069747223 */ /* 0x080fe2000001084d */
[----:B------:R-:W-:Y:S01]  /*8af0*/  FADD.FTZ R126, R142, R11 ;  /* 0x0000000b8e7e7221 */ /* 0x000fe20000010000 */
[-C--:B------:R-:W-:Y:S01]  /*8b00*/  FFMA.FTZ R105, R109, R0.reuse, -R77 ;  /* 0x000000006d697223 */ /* 0x080fe2000001084d */
[----:B------:R-:W-:Y:S01]  /*8b10*/  FADD.FTZ R132, R122, R91 ;  /* 0x0000005b7a847221 */ /* 0x000fe20000010000 */
[----:B------:R-:W-:Y:S01]  /*8b20*/  FFMA.FTZ R91, R104, R0, -R77 ;  /* 0x00000000685b7223 */ /* 0x000fe2000001084d */
[----:B------:R-:W-:Y:S01]  /*8b30*/  FADD.FTZ R89, R21, R126 ;  /* 0x0000007e15597221 */ /* 0x000fe20000010000 */
[----:B------:R-:W-:Y:S01]  /*8b40*/  F2FP.F16.F32.PACK_AB R11, R142, R129 ;  /* 0x000000818e0b723e */ /* 0x000fe200000000ff */
[----:B------:R3:W4:Y:S01]  /*8b50*/  MUFU.EX2 R94, R112 ;  /* 0x00000070005e7308 */ /* 0x0007220000000800 */
[----:B------:R-:W-:Y:S01]  /*8b60*/  F2FP.F16.F32.PACK_AB R9, R131, R134 ;  /* 0x000000868309723e */ /* 0x000fe200000000ff */
[----:B------:R-:W-:Y:S01]  /*8b70*/  FADD.FTZ R126, R88, R89 ;  /* 0x00000059587e7221 */ /* 0x000fe20000010000 */
[----:B------:R-:W-:Y:S01]  /*8b80*/  FADD.FTZ R89, R115, R132 ;  /* 0x0000008473597221 */ /* 0x000fe20000010000 */
[----:B------:R5:W-:Y:S01]  /*8b90*/  STSM.16.M88.4 [R22+0x24300], R12 ;  /* 0x0243000c16007844 */ /* 0x000be20000000200 */
[----:B------:R-:W-:Y:S01]  /*8ba0*/  F2FP.F16.F32.PACK_AB R120, R121, R120 ;  /* 0x000000787978723e */ /* 0x000fe200000000ff */
[----:B------:R-:W-:Y:S01]  /*8bb0*/  FADD.FTZ R109, R123, R126 ;  /* 0x0000007e7b6d7221 */ /* 0x000fe20000010000 */
[----:B------:R-:W-:Y:S01]  /*8bc0*/  FADD.FTZ R126, R114, R89 ;  /* 0x00000059727e7221 */ /* 0x000fe20000010000 */
[-C--:B------:R-:W-:Y:S01]  /*8bd0*/  FFMA.FTZ R89, R86, R0.reuse, -R77 ;  /* 0x0000000056597223 */ /* 0x080fe2000001084d */
[----:B------:R2:W-:Y:S01]  /*8be0*/  STSM.16.M88.4 [R22+0x25b00], R8 ;  /* 0x025b000816007844 */ /* 0x0005e20000000200 */
[----:B------:R-:W-:Y:S01]  /*8bf0*/  FADD.FTZ R104, R136, R109 ;  /* 0x0000006d88687221 */ /* 0x000fe20000010000 */
[----:B------:R-:W-:Y:S01]  /*8c00*/  FADD.FTZ R127, R113, R126 ;  /* 0x0000007e717f7221 */ /* 0x000fe20000010000 */
[----:B------:R-:W-:Y:S01]  /*8c10*/  FFMA.FTZ R109, R97, R0, -R77 ;  /* 0x00000000616d7223 */ /* 0x000fe2000001084d */
[----:B------:R1:W4:Y:S01]  /*8c20*/  MUFU.EX2 R86, R116 ;  /* 0x0000007400567308 */ /* 0x0003220000000800 */
[----:B------:R-:W-:Y:S01]  /*8c30*/  FADD.FTZ R97, R125, R104 ;  /* 0x000000687d617221 */ /* 0x000fe20000010000 */
[----:B------:R-:W-:Y:S01]  /*8c40*/  FADD.FTZ R104, R106, R127 ;  /* 0x0000007f6a687221 */ /* 0x000fe20000010000 */
[----:B------:R-:W-:Y:S01]  /*8c50*/  F2FP.F16.F32.PACK_AB R121, R88, R21 ;  /* 0x000000155879723e */ /* 0x000fe200000000ff */
[----:B------:R-:W-:Y:S01]  /*8c60*/  FMUL.FTZ R45, R45, R100 ;  /* 0x000000642d2d7220 */ /* 0x000fe20000410000 */
[----:B------:R-:W-:Y:S01]  /*8c70*/  FADD.FTZ R127, R140, R97 ;  /* 0x000000618c7f7221 */ /* 0x000fe20000010000 */
[----:B------:R-:W-:Y:S01]  /*8c80*/  FADD.FTZ R129, R107, R104 ;  /* 0x000000686b817221 */ /* 0x000fe20000010000 */
[----:B------:R-:W-:Y:S01]  /*8c90*/  F2FP.F16.F32.PACK_AB R88, R99, R98 ;  /* 0x000000626358723e */ /* 0x000fe200000000ff */
[----:B------:R-:W4:Y:S01]  /*8ca0*/  MUFU.EX2 R97, R117 ;  /* 0x0000007500617308 */ /* 0x000f220000000800 */
[----:B------:R-:W-:Y:S01]  /*8cb0*/  FADD.FTZ R104, R118, R127 ;  /* 0x0000007f76687221 */ /* 0x000fe20000010000 */
[----:B---3--:R-:W-:Y:S01]  /*8cc0*/  FADD.FTZ R112, R98, R129 ;  /* 0x0000008162707221 */ /* 0x008fe20000010000 */
[----:B------:R-:W-:Y:S01]  /*8cd0*/  F2FP.F16.F32.PACK_AB R122, R115, R122 ;  /* 0x0000007a737a723e */ /* 0x000fe200000000ff */
[----:B------:R-:W-:Y:S01]  /*8ce0*/  FMUL.FTZ R48, R48, R100 ;  /* 0x0000006430307220 */ /* 0x000fe20000410000 */
[----:B------:R-:W-:Y:S01]  /*8cf0*/  FADD.FTZ R77, R119, R104 ;  /* 0x00000068774d7221 */ /* 0x000fe20000010000 */
[----:B------:R-:W-:Y:S01]  /*8d00*/  FADD.FTZ R127, R99, R112 ;  /* 0x00000070637f7221 */ /* 0x000fe20000010000 */
[----:B------:R-:W-:Y:S01]  /*8d10*/  F2FP.F16.F32.PACK_AB R106, R107, R106 ;  /* 0x0000006a6b6a723e */ /* 0x000fe200000000ff */
[----:B------:R3:W4:Y:S01]  /*8d20*/  MUFU.EX2 R112, R105 ;  /* 0x0000006900707308 */ /* 0x0007220000000800 */
[----:B-1----:R-:W-:Y:S01]  /*8d30*/  FADD.FTZ R116, R76, R77 ;  /* 0x0000004d4c747221 */ /* 0x002fe20000010000 */
[----:B------:R-:W-:Y:S01]  /*8d40*/  FADD.FTZ R126, R90, R127 ;  /* 0x0000007f5a7e7221 */ /* 0x000fe20000010000 */
[----:B------:R-:W-:Y:S01]  /*8d50*/  F2FP.F16.F32.PACK_AB R123, R136, R123 ;  /* 0x0000007b887b723e */ /* 0x000fe200000000ff */
[----:B------:R-:W-:Y:S01]  /*8d60*/  FMUL.FTZ R49, R49, R100 ;  /* 0x0000006431317220 */ /* 0x000fe20000410000 */
[----:B------:R-:W-:Y:S01]  /*8d70*/  FADD.FTZ R116, R101, R116 ;  /* 0x0000007465747221 */ /* 0x000fe20000010000 */
[----:B-----5:R-:W-:Y:S01]  /*8d80*/  FADD.FTZ R15, R95, R126 ;  /* 0x0000007e5f0f7221 */ /* 0x020fe20000010000 */
[----:B------:R-:W-:Y:S01]  /*8d90*/  F2FP.F16.F32.PACK_AB R104, R113, R114 ;  /* 0x000000727168723e */ /* 0x000fe200000000ff */
[----:B------:R1:W5:Y:S01]  /*8da0*/  MUFU.EX2 R13, R91 ;  /* 0x0000005b000d7308 */ /* 0x0003620000000800 */
[----:B--2---:R-:W-:Y:S01]  /*8db0*/  FADD.FTZ R9, R7, R116 ;  /* 0x0000007407097221 */ /* 0x004fe20000010000 */
[----:B------:R-:W-:Y:S01]  /*8dc0*/  FADD.FTZ R8, R82, R15 ;  /* 0x0000000f52087221 */ /* 0x000fe20000010000 */
[----:B---3--:R-:W-:Y:S01]  /*8dd0*/  F2FP.F16.F32.PACK_AB R105, R140, R125 ;  /* 0x0000007d8c69723e */ /* 0x008fe200000000ff */
[----:B------:R-:W-:Y:S01]  /*8de0*/  STSM.16.M88.4 [R22+0x27300], R120 ;  /* 0x0273007816007844 */ /* 0x000fe20000000200 */
[----:B------:R-:W-:Y:S01]  /*8df0*/  FADD.FTZ R9, R124, R9 ;  /* 0x000000097c097221 */ /* 0x000fe20000010000 */
[----:B------:R-:W-:Y:S01]  /*8e00*/  FADD.FTZ R11, R83, R8 ;  /* 0x00000008530b7221 */ /* 0x000fe20000010000 */
[----:B------:R-:W-:Y:S01]  /*8e10*/  F2FP.F16.F32.PACK_AB R107, R119, R118 ;  /* 0x00000076776b723e */ /* 0x000fe200000000ff */
[----:B------:R2:W3:Y:S01]  /*8e20*/  MUFU.EX2 R12, R89 ;  /* 0x00000059000c7308 */ /* 0x0004e20000000800 */
[----:B------:R-:W-:Y:S01]  /*8e30*/  FADD.FTZ R8, R4, R9 ;  /* 0x0000000904087221 */ /* 0x000fe20000010000 */
[----:B------:R-:W-:Y:S01]  /*8e40*/  FADD.FTZ R10, R20, R11 ;  /* 0x0000000b140a7221 */ /* 0x000fe20000010000 */
[----:B------:R-:W-:Y:S01]  /*8e50*/  F2FP.F16.F32.PACK_AB R90, R95, R90 ;  /* 0x0000005a5f5a723e */ /* 0x000fe200000000ff */
[----:B------:R-:W-:Y:S01]  /*8e60*/  STSM.16.M88.4 [R22+0x28b00], R104 ;  /* 0x028b006816007844 */ /* 0x000fe20000000200 */
[----:B------:R-:W-:Y:S01]  /*8e70*/  FADD.FTZ R9, R3, R8 ;  /* 0x0000000803097221 */ /* 0x000fe20000010000 */
[----:B------:R-:W-:Y:S01]  /*8e80*/  FADD.FTZ R11, R75, R10 ;  /* 0x0000000a4b0b7221 */ /* 0x000fe20000010000 */
[----:B-1----:R-:W-:Y:S01]  /*8e90*/  F2FP.F16.F32.PACK_AB R91, R124, R7 ;  /* 0x000000077c5b723e */ /* 0x002fe200000000ff */
[----:B------:R-:W1:Y:S01]  /*8ea0*/  MUFU.EX2 R98, R109 ;  /* 0x0000006d00627308 */ /* 0x000e620000000800 */
[----:B------:R-:W-:Y:S01]  /*8eb0*/  FADD.FTZ R8, R102, R9 ;  /* 0x0000000966087221 */ /* 0x000fe20000010000 */
[----:B------:R-:W-:Y:S01]  /*8ec0*/  FADD.FTZ R14, R74, R11 ;  /* 0x0000000b4a0e7221 */ /* 0x000fe20000010000 */
[----:B--2---:R-:W-:Y:S01]  /*8ed0*/  F2FP.F16.F32.PACK_AB R89, R101, R76 ;  /* 0x0000004c6559723e */ /* 0x004fe200000000ff */
[----:B------:R-:W-:Y:S01]  /*8ee0*/  FMUL.FTZ R52, R52, R100 ;  /* 0x0000006434347220 */ /* 0x000fe20000410000 */
[----:B------:R-:W-:Y:S01]  /*8ef0*/  FADD.FTZ R10, R111, R8 ;  /* 0x000000086f0a7221 */ /* 0x000fe20000010000 */
[----:B------:R-:W-:Y:S01]  /*8f00*/  FADD.FTZ R11, R79, R14 ;  /* 0x0000000e4f0b7221 */ /* 0x000fe20000010000 */
[----:B------:R-:W-:Y:S01]  /*8f10*/  F2FP.F16.F32.PACK_AB R8, R83, R82 ;  /* 0x000000525308723e */ /* 0x000fe200000000ff */
[----:B------:R-:W-:Y:S01]  /*8f20*/  STSM.16.M88.4 [R22+0x2a300], R88 ;  /* 0x02a3005816007844 */ /* 0x000fe20000000200 */
[----:B------:R-:W-:Y:S01]  /*8f30*/  FADD.FTZ R9, R103, R10 ;  /* 0x0000000a67097221 */ /* 0x000fe20000010000 */
[----:B------:R-:W-:Y:S01]  /*8f40*/  FADD.FTZ R14, R78, R11 ;  /* 0x0000000b4e0e7221 */ /* 0x000fe20000010000 */
[----:B------:R-:W-:Y:S01]  /*8f50*/  F2FP.F16.F32.PACK_AB R10, R75, R20 ;  /* 0x000000144b0a723e */ /* 0x000fe200000000ff */
[----:B------:R-:W-:Y:S01]  /*8f60*/  FMUL.FTZ R53, R53, R100 ;  /* 0x0000006435357220 */ /* 0x000fe20000410000 */
[----:B----4-:R-:W-:Y:S01]  /*8f70*/  FADD.FTZ R9, R94, R9 ;  /* 0x000000095e097221 */ /* 0x010fe20000010000 */
[----:B------:R-:W-:Y:S01]  /*8f80*/  FADD.FTZ R11, R87, R14 ;  /* 0x0000000e570b7221 */ /* 0x000fe20000010000 */
[----:B------:R-:W-:Y:S01]  /*8f90*/  F2FP.F16.F32.PACK_AB R76, R79, R74 ;  /* 0x0000004a4f4c723e */ /* 0x000fe200000000ff */
[----:B------:R-:W-:Y:S01]  /*8fa0*/  FMUL.FTZ R56, R56, R100 ;  /* 0x0000006438387220 */ /* 0x000fe20000410000 */
[----:B------:R-:W-:Y:S01]  /*8fb0*/  FADD.FTZ R14, R86, R9 ;  /* 0x00000009560e7221 */ /* 0x000fe20000010000 */
[----:B------:R-:W-:Y:S01]  /*8fc0*/  FADD.FTZ R20, R80, R11 ;  /* 0x0000000b50147221 */ /* 0x000fe20000010000 */
[----:B------:R-:W-:Y:S01]  /*8fd0*/  F2FP.F16.F32.PACK_AB R9, R3, R4 ;  /* 0x000000040309723e */ /* 0x000fe200000000ff */
[----:B------:R-:W-:Y:S01]  /*8fe0*/  FMUL.FTZ R57, R57, R100 ;  /* 0x0000006439397220 */ /* 0x000fe20000410000 */
        /* <DEDUP_REMOVED lines=11> */
[C---:B-----5:R-:W-:Y:S01]  /*90a0*/  FADD.FTZ R3, R13.reuse, R4 ;  /* 0x000000040d037221 */ /* 0x060fe20000010000 */
[----:B------:R-:W-:Y:S01]  /*90b0*/  F2FP.F16.F32.PACK_AB R81, R13, R112 ;  /* 0x000000700d51723e */ /* 0x000fe200000000ff */
[----:B------:R-:W-:Y:S01]  /*90c0*/  STSM.16.M88.4 [R22+0x2d300], R76 ;  /* 0x02d3004c16007844 */ /* 0x000fe20000000200 */
[----:B---3--:R-:W-:Y:S01]  /*90d0*/  F2FP.F16.F32.PACK_AB R83, R96, R12 ;  /* 0x0000000c6053723e */ /* 0x008fe200000000ff */
[----:B------:R-:W-:Y:S01]  /*90e0*/  FADD.FTZ R3, R12, R3 ;  /* 0x000000030c037221 */ /* 0x000fe20000010000 */
[----:B------:R-:W-:Y:S01]  /*90f0*/  FADD.FTZ R7, R85, R14 ;  /* 0x0000000e55077221 */ /* 0x000fe20000010000 */
[-C--:B------:R-:W-:Y:S01]  /*9100*/  FMUL.FTZ R60, R60, R100.reuse ;  /* 0x000000643c3c7220 */ /* 0x080fe20000410000 */
[----:B------:R-:W-:Y:S01]  /*9110*/  FMUL.FTZ R61, R61, R100 ;  /* 0x000000643d3d7220 */ /* 0x000fe20000410000 */
[----:B------:R-:W-:Y:S01]  /*9120*/  STSM.16.M88.4 [R22+0x2eb00], R80 ;  /* 0x02eb005016007844 */ /* 0x000fe20000000200 */
[----:B------:R-:W-:Y:S01]  /*9130*/  FADD.FTZ R3, R96, R3 ;  /* 0x0000000360037221 */ /* 0x000fe20000010000 */
[C---:B--2---:R-:W-:Y:S01]  /*9140*/  F2FP.F16.F32.PACK_AB R8, R93.reuse, R72 ;  /* 0x000000485d08723e */ /* 0x044fe200000000ff */
[----:B------:R-:W-:Y:S01]  /*9150*/  FADD.FTZ R4, R72, R7 ;  /* 0x0000000748047221 */ /* 0x000fe20000010000 */
[----:B-1----:R-:W-:Y:S01]  /*9160*/  F2FP.F16.F32.PACK_AB R9, R108, R98 ;  /* 0x000000626c09723e */ /* 0x002fe200000000ff */
[----:B------:R-:W-:Y:S01]  /*9170*/  FADD.FTZ R3, R98, R3 ;  /* 0x0000000362037221 */ /* 0x000fe20000010000 */
[----:B------:R-:W-:Y:S01]  /*9180*/  F2FP.F16.F32.PACK_AB R10, R92, R73 ;  /* 0x000000495c0a723e */ /* 0x000fe200000000ff */
[----:B------:R-:W-:Y:S01]  /*9190*/  FADD.FTZ R4, R93, R4 ;  /* 0x000000045d047221 */ /* 0x000fe20000010000 */
[----:B------:R-:W-:Y:S01]  /*91a0*/  F2FP.F16.F32.PACK_AB R11, R130, R128 ;  /* 0x00000080820b723e */ /* 0x000fe200000000ff */
[----:B------:R-:W-:Y:S01]  /*91b0*/  FADD.FTZ R3, R108, R3 ;  /* 0x000000036c037221 */ /* 0x000fe20000010000 */
[-C--:B------:R-:W-:Y:S01]  /*91c0*/  FMUL.FTZ R64, R64, R100.reuse ;  /* 0x0000006440407220 */ /* 0x080fe20000410000 */
[----:B------:R-:W-:Y:S01]  /*91d0*/  FADD.FTZ R73, R73, R4 ;  /* 0x0000000449497221 */ /* 0x000fe20000010000 */
[-C--:B------:R-:W-:Y:S01]  /*91e0*/  FMUL.FTZ R65, R65, R100.reuse ;  /* 0x0000006441417220 */ /* 0x080fe20000410000 */
[----:B------:R1:W-:Y:S01]  /*91f0*/  STSM.16.M88.4 [R22+0x30300], R8 ;  /* 0x0303000816007844 */ /* 0x0003e20000000200 */
[----:B------:R-:W-:Y:S01]  /*9200*/  FADD.FTZ R3, R128, R3 ;  /* 0x0000000380037221 */ /* 0x000fe20000010000 */
        /* <DEDUP_REMOVED lines=8> */
[----:B------:R-:W-:Y:S01]  /*9290*/  FADD.FTZ R3, R130, R3 ;  /* 0x0000000382037221 */ /* 0x000fe20000010000 */
        /* <DEDUP_REMOVED lines=10> */
[----:B-1----:R-:W-:-:S02]  /*9340*/  IMAD.U32 R9, RZ, RZ, UR7 ;  /* 0x00000007ff097e24 */ /* 0x002fc4000f8e00ff */
        /* <DEDUP_REMOVED lines=18> */
[----:B------:R-:W-:Y:S05]  /*9470*/  @P2 BRA `(.L_x_1543) ;  /* 0xffffffbc00942947 */ /* 0x000fea000383ffff */
[----:B------:R-:W-:-:S05]  /*9480*/  UMOV UR45, UR6 ;  /* 0x00000006002d7c82 */ /* 0x000fca0008000000 */
.L_x_1534:
[----:B------:R-:W-:-:S13]  /*9490*/  ISETP.LE.AND P2, PT, RZ, UR45, PT ;  /* 0x0000002dff007c0c */ /* 0x000fda000bf43270 */
[----:B------:R-:W-:Y:S05]  /*94a0*/  @!P2 BRA `(.L_x_1544) ;  /* 0x0000003400e4a947 */ /* 0x000fea0003800000 */
[----:B------:R-:W-:Y:S01]  /*94b0*/  R2UR UR60, R148 ;  /* 0x00000000943c72ca */ /* 0x000fe200000e0000 */
[----:B------:R-:W-:Y:S01]  /*94c0*/  IMAD.MOV.U32 R9, RZ, RZ, R137 ;  /* 0x000000ffff097224 */ /* 0x000fe200078e0089 */
[----:B------:R-:W-:Y:S01]  /*94d0*/  UMOV UR41, UR46 ;  /* 0x0000002e00297c82 */ /* 0x000fe20008000000 */
[----:B------:R-:W-:-:S12]  /*94e0*/  IMAD.MOV.U32 R6, RZ, RZ, R5 ;  /* 0x000000ffff067224 */ /* 0x000fd800078e0005 */
.L_x_1553:
[----:B------:R-:W-:Y:S01]  /*94f0*/  R2UR UR7, R146 ;  /* 0x00000000920772ca */ /* 0x000fe200000e0000 */
[----:B------:R-:W-:-:S04]  /*9500*/  UIADD3 UR46, UR41, 0x1, URZ ;  /* 0x00000001292e7890 */ /* 0x000fc8000fffe03f */
[----:B------:R-:W-:-:S04]  /*9510*/  UISETP.NE.AND UP0, UPT, UR46, 0x2, UPT ;  /* 0x000000022e00788c */ /* 0x000fc8000bf05270 */
[----:B------:R-:W-:Y:S02]  /*9520*/  USEL UR6, URZ, 0x1, UP0 ;  /* 0x000000013f067887 */ /* 0x000fe40008000000 */
[----:B------:R-:W-:Y:S02]  /*9530*/  USEL UR46, UR46, URZ, UP0 ;  /* 0x0000003f2e2e7287 */ /* 0x000fe40008000000 */
[----:B------:R-:W-:Y:S01]  /*9540*/  ISETP.NE.AND P3, PT, RZ, UR7, PT ;  /* 0x00000007ff007c0c */ /* 0x000fe2000bf65270 */
[----:B------:R-:W-:-:S06]  /*9550*/  ULOP3.LUT UR6, UR60, UR6, URZ, 0x3c, !UPT ;  /* 0x000000063c067292 */ /* 0x000fcc000f8e3c3f */
[----:B------:R-:W-:-:S06]  /*9560*/  IMAD.U32 R148, RZ, RZ, UR6 ;  /* 0x00000006ff947e24 */ /* 0x000fcc000f8e00ff */
[----:B------:R-:W-:Y:S05]  /*9570*/  @P3 BRA `(.L_x_1545) ;  /* 0x0000000000303947 */ /* 0x000fea0003800000 */
[----:B------:R-:W-:Y:S05]  /*9580*/  @!P0 BRA `(.L_x_1546) ;  /* 0x0000000000048947 */ /* 0x000fea0003800000 */
[----:B------:R-:W-:Y:S01]  /*9590*/  BPT.TRAP 0x1 ;  /* 0x000000040000795c */ /* 0x000fe20000300000 */
.L_x_1546:
[----:B------:R-:W-:Y:S01]  /*95a0*/  R2UR UR7, R148 ;  /* 0x00000000940772ca */ /* 0x000fe200000e0000 */
[----:B------:R-:W-:-:S12]  /*95b0*/  ULEA UR6, UR46, UR47, 0x3 ;  /* 0x0000002f2e067291 */ /* 0x000fd8000f8e183f */
[----:B------:R-:W-:-:S05]  /*95c0*/  IMAD.U32 R0, RZ, RZ, UR7 ;  /* 0x00000007ff007e24 */ /* 0x000fca000f8e00ff */
[----:B------:R-:W-:-:S04]  /*95d0*/  SHF.L.U32 R0, R0, 0x1f, RZ ;  /* 0x0000001f00007819 */ /* 0x000fc800000006ff */
[----:B------:R1:W2:Y:S01]  /*95e0*/  SYNCS.PHASECHK.TRANS64.TRYWAIT P2, [UR6+0x31c30], R0 ;  /* 0x031c3000ff0075a7 */ /* 0x0002a20008040146 */
[----:B------:R-:W-:Y:S05]  /*95f0*/  @!P0 BRA `(.L_x_1547) ;  /* 0x0000000000048947 */ /* 0x000fea0003800000 */
[----:B------:R-:W-:Y:S01]  /*9600*/  BPT.TRAP 0x1 ;  /* 0x000000040000795c */ /* 0x000fe20000300000 */
.L_x_1547:
[----:B--2---:R-:W-:Y:S05]  /*9610*/  @P2 BRA `(.L_x_1545) ;  /* 0x0000000000082947 */ /* 0x004fea0003800000 */
[----:B------:R-:W2:Y:S02]  /*9620*/  SYNCS.PHASECHK.TRANS64.TRYWAIT P2, [UR6+0x31c30], R0 ;  /* 0x031c3000ff0075a7 */ /* 0x000ea40008040146 */
[----:B--2---:R-:W-:Y:S05]  /*9630*/  @!P2 BRA `(.L_x_1548) ;  /* 0x00000080006ca947 */ /* 0x004fea0003800000 */
.L_x_1545:
        /* <DEDUP_REMOVED lines=358> */
.L_x_1550:
[----:B------:R-:W-:Y:S01]  /*aca0*/  ULEA UR6, UR41, UR47, 0x3 ;  /* 0x0000002f29067291 */ /* 0x000fe2000f8e183f */
[----:B------:R-:W-:-:S05]  /*acb0*/  IMAD.U32 R0, RZ, RZ, UR60 ;  /* 0x0000003cff007e24 */ /* 0x000fca000f8e00ff */
[----:B------:R-:W-:-:S04]  /*acc0*/  SHF.L.U32 R0, R0, 0x1f, RZ ;  /* 0x0000001f00007819 */ /* 0x000fc800000006ff */
[----:B------:R1:W2:Y:S01]  /*acd0*/  SYNCS.PHASECHK.TRANS64.TRYWAIT P2, [UR6+0x31c50], R0 ;  /* 0x031c5000ff0075a7 */ /* 0x0002a20008040146 */
[----:B------:R-:W-:Y:S05]  /*ace0*/  @!P0 BRA `(.L_x_1551) ;  /* 0x0000000000048947 */ /* 0x000fea0003800000 */
[----:B------:R-:W-:Y:S01]  /*acf0*/  BPT.TRAP 0x1 ;  /* 0x000000040000795c */ /* 0x000fe20000300000 */
.L_x_1551:
[----:B--2---:R-:W-:Y:S05]  /*ad00*/  @P2 BRA `(.L_x_1549) ;  /* 0x0000000000082947 */ /* 0x004fea0003800000 */
[----:B------:R-:W2:Y:S02]  /*ad10*/  SYNCS.PHASECHK.TRANS64.TRYWAIT P2, [UR6+0x31c50], R0 ;  /* 0x031c5000ff0075a7 */ /* 0x000ea40008040146 */
[----:B--2---:R-:W-:Y:S05]  /*ad20*/  @!P2 BRA `(.L_x_1552) ;  /* 0x0000006800c8a947 */ /* 0x004fea0003800000 */
.L_x_1549:
[----:B------:R-:W-:Y:S01]  /*ad30*/  UIADD3 UR6, UR47, 0x200, URZ ;  /* 0x000002002f067890 */ /* 0x000fe2000fffe03f */
[----:B------:R-:W-:Y:S01]  /*ad40*/  R2UR UR10, R145 ;  /* 0x00000000910a72ca */ /* 0x000fe200000e0000 */
[----:B------:R-:W-:Y:S01]  /*ad50*/  WARPGROUP.ARRIVE ;  /* 0x00000000000079c5 */ /* 0x000fe20000000000 */
[----:B------:R-:W-:Y:S01]  /*ad60*/  UMOV UR29, 0xc0000010 ;  /* 0xc0000010001d7882 */ /* 0x000fe20000000000 */
[----:B------:R-:W-:Y:S01]  /*ad70*/  USHF.R.U32.HI UR6, URZ, 0x4, UR6 ;  /* 0x000000043f067899 */ /* 0x000fe20008011606 */
[----:B-12---:R-:W-:Y:S01]  /*ad80*/  FMNMX.FTZ R0, R136, R6, !PT ;  /* 0x0000000688007209 */ /* 0x006fe20007810000 */
[----:B------:R-:W-:Y:S01]  /*ad90*/  UMOV UR31, 0x80000020 ;  /* 0x80000020001f7882 */ /* 0x000fe20000000000 */
[----:B------:R-:W-:Y:S01]  /*ada0*/  FMNMX.FTZ R12, R138, R9, !PT ;  /* 0x000000098a0c7209 */ /* 0x000fe20007810000 */
[----:B------:R-:W-:Y:S01]  /*adb0*/  ULOP3.LUT UR6, UR6, 0x3fff, URZ, 0xc0, !UPT ;  /* 0x00003fff06067892 */ /* 0x000fe2000f8ec03f */
[----:B------:R-:W-:Y:S02]  /*adc0*/  FMNMX.FTZ R5, R137, R0, !PT ;  /* 0x0000000089057209 */ /* 0x000fe40007810000 */
[----:B------:R-:W-:Y:S01]  /*add0*/  ISETP.GE.U32.AND P2, PT, R2, 0x180, PT ;  /* 0x000001800200780c */ /* 0x000fe20003f46070 */
[----:B------:R-:W-:Y:S01]  /*ade0*/  ULOP3.LUT UR7, UR6, 0x2400000, URZ, 0xfc, !UPT ;  /* 0x0240000006077892 */ /* 0x000fe2000f8efc3f */
[----:B------:R-:W-:Y:S01]  /*adf0*/  FMNMX.FTZ R0, R140, R5, !PT ;  /* 0x000000058c007209 */ /* 0x000fe20007810000 */
[----:B------:R-:W-:Y:S01]  /*ae00*/  ULOP3.LUT UR6, UR10, 0x10000, URZ, 0xfc, !UPT ;  /* 0x000100000a067892 */ /* 0x000fe2000f8efc3f */
[----:B------:R-:W-:Y:S01]  /*ae10*/  R2UR UR60, R148 ;  /* 0x00000000943c72ca */ /* 0x000fe200000e0000 */
        /* <DEDUP_REMOVED lines=46> */
[----:B------:R-:W-:-:S04]  /*b100*/  FMNMX.FTZ R0, R76, R5, !PT ;  /* 0x000000054c007209 */ /* 0x000fc80007810000 */
[----:B------:R-:W-:-:S05]  /*b110*/  FMNMX.FTZ R7, R77, R0, !PT ;  /* 0x000000004d077209 */ /* 0x000fca0007810000 */
[----:B------:R-:W1:Y:S02]  /*b120*/  SHFL.BFLY PT, R0, R7, 0x2, 0x1f ;  /* 0x0c401f0007007f89 */ /* 0x000e6400000e0000 */
[----:B-1----:R-:W-:Y:S02]  /*b130*/  FMNMX.FTZ R8, R7, R0, !PT ;  /* 0x0000000007087209 */ /* 0x002fe40007810000 */
[----:B------:R-:W1:Y:S03]  /*b140*/  LDC R0, c[0x0][0x988] ;  /* 0x00026200ff007b82 */ /* 0x000e660000000800 */
[----:B------:R-:W2:Y:S02]  /*b150*/  SHFL.BFLY PT, R5, R8, 0x1, 0x1f ;  /* 0x0c201f0008057f89 */ /* 0x000ea400000e0000 */
[----:B--2---:R-:W-:-:S05]  /*b160*/  FMNMX.FTZ R5, R8, R5, !PT ;  /* 0x0000000508057209 */ /* 0x004fca0007810000 */
[----:B------:R-:W-:-:S04]  /*b170*/  FADD.FTZ R11, -R5, R6 ;  /* 0x00000006050b7221 */ /* 0x000fc80000010100 */
[-C--:B-1----:R-:W-:Y:S01]  /*b180*/  FMUL.FTZ R7, R11, R0.reuse ;  /* 0x000000000b077220 */ /* 0x082fe20000410000 */
        /* <DEDUP_REMOVED lines=11> */
[----:B------:R-:W-:Y:S01]  /*b240*/  MUFU.EX2 R7, R7 ;  /* 0x0000000700077308 */ /* 0x000fe20000000800 */
[-CC-:B------:R-:W-:Y:S01]  /*b250*/  FFMA.FTZ R132, R132, R0.reuse, -R11.reuse ;  /* 0x0000000084847223 */ /* 0x180fe2000001080b */
[----:B------:R-:W-:Y:S01]  /*b260*/  FFMA.FTZ R8, R140, R0, -R11 ;  /* 0x000000008c087223 */ /* 0x000fe2000001080b */
[----:B------:R-:W-:Y:S01]  /*b270*/  FMNMX.FTZ R14, R130, R133, !PT ;  /* 0x00000085820e7209 */ /* 0x000fe20007810000 */
[----:B------:R-:W-:-:S02]  /*b280*/  WARPGROUP.DEPBAR.LE gsb0, 0x0 ;  /* 0x00008000000079c5 */ /* 0x000fc40000010000 */
[----:B------:R-:W-:Y:S01]  /*b290*/  WARPGROUP.ARRIVE ;  /* 0x00000000000079c5 */ /* 0x000fe20000000000 */
[----:B------:R-:W-:Y:S01]  /*b2a0*/  FMNMX.FTZ R133, R131, R14, !PT ;  /* 0x0000000e83857209 */ /* 0x000fe20007810000 */
[----:B------:R-:W-:Y:S01]  /*b2b0*/  MUFU.EX2 R6, R6 ;  /* 0x0000000600067308 */ /* 0x000fe20000000800 */
[-CC-:B------:R-:W-:Y:S01]  /*b2c0*/  FFMA.FTZ R15, R141, R0.reuse, -R11.reuse ;  /* 0x000000008d0f7223 */ /* 0x180fe2000001080b */
[-CC-:B------:R-:W-:Y:S01]  /*b2d0*/  FFMA.FTZ R121, R121, R0.reuse, -R11.reuse ;  /* 0x0000000079797223 */ /* 0x180fe2000001080b */
[----:B------:R-:W-:Y:S01]  /*b2e0*/  FMNMX.FTZ R20, R134, R133, !PT ;  /* 0x0000008586147209 */ /* 0x000fe20007810000 */
[----:B------:R-:W-:Y:S01]  /*b2f0*/  HGMMA.64x96x16.F32 R24, gdesc[UR28].tnspB, R24, gsb0 ;  /* 0x416000001c1879f0 */ /* 0x000fe20008000818 */
[----:B------:R-:W-:Y:S01]  /*b300*/  UIADD3 UR28, UR6, 0x480, URZ ;  /* 0x00000480061c7890 */ /* 0x000fe2000fffe03f */
[--C-:B------:R-:W-:Y:S01]  /*b310*/  FFMA.FTZ R125, R125, R0, -R11.reuse ;  /* 0x000000007d7d7223 */ /* 0x100fe2000001080b */
[----:B------:R-:W-:Y:S01]  /*b320*/  UIADD3 UR30, UR7, 0xc0, URZ ;  /* 0x000000c0071e7890 */ /* 0x000fe2000fffe03f */
[----:B------:R-:W-:Y:S01]  /*b330*/  FMNMX.FTZ R133, R135, R20, !PT ;  /* 0x0000001487857209 */ /* 0x000fe20007810000 */
[----:B------:R-:W-:Y:S01]  /*b340*/  UMOV UR29, 0xc0000010 ;  /* 0xc0000010001d7882 */ /* 0x000fe20000000000 */
[----:B------:R-:W-:Y:S01]  /*b350*/  UMOV UR31, 0x80000020 ;  /* 0x80000020001f7882 */ /* 0x000fe20000000000 */
[----:B------:R1:W-:Y:S01]  /*b360*/  MUFU.EX2 R14, R120 ;  /* 0x00000078000e7308 */ /* 0x0003e20000000800 */
[----:B------:R-:W-:Y:S01]  /*b370*/  FMNMX.FTZ R20, R122, R133, !PT ;  /* 0x000000857a147209 */ /* 0x000fe20007810000 */
[-CC-:B------:R-:W-:Y:S01]  /*b380*/  FFMA.FTZ R112, R112, R0.reuse, -R11.reuse ;  /* 0x0000000070707223 */ /* 0x180fe2000001080b */
[-CC-:B------:R-:W-:Y:S01]  /*b390*/  FFMA.FTZ R113, R113, R0.reuse, -R11.reuse ;  /* 0x0000000071717223 */ /* 0x180fe2000001080b */
[--C-:B------:R-:W-:Y:S01]  /*b3a0*/  FFMA.FTZ R116, R116, R0, -R11.reuse ;  /* 0x0000000074747223 */ /* 0x100fe2000001080b */
[----:B------:R-:W-:Y:S01]  /*b3b0*/  FMNMX.FTZ R133, R123, R20, !PT ;  /* 0x000000147b857209 */ /* 0x000fe20007810000 */
[-CC-:B------:R-:W-:Y:S01]  /*b3c0*/  FFMA.FTZ R117, R117, R0.reuse, -R11.reuse ;  /* 0x0000000075757223 */ /* 0x180fe2000001080b */
[-CC-:B------:R-:W-:Y:S01]  /*b3d0*/  FFMA.FTZ R104, R104, R0.reuse, -R11.reuse ;  /* 0x0000000068687223 */ /* 0x180fe2000001080b */
[----:B------:R2:W-:Y:S01]  /*b3e0*/  MUFU.EX2 R20, R124 ;  /* 0x0000007c00147308 */ /* 0x0005e20000000800 */
[----:B-1----:R-:W-:Y:S01]  /*b3f0*/  FMNMX.FTZ R120, R126, R133, !PT ;  /* 0x000000857e787209 */ /* 0x002fe20007810000 */
[-CC-:B------:R-:W-:Y:S01]  /*b400*/  FFMA.FTZ R105, R105, R0.reuse, -R11.reuse ;  /* 0x0000000069697223 */ /* 0x180fe2000001080b */
[-CC-:B------:R-:W-:Y:S01]  /*b410*/  FFMA.FTZ R108, R108, R0.reuse, -R11.reuse ;  /* 0x000000006c6c7223 */ /* 0x180fe2000001080b */
[--C-:B------:R-:W-:Y:S01]  /*b420*/  FFMA.FTZ R109, R109, R0, -R11.reuse ;  /* 0x000000006d6d7223 */ /* 0x100fe2000001080b */
[----:B------:R-:W-:Y:S01]  /*b430*/  FMNMX.FTZ R133, R127, R120, !PT ;  /* 0x000000787f857209 */ /* 0x000fe20007810000 */
[-CC-:B------:R-:W-:Y:S01]  /*b440*/  FFMA.FTZ R96, R96, R0.reuse, -R11.reuse ;  /* 0x0000000060607223 */ /* 0x180fe2000001080b */
[-CC-:B------:R-:W-:Y:S01]  /*b450*/  FFMA.FTZ R97, R97, R0.reuse, -R11.reuse ;  /* 0x0000000061617223 */ /* 0x180fe2000001080b */
[----:B------:R-:W-:Y:S01]  /*b460*/  MUFU.EX2 R13, R13 ;  /* 0x0000000d000d7308 */ /* 0x000fe20000000800 */
        /* <DEDUP_REMOVED lines=18> */
[----:B------:R-:W-:-:S02]  /*b590*/  FFMA.FTZ R77, R77, R0, -R11 ;  /* 0x000000004d4d7223 */ /* 0x000fc4000001080b */
        /* <DEDUP_REMOVED lines=34> */
[----:B--2---:R-:W-:Y:S01]  /*b7c0*/  FMNMX.FTZ R124, R79, R120, !PT ;  /* 0x000000784f7c7209 */ /* 0x004fe20007810000 */
[----:B------:R-:W-:-:S04]  /*b7d0*/  FFMA.FTZ R120, R80, R0, -R11 ;  /* 0x0000000050787223 */ /* 0x000fc8000001080b */
[----:B------:R-:W2:Y:S02]  /*b7e0*/  SHFL.BFLY PT, R133, R124, 0x2, 0x1f ;  /* 0x0c401f007c857f89 */ /* 0x000ea400000e0000 */
[----:B------:R-:W-:Y:S08]  /*b7f0*/  MUFU.EX2 R117, R117 ;  /* 0x0000007500757308 */ /* 0x000ff00000000800 */
[----:B------:R-:W-:Y:S08]  /*b800*/  MUFU.EX2 R104, R104 ;  /* 0x0000006800687308 */ /* 0x000ff00000000800 */
[----:B------:R-:W-:Y:S01]  /*b810*/  MUFU.EX2 R105, R105 ;  /* 0x0000006900697308 */ /* 0x000fe20000000800 */
[----:B--2---:R-:W-:Y:S01]  /*b820*/  FMNMX.FTZ R80, R124, R133, !PT ;  /* 0x000000857c507209 */ /* 0x004fe20007810000 */
[----:B------:R-:W-:-:S06]  /*b830*/  FFMA.FTZ R133, R81, R0, -R11 ;  /* 0x0000000051857223 */ /* 0x000fcc000001080b */
[----:B------:R-:W-:Y:S01]  /*b840*/  MUFU.EX2 R108, R108 ;  /* 0x0000006c006c7308 */ /* 0x000fe20000000800 */
[----:B------:R-:W2:Y:S07]  /*b850*/  SHFL.BFLY PT, R137, R80, 0x1, 0x1f ;  /* 0x0c201f0050897f89 */ /* 0x000eae00000e0000 */
[----:B------:R-:W-:Y:S08]  /*b860*/  MUFU.EX2 R109, R109 ;  /* 0x0000006d006d7308 */ /* 0x000ff00000000800 */
[----:B------:R-:W-:Y:S08]  /*b870*/  MUFU.EX2 R96, R96 ;  /* 0x0000006000607308 */ /* 0x000ff00000000800 */
[----:B------:R-:W-:Y:S01]  /*b880*/  MUFU.EX2 R97, R97 ;  /* 0x0000006100617308 */ /* 0x000fe20000000800 */
[----:B--2---:R-:W-:-:S05]  /*b890*/  FMNMX.FTZ R137, R80, R137, !PT ;  /* 0x0000008950897209 */ /* 0x004fca0007810000 */
[----:B------:R-:W-:Y:S02]  /*b8a0*/  FADD.FTZ R9, -R137, R9 ;  /* 0x0000000989097221 */ /* 0x000fe40000010100 */
[----:B------:R-:W-:Y:S02]  /*b8b0*/  MUFU.EX2 R100, R100 ;  /* 0x0000006400647308 */ /* 0x000fe40000000800 */
[-C--:B------:R-:W-:Y:S01]  /*b8c0*/  FMUL.FTZ R124, R9, R0.reuse ;  /* 0x00000000097c7220 */ /* 0x080fe20000410000 */
[----:B------:R-:W-:-:S04]  /*b8d0*/  FMUL.FTZ R9, R137, R0 ;  /* 0x0000000089097220 */ /* 0x000fc80000410000 */
[-CC-:B------:R-:W-:Y:S01]  /*b8e0*/  FFMA.FTZ R81, R138, R0.reuse, -R9.reuse ;  /* 0x000000008a517223 */ /* 0x180fe20000010809 */
[-CC-:B------:R-:W-:Y:S01]  /*b8f0*/  FFMA.FTZ R128, R139, R0.reuse, -R9.reuse ;  /* 0x000000008b807223 */ /* 0x180fe20000010809 */
[-CC-:B------:R-:W-:Y:S01]  /*b900*/  FFMA.FTZ R139, R131, R0.reuse, -R9.reuse ;  /* 0x00000000838b7223 */ /* 0x180fe20000010809 */
[-CC-:B------:R-:W-:Y:S01]  /*b910*/  FFMA.FTZ R131, R115, R0.reuse, -R9.reuse ;  /* 0x0000000073837223 */ /* 0x180fe20000010809 */
[-CC-:B------:R-:W-:Y:S01]  /*b920*/  FFMA.FTZ R115, R118, R0.reuse, -R9.reuse ;  /* 0x0000000076737223 */ /* 0x180fe20000010809 */
[-CC-:B------:R-:W-:Y:S01]  /*b930*/  FFMA.FTZ R118, R119, R0.reuse, -R9.reuse ;  /* 0x0000000077767223 */ /* 0x180fe20000010809 */
[----:B------:R-:W-:Y:S01]  /*b940*/  MUFU.EX2 R124, R124 ;  /* 0x0000007c007c7308 */ /* 0x000fe20000000800 */
[----:B------:R-:W-:Y:S02]  /*b950*/  IMAD.U32 R119, RZ, RZ, UR46 ;  /* 0x0000002eff777e24 */ /* 0x000fe4000f8e00ff */
[----:B------:R-:W-:Y:S01]  /*b960*/  FFMA.FTZ R136, R142, R0, -R9 ;  /* 0x000000008e887223 */ /* 0x000fe20000010809 */
[----:B------:R-:W-:-:S02]  /*b970*/  IMAD.U32 R138, RZ, RZ, UR41 ;  /* 0x00000029ff8a7e24 */ /* 0x000fc4000f8e00ff */
[-CC-:B-1----:R-:W-:Y:S01]  /*b980*/  FFMA.FTZ R132, R130, R0.reuse, -R9.reuse ;  /* 0x0000000082847223 */ /* 0x182fe20000010809 */
[-CC-:B------:R-:W-:Y:S01]  /*b990*/  FFMA.FTZ R141, R143, R0.reuse, -R9.reuse ;  /* 0x000000008f8d7223 */ /* 0x180fe20000010809 */
[----:B------:R-:W-:Y:S01]  /*b9a0*/  @!P1 LEA R119, R119, UR47, 0x3 ;  /* 0x0000002f77779c11 */ /* 0x000fe2000f8e18ff */
[-CC-:B------:R-:W-:Y:S01]  /*b9b0*/  FFMA.FTZ R130, R122, R0.reuse, -R9.reuse ;  /* 0x000000007a827223 */ /* 0x180fe20000010809 */
[----:B------:R-:W1:Y:S01]  /*b9c0*/  MUFU.EX2 R81, R81 ;  /* 0x0000005100517308 */ /* 0x000e620000000800 */
[-CC-:B------:R-:W-:Y:S01]  /*b9d0*/  FFMA.FTZ R122, R126, R0.reuse, -R9.reuse ;  /* 0x000000007e7a7223 */ /* 0x180fe20000010809 */
[-CC-:B------:R-:W-:Y:S01]  /*b9e0*/  FFMA.FTZ R11, R134, R0.reuse, -R9.reuse ;  /* 0x00000000860b7223 */ /* 0x180fe20000010809 */
[----:B------:R-:W-:Y:S01]  /*b9f0*/  VIADD R126, R16, 0x9 ;  /* 0x00000009107e7836 */ /* 0x000fe20000000000 */
[----:B------:R-:W-:Y:S01]  /*ba00*/  @!P1 LEA R138, R138, UR47, 0x3 ;  /* 0x0000002f8a8a9c11 */ /* 0x000fe2000f8e18ff */
[-CC-:B------:R-:W-:Y:S01]  /*ba10*/  FFMA.FTZ R134, R135, R0.reuse, -R9.reuse ;  /* 0x0000000087867223 */ /* 0x180fe20000010809 */
[----:B------:R-:W-:Y:S01]  /*ba20*/  FFMA.FTZ R80, R107, R0, -R9 ;  /* 0x000000006b507223 */ /* 0x000fe20000010809 */
[----:B------:R-:W-:Y:S01]  /*ba30*/  @!P1 VIADD R135, R119, 0x31c40 ;  /* 0x00031c4077879836 */ /* 0x000fe20000000000 */
[----:B------:R-:W-:-:S02]  /*ba40*/  WARPGROUP.DEPBAR.LE gsb0, 0x0 ;  /* 0x00008000000079c5 */ /* 0x000fc40000010000 */
[----:B------:R-:W-:Y:S01]  /*ba50*/  WARPGROUP.ARRIVE ;  /* 0x00000000000079c5 */ /* 0x000fe20000000000 */
[----:B------:R-:W2:Y:S01]  /*ba60*/  MUFU.EX2 R128, R128 ;  /* 0x0000008000807308 */ /* 0x000ea20000000800 */
[-CC-:B------:R-:W-:Y:S01]  /*ba70*/  FFMA.FTZ R107, R110, R0.reuse, -R9.reuse ;  /* 0x000000006e6b7223 */ /* 0x180fe20000010809 */
[-C--:B------:R-:W-:Y:S01]  /*ba80*/  FFMA.FTZ R110, R111, R0.reuse, -R9 ;  /* 0x000000006f6e7223 */ /* 0x080fe20000010809 */
[----:B------:R-:W-:Y:S01]  /*ba90*/  @!P1 VIADD R119, R138, 0x31c60 ;  /* 0x00031c608a779836 */ /* 0x000fe20000000000 */
[----:B------:R-:W-:Y:S01]  /*baa0*/  SEL R126, R126, 0x9, !P2 ;  /* 0x000000097e7e7807 */ /* 0x000fe20005000000 */
[----:B------:R-:W-:Y:S01]  /*bab0*/  HGMMA.64x96x16.F32 R24, gdesc[UR28].tnspB, R24, gsb0 ;  /* 0x416000001c1879f0 */ /* 0x000fe20008000818 */
[----:B------:R-:W-:Y:S01]  /*bac0*/  UIADD3 UR28, UR6, 0x780, URZ ;  /* 0x00000780061c7890 */ /* 0x000fe2000fffe03f */
[----:B------:R-:W-:Y:S01]  /*bad0*/  @!P1 PRMT R135, RZ, 0x654, R135 ;  /* 0x00000654ff879816 */ /* 0x000fe20000000087 */
[----:B------:R-:W-:Y:S01]  /*bae0*/  UIADD3 UR30, UR7, 0x140, URZ ;  /* 0x00000140071e7890 */ /* 0x000fe2000fffe03f */
[----:B------:R-:W3:Y:S01]  /*baf0*/  MUFU.EX2 R136, R136 ;  /* 0x0000008800887308 */ /* 0x000ee20000000800 */
[----:B------:R-:W-:Y:S01]  /*bb00*/  UMOV UR29, 0xc0000010 ;  /* 0xc0000010001d7882 */ /* 0x000fe20000000000 */
[----:B------:R-:W-:Y:S01]  /*bb10*/  UMOV UR31, 0x80000020 ;  /* 0x80000020001f7882 */ /* 0x000fe20000000000 */
[----:B-1----:R-:W-:Y:S01]  /*bb20*/  FFMA.FTZ R3, R124, R3, R81 ;  /* 0x000000037c037223 */ /* 0x002fe20000010051 */
[----:B------:R-:W-:Y:S01]  /*bb30*/  @!P1 PRMT R119, RZ, 0x654, R119 ;  /* 0x00000654ff779816 */ /* 0x000fe20000000077 */
        /* <DEDUP_REMOVED lines=10> */
[----:B------:R-:W-:Y:S01]  /*bbe0*/  FFMA.FTZ R79, R79, R0, -R9 ;  /* 0x000000004f4f7223 */ /* 0x000fe20000010809 */
[----:B------:R4:W-:Y:S01]  /*bbf0*/  MUFU.EX2 R111, R80 ;  /* 0x00000050006f7308 */ /* 0x0009e20000000800 */
[----:B--2---:R-:W-:Y:S01]  /*bc00*/  F2FP.F16.F32.PACK_AB R81, R128, R81 ;  /* 0x000000518051723e */ /* 0x004fe200000000ff */
[----:B------:R-:W-:Y:S01]  /*bc10*/  UMOV UR41, UR46 ;  /* 0x0000002e00297c82 */ /* 0x000fe20008000000 */
[----:B------:R-:W-:-:S05]  /*bc20*/  ISETP.LT.AND P2, PT, RZ, UR45, PT ;  /* 0x0000002dff007c0c */ /* 0x000fca000bf41270 */
[----:B------:R-:W2:Y:S01]  /*bc30*/  MUFU.EX2 R132, R132 ;  /* 0x0000008400847308 */ /* 0x000ea20000000800 */
[-CC-:B----4-:R-:W-:Y:S01]  /*bc40*/  FFMA.FTZ R80, R99, R0.reuse, -R9.reuse ;  /* 0x0000000063507223 */ /* 0x190fe20000010809 */
[--C-:B------:R-:W-:Y:S01]  /*bc50*/  FFMA.FTZ R99, R102, R0, -R9.reuse ;  /* 0x0000000066637223 */ /* 0x100fe20000010809 */
[----:B------:R-:W-:Y:S01]  /*bc60*/  FFMA.FTZ R102, R7, R4, R6 ;  /* 0x0000000407667223 */ /* 0x000fe20000010006 */
[-CC-:B------:R-:W-:Y:S01]  /*bc70*/  FFMA.FTZ R4, R103, R0.reuse, -R9.reuse ;  /* 0x0000000067047223 */ /* 0x180fe20000010809 */
[----:B------:R-:W-:Y:S01]  /*bc80*/  FFMA.FTZ R103, R91, R0, -R9 ;  /* 0x000000005b677223 */ /* 0x000fe20000010809 */
[----:B------:R-:W-:Y:S02]  /*bc90*/  FADD.FTZ R91, R128, R3 ;  /* 0x00000003805b7221 */ /* 0x000fe40000010000 */
[----:B------:R-:W4:Y:S08]  /*bca0*/  MUFU.EX2 R139, R139 ;  /* 0x0000008b008b7308 */ /* 0x000f300000000800 */
[----:B------:R-:W5:Y:S08]  /*bcb0*/  MUFU.EX2 R11, R11 ;  /* 0x0000000b000b7308 */ /* 0x000f700000000800 */
[----:B------:R-:W5:Y:S08]  /*bcc0*/  MUFU.EX2 R134, R134 ;  /* 0x0000008600867308 */ /* 0x000f700000000800 */
[----:B------:R-:W5:Y:S08]  /*bcd0*/  MUFU.EX2 R130, R130 ;  /* 0x0000008200827308 */ /* 0x000f700000000800 */
[----:B------:R2:W-:Y:S08]  /*bce0*/  MUFU.EX2 R3, R80 ;  /* 0x0000005000037308 */ /* 0x0005f00000000800 */
        /* <DEDUP_REMOVED lines=21> */
[----:B------:R-:W5:Y:S08]  /*be40*/  MUFU.EX2 R88, R88 ;  /* 0x0000005800587308 */ /* 0x000f700000000800 */
        /* <DEDUP_REMOVED lines=30> */
[----:B------:R-:W-:-:S07]  /*c030*/  UIADD3 UR6, UR45, -0x1, URZ ;  /* 0xffffffff2d067890 */ /* 0x000fce000fffe03f */
[----:B------:R-:W-:Y:S01]  /*c040*/  UMOV UR45, UR6 ;  /* 0x00000006002d7c82 */ /* 0x000fe20008000000 */
[----:B------:R-:W-:Y:S02]  /*c050*/  WARPGROUP.DEPBAR.LE gsb0, 0x0 ;  /* 0x00008000000079c5 */ /* 0x000fe40000010000 */
[----:B------:R-:W-:-:S06]  /*c060*/  WARPGROUP.ARRIVE ;  /* 0x00000000000079c5 */ /* 0x000fcc0000000000 */
[----:B------:R-:W-:Y:S03]  /*c070*/  HGMMA.64x96x16.F32 R24, gdesc[UR28].tnspB, R24, gsb0 ;  /* 0x416000001c1879f0 */ /* 0x000fe60008000818 */
[----:B------:R-:W-:Y:S02]  /*c080*/  WARPGROUP.DEPBAR.LE gsb0, 0x0 ;  /* 0x00008000000079c5 */ /* 0x000fe40000010000 */
[----:B------:R5:W-:Y:S06]  /*c090*/  BAR.ARV R126, 0x100 ;  /* 0x0004007e0000751d */ /* 0x000bec0000002000 */
        /* <DEDUP_REMOVED lines=8> */
[----:B---3--:R-:W-:Y:S01]  /*c120*/  FADD.FTZ R135, R13, R102 ;  /* 0x000000660d877221 */ /* 0x008fe20000010000 */
[----:B------:R3:W-:Y:S01]  /*c130*/  @!P1 SYNCS.ARRIVE.TRANS64.RED.A1T0 RZ, [R119+URZ], RZ ;  /* 0x000000ff77ff99a7 */ /* 0x0007e2000810043f */
[-C--:B------:R-:W-:Y:S01]  /*c140*/  FFMA.FTZ R102, R94, R0.reuse, -R9 ;  /* 0x000000005e667223 */ /* 0x080fe20000010809 */
[----:B------:R-:W-:Y:S01]  /*c150*/  FADD.FTZ R94, R136, R91 ;  /* 0x0000005b885e7221 */ /* 0x000fe20000010000 */
[-CC-:B------:R-:W-:Y:S01]  /*c160*/  FFMA.FTZ R91, R82, R0.reuse, -R9.reuse ;  /* 0x00000000525b7223 */ /* 0x180fe20000010809 */
[-C--:B------:R-:W-:Y:S01]  /*c170*/  FMUL.FTZ R37, R37, R7.reuse ;  /* 0x0000000725257220 */ /* 0x080fe20000410000 */
[-C--:B------:R-:W-:Y:S01]  /*c180*/  FMUL.FTZ R40, R40, R7.reuse ;  /* 0x0000000728287220 */ /* 0x080fe20000410000 */
[----:B-1----:R-:W-:Y:S01]  /*c190*/  FADD.FTZ R143, R141, R94 ;  /* 0x0000005e8d8f7221 */ /* 0x002fe20000010000 */
[----:B------:R-:W-:Y:S01]  /*c1a0*/  MUFU.EX2 R102, R102 ;  /* 0x0000006600667308 */ /* 0x000fe20000000800 */
[-C--:B---3--:R-:W-:Y:S01]  /*c1b0*/  FFMA.FTZ R119, R90, R0.reuse, -R9 ;  /* 0x000000005a777223 */ /* 0x088fe20000010809 */
[----:B------:R-:W-:Y:S01]  /*c1c0*/  FADD.FTZ R90, R8, R135 ;  /* 0x00000087085a7221 */ /* 0x000fe20000010000 */
[----:B--2---:R-:W-:Y:S01]  /*c1d0*/  FADD.FTZ R80, R132, R143 ;  /* 0x0000008f84507221 */ /* 0x004fe20000010000 */
[-C--:B------:R-:W-:Y:S01]  /*c1e0*/  FMUL.FTZ R41, R41, R7.reuse ;  /* 0x0000000729297220 */ /* 0x080fe20000410000 */
[-C--:B------:R-:W-:Y:S01]  /*c1f0*/  FMUL.FTZ R44, R44, R7.reuse ;  /* 0x000000072c2c7220 */ /* 0x080fe20000410000 */
[----:B------:R-:W-:Y:S01]  /*c200*/  FADD.FTZ R135, R15, R90 ;  /* 0x0000005a0f877221 */ /* 0x000fe20000010000 */
[----:B------:R-:W-:Y:S01]  /*c210*/  FFMA.FTZ R90, R83, R0, -R9 ;  /* 0x00000000535a7223 */ /* 0x000fe20000010809 */
[-C--:B------:R-:W-:Y:S01]  /*c220*/  FMUL.FTZ R45, R45, R7.reuse ;  /* 0x000000072d2d7220 */ /* 0x080fe20000410000 */
[-C--:B------:R-:W-:Y:S01]  /*c230*/  FMUL.FTZ R48, R48, R7.reuse ;  /* 0x0000000730307220 */ /* 0x080fe20000410000 */
[----:B------:R-:W-:Y:S01]  /*c240*/  FADD.FTZ R82, R10, R135 ;  /* 0x000000870a527221 */ /* 0x000fe20000010000 */
[-C--:B------:R-:W-:Y:S01]  /*c250*/  FMUL.FTZ R49, R49, R7.reuse ;  /* 0x0000000731317220 */ /* 0x080fe20000410000 */
[-C--:B------:R-:W-:Y:S01]  /*c260*/  FMUL.FTZ R52, R52, R7.reuse ;  /* 0x0000000734347220 */ /* 0x080fe20000410000 */
[-C--:B------:R-:W-:Y:S01]  /*c270*/  FMUL.FTZ R53, R53, R7.reuse ;  /* 0x0000000735357220 */ /* 0x080fe20000410000 */
[----:B------:R-:W-:Y:S01]  /*c280*/  FADD.FTZ R83, R21, R82 ;  /* 0x0000005215537221 */ /* 0x000fe20000010000 */
[----:B----4-:R-:W-:Y:S01]  /*c290*/  FADD.FTZ R82, R139, R80 ;  /* 0x000000508b527221 */ /* 0x010fe20000010000 */
[----:B------:R-:W-:Y:S01]  /*c2a0*/  F2FP.F16.F32.PACK_AB R80, R13, R6 ;  /* 0x000000060d50723e */ /* 0x000fe200000000ff */
[----:B------:R-:W-:Y:S01]  /*c2b0*/  FMUL.FTZ R56, R56, R7 ;  /* 0x0000000738387220 */ /* 0x000fe20000410000 */
[----:B------:R-:W-:Y:S01]  /*c2c0*/  FADD.FTZ R94, R12, R83 ;  /* 0x000000530c5e7221 */ /* 0x000fe20000010000 */
[----:B-----5:R-:W-:Y:S01]  /*c2d0*/  FADD.FTZ R13, R11, R82 ;  /* 0x000000520b0d7221 */ /* 0x020fe20000010000 */
[----:B------:R-:W-:Y:S01]  /*c2e0*/  F2FP.F16.F32.PACK_AB R82, R15, R8 ;  /* 0x000000080f52723e */ /* 0x000fe200000000ff */
[----:B------:R-:W1:Y:S01]  /*c2f0*/  MUFU.EX2 R6, R119 ;  /* 0x0000007700067308 */ /* 0x000e620000000800 */
[----:B------:R-:W-:Y:S01]  /*c300*/  FADD.FTZ R15, R129, R94 ;  /* 0x0000005e810f7221 */ /* 0x000fe20000010000 */
[----:B------:R-:W-:Y:S01]  /*c310*/  FADD.FTZ R13, R134, R13 ;  /* 0x0000000d860d7221 */ /* 0x000fe20000010000 */
[-CC-:B------:R-:W-:Y:S01]  /*c320*/  FFMA.FTZ R94, R74, R0.reuse, -R9.reuse ;  /* 0x000000004a5e7223 */ /* 0x180fe20000010809 */
[----:B------:R-:W-:Y:S01]  /*c330*/  FFMA.FTZ R74, R75, R0, -R9 ;  /* 0x000000004b4a7223 */ /* 0x000fe20000010809 */
[----:B------:R-:W-:Y:S01]  /*c340*/  FADD.FTZ R8, R14, R15 ;  /* 0x0000000f0e087221 */ /* 0x000fe20000010000 */
[----:B------:R-:W-:Y:S01]  /*c350*/  FADD.FTZ R126, R130, R13 ;  /* 0x0000000d827e7221 */ /* 0x000fe20000010000 */
[----:B------:R-:W-:Y:S01]  /*c360*/  F2FP.F16.F32.PACK_AB R83, R141, R136 ;  /* 0x000000888d53723e */ /* 0x000fe200000000ff */
[----:B------:R-:W2:Y:S01]  /*c370*/  MUFU.EX2 R75, R103 ;  /* 0x00000067004b7308 */ /* 0x000ea20000000800 */
[----:B------:R-:W-:Y:S01]  /*c380*/  FADD.FTZ R13, R121, R8 ;  /* 0x00000008790d7221 */ /* 0x000fe20000010000 */
[----:B------:R-:W-:Y:S01]  /*c390*/  FADD.FTZ R15, R123, R126 ;  /* 0x0000007e7b0f7221 */ /* 0x000fe20000010000 */
[----:B------:R-:W-:Y:S01]  /*c3a0*/  F2FP.F16.F32.PACK_AB R11, R134, R11 ;  /* 0x0000000b860b723e */ /* 0x000fe200000000ff */
[----:B------:R3:W-:Y:S01]  /*c3b0*/  STSM.16.M88.4 [R22+0x24300], R80 ;  /* 0x0243005016007844 */ /* 0x0007e20000000200 */
[----:B------:R-:W-:Y:S01]  /*c3c0*/  FADD.FTZ R8, R20, R13 ;  /* 0x0000000d14087221 */ /* 0x000fe20000010000 */
[----:B------:R-:W-:Y:S01]  /*c3d0*/  FADD.FTZ R126, R122, R15 ;  /* 0x0000000f7a7e7221 */ /* 0x000fe20000010000 */
[-C--:B------:R-:W-:Y:S01]  /*c3e0*/  FMUL.FTZ R57, R57, R7.reuse ;  /* 0x0000000739397220 */ /* 0x080fe20000410000 */
[----:B------:R-:W-:Y:S01]  /*c3f0*/  MUFU.EX2 R94, R94 ;  /* 0x0000005e005e7308 */ /* 0x000fe20000000800 */
[----:B------:R-:W-:Y:S01]  /*c400*/  FADD.FTZ R9, R125, R8 ;  /* 0x000000087d097221 */ /* 0x000fe20000010000 */
[----:B------:R-:W-:Y:S01]  /*c410*/  FADD.FTZ R13, R127, R126 ;  /* 0x0000007e7f0d7221 */ /* 0x000fe20000010000 */
[----:B------:R-:W-:Y:S01]  /*c420*/  F2FP.F16.F32.PACK_AB R8, R21, R10 ;  /* 0x0000000a1508723e */ /* 0x000fe200000000ff */
[-C--:B------:R-:W-:Y:S01]  /*c430*/  FMUL.FTZ R60, R60, R7.reuse ;  /* 0x000000073c3c7220 */ /* 0x080fe20000410000 */
[----:B------:R-:W-:Y:S01]  /*c440*/  FADD.FTZ R126, R112, R9 ;  /* 0x00000009707e7221 */ /* 0x000fe20000010000 */
[----:B------:R-:W-:Y:S01]  /*c450*/  FADD.FTZ R128, R114, R13 ;  /* 0x0000000d72807221 */ /* 0x000fe20000010000 */
[----:B------:R-:W-:Y:S01]  /*c460*/  F2FP.F16.F32.PACK_AB R10, R129, R12 ;  /* 0x0000000c810a723e */ /* 0x000fe200000000ff */
[----:B------:R-:W-:Y:S01]  /*c470*/  MUFU.EX2 R74, R74 ;  /* 0x0000004a004a7308 */ /* 0x000fe20000000800 */
[----:B------:R-:W-:Y:S01]  /*c480*/  FADD.FTZ R13, R113, R126 ;  /* 0x0000007e710d7221 */ /* 0x000fe20000010000 */
[----:B------:R-:W-:Y:S01]  /*c490*/  FADD.FTZ R128, R131, R128 ;  /* 0x0000008083807221 */ /* 0x000fe20000010000 */
[----:B------:R-:W-:Y:S01]  /*c4a0*/  F2FP.F16.F32.PACK_AB R12, R121, R14 ;  /* 0x0000000e790c723e */ /* 0x000fe200000000ff */
[-C--:B------:R-:W-:Y:S01]  /*c4b0*/  FMUL.FTZ R61, R61, R7.reuse ;  /* 0x000000073d3d7220 */ /* 0x080fe20000410000 */
[----:B---3--:R-:W-:Y:S01]  /*c4c0*/  FADD.FTZ R80, R116, R13 ;  /* 0x0000000d74507221 */ /* 0x008fe20000010000 */
[----:B------:R-:W-:Y:S01]  /*c4d0*/  FADD.FTZ R15, R115, R128 ;  /* 0x00000080730f7221 */ /* 0x000fe20000010000 */
[----:B------:R-:W-:Y:S01]  /*c4e0*/  F2FP.F16.F32.PACK_AB R14, R125, R20 ;  /* 0x000000147d0e723e */ /* 0x000fe200000000ff */
[----:B------:R-:W3:Y:S01]  /*c4f0*/  MUFU.EX2 R121, R91 ;  /* 0x0000005b00797308 */ /* 0x000ee20000000800 */
        /* <DEDUP_REMOVED lines=11> */
[----:B------:R-:W5:Y:S01]  /*c5b0*/  MUFU.EX2 R20, R90 ;  /* 0x0000005a00147308 */ /* 0x000f620000000800 */
        /* <DEDUP_REMOVED lines=10> */
[C---:B------:R-:W-:Y:S01]  /*c660*/  F2FP.F16.F32.PACK_AB R96, R97.reuse, R96 ;  /* 0x000000606160723e */ /* 0x040fe200000000ff */
[-C--:B------:R-:W-:Y:S01]  /*c670*/  FMUL.FTZ R68, R68, R7.reuse ;  /* 0x0000000744447220 */ /* 0x080fe20000410000 */
[----:B------:R-:W-:Y:S01]  /*c680*/  FADD.FTZ R21, R97, R80 ;  /* 0x0000005061157221 */ /* 0x000fe20000010000 */
[C---:B------:R-:W-:Y:S01]  /*c690*/  FADD.FTZ R82, R3.reuse, R82 ;  /* 0x0000005203527221 */ /* 0x040fe20000010000 */
[----:B------:R-:W-:Y:S01]  /*c6a0*/  F2FP.F16.F32.PACK_AB R97, R3, R98 ;  /* 0x000000620361723e */ /* 0x000fe200000000ff */
[----:B------:R-:W-:Y:S01]  /*c6b0*/  FMUL.FTZ R69, R69, R7 ;  /* 0x0000000745457220 */ /* 0x000fe20000410000 */
        /* <DEDUP_REMOVED lines=9> */
[----:B-1----:R-:W-:Y:S01]  /*c750*/  FADD.FTZ R10, R6, R21 ;  /* 0x00000015060a7221 */ /* 0x002fe20000010000 */
[----:B------:R-:W-:Y:S01]  /*c760*/  F2FP.F16.F32.PACK_AB R114, R117, R116 ;  /* 0x000000747572723e */ /* 0x000fe200000000ff */
[-C--:B------:R-:W-:Y:S01]  /*c770*/  FMUL.FTZ R30, R30, R124.reuse ;  /* 0x0000007c1e1e7220 */ /* 0x080fe20000410000 */
[----:B------:R-:W-:Y:S01]  /*c780*/  FADD.FTZ R9, R89, R8 ;  /* 0x0000000859097221 */ /* 0x000fe20000010000 */
[----:B--2---:R-:W-:Y:S01]  /*c790*/  FADD.FTZ R3, R75, R10 ;  /* 0x0000000a4b037221 */ /* 0x004fe20000010000 */
        /* <DEDUP_REMOVED lines=11> */
[----:B---3--:R-:W-:Y:S01]  /*c850*/  FADD.FTZ R3, R121, R10 ;  /* 0x0000000a79037221 */ /* 0x008fe20000010000 */
[----:B------:R-:W-:Y:S01]  /*c860*/  F2FP.F16.F32.PACK_AB R107, R110, R107 ;  /* 0x0000006b6e6b723e */ /* 0x000fe200000000ff */
[----:B------:R-:W-:Y:S01]  /*c870*/  FMUL.FTZ R35, R35, R124 ;  /* 0x0000007c23237220 */ /* 0x000fe20000410000 */
[----:B------:R-:W-:Y:S01]  /*c880*/  FADD.FTZ R9, R133, R4 ;  /* 0x0000000485097221 */ /* 0x000fe20000010000 */
[----:B-----5:R-:W-:Y:S01]  /*c890*/  FADD.FTZ R3, R20, R3 ;  /* 0x0000000314037221 */ /* 0x020fe20000010000 */
[----:B------:R-:W-:Y:S01]  /*c8a0*/  F2FP.F16.F32.PACK_AB R98, R101, R100 ;  /* 0x000000646562723e */ /* 0x000fe200000000ff */
[----:B------:R1:W-:Y:S01]  /*c8b0*/  STSM.16.M88.4 [R22+0x2a300], R104 ;  /* 0x02a3006816007844 */ /* 0x0003e20000000200 */
[----:B------:R-:W-:Y:S01]  /*c8c0*/  FADD.FTZ R4, R84, R9 ;  /* 0x0000000954047221 */ /* 0x000fe20000010000 */
[----:B------:R-:W-:Y:S01]  /*c8d0*/  FADD.FTZ R3, R86, R3 ;  /* 0x0000000356037221 */ /* 0x000fe20000010000 */
[----:B------:R-:W-:Y:S01]  /*c8e0*/  F2FP.F16.F32.PACK_AB R88, R89, R88 ;  /* 0x000000585958723e */ /* 0x000fe200000000ff */
[----:B------:R1:W-:Y:S01]  /*c8f0*/  STSM.16.M88.4 [R22+0x2bb00], R96 ;  /* 0x02bb006016007844 */ /* 0x0003e20000000200 */
        /* <DEDUP_REMOVED lines=9> */
[C---:B------:R-:W-:Y:S01]  /*c990*/  FADD.FTZ R9, R73.reuse, R4 ;  /* 0x0000000449097221 */ /* 0x040fe20000010000 */
        /* <DEDUP_REMOVED lines=42> */
.L_x_1544:
[----:B------:R-:W-:Y:S06]  /*cc40*/  BAR.ARV 0x8, 0x1a0 ;  /* 0x0206800000007b1d */ /* 0x000fec0000002000 */
[----:B------:R-:W-:Y:S05]  /*cc50*/  @!P0 BRA `(.L_x_1554) ;  /* 0x0000000000048947 */ /* 0x000fea0003800000 */
[----:B------:R-:W-:Y:S01]  /*cc60*/  BPT.TRAP 0x1 ;  /* 0x000000040000795c */ /* 0x000fe20000300000 */
.L_x_1554:
[----:B------:R-:W-:Y:S01]  /*cc70*/  R2UR UR4, R148 ;  /* 0x00000000940472ca */ /* 0x000fe200000e0000 */
[----:B------:R-:W-:-:S12]  /*cc80*/  ULEA UR12, UR46, UR47, 0x3 ;  /* 0x0000002f2e0c7291 */ /* 0x000fd8000f8e183f */
[----:B------:R-:W-:-:S05]  /*cc90*/  IMAD.U32 R6, RZ, RZ, UR4 ;  /* 0x00000004ff067e24 */ /* 0x000fca000f8e00ff */
[----:B------:R-:W-:-:S04]  /*cca0*/  SHF.L.U32 R6, R6, 0x1f, RZ ;  /* 0x0000001f06067819 */ /* 0x000fc800000006ff */
[----:B------:R1:W2:Y:S01]  /*ccb0*/  SYNCS.PHASECHK.TRANS64.TRYWAIT P2, [UR12+0x31c50], R6 ;  /* 0x031c5006ff0075a7 */ /* 0x0002a2000804014c */
[----:B------:R-:W-:Y:S05]  /*ccc0*/  @!P0 BRA `(.L_x_1555) ;  /* 0x0000000000048947 */ /* 0x000fea0003800000 */
[----:B------:R-:W-:Y:S01]  /*ccd0*/  BPT.TRAP 0x1 ;  /* 0x000000040000795c */ /* 0x000fe20000300000 */
.L_x_1555:
[----:B--2---:R-:W-:Y:S05]  /*cce0*/  @P2 BRA `(.L_x_1556) ;  /* 0x0000000000082947 */ /* 0x004fea0003800000 */
[----:B------:R-:W2:Y:S02]  /*ccf0*/  SYNCS.PHASECHK.TRANS64.TRYWAIT P0, [UR12+0x31c50], R6 ;  /* 0x031c5006ff0075a7 */ /* 0x000ea4000800014c */
[----:B--2---:R-:W-:Y:S05]  /*cd00*/  @!P0 BRA `(.L_x_1557) ;  /* 0x0000004800e88947 */ /* 0x004fea0003800000 */
.L_x_1556:
[----:B------:R-:W-:Y:S01]  /*cd10*/  UIADD3 UR47, UR47, 0x200, URZ ;  /* 0x000002002f2f7890 */ /* 0x000fe2000fffe03f */
[----:B------:R-:W-:Y:S01]  /*cd20*/  R2UR UR4, R145 ;  /* 0x00000000910472ca */ /* 0x000fe200000e0000 */
[----:B------:R-:W-:Y:S01]  /*cd30*/  WARPGROUP.ARRIVE ;  /* 0x00000000000079c5 */ /* 0x000fe20000000000 */
[----:B------:R-:W-:Y:S01]  /*cd40*/  UMOV UR5, 0xc0000010 ;  /* 0xc000001000057882 */ /* 0x000fe20000000000 */
[----:B------:R-:W-:Y:S01]  /*cd50*/  USHF.R.U32.HI UR47, URZ, 0x4, UR47 ;  /* 0x000000043f2f7899 */ /* 0x000fe2000801162f */
[----:B--2---:R-:W2:Y:S01]  /*cd60*/  SHFL.BFLY PT, R7, R4, 0x2, 0x1f ;  /* 0x0c401f0004077f89 */ /* 0x004ea200000e0000 */
[----:B------:R-:W-:Y:S01]  /*cd70*/  UMOV UR7, 0x80000020 ;  /* 0x8000002000077882 */ /* 0x000fe20000000000 */
[----:B------:R-:W-:Y:S01]  /*cd80*/  UMOV UR9, 0xc0000010 ;  /* 0xc000001000097882 */ /* 0x000fe20000000000 */
[----:B------:R-:W-:Y:S01]  /*cd90*/  ULOP3.LUT UR47, UR47, 0x3fff, URZ, 0xc0, !UPT ;  /* 0x00003fff2f2f7892 */ /* 0x000fe2000f8ec03f */
[----:B-1----:R-:W1:Y:S01]  /*cda0*/  SHFL.BFLY PT, R6, R3, 0x2, 0x1f ;  /* 0x0c401f0003067f89 */ /* 0x002e6200000e0000 */
[----:B------:R-:W-:Y:S01]  /*cdb0*/  UMOV UR11, 0x80000020 ;  /* 0x80000020000b7882 */ /* 0x000fe20000000000 */
[----:B------:R-:W-:Y:S01]  /*cdc0*/  IMAD.MOV.U32 R13, RZ, RZ, RZ ;  /* 0x000000ffff0d7224 */ /* 0x000fe200078e00ff */
[----:B------:R-:W-:Y:S01]  /*cdd0*/  ULOP3.LUT UR6, UR47, 0x2400000, URZ, 0xfc, !UPT ;  /* 0x024000002f067892 */ /* 0x000fe2000f8efc3f */
[----:B------:R-:W-:Y:S01]  /*cde0*/  IMAD.MOV.U32 R10, RZ, RZ, RZ ;  /* 0x000000ffff0a7224 */ /* 0x000fe200078e00ff */
[----:B------:R-:W-:Y:S01]  /*cdf0*/  ULOP3.LUT UR4, UR4, 0x10000, URZ, 0xfc, !UPT ;  /* 0x0001000004047892 */ /* 0x000fe2000f8efc3f */
[----:B------:R-:W-:Y:S01]  /*ce00*/  R2UR UR13, R148 ;  /* 0x00000000940d72ca */ /* 0x000fe200000e0000 */
[----:B------:R-:W-:Y:S01]  /*ce10*/  UIMAD UR6, UR46, 0x6c0, UR6 ;  /* 0x000006c02e0678a4 */ /* 0x000fe2000f8e0206 */
[----:B------:R-:W-:Y:S01]  /*ce20*/  IMAD.MOV.U32 R12, RZ, RZ, -0x800000 ;  /* 0xff800000ff0c7424 */ /* 0x000fe200078e00ff */
[----:B------:R-:W-:Y:S01]  /*ce30*/  UIADD3 UR8, UR4, 0x180, URZ ;  /* 0x0000018004087890 */ /* 0x000fe2000fffe03f */
[----:B------:R-:W-:Y:S01]  /*ce40*/  VIADD R18, R18, 0x1 ;  /* 0x0000000112127836 */ /* 0x000fe20000000000 */
[----:B------:R-:W-:-:S02]  /*ce50*/  UIADD3 UR10, UR6, 0x40, URZ ;  /* 0x00000040060a7890 */ /* 0x000fc4000fffe03f */
[----:B------:R-:W-:-:S03]  /*ce60*/  UIADD3 UR46, UR46, 0x1, URZ ;  /* 0x000000012e2e7890 */ /* 0x000fc6000fffe03f */
[----:B------:R-:W-:Y:S01]  /*ce70*/  HGMMA.64x96x16.F32 R24, gdesc[UR4].tnspB, R24, gsb0 ;  /* 0x41600000041879f0 */ /* 0x000fe20008000818 */
[----:B------:R-:W-:Y:S01]  /*ce80*/  UMOV UR5, 0xc0000010 ;  /* 0xc000001000057882 */ /* 0x000fe20000000000 */
[----:B------:R-:W-:Y:S01]  /*ce90*/  UMOV UR7, 0x80000020 ;  /* 0x8000002000077882 */ /* 0x000fe20000000000 */
[----:B------:R-:W-:Y:S01]  /*cea0*/  UISETP.NE.AND UP0, UPT, UR46, 0x2, UPT ;  /* 0x000000022e00788c */ /* 0x000fe2000bf05270 */
[----:B--2---:R-:W-:-:S03]  /*ceb0*/  FADD.FTZ R7, R7, R4 ;  /* 0x0000000407077221 */ /* 0x004fc60000010000 */
[----:B------:R-:W-:Y:S01]  /*cec0*/  USEL UR46, UR46, URZ, UP0 ;  /* 0x0000003f2e2e7287 */ /* 0x000fe20008000000 */
[----:B-1----:R-:W-:Y:S01]  /*ced0*/  FADD.FTZ R8, R6, R3 ;  /* 0x0000000306087221 */ /* 0x002fe20000010000 */
[----:B------:R-:W-:Y:S01]  /*cee0*/  IMAD.MOV.U32 R3, RZ, RZ, -0x800000 ;  /* 0xff800000ff037424 */ /* 0x000fe200078e00ff */
[----:B------:R-:W1:Y:S04]  /*cef0*/  SHFL.BFLY PT, R6, R7, 0x1, 0x1f ;  /* 0x0c201f0007067f89 */ /* 0x000e6800000e0000 */
[----:B------:R-:W2:Y:S01]  /*cf00*/  SHFL.BFLY PT, R9, R8, 0x1, 0x1f ;  /* 0x0c201f0008097f89 */ /* 0x000ea200000e0000 */
[----:B-1----:R-:W-:Y:S01]  /*cf10*/  FADD.FTZ R11, R7, R6 ;  /* 0x00000006070b7221 */ /* 0x002fe20000010000 */
[----:B--2---:R-:W-:-:S04]  /*cf20*/  FADD.FTZ R14, R8, R9 ;  /* 0x00000009080e7221 */ /* 0x004fc80000010000 */
[----:B------:R-:W-:Y:S01]  /*cf30*/  FSETP.NE.FTZ.AND P0, PT, R11, RZ, PT ;  /* 0x000000ff0b00720b */ /* 0x000fe20003f15000 */
[----:B------:R-:W-:Y:S01]  /*cf40*/  IMAD.U32 R8, RZ, RZ, UR12 ;  /* 0x0000000cff087e24 */ /* 0x000fe2000f8e00ff */
[----:B------:R-:W-:-:S11]  /*cf50*/  FSETP.NE.FTZ.AND P2, PT, R14, RZ, PT ;  /* 0x000000ff0e00720b */ /* 0x000fd60003f55000 */
[----:B------:R-:W1:Y:S01]  /*cf60*/  @P0 MUFU.LG2 R6, R11 ;  /* 0x0000000b00060308 */ /* 0x000e620000000c00 */
[C---:B------:R-:W-:Y:S01]  /*cf70*/  @P0 FMUL.FTZ R4, R0.reuse, 0.69314718246459960938 ;  /* 0x3f31721800040820 */ /* 0x040fe20000410000 */
[----:B------:R-:W-:-:S06]  /*cf80*/  @P2 FMUL.FTZ R15, R0, 0.69314718246459960938 ;  /* 0x3f317218000f2820 */ /* 0x000fcc0000410000 */
[----:B------:R-:W2:Y:S08]  /*cf90*/  @P2 MUFU.LG2 R9, R14 ;  /* 0x0000000e00092308 */ /* 0x000eb00000000c00 */
[----:B------:R-:W3:Y:S01]  /*cfa0*/  @P0 MUFU.RCP R13, R11 ;  /* 0x0000000b000d0308 */ /* 0x000ee20000001000 */
[----:B-1----:R-:W-:Y:S01]  /*cfb0*/  @P0 FMUL.FTZ R7, R6, 0.69314718246459960938 ;  /* 0x3f31721806070820 */ /* 0x002fe20000410000 */
[----:B------:R-:W-:-:S03]  /*cfc0*/  @!P1 VIADD R6, R8, 0x31c60 ;  /* 0x00031c6008069836 */ /* 0x000fc60000000000 */
[----:B------:R-:W-:Y:S01]  /*cfd0*/  @P0 FFMA.FTZ R3, R4, R5, R7 ;  /* 0x0000000504030223 */ /* 0x000fe20000010007 */
[----:B------:R-:W-:Y:S02]  /*cfe0*/  PLOP3.LUT P0, PT, PT, PT, PT, 0x8, 0x0 ;  /* 0x000000000000781c */ /* 0x000fe40003f0e170 */
[----:B------:R-:W-:Y:S01]  /*cff0*/  @!P1 PRMT R4, RZ, 0x654, R6 ;  /* 0x00000654ff049816 */ /* 0x000fe20000000006 */
[----:B------:R1:W4:Y:S01]  /*d000*/  @P2 MUFU.RCP R10, R14 ;  /* 0x0000000e000a2308 */ /* 0x0003220000001000 */
[----:B--2---:R-:W-:-:S04]  /*d010*/  @P2 FMUL.FTZ R0, R9, 0.69314718246459960938 ;  /* 0x3f31721809002820 */ /* 0x004fc80000410000 */
        /* <DEDUP_REMOVED lines=47> */
[----:B------:R-:W-:Y:S03]  /*d310*/  HGMMA.64x96x16.F32 R24, gdesc[UR8].tnspB, R24, gsb0 ;  /* 0x41600000081879f0 */ /* 0x000fe60008000818 */
[----:B------:R-:W-:Y:S02]  /*d320*/  WARPGROUP.DEPBAR.LE gsb0, 0x0 ;  /* 0x00008000000079c5 */ /* 0x000fe40000010000 */
[----:B------:R-:W-:-:S06]  /*d330*/  WARPGROUP.ARRIVE ;  /* 0x00000000000079c5 */ /* 0x000fcc0000000000 */
[----:B------:R-:W-:Y:S01]  /*d340*/  HGMMA.64x96x16.F32 R24, gdesc[UR4].tnspB, R24, gsb0 ;  /* 0x41600000041879f0 */ /* 0x000fe20008000818 */
[----:B------:R-:W-:-:S04]  /*d350*/  USEL UR4, URZ, 0x1, UP0 ;  /* 0x000000013f047887 */ /* 0x000fc80008000000 */
[----:B------:R-:W-:-:S06]  /*d360*/  ULOP3.LUT UR13, UR13, UR4, URZ, 0x3c, !UPT ;  /* 0x000000040d0d7292 */ /* 0x000fcc000f8e3c3f */
[----:B------:R-:W-:Y:S01]  /*d370*/  IMAD.U32 R148, RZ, RZ, UR13 ;  /* 0x0000000dff947e24 */ /* 0x000fe2000f8e00ff */
[----:B------:R-:W-:Y:S02]  /*d380*/  WARPGROUP.DEPBAR.LE gsb0, 0x0 ;  /* 0x00008000000079c5 */ /* 0x000fe40000010000 */
[----:B------:R2:W-:Y:S01]  /*d390*/  @!P1 SYNCS.ARRIVE.TRANS64.RED.A1T0 RZ, [R4+URZ], RZ ;  /* 0x000000ff04ff99a7 */ /* 0x0005e2000810043f */
[-C--:B---3--:R-:W-:Y:S01]  /*d3a0*/  FMUL.FTZ R75, R37, R13.reuse ;  /* 0x0000000d254b7220 */ /* 0x088fe20000410000 */
        /* <DEDUP_REMOVED lines=19> */
[-C--:B-1----:R-:W-:Y:S01]  /*d4e0*/  FMUL.FTZ R14, R64, R13.reuse ;  /* 0x0000000d400e7220 */ /* 0x082fe20000410000 */
[-C--:B------:R-:W-:Y:S01]  /*d4f0*/  FMUL.FTZ R29, R65, R13.reuse ;  /* 0x0000000d411d7220 */ /* 0x080fe20000410000 */
[-C--:B------:R-:W-:Y:S01]  /*d500*/  FMUL.FTZ R0, R68, R13.reuse ;  /* 0x0000000d44007220 */ /* 0x080fe20000410000 */
[----:B------:R-:W-:Y:S01]  /*d510*/  FMUL.FTZ R13, R69, R13 ;  /* 0x0000000d450d7220 */ /* 0x000fe20000410000 */
[-C--:B----4-:R-:W-:Y:S01]  /*d520*/  FMUL.FTZ R61, R38, R10.reuse ;  /* 0x0000000a263d7220 */ /* 0x090fe20000410000 */
        /* <DEDUP_REMOVED lines=23> */
.L_x_1527:
        /* <DEDUP_REMOVED lines=11> */
[----:B------:R-:W-:Y:S01]  /*d750*/  SHF.R.S32.HI R54, RZ, 0x1f, R51 ;  /* 0x0000001fff367819 */ /* 0x000fe20000011433 */
[----:B------:R-:W-:Y:S01]  /*d760*/  USHF.R.S32.HI UR5, URZ, 0x1f, UR43 ;  /* 0x0000001f3f057899 */ /* 0x000fe2000801142b */
[----:B------:R-:W-:Y:S02]  /*d770*/  LOP3.LUT R10, R17, 0x180, RZ, 0xc0, !PT ;  /* 0x00000180110a7812 */ /* 0x000fe400078ec0ff */
[----:B------:R-:W-:Y:S01]  /*d780*/  IADD3 R5, P5, R150, 0x20, RZ ;  /* 0x0000002096057810 */ /* 0x000fe20007fbe0ff */
[----:B------:R-:W-:Y:S01]  /*d790*/  ULDC.64 UR6, c[0x0][0xb70] ;  /* 0x0002dc0000067ab9 */ /* 0x000fe20000000a00 */
[----:B------:R-:W-:Y:S01]  /*d7a0*/  SHF.R.U64 R10, R10, 0x3, RZ ;  /* 0x000000030a0a7819 */ /* 0x000fe200000012ff */
[----:B------:R-:W-:Y:S01]  /*d7b0*/  UIMAD UR5, UR5, UR6, URZ ;  /* 0x00000006050572a4 */ /* 0x000fe2000f8e023f */
[----:B------:R-:W-:Y:S01]  /*d7c0*/  LOP3.LUT R8, R5, 0x180, RZ, 0xc0, !PT ;  /* 0x0000018005087812 */ /* 0x000fe200078ec0ff */
[----:B------:R-:W-:Y:S01]  /*d7d0*/  UIMAD.WIDE.U32 UR8, UR43, UR6, URZ ;  /* 0x000000062b0872a5 */ /* 0x000fe2000f8e003f */
[----:B------:R-:W-:Y:S01]  /*d7e0*/  LOP3.LUT R10, R10, R17, RZ, 0x3c, !PT ;  /* 0x000000110a0a7212 */ /* 0x000fe200078e3cff */
[----:B------:R-:W-:Y:S01]  /*d7f0*/  UIMAD UR5, UR43, UR7, UR5 ;  /* 0x000000072b0572a4 */ /* 0x000fe2000f8e0205 */
[----:B------:R-:W-:Y:S01]  /*d800*/  LEA.HI R17, R54, R51, RZ, 0x7 ;  /* 0x0000003336117211 */ /* 0x000fe200078f38ff */
[----:B------:R-:W-:Y:S01]  /*d810*/  USHF.R.S32.HI UR6, URZ, 0x1f, UR44 ;  /* 0x0000001f3f067899 */ /* 0x000fe2000801142c */
[----:B------:R-:W-:Y:S01]  /*d820*/  SHF.R.U64 R8, R8, 0x3, RZ ;  /* 0x0000000308087819 */ /* 0x000fe200000012ff */
[----:B------:R-:W-:Y:S01]  /*d830*/  UIADD3 UR5, UR9, UR5, URZ ;  /* 0x0000000509057290 */ /* 0x000fe2000fffe03f */
[----:B------:R-:W-:Y:S01]  /*d840*/  LOP3.LUT R58, R17, 0xffffff80, RZ, 0xc0, !PT ;  /* 0xffffff80113a7812 */ /* 0x000fe200078ec0ff */
[----:B------:R-:W-:Y:S01]  /*d850*/  ULDC.64 UR10, c[0x0][0x208] ;  /* 0x00008200000a7ab9 */ /* 0x000fe20000000a00 */
[----:B------:R-:W-:-:S02]  /*d860*/  IADD3 R27, P3, R150, 0x3020, RZ ;  /* 0x00003020961b7810 */ /* 0x000fc40007f7e0ff */
[----:B------:R-:W-:Y:S01]  /*d870*/  LOP3.LUT R8, R8, R5, RZ, 0x3c, !PT ;  /* 0x0000000508087212 */ /* 0x000fe200078e3cff */
[----:B------:R-:W-:Y:S01]  /*d880*/  IMAD.IADD R58, R51, 0x1, -R58 ;  /* 0x00000001333a7824 */ /* 0x000fe200078e0a3a */
[----:B------:R-:W-:Y:S02]  /*d890*/  LOP3.LUT R5, R150, 0x180, RZ, 0xc0, !PT ;  /* 0x0000018096057812 */ /* 0x000fe400078ec0ff */
[----:B------:R-:W-:Y:S02]  /*d8a0*/  LOP3.LUT R26, R27, 0x180, RZ, 0xc0, !PT ;  /* 0x000001801b1a7812 */ /* 0x000fe400078ec0ff */
[----:B------:R-:W-:Y:S02]  /*d8b0*/  LOP3.LUT P0, RZ, R58, 0x3, RZ, 0xc0, !PT ;  /* 0x000000033aff7812 */ /* 0x000fe4000780c0ff */
[----:B------:R-:W1:Y:S01]  /*d8c0*/  LDC.64 R58, c[0x0][0xb78] ;  /* 0x0002de00ff3a7b82 */ /* 0x000e620000000a00 */
[----:B------:R-:W-:Y:S02]  /*d8d0*/  IADD3 R35, P1, R150, 0x6020, RZ ;  /* 0x0000602096237810 */ /* 0x000fe40007f3e0ff */
[----:B------:R-:W-:-:S02]  /*d8e0*/  SHF.R.U64 R5, R5, 0x3, RZ ;  /* 0x0000000305057819 */ /* 0x000fc400000012ff */
[----:B------:R-:W-:Y:S02]  /*d8f0*/  SHF.R.U64 R26, R26, 0x3, RZ ;  /* 0x000000031a1a7819 */ /* 0x000fe400000012ff */
[----:B------:R-:W-:Y:S02]  /*d900*/  LOP3.LUT R34, R35, 0x180, RZ, 0xc0, !PT ;  /* 0x0000018023227812 */ /* 0x000fe400078ec0ff */
[----:B------:R-:W-:Y:S02]  /*d910*/  IADD3 R31, P2, R150, 0x6000, RZ ;  /* 0x00006000961f7810 */ /* 0x000fe40007f5e0ff */
[----:B------:R-:W-:Y:S01]  /*d920*/  LOP3.LUT R4, R5, R150, RZ, 0x3c, !PT ;  /* 0x0000009605047212 */ /* 0x000fe200078e3cff */
[--C-:B------:R-:W-:Y:S01]  /*d930*/  IMAD.MOV.U32 R5, RZ, RZ, R151.reuse ;  /* 0x000000ffff057224 */ /* 0x100fe200078e0097 */
[----:B------:R-:W-:Y:S01]  /*d940*/  LOP3.LUT R26, R26, R27, RZ, 0x3c, !PT ;  /* 0x0000001b1a1a7212 */ /* 0x000fe200078e3cff */
[----:B------:R-:W-:Y:S01]  /*d950*/  IMAD.X R27, RZ, RZ, R151, P3 ;  /* 0x000000ffff1b7224 */ /* 0x000fe200018e0697 */
[----:B------:R-:W-:-:S02]  /*d960*/  SHF.R.U64 R34, R34, 0x3, RZ ;  /* 0x0000000322227819 */ /* 0x000fc400000012ff */
[----:B------:R-:W-:Y:S02]  /*d970*/  LOP3.LUT R30, R31, 0x180, RZ, 0xc0, !PT ;  /* 0x000001801f1e7812 */ /* 0x000fe400078ec0ff */
[----:B------:R-:W-:Y:S02]  /*d980*/  MOV R17, R4 ;  /* 0x0000000400117202 */ /* 0x000fe40000000f00 */
[----:B------:R-:W-:Y:S02]  /*d990*/  LEA.HI R62, R54, R51, RZ, 0x5 ;  /* 0x00000033363e7211 */ /* 0x000fe400078f28ff */
[----:B------:R-:W-:Y:S01]  /*d9a0*/  LOP3.LUT R34, R34, R35, RZ, 0x3c, !PT ;  /* 0x0000002322227212 */ /* 0x000fe200078e3cff */
[--C-:B------:R-:W-:Y:S01]  /*d9b0*/  IMAD.X R35, RZ, RZ, R151.reuse, P1 ;  /* 0x000000ffff237224 */ /* 0x100fe200008e0697 */
[----:B------:R-:W-:Y:S02]  /*d9c0*/  F2FP.F16.F32.PACK_AB R4, R77, R80 ;  /* 0x000000504d04723e */ /* 0x000fe400000000ff */
[----:B------:R-:W-:Y:S01]  /*d9d0*/  F2FP.F16.F32.PACK_AB R5, R11, R78 ;  /* 0x0000004e0b05723e */ /* 0x000fe200000000ff */
[--C-:B------:R-:W-:Y:S01]  /*d9e0*/  IMAD.X R11, RZ, RZ, R151.reuse, P4 ;  /* 0x000000ffff0b7224 */ /* 0x100fe200020e0697 */
[----:B------:R-:W-:Y:S01]  /*d9f0*/  F2FP.F16.F32.PACK_AB R6, R6, R9 ;  /* 0x000000090606723e */ /* 0x000fe200000000ff */
[----:B------:R-:W-:Y:S01]  /*da00*/  IMAD.X R9, RZ, RZ, R151, P5 ;  /* 0x000000ffff097224 */ /* 0x000fe200028e0697 */
[----:B------:R-:W-:-:S02]  /*da10*/  F2FP.F16.F32.PACK_AB R7, R7, R76 ;  /* 0x0000004c0707723e */ /* 0x000fc400000000ff */
[----:B------:R-:W-:Y:S02]  /*da20*/  SHF.R.U64 R30, R30, 0x3, RZ ;  /* 0x000000031e1e7819 */ /* 0x000fe400000012ff */
[----:B------:R-:W-:Y:S01]  /*da30*/  MOV R51, R26 ;  /* 0x0000001a00337202 */ /* 0x000fe20000000f00 */
[----:B------:R-:W-:Y:S01]  /*da40*/  IMAD.U32 R27, RZ, RZ, UR9 ;  /* 0x00000009ff1b7e24 */ /* 0x000fe2000f8e00ff */
[----:B------:R-:W-:Y:S01]  /*da50*/  LOP3.LUT R30, R30, R31, RZ, 0x3c, !PT ;  /* 0x0000001f1e1e7212 */ /* 0x000fe200078e3cff */
[----:B------:R-:W-:Y:S01]  /*da60*/  IMAD.U32 R26, RZ, RZ, UR8 ;  /* 0x00000008ff1a7e24 */ /* 0x000fe2000f8e00ff */
[----:B------:R2:W-:Y:S01]  /*da70*/  STSM.16.M88.4 [R17], R4 ;  /* 0x0000000411007844 */ /* 0x0005e20000000200 */
[----:B------:R-:W-:Y:S01]  /*da80*/  IMAD.U32 R27, RZ, RZ, UR5 ;  /* 0x00000005ff1b7e24 */ /* 0x000fe2000f8e00ff */
[----:B------:R-:W-:Y:S01]  /*da90*/  MOV R54, R10 ;  /* 0x0000000a00367202 */ /* 0x000fe20000000f00 */
[----:B------:R-:W-:Y:S01]  /*daa0*/  IMAD.X R31, RZ, RZ, R151, P2 ;  /* 0x000000ffff1f7224 */ /* 0x000fe200010e0697 */
[----:B------:R-:W-:Y:S01]  /*dab0*/  F2FP.F16.F32.PACK_AB R10, R41, R36 ;  /* 0x00000024290a723e */ /* 0x000fe200000000ff */
[----:B-1----:R-:W-:Y:S01]  /*dac0*/  IMAD.WIDE.U32 R26, R58, UR44, R26 ;  /* 0x0000002c3a1a7c25 */ /* 0x002fe2000f8e001a */
[----:B------:R-:W-:Y:S01]  /*dad0*/  MOV R55, R8 ;  /* 0x0000000800377202 */ /* 0x000fe20000000f00 */
[----:B------:R-:W-:Y:S01]  /*dae0*/  ULDC UR5, c[0x0][0xa88] ;  /* 0x0002a20000057ab9 */ /* 0x000fe20000000800 */
[----:B------:R-:W-:-:S02]  /*daf0*/  MOV R30, R30 ;  /* 0x0000001e001e7202 */ /* 0x000fc40000000f00 */
[----:B------:R-:W-:Y:S02]  /*db00*/  F2FP.F16.F32.PACK_AB R8, R40, R37 ;  /* 0x000000252808723e */ /* 0x000fe400000000ff */
[----:B------:R-:W-:Y:S02]  /*db10*/  F2FP.F16.F32.PACK_AB R9, R56, R57 ;  /* 0x000000393809723e */ /* 0x000fe400000000ff */
[----:B------:R-:W-:Y:S02]  /*db20*/  F2FP.F16.F32.PACK_AB R11, R52, R53 ;  /* 0x00000035340b723e */ /* 0x000fe400000000ff */
[----:B--2---:R-:W-:Y:S01]  /*db30*/  MOV R17, R34 ;  /* 0x0000002200117202 */ /* 0x004fe20000000f00 */
[----:B------:R-:W-:Y:S01]  /*db40*/  IMAD R4, R58, UR6, RZ ;  /* 0x000000063a047c24 */ /* 0x000fe2000f8e02ff */
[----:B------:R-:W-:Y:S01]  /*db50*/  F2FP.F16.F32.PACK_AB R5, R68, R69 ;  /* 0x000000454405723e */ /* 0x000fe200000000ff */
[----:B------:R-:W-:Y:S01]  /*db60*/  VIADD R35, R23, UR42 ;  /* 0x0000002a17237c36 */ /* 0x000fe20008000000 */
[----:B------:R-:W-:Y:S01]  /*db70*/  F2FP.F16.F32.PACK_AB R6, R75, R72 ;  /* 0x000000484b06723e */ /* 0x000fe200000000ff */
[----:B------:R-:W-:Y:S01]  /*db80*/  IMAD R34, R59, UR44, R4 ;  /* 0x0000002c3b227c24 */ /* 0x000fe2000f8e0204 */
[----:B------:R-:W-:Y:S01]  /*db90*/  F2FP.F16.F32.PACK_AB R4, R74, R73 ;  /* 0x000000494a04723e */ /* 0x000fe200000000ff */
[C---:B------:R-:W-:Y:S01]  /*dba0*/  VIADD R37, R35.reuse, 0x8 ;  /* 0x0000000823257836 */ /* 0x040fe20000000000 */
[----:B------:R-:W-:Y:S01]  /*dbb0*/  SHF.R.S32.HI R31, RZ, 0x1f, R35 ;  /* 0x0000001fff1f7819 */ /* 0x000fe20000011423 */
[----:B------:R-:W-:Y:S01]  /*dbc0*/  ULDC.64 UR6, c[0x0][0xb40] ;  /* 0x0002d00000067ab9 */ /* 0x000fe20000000a00 */
[----:B------:R-:W-:-:S02]  /*dbd0*/  IADD3 R36, P2, R35, R26, RZ ;  /* 0x0000001a23247210 */ /* 0x000fc40007f5e0ff */
[----:B------:R-:W-:Y:S02]  /*dbe0*/  F2FP.F16.F32.PACK_AB R7, R60, R61 ;  /* 0x0000003d3c07723e */ /* 0x000fe400000000ff */
[----:B------:R-:W-:Y:S02]  /*dbf0*/  IADD3.X R31, R31, R27, R34, P2, !PT ;  /* 0x0000001b1f1f7210 */ /* 0x000fe400017fe422 */
[----:B------:R-:W-:Y:S01]  /*dc00*/  F2FP.F16.F32.PACK_AB R24, R25, R24 ;  /* 0x000000181918723e */ /* 0x000fe200000000ff */
[----:B------:R1:W-:Y:S01]  /*dc10*/  STSM.16.M88.4 [R55], R4 ;  /* 0x0000000437007844 */ /* 0x0003e20000000200 */
[----:B------:R-:W-:Y:S02]  /*dc20*/  F2FP.F16.F32.PACK_AB R26, R32, R21 ;  /* 0x00000015201a723e */ /* 0x000fe400000000ff */
[----:B------:R-:W-:Y:S01]  /*dc30*/  ISETP.GE.OR P1, PT, R35, UR5, P0 ;  /* 0x0000000523007c0c */ /* 0x000fe20008726670 */
[----:B------:R-:W-:Y:S01]  /*dc40*/  STSM.16.M88.4 [R54], R8 ;  /* 0x0000000836007844 */ /* 0x000fe20000000200 */
[----:B------:R-:W-:-:S02]  /*dc50*/  F2FP.F16.F32.PACK_AB R25, R49, R50 ;  /* 0x000000323119723e */ /* 0x000fc400000000ff */
[----:B------:R-:W-:Y:S02]  /*dc60*/  F2FP.F16.F32.PACK_AB R27, R47, R48 ;  /* 0x000000302f1b723e */ /* 0x000fe400000000ff */
[----:B------:R-:W-:Y:S02]  /*dc70*/  F2FP.F16.F32.PACK_AB R32, R33, R20 ;  /* 0x000000142120723e */ /* 0x000fe400000000ff */
[----:B------:R-:W-:Y:S01]  /*dc80*/  F2FP.F16.F32.PACK_AB R33, R45, R46 ;  /* 0x0000002e2d21723e */ /* 0x000fe200000000ff */
[----:B------:R-:W-:Y:S01]  /*dc90*/  STSM.16.M88.4 [R51], R24 ;  /* 0x0000001833007844 */ /* 0x000fe20000000200 */
[----:B------:R-:W-:Y:S02]  /*dca0*/  F2FP.F16.F32.PACK_AB R34, R28, R15 ;  /* 0x0000000f1c22723e */ /* 0x000fe400000000ff */
[----:B------:R-:W-:Y:S02]  /*dcb0*/  F2FP.F16.F32.PACK_AB R35, R43, R44 ;  /* 0x0000002c2b23723e */ /* 0x000fe400000000ff */
[----:B------:R-:W-:-:S02]  /*dcc0*/  F2FP.F16.F32.PACK_AB R68, R29, R14 ;  /* 0x0000000e1d44723e */ /* 0x000fc400000000ff */
[----:B------:R-:W-:Y:S01]  /*dcd0*/  F2FP.F16.F32.PACK_AB R69, R39, R42 ;  /* 0x0000002a2745723e */ /* 0x000fe200000000ff */
[----:B------:R-:W-:Y:S01]  /*dce0*/  STSM.16.M88.4 [R30], R32 ;  /* 0x000000201e007844 */ /* 0x000fe20000000200 */
[----:B------:R-:W-:Y:S02]  /*dcf0*/  F2FP.F16.F32.PACK_AB R70, R13, R0 ;  /* 0x000000000d46723e */ /* 0x000fe400000000ff */
[----:B------:R-:W-:Y:S02]  /*dd00*/  F2FP.F16.F32.PACK_AB R71, R71, R38 ;  /* 0x000000264747723e */ /* 0x000fe400000000ff */
[----:B------:R-:W-:Y:S02]  /*dd10*/  SHF.R.S32.HI R62, RZ, 0x5, R62 ;  /* 0x00000005ff3e7819 */ /* 0x000fe4000001143e */
[----:B------:R-:W-:Y:S01]  /*dd20*/  ISETP.GE.OR P0, PT, R37, UR5, P0 ;  /* 0x0000000525007c0c */ /* 0x000fe20008706670 */
[----:B------:R-:W-:Y:S01]  /*dd30*/  STSM.16.M88.4 [R17], R68 ;  /* 0x0000004411007844 */ /* 0x000fe20000000200 */
[C---:B-1----:R-:W-:Y:S01]  /*dd40*/  LEA R4, P2, R36.reuse, UR6, 0x2 ;  /* 0x0000000624047c11 */ /* 0x042fe2000f8410ff */
        /* <DEDUP_REMOVED lines=9> */
[----:B------:R2:W-:Y:S01]  /*dde0*/  @!P0 STG.E desc[UR10][R4.64+0x20], R12 ;  /* 0x0000200c04008986 */ /* 0x0005e2000c10190a */
[----:B-1----:R-:W-:-:S03]  /*ddf0*/  ISETP.NE.AND P0, PT, R0, 0xb, PT ;  /* 0x0000000b0000780c */ /* 0x002fc60003f05270 */
[----:B------:R2:W-:Y:S10]  /*de00*/  @!P1 STG.E desc[UR10][R4.64], R3 ;  /* 0x0000000304009986 */ /* 0x0005f4000c10190a */
        /* <DEDUP_REMOVED lines=27> */
.L_x_1561:
[----:B------:R-:W-:Y:S05]  /*dfc0*/  BSYNC B0 ;  /* 0x0000000000007941 */ /* 0x000fea0003800000 */
.L_x_1560:
[----:B------:R-:W-:Y:S05]  /*dfd0*/  BRA `(.L_x_1559) ;  /* 0x00000004009c7947 */ /* 0x000fea0003800000 */
.L_x_1558:
[----:B------:R-:W1:Y:S01]  /*dfe0*/  LDC R14, c[0x0][0xdac] ;  /* 0x00036b00ff0e7b82 */ /* 0x000e620000000800 */
[----:B------:R-:W-:Y:S01]  /*dff0*/  ISETP.GT.AND P0, PT, R51, 0xbf, PT ;  /* 0x000000bf3300780c */ /* 0x000fe20003f04270 */
[----:B------:R-:W-:Y:S01]  /*e000*/  USHF.R.S32.HI UR5, URZ, 0x1f, UR43 ;  /* 0x0000001f3f057899 */ /* 0x000fe2000801142b */
[----:B------:R-:W-:Y:S01]  /*e010*/  SHF.R.S32.HI R0, RZ, 0x1f, R51 ;  /* 0x0000001fff007819 */ /* 0x000fe20000011433 */
[----:B------:R-:W-:Y:S01]  /*e020*/  USHF.R.S32.HI UR6, URZ, 0x1f, UR44 ;  /* 0x0000001f3f067899 */ /* 0x000fe2000801142c */
[----:B------:R-:W-:Y:S02]  /*e030*/  BSSY B0, `(.L_x_1562) ;  /* 0x000001d000007945 */ /* 0x000fe40003800000 */
[----:B------:R-:W-:Y:S01]  /*e040*/  LEA.HI R15, R0, R51, RZ, 0x2 ;  /* 0x00000033000f7211 */ /* 0x000fe200078f10ff */
[----:B------:R-:W2:Y:S03]  /*e050*/  LDC R20, c[0x0][0xa88] ;  /* 0x0002a200ff147b82 */ /* 0x000ea60000000800 */
[----:B------:R-:W-:-:S05]  /*e060*/  LOP3.LUT R0, R15, 0x1ffffffc, RZ, 0xc0, !PT ;  /* 0x1ffffffc0f007812 */ /* 0x000fca00078ec0ff */
[----:B------:R-:W3:Y:S01]  /*e070*/  LDC.64 R10, c[0x0][0xae0] ;  /* 0x0002b800ff0a7b82 */ /* 0x000ee20000000a00 */
[----:B------:R-:W-:-:S07]  /*e080*/  IMAD.IADD R51, R51, 0x1, -R0 ;  /* 0x0000000133337824 */ /* 0x000fce00078e0a00 */
[----:B------:R-:W4:Y:S01]  /*e090*/  LDC.64 R12, c[0x0][0xae8] ;  /* 0x0002ba00ff0c7b82 */ /* 0x000f220000000a00 */
[----:B------:R-:W-:Y:S05]  /*e0a0*/  @P0 BRA `(.L_x_1563) ;  /* 0x0000000000540947 */ /* 0x000fea0003800000 */
[----:B------:R-:W-:Y:S01]  /*e0b0*/  IADD3 R4, R17, -0x80, R2 ;  /* 0xffffff8011047810 */ /* 0x000fe20007ffe002 */
[----:B------:R-:W-:-:S03]  /*e0c0*/  ULDC UR7, c[0x0][0xa88] ;  /* 0x0002a20000077ab9 */ /* 0x000fc60000000800 */
[----:B------:R-:W-:-:S13]  /*e0d0*/  ISETP.GE.AND P0, PT, R4, UR7, PT ;  /* 0x0000000704007c0c */ /* 0x000fda000bf06270 */
[----:B------:R-:W-:Y:S05]  /*e0e0*/  @P0 BRA `(.L_x_1563) ;  /* 0x0000000000440947 */ /* 0x000fea0003800000 */
[----:B------:R-:W5:Y:S01]  /*e0f0*/  LDC.64 R6, c[0x0][0xb70] ;  /* 0x0002dc00ff067b82 */ /* 0x000f620000000a00 */
[----:B------:R-:W-:Y:S01]  /*e100*/  SHF.R.S32.HI R5, RZ, 0x1f, R4 ;  /* 0x0000001fff057819 */ /* 0x000fe20000011404 */
[----:B------:R-:W-:Y:S01]  /*e110*/  ULDC.64 UR8, c[0x0][0xb40] ;  /* 0x0002d00000087ab9 */ /* 0x000fe20000000a00 */
[----:B------:R-:W-:-:S05]  /*e120*/  ULDC.64 UR10, c[0x0][0x208] ;  /* 0x00008200000a7ab9 */ /* 0x000fca0000000a00 */
[----:B------:R-:W1:Y:S01]  /*e130*/  LDC.64 R8, c[0x0][0xb78] ;  /* 0x0002de00ff087b82 */ /* 0x000e620000000a00 */
[C---:B-----5:R-:W-:Y:S02]  /*e140*/  IMAD R0, R6.reuse, UR5, RZ ;  /* 0x0000000506007c24 */ /* 0x060fe4000f8e02ff */
[----:B------:R-:W-:-:S04]  /*e150*/  IMAD.WIDE.U32 R4, R6, UR43, R4 ;  /* 0x0000002b06047c25 */ /* 0x000fc8000f8e0004 */
[----:B------:R-:W-:Y:S02]  /*e160*/  IMAD R3, R7, UR43, R0 ;  /* 0x0000002b07037c24 */ /* 0x000fe4000f8e0200 */
[C---:B-1----:R-:W-:Y:S02]  /*e170*/  IMAD R0, R8.reuse, UR6, RZ ;  /* 0x0000000608007c24 */ /* 0x042fe4000f8e02ff */
        /* <DEDUP_REMOVED lines=8> */
.L_x_1563:
[----:B------:R-:W-:Y:S05]  /*e200*/  BSYNC B0 ;  /* 0x0000000000007941 */ /* 0x000fea0003800000 */
.L_x_1562:
[----:B------:R-:W-:Y:S01]  /*e210*/  R2UR UR7, R147 ;  /* 0x00000000930772ca */ /* 0x000fe200000e0000 */
[----:B---3--:R-:W-:Y:S01]  /*e220*/  IMAD R0, R10, UR5, RZ ;  /* 0x000000050a007c24 */ /* 0x008fe2000f8e02ff */
[----:B------:R-:W-:Y:S01]  /*e230*/  SHF.R.S32.HI R4, RZ, 0x2, R15 ;  /* 0x00000002ff047819 */ /* 0x000fe2000001140f */
[----:B------:R-:W-:Y:S01]  /*e240*/  IMAD.SHL.U32 R8, R51, 0x8, RZ ;  /* 0x0000000833087824 */ /* 0x000fe200078e00ff */
[----:B------:R-:W-:Y:S01]  /*e250*/  BSSY B0, `(.L_x_1564) ;  /* 0x0000026000007945 */ /* 0x000fe20003800000 */
[----:B-1----:R-:W-:Y:S02]  /*e260*/  IMAD R3, R11, UR43, R0 ;  /* 0x0000002b0b037c24 */ /* 0x002fe4000f8e0200 */
[----:B------:R-:W-:Y:S01]  /*e270*/  VIADD R0, R4, 0x60 ;  /* 0x0000006004007836 */ /* 0x000fe20000000000 */
[----:B------:R-:W-:-:S05]  /*e280*/  SHF.R.S32.HI R9, RZ, 0x1f, R8 ;  /* 0x0000001fff097819 */ /* 0x000fca0000011408 */
[----:B------:R-:W-:Y:S01]  /*e290*/  ULOP3.LUT UR5, URZ, UR7, URZ, 0x33, !UPT ;  /* 0x000000073f057292 */ /* 0x000fe2000f8e333f */
[----:B------:R-:W-:-:S04]  /*e2a0*/  IMAD.WIDE.U32 R6, R10, UR43, R8 ;  /* 0x0000002b0a067c25 */ /* 0x000fc8000f8e0008 */
[----:B----4-:R-:W-:Y:S02]  /*e2b0*/  IMAD R10, R12, UR6, RZ ;  /* 0x000000060c0a7c24 */ /* 0x010fe4000f8e02ff */
[----:B------:R-:W-:Y:S02]  /*e2c0*/  VIADD R15, R14, UR5 ;  /* 0x000000050e0f7c36 */ /* 0x000fe40008000000 */
[----:B------:R-:W-:Y:S02]  /*e2d0*/  IMAD.IADD R7, R7, 0x1, R3 ;  /* 0x0000000107077824 */ /* 0x000fe400078e0203 */
[----:B--2---:R-:W-:Y:S02]  /*e2e0*/  IMAD R5, R15, -0xc0, R20 ;  /* 0xffffff400f057824 */ /* 0x004fe400078e0214 */
[----:B------:R-:W-:Y:S02]  /*e2f0*/  IMAD R3, R13, UR44, R10 ;  /* 0x0000002c0d037c24 */ /* 0x000fe4000f8e020a */
[----:B------:R-:W-:Y:S01]  /*e300*/  IMAD.WIDE.U32 R10, R12, UR44, R6 ;  /* 0x0000002c0c0a7c25 */ /* 0x000fe2000f8e0006 */
[----:B------:R-:W-:-:S02]  /*e310*/  ISETP.GE.AND P0, PT, R4, R5, PT ;  /* 0x000000050400720c */ /* 0x000fc40003f06270 */
[----:B------:R-:W-:Y:S01]  /*e320*/  ISETP.GE.AND P3, PT, R0, R5, PT ;  /* 0x000000050000720c */ /* 0x000fe20003f66270 */
[----:B------:R-:W-:Y:S01]  /*e330*/  IMAD.IADD R13, R11, 0x1, R3 ;  /* 0x000000010b0d7824 */ /* 0x000fe200078e0203 */
[----:B------:R-:W-:-:S03]  /*e340*/  SHF.R.S32.HI R5, RZ, 0x1f, R4 ;  /* 0x0000001fff057819 */ /* 0x000fc60000011404 */
[----:B------:R-:W-:-:S06]  /*e350*/  IMAD.WIDE R6, R15, 0xc0, R4 ;  /* 0x000000c00f067825 */ /* 0x000fcc00078e0204 */
        /* <DEDUP_REMOVED lines=10> */
[----:B------:R-:W-:Y:S01]  /*e400*/  IMAD.MOV.U32 R5, RZ, RZ, R13 ;  /* 0x000000ffff057224 */ /* 0x000fe200078e000d */
[----:B------:R-:W-:Y:S01]  /*e410*/  ULDC.64 UR8, c[0x0][0x208] ;  /* 0x0000820000087ab9 */ /* 0x000fe20000000a00 */
        /* <DEDUP_REMOVED lines=9> */
.L_x_1565:
[----:B------:R-:W-:Y:S05]  /*e4b0*/  BSYNC B0 ;  /* 0x0000000000007941 */ /* 0x000fea0003800000 */
.L_x_1564:
[----:B------:R-:W-:Y:S04]  /*e4c0*/  BSSY B0, `(.L_x_1559) ;  /* 0x0000018000007945 */ /* 0x000fe80003800000 */
[----:B------:R-:W-:Y:S05]  /*e4d0*/  @P3 BRA `(.L_x_1566) ;  /* 0x0000000000583947 */ /* 0x000fea0003800000 */
[----:B------:R-:W-:Y:S01]  /*e4e0*/  IADD3 R3, P0, R6, 0x60, RZ ;  /* 0x0000006006037810 */ /* 0x000fe20007f1e0ff */
[----:B------:R-:W-:Y:S01]  /*e4f0*/  ULDC UR5, c[0x0][0xa8c] ;  /* 0x0002a30000057ab9 */ /* 0x000fe20000000800 */
[----:B------:R-:W-:Y:S01]  /*e500*/  ULDC.64 UR6, c[0x0][0xad8] ;  /* 0x0002b60000067ab9 */ /* 0x000fe20000000a00 */
[----:B------:R-:W-:Y:S01]  /*e510*/  IMAD.MOV.U32 R4, RZ, RZ, R10 ;  /* 0x000000ffff047224 */ /* 0x000fe200078e000a */
[C---:B------:R-:W-:Y:S01]  /*e520*/  ISETP.GE.AND P1, PT, R8.reuse, UR5, PT ;  /* 0x0000000508007c0c */ /* 0x040fe2000bf26270 */
[----:B------:R-:W-:Y:S01]  /*e530*/  IMAD.X R6, RZ, RZ, R7, P0 ;  /* 0x000000ffff067224 */ /* 0x000fe200000e0607 */
[----:B------:R-:W-:Y:S01]  /*e540*/  ULDC.64 UR8, c[0x0][0x208] ;  /* 0x0000820000087ab9 */ /* 0x000fe20000000a00 */
        /* <DEDUP_REMOVED lines=15> */
.L_x_1566:
[----:B------:R-:W-:Y:S05]  /*e640*/  BSYNC B0 ;  /* 0x0000000000007941 */ /* 0x000fea0003800000 */
.L_x_1559:
[----:B------:R-:W3:Y:S02]  /*e650*/  LDC R0, c[0x0][0xda8] ;  /* 0x00036a00ff007b82 */ /* 0x000ee40000000800 */
[----:B---3--:R-:W-:-:S13]  /*e660*/  ISETP.LE.AND P0, PT, R0, UR4, PT ;  /* 0x0000000400007c0c */ /* 0x008fda000bf03270 */
[----:B------:R-:W-:Y:S05]  /*e670*/  @!P0 BRA `(.L_x_1567) ;  /* 0xffffff2400f08947 */ /* 0x000fea000383ffff */
[----:B------:R-:W-:Y:S05]  /*e680*/  EXIT ;  /* 0x000000000000794d */ /* 0x000fea0003800000 */
.L_x_1523:
[----:B------:R-:W-:-:S08]  /*e690*/  NOP ;  /* 0x0000000000007918 */ /* 0x000fd00000000000 */
[----:B------:R-:W1:-:S00]  /*e6a0*/  USETMAXREG.DEALLOC.CTAPOOL 0x20 ;  /* 0x00000020000079c8 */ /* 0x000e4000080e0500 */
[----:B-1----:R-:W-:-:S05]  /*e6b0*/  LOP3.LUT R16, R0, 0x3, RZ, 0xc0, !PT ;  /* 0x0000000300107812 */ /* 0x002fca00078ec0ff */
[----:B------:R-:W1:Y:S02]  /*e6c0*/  SHFL.IDX PT, R0, R16, RZ, 0x1f ;  /* 0x00001fff10007589 */ /* 0x000e6400000e0000 */
[----:B-1----:R-:W-:-:S13]  /*e6d0*/  ISETP.NE.AND P0, PT, R0, RZ, PT ;  /* 0x000000ff0000720c */ /* 0x002fda0003f05270 */
[----:B------:R-:W-:Y:S05]  /*e6e0*/  @P0 EXIT ;  /* 0x000000000000094d */ /* 0x000fea0003800000 */
[----:B------:R-:W1:Y:S01]  /*e6f0*/  S2UR UR4, SR_CTAID.X ;  /* 0x00000000000479c3 */ /* 0x000e620000002500 */
[----:B------:R-:W-:Y:S02]  /*e700*/  IMAD.MOV.U32 R23, RZ, RZ, RZ ;  /* 0x000000ffff177224 */ /* 0x000fe400078e00ff */
[----:B------:R-:W-:Y:S02]  /*e710*/  IMAD.MOV.U32 R22, RZ, RZ, 0x1 ;  /* 0x00000001ff167424 */ /* 0x000fe400078e00ff */
[----:B------:R-:W-:-:S03]  /*e720*/  IMAD.MOV.U32 R19, RZ, RZ, RZ ;  /* 0x000000ffff137224 */ /* 0x000fc600078e00ff */
[----:B------:R-:W1:Y:S02]  /*e730*/  LDC R0, c[0x0][0xda8] ;  /* 0x00036a00ff007b82 */ /* 0x000e640000000800 */
[----:B-1----:R-:W-:-:S13]  /*e740*/  ISETP.LE.AND P0, PT, R0, UR4, PT ;  /* 0x0000000400007c0c */ /* 0x002fda000bf03270 */
[----:B------:R-:W-:Y:S05]  /*e750*/  @P0 BRA `(.L_x_1568) ;  /* 0x0000002c000c0947 */ /* 0x000fea0003800000 */
[----:B------:R-:W-:Y:S01]  /*e760*/  LOP3.LUT R27, R2, 0x1f, RZ, 0xc0, !PT ;  /* 0x0000001f021b7812 */ /* 0x000fe200078ec0ff */
[----:B------:R-:W-:Y:S01]  /*e770*/  IMAD.U32 R26, RZ, RZ, UR4 ;  /* 0x00000004ff1a7e24 */ /* 0x000fe2000f8e00ff */
[----:B------:R-:W-:Y:S01]  /*e780*/  ULDC UR44, c[0x0][0xc] ;  /* 0x00000300002c7ab9 */ /* 0x000fe20000000800 */
[----:B------:R-:W-:Y:S01]  /*e790*/  IMAD.MOV.U32 R19, RZ, RZ, RZ ;  /* 0x000000ffff137224 */ /* 0x000fe200078e00ff */
[----:B------:R-:W-:Y:S01]  /*e7a0*/  ULDC.64 UR38, c[0x0][0x198] ;  /* 0x0000660000267ab9 */ /* 0x000fe20000000a00 */
[----:B------:R-:W-:Y:S02]  /*e7b0*/  IMAD.MOV.U32 R22, RZ, RZ, 0x1 ;  /* 0x00000001ff167424 */ /* 0x000fe400078e00ff */
[----:B------:R-:W-:-:S07]  /*e7c0*/  IMAD.MOV.U32 R23, RZ, RZ, RZ ;  /* 0x000000ffff177224 */ /* 0x000fce00078e00ff */
.L_x_1616:
        /* <DEDUP_REMOVED lines=21> */
.L_x_1569:
[----:B------:R-:W-:Y:S01]  /*e920*/  ULDC UR9, c[0x0][0xdc4] ;  /* 0x0003710000097ab9 */ /* 0x000fe20000000800 */
[----:B------:R-:W-:Y:S01]  /*e930*/  UMOV UR7, UR8 ;  /* 0x0000000800077c82 */ /* 0x000fe20008000000 */
[----:B------:R-:W-:-:S11]  /*e940*/  UISETP.NE.AND UP0, UPT, UR9, 0x1, UPT ;  /* 0x000000010900788c */ /* 0x000fd6000bf05270 */
[----:B------:R-:W-:Y:S02]  /*e950*/  @UP0 ULDC.64 UR10, c[0x0][0xdc8] ;  /* 0x00037200000a0ab9 */ /* 0x000fe40000000a00 */
[----:B------:R-:W-:-:S04]  /*e960*/  UIMAD.WIDE.U32 UR4, UR8, UR10, URZ ;  /* 0x0000000a080472a5 */ /* 0x000fc8000f8e003f */
[----:B------:R-:W-:-:S04]  /*e970*/  @UP0 USHF.R.U32.HI UR7, URZ, UR11, UR5 ;  /* 0x0000000b3f070299 */ /* 0x000fc80008011605 */
[----:B------:R-:W-:-:S12]  /*e980*/  UIMAD UR4, UR7, UR9, URZ ;  /* 0x00000009070472a4 */ /* 0x000fd8000f8e023f */
.L_x_1570:
[----:B------:R-:W1:Y:S01]  /*e990*/  LDC R0, c[0x0][0x404] ;  /* 0x00010100ff007b82 */ /* 0x000e620000000800 */
[----:B------:R-:W-:Y:S01]  /*e9a0*/  ULOP3.LUT UR5, URZ, UR7, URZ, 0x33, !UPT ;  /* 0x000000073f057292 */ /* 0x000fe2000f8e333f */
[----:B------:R-:W-:Y:S01]  /*e9b0*/  BSSY B6, `(.L_x_1571) ;  /* 0x000028e000067945 */ /* 0x000fe20003800000 */
[----:B------:R-:W-:Y:S01]  /*e9c0*/  ULDC.64 UR10, c[0x0][0x3f8] ;  /* 0x0000fe00000a7ab9 */ /* 0x000fe20000000a00 */
[----:B------:R-:W-:Y:S01]  /*e9d0*/  ULDC UR7, c[0x0][0xdac] ;  /* 0x00036b0000077ab9 */ /* 0x000fe20000000800 */
[----:B------:R-:W-:Y:S01]  /*e9e0*/  ISETP.NE.U32.AND P0, PT, RZ, UR10, PT ;  /* 0x0000000aff007c0c */ /* 0x000fe2000bf05070 */
[----:B------:R-:W-:Y:S02]  /*e9f0*/  UIADD3 UR5, UR5, UR7, URZ ;  /* 0x0000000705057290 */ /* 0x000fe4000fffe03f */
[----:B------:R-:W2:Y:S01]  /*ea00*/  LDC R2, c[0x0][0x288] ;  /* 0x0000a200ff027b82 */ /* 0x000ea20000000800 */
[----:B------:R-:W-:Y:S01]  /*ea10*/  ISETP.NE.AND.EX P0, PT, RZ, UR11, PT, P0 ;  /* 0x0000000bff007c0c */ /* 0x000fe2000bf05300 */
[----:B------:R-:W-:Y:S01]  /*ea20*/  UIMAD UR41, UR5, 0xc0, URZ ;  /* 0x000000c0052978a4 */ /* 0x000fe2000f8e023f */
[----:B------:R-:W-:Y:S01]  /*ea30*/  ULDC UR7, c[0x0][0xdb8] ;  /* 0x00036e0000077ab9 */ /* 0x000fe20000000800 */
[----:B------:R-:W-:-:S02]  /*ea40*/  UIADD3 UR4, UR8, -UR4, URZ ;  /* 0x8000000408047290 */ /* 0x000fc4000fffe03f */
[----:B------:R-:W-:Y:S02]  /*ea50*/  UISETP.NE.AND UP0, UPT, UR7, 0x1, UPT ;  /* 0x000000010700788c */ /* 0x000fe4000bf05270 */
[----:B------:R-:W3:Y:S01]  /*ea60*/  LDC R4, c[0x0][0x2e0] ;  /* 0x0000b800ff047b82 */ /* 0x000ee20000000800 */
[----:B------:R-:W-:Y:S01]  /*ea70*/  IMAD.U32 R5, RZ, RZ, UR41 ;  /* 0x00000029ff057e24 */ /* 0x000fe2000f8e00ff */
[----:B------:R-:W-:Y:S02]  /*ea80*/  ULDC UR5, c[0x0][0xdc4] ;  /* 0x0003710000057ab9 */ /* 0x000fe40000000800 */
[----:B------:R-:W-:Y:S01]  /*ea90*/  UIMAD UR6, UR6, UR5, UR4 ;  /* 0x00000005060672a4 */ /* 0x000fe2000f8e0204 */
[----:B-1----:R-:W-:-:S04]  /*eaa0*/  SEL R3, R0, 0x1, P0 ;  /* 0x0000000100037807 */ /* 0x002fc80000000000 */
[----:B------:R-:W-:Y:S01]  /*eab0*/  @UP0 ULDC UR4, c[0x0][0xdbc] ;  /* 0x00036f0000040ab9 */ /* 0x000fe20000000800 */
[----:B------:R-:W-:Y:S01]  /*eac0*/  @UP0 ULDC UR8, c[0x0][0xdc0] ;  /* 0x0003700000080ab9 */ /* 0x000fe20000000800 */
[----:B------:R-:W-:Y:S02]  /*ead0*/  UIMAD.WIDE.U32 UR4, UR6, UR4, URZ ;  /* 0x00000004060472a5 */ /* 0x000fe4000f8e003f */
[----:B------:R-:W-:Y:S01]  /*eae0*/  UMOV UR43, UR6 ;  /* 0x00000006002b7c82 */ /* 0x000fe20008000000 */
[----:B--2---:R-:W-:Y:S01]  /*eaf0*/  IADD3 R2, R5, 0x14f, -R2 ;  /* 0x0000014f05027810 */ /* 0x004fe20007ffe802 */
[----:B------:R-:W-:-:S04]  /*eb00*/  @UP0 USHF.R.U32.HI UR43, URZ, UR8, UR5 ;  /* 0x000000083f2b0299 */ /* 0x000fc80008011605 */
[----:B------:R-:W-:Y:S01]  /*eb10*/  UIADD3 UR42, -UR43, URZ, URZ ;  /* 0x0000003f2b2a7290 */ /* 0x000fe2000fffe13f */
[----:B---3--:R-:W-:-:S03]  /*eb20*/  IMAD R0, R3, R4, 0x8f ;  /* 0x0000008f03007424 */ /* 0x008fc600078e0204 */
[----:B------:R-:W-:Y:S01]  /*eb30*/  UIMAD UR42, UR7, UR42, UR6 ;  /* 0x0000002a072a72a4 */ /* 0x000fe2000f8e0206 */
[----:B------:R-:W-:Y:S02]  /*eb40*/  IMAD R2, R3, R4, R2 ;  /* 0x0000000403027224 */ /* 0x000fe400078e0202 */
[----:B------:R-:W-:-:S04]  /*eb50*/  IMAD.HI R0, R0, 0x38e38e39, RZ ;  /* 0x38e38e3900007827 */ /* 0x000fc800078e02ff */
[----:B------:R-:W-:Y:S01]  /*eb60*/  IMAD.HI R2, R2, 0x38e38e39, RZ ;  /* 0x38e38e3902027827 */ /* 0x000fe200078e02ff */
[----:B------:R-:W-:-:S04]  /*eb70*/  SHF.R.U32.HI R3, RZ, 0x1f, R0 ;  /* 0x0000001fff037819 */ /* 0x000fc80000011600 */
[----:B------:R-:W-:Y:S02]  /*eb80*/  SHF.R.U32.HI R5, RZ, 0x1f, R2 ;  /* 0x0000001fff057819 */ /* 0x000fe40000011602 */
[----:B------:R-:W-:Y:S02]  /*eb90*/  LEA.HI.SX32 R3, R0, R3, 0x1b ;  /* 0x0000000300037211 */ /* 0x000fe400078fdaff */
[----:B------:R-:W-:-:S04]  /*eba0*/  LEA.HI.SX32 R2, R2, R5, 0x1b ;  /* 0x0000000502027211 */ /* 0x000fc800078fdaff */
[----:B------:R-:W-:-:S04]  /*ebb0*/  VIMNMX R25, R3, R2, PT ;  /* 0x0000000203197248 */ /* 0x000fc80003fe0100 */
[----:B------:R-:W-:-:S13]  /*ebc0*/  ISETP.GT.AND P0, PT, R25, RZ, PT ;  /* 0x000000ff1900720c */ /* 0x000fda0003f04270 */
[----:B------:R-:W-:Y:S05]  /*ebd0*/  @P0 BRA `(.L_x_1572) ;  /* 0x0000000000440947 */ /* 0x000fea0003800000 */
[----:B------:R-:W-:Y:S01]  /*ebe0*/  ISETP.NE.AND P0, PT, R27, RZ, PT ;  /* 0x000000ff1b00720c */ /* 0x000fe20003f05270 */
[----:B------:R-:W-:-:S12]  /*ebf0*/  IMAD.MOV.U32 R13, RZ, RZ, R26 ;  /* 0x000000ffff0d7224 */ /* 0x000fd800078e001a */
[----:B------:R-:W-:Y:S05]  /*ec00*/  @P0 BRA `(.L_x_1573) ;  /* 0x0000002400a00947 */ /* 0x000fea0003800000 */
[----:B------:R-:W1:Y:S01]  /*ec10*/  S2R R7, SR_LANEID ;  /* 0x0000000000077919 */ /* 0x000e620000000000 */
[----:B------:R-:W-:Y:S01]  /*ec20*/  VOTEU.ANY UR4, UPT, PT ;  /* 0x0000000000047886 */ /* 0x000fe200038e0100 */
[----:B------:R-:W2:Y:S01]  /*ec30*/  LDC.64 R2, c[0x0][0xdf0] ;  /* 0x00037c00ff027b82 */ /* 0x000ea20000000a00 */
[----:B------:R-:W1:Y:S01]  /*ec40*/  FLO.U32 R0, UR4 ;  /* 0x0000000400007d00 */ /* 0x000e6200080e0000 */
[----:B------:R-:W-:-:S07]  /*ec50*/  ULDC.64 UR6, c[0x0][0x208] ;  /* 0x0000820000067ab9 */ /* 0x000fce0000000a00 */
        /* <DEDUP_REMOVED lines=9> */
.L_x_1572:
[----:B------:R-:W1:Y:S01]  /*ecf0*/  S2R R3, SR_CgaCtaId ;  /* 0x0000000000037919 */ /* 0x000e620000008800 */
[----:B------:R-:W-:-:S04]  /*ed00*/  MOV R24, 0x400 ;  /* 0x0000040000187802 */ /* 0x000fc80000000f00 */
[----:B-1----:R-:W-:-:S05]  /*ed10*/  LEA R24, R3, R24, 0x18 ;  /* 0x0000001803187211 */ /* 0x002fca00078ec0ff */
[----:B------:R-:W-:-:S05]  /*ed20*/  VIADD R0, R24, 0x16a00 ;  /* 0x00016a0018007836 */ /* 0x000fca0000000000 */
[----:B------:R-:W-:-:S13]  /*ed30*/  LOP3.LUT P0, RZ, R0, 0x1bf, RZ, 0xc0, !PT ;  /* 0x000001bf00ff7812 */ /* 0x000fda000780c0ff */
        /* <DEDUP_REMOVED lines=17> */
.L_x_1574:
[----:B------:R-:W-:-:S05]  /*ee50*/  VIADD R0, R24, 0x200 ;  /* 0x0000020018007836 */ /* 0x000fca0000000000 */
[----:B------:R-:W-:-:S13]  /*ee60*/  LOP3.LUT P0, RZ, R0, 0x1bf, RZ, 0xc0, !PT ;  /* 0x000001bf00ff7812 */ /* 0x000fda000780c0ff */
        /* <DEDUP_REMOVED lines=17> */
.L_x_1576:
[----:B------:R-:W1:Y:S01]  /*ef80*/  LDC.64 R2, c[0x4][R2] ;  /* 0x0100000002027b82 */ /* 0x000e620000000a00 */
        /* <DEDUP_REMOVED lines=13> */
[----:B-1----:R-:W-:Y:S05]  /*f060*/  CALL.ABS.NOINC R2 ;  /* 0x0000000002007343 */ /* 0x002fea0003c00000 */
.L_x_1575:
[----:B------:R-:W-:Y:S01]  /*f070*/  ULDC.64 UR4, c[0x0][0x9f8] ;  /* 0x00027e0000047ab9 */ /* 0x000fe20000000a00 */
[----:B------:R-:W-:Y:S01]  /*f080*/  IMAD.U32 R5, RZ, RZ, UR43 ;  /* 0x0000002bff057e24 */ /* 0x000fe2000f8e00ff */
[----:B------:R-:W-:Y:S01]  /*f090*/  ISETP.NE.U32.AND P0, PT, RZ, UR4, PT ;  /* 0x00000004ff007c0c */ /* 0x000fe2000bf05070 */
[----:B------:R-:W-:Y:S01]  /*f0a0*/  IMAD.U32 R0, RZ, RZ, UR43 ;  /* 0x0000002bff007e24 */ /* 0x000fe2000f8e00ff */
[----:B------:R-:W-:Y:S02]  /*f0b0*/  ULDC.64 UR6, c[0x0][0x208] ;  /* 0x0000820000067ab9 */ /* 0x000fe40000000a00 */
        /* <DEDUP_REMOVED lines=16> */
[----:B--2---:R-:W-:-:S02]  /*f1c0*/  IMAD.U32 R4, RZ, RZ, UR42 ;  /* 0x0000002aff047e24 */ /* 0x004fc4000f8e00ff */
[----:B------:R-:W-:-:S05]  /*f1d0*/  VOTEU.ALL UP1, P1 ;  /* 0x00000000003f7886 */ /* 0x000fca0000820000 */
[----:B------:R-:W-:Y:S01]  /*f1e0*/  @!UP1 UIADD3 UR4, UP0, UR38, 0x270, URZ ;  /* 0x0000027026049890 */ /* 0x000fe2000ff1e03f */
[----:B-1----:R-:W-:Y:S02]  /*f1f0*/  ISETP.NE.AND P2, PT, R2, 0x1, PT ;  /* 0x000000010200780c */ /* 0x002fe40003f45270 */
[----:B------:R-:W1:Y:S01]  /*f200*/  LDC.64 R2, c[0x0][0x3f8] ;  /* 0x0000fe00ff027b82 */ /* 0x000e620000000a00 */
[----:B------:R-:W-:-:S09]  /*f210*/  @!UP1 UIADD3.X UR5, URZ, UR39, URZ, UP0, !UPT ;  /* 0x000000273f059290 */ /* 0x000fd200087fe43f */
[----:B------:R2:W-:Y:S01]  /*f220*/  @!UP1 UTMAPF.L2.4D [UR40], [UR4] ;  /* 0x00000028040095b8 */ /* 0x0005e20008018000 */
[----:B------:R-:W4:Y:S01]  /*f230*/  @P2 LDC R6, c[0x0][0x42c] ;  /* 0x00010b00ff062b82 */ /* 0x000f220000000800 */
[----:B------:R2:W-:Y:S07]  /*f240*/  @!UP1 UTMAPF.L2.4D [UR8], [UR4] ;  /* 0x00000008040095b8 */ /* 0x0005ee0008018000 */
[----:B------:R-:W5:Y:S01]  /*f250*/  @P2 LDC R8, c[0x0][0x430] ;  /* 0x00010c00ff082b82 */ /* 0x000f620000000800 */
[----:B-1----:R-:W-:Y:S01]  /*f260*/  ISETP.NE.U32.AND P0, PT, R2, RZ, PT ;  /* 0x000000ff0200720c */ /* 0x002fe20003f05070 */
[----:B------:R2:W-:Y:S03]  /*f270*/  @!UP1 UTMAPF.L2.4D [UR12], [UR4] ;  /* 0x0000000c040095b8 */ /* 0x0005e60008018000 */
[----:B------:R-:W-:Y:S01]  /*f280*/  ISETP.NE.AND.EX P0, PT, R3, RZ, PT, P0 ;  /* 0x000000ff0300720c */ /* 0x000fe20003f05300 */
[----:B----4-:R-:W-:-:S04]  /*f290*/  @P2 IMAD.HI.U32 R5, R6, UR42, RZ ;  /* 0x0000002a06052c27 */ /* 0x010fc8000f8e00ff */
[----:B------:R-:W-:Y:S01]  /*f2a0*/  VIADD R6, R25, 0xffffffff ;  /* 0xffffffff19067836 */ /* 0x000fe20000000000 */
[----:B-----5:R-:W-:-:S03]  /*f2b0*/  @P2 SHF.R.U32.HI R4, RZ, R8, R5 ;  /* 0x00000008ff042219 */ /* 0x020fc60000011605 */
[----:B------:R-:W-:Y:S01]  /*f2c0*/  IMAD.MOV.U32 R5, RZ, RZ, R6 ;  /* 0x000000ffff057224 */ /* 0x000fe200078e0006 */
[----:B---3--:R-:W-:Y:S01]  /*f2d0*/  SEL R9, R0, RZ, !P0 ;  /* 0x000000ff00097207 */ /* 0x008fe20004000000 */
[----:B--2---:R-:W-:Y:S06]  /*f2e0*/  BRA.DIV UR6, `(.L_x_1577) ;  /* 0x0000002606887947 */ /* 0x004fec000b800000 */
.L_x_1628:
[----:B------:R-:W-:Y:S01]  /*f2f0*/  UMOV UR4, 0xffffffff ;  /* 0xffffffff00047882 */ /* 0x000fe20000000000 */
[----:B------:R-:W-:Y:S02]  /*f300*/  SHF.R.S32.HI R8, RZ, 0x1f, R0 ;  /* 0x0000001fff087819 */ /* 0x000fe40000011400 */
[----:B------:R-:W-:Y:S05]  /*f310*/  BRA.DIV UR4, `(.L_x_1578) ;  /* 0x00000026049c7947 */ /* 0x000fea000b800000 */
[----:B------:R-:W-:-:S13]  /*f320*/  ELECT P6, URZ, PT ;  /* 0x00000000003f782f */ /* 0x000fda00038c0000 */
.L_x_1631:
[----:B------:R-:W-:Y:S05]  /*f330*/  @!P6 BRA `(.L_x_1579) ;  /* 0x0000000000ece947 */ /* 0x000fea0003800000 */
[----:B------:R-:W-:Y:S01]  /*f340*/  IMAD R13, R19, 0x8, R24 ;  /* 0x00000008130d7824 */ /* 0x000fe200078e0218 */
[----:B------:R-:W-:Y:S01]  /*f350*/  SHF.L.U32 R12, R22, 0x1f, RZ ;  /* 0x0000001f160c7819 */ /* 0x000fe200000006ff */
        /* <DEDUP_REMOVED lines=21> */
.L_x_1580:
[----:B------:R-:W2:Y:S01]  /*f4b0*/  SYNCS.PHASECHK.TRANS64.TRYWAIT P2, [R13+URZ+0x31c40], R12 ;  /* 0x031c400c0d0075a7 */ /* 0x000ea2000804017f */
[----:B------:R-:W-:Y:S01]  /*f4c0*/  ISETP.NE.AND P3, PT, R18, RZ, PT ;  /* 0x000000ff1200720c */ /* 0x000fe20003f65270 */
[----:B--2---:R-:W-:-:S12]  /*f4d0*/  @!P2 BRA `(.L_x_1581) ;  /* 0x00000024004ca947 */ /* 0x004fd80003800000 */
.L_x_1632:
[----:B------:R-:W-:Y:S05]  /*f4e0*/  @P3 BRA `(.L_x_1582) ;  /* 0x0000000000143947 */ /* 0x000fea0003800000 */
[----:B------:R-:W-:Y:S01]  /*f4f0*/  ISETP.NE.AND P2, PT, R27, RZ, PT ;  /* 0x000000ff1b00720c */ /* 0x000fe20003f45270 */
[----:B-1----:R-:W-:-:S04]  /*f500*/  IMAD.MOV.U32 R6, RZ, RZ, 0x6c00 ;  /* 0x00006c00ff067424 */ /* 0x002fc800078e00ff */
[----:B------:R3:W-:Y:S08]  /*f510*/  SYNCS.ARRIVE.TRANS64 RZ, [R13+URZ+0x31c30], R6 ;  /* 0x031c30060dff79a7 */ /* 0x0007f0000800003f */
[----:B------:R-:W-:Y:S05]  /*f520*/  @!P2 BRA `(.L_x_1582) ;  /* 0x000000000004a947 */ /* 0x000fea0003800000 */
[----:B------:R-:W-:Y:S01]  /*f530*/  BPT.TRAP 0x1 ;  /* 0x000000040000795c */ /* 0x000fe20000300000 */
.L_x_1582:
[----:B-1-3--:R-:W-:Y:S01]  /*f540*/  IMAD R6, R19, 0x6c00, R24 ;  /* 0x00006c0013067824 */ /* 0x00afe200078e0218 */
        /* <DEDUP_REMOVED lines=26> */
.L_x_1579:
[----:B------:R-:W-:Y:S05]  /*f6f0*/  WARPSYNC.ALL ;  /* 0x0000000000007948 */ /* 0x000fea0003800000 */
[----:B------:R-:W-:Y:S01]  /*f700*/  ELECT P2, URZ, PT ;  /* 0x00000000003f782f */ /* 0x000fe20003840000 */
[----:B------:R-:W-:Y:S01]  /*f710*/  BAR.SYNC.DEFER_BLOCKING 0x8, 0x1a0 ;  /* 0x0206800000007b1d */ /* 0x000fe20000010000 */
[----:B------:R-:W-:Y:S01]  /*f720*/  VIADD R23, R23, 0x1 ;  /* 0x0000000117177836 */ /* 0x000fe20000000000 */
[----:B------:R-:W-:Y:S01]  /*f730*/  UIADD3 UR4, UP0, UR38, 0x270, URZ ;  /* 0x0000027026047890 */ /* 0x000fe2000ff1e03f */
[----:B------:R-:W-:-:S03]  /*f740*/  ISETP.GE.AND P3, PT, R25, 0x2, PT ;  /* 0x000000021900780c */ /* 0x000fc60003f66270 */
[----:B------:R-:W-:Y:S01]  /*f750*/  UIADD3.X UR5, URZ, UR39, URZ, UP0, !UPT ;  /* 0x000000273f057290 */ /* 0x000fe200087fe43f */
[----:B------:R-:W-:Y:S01]  /*f760*/  UMOV UR27, UR41 ;  /* 0x00000029001b7c82 */ /* 0x000fe20008000000 */
[----:B------:R-:W-:Y:S01]  /*f770*/  UMOV UR28, UR42 ;  /* 0x0000002a001c7c82 */ /* 0x000fe20008000000 */
[----:B------:R-:W-:Y:S01]  /*f780*/  UMOV UR29, UR43 ;  /* 0x0000002b001d7c82 */ /* 0x000fe20008000000 */
[----:B------:R-:W-:Y:S02]  /*f790*/  UMOV UR6, 0x0 ;  /* 0x0000000000067882 */ /* 0x000fe40000000000 */
[----:B------:R-:W-:Y:S01]  /*f7a0*/  @P2 VIADD R6, R24, 0xda00 ;  /* 0x0000da0018062836 */ /* 0x000fe20000000000 */
[----:B------:R-:W-:Y:S01]  /*f7b0*/  UMOV UR7, 0x12f00000 ;  /* 0x12f0000000077882 */ /* 0x000fe20000000000 */
[----:B------:R-:W-:Y:S01]  /*f7c0*/  @P2 IMAD.MOV.U32 R7, RZ, RZ, 0x9000 ;  /* 0x00009000ff072424 */ /* 0x000fe200078e00ff */
[----:B------:R-:W-:Y:S01]  /*f7d0*/  UMOV UR26, URZ ;  /* 0x0000003f001a7c82 */ /* 0x000fe20008000000 */
[----:B------:R-:W-:Y:S01]  /*f7e0*/  UMOV UR19, UR41 ;  /* 0x0000002900137c82 */ /* 0x000fe20008000000 */
[----:B------:R-:W-:Y:S01]  /*f7f0*/  @P2 R2UR UR24, R6 ;  /* 0x00000000061822ca */ /* 0x000fe200000e0000 */
[----:B------:R-:W-:Y:S01]  /*f800*/  @P2 VIADD R6, R24, 0x31c00 ;  /* 0x00031c0018062836 */ /* 0x000fe20000000000 */
[----:B------:R-:W-:Y:S01]  /*f810*/  UMOV UR20, UR42 ;  /* 0x0000002a00147c82 */ /* 0x000fe20008000000 */
[----:B------:R-:W-:Y:S01]  /*f820*/  UMOV UR21, UR43 ;  /* 0x0000002b00157c82 */ /* 0x000fe20008000000 */
[----:B------:R-:W-:Y:S01]  /*f830*/  UMOV UR18, 0x20 ;  /* 0x0000002000127882 */ /* 0x000fe20000000000 */
[----:B------:R-:W-:Y:S01]  /*f840*/  UMOV UR11, UR41 ;  /* 0x00000029000b7c82 */ /* 0x000fe20008000000 */
[----:B------:R-:W-:Y:S01]  /*f850*/  @P2 R2UR UR25, R6 ;  /* 0x00000000061922ca */ /* 0x000fe200000e0000 */
[----:B------:R-:W-:Y:S01]  /*f860*/  @P2 VIADD R6, R24, 0x10a00 ;  /* 0x00010a0018062836 */ /* 0x000fe20000000000 */
[----:B------:R1:W-:Y:S01]  /*f870*/  @P2 SYNCS.ARRIVE.TRANS64 RZ, [R24+URZ+0x31c00], R7 ;  /* 0x031c000718ff29a7 */ /* 0x0003e2000800003f */
[----:B------:R-:W-:Y:S01]  /*f880*/  UMOV UR12, UR42 ;  /* 0x0000002a000c7c82 */ /* 0x000fe20008000000 */
[----:B------:R-:W-:Y:S01]  /*f890*/  UMOV UR13, UR43 ;  /* 0x0000002b000d7c82 */ /* 0x000fe20008000000 */
[----:B------:R-:W-:Y:S01]  /*f8a0*/  UMOV UR10, 0x40 ;  /* 0x00000040000a7882 */ /* 0x000fe20000000000 */
[----:B------:R-:W-:Y:S01]  /*f8b0*/  @P2 R2UR UR16, R6 ;  /* 0x00000000061022ca */ /* 0x000fe200000e0000 */
[----:B------:R-:W-:-:S05]  /*f8c0*/  @P2 VIADD R6, R24, 0x13a00 ;  /* 0x00013a0018062836 */ /* 0x000fca0000000000 */
[----:B------:R-:W-:Y:S01]  /*f8d0*/  @P2 R2UR UR8, R6 ;  /* 0x00000000060822ca */ /* 0x000fe200000e0000 */
[----:B------:R-:W-:Y:S01]  /*f8e0*/  UMOV UR17, UR25 ;  /* 0x0000001900117c82 */ /* 0x000fe20008000000 */
[----:B------:R-:W-:Y:S01]  /*f8f0*/  LEA.HI R6, R23, R23, RZ, 0x1 ;  /* 0x0000001717067211 */ /* 0x000fe200078f08ff */
[----:B------:R3:W-:Y:S01]  /*f900*/  UTMALDG.4D [UR24], [UR4], desc[UR6] ;  /* 0x00000618040075b4 */ /* 0x0007e20008019000 */
[----:B------:R-:W-:Y:S02]  /*f910*/  UMOV UR9, UR25 ;  /* 0x0000001900097c82 */ /* 0x000fe40008000000 */
[----:B------:R-:W-:-:S05]  /*f920*/  LOP3.LUT R6, R6, 0xfffffffe, RZ, 0xc0, !PT ;  /* 0xfffffffe06067812 */ /* 0x000fca00078ec0ff */
[----:B------:R-:W-:Y:S01]  /*f930*/  IMAD.IADD R6, R23, 0x1, -R6 ;  /* 0x0000000117067824 */ /* 0x000fe200078e0a06 */
[----:B------:R3:W-:Y:S04]  /*f940*/  UTMALDG.4D [UR16], [UR4], desc[UR6] ;  /* 0x00000610040075b4 */ /* 0x0007e80008019000 */
[----:B-1----:R-:W-:Y:S01]  /*f950*/  SHF.L.U32 R7, R6, 0x1f, RZ ;  /* 0x0000001f06077819 */ /* 0x002fe200000006ff */
[----:B------:R3:W-:Y:S03]  /*f960*/  UTMALDG.4D [UR8], [UR4], desc[UR6] ;  /* 0x00000608040075b4 */ /* 0x0007e60008019000 */
[----:B------:R-:W1:Y:S02]  /*f970*/  SYNCS.PHASECHK.TRANS64.TRYWAIT P2, [R24+URZ+0x31c20], R7 ;  /* 0x031c2007180075a7 */ /* 0x000e64000804017f */
[----:B-1-3--:R-:W-:Y:S05]  /*f980*/  @!P2 BRA `(.L_x_1583) ;  /* 0x000000200034a947 */ /* 0x00afea0003800000 */
.L_x_1633:
[----:B------:R-:W-:Y:S05]  /*f990*/  @!P3 BRA `(.L_x_1584) ;  /* 0x000000140040b947 */ /* 0x000fea0003800000 */
[C---:B------:R-:W-:Y:S01]  /*f9a0*/  LOP3.LUT R6, R25.reuse, 0x1, RZ, 0xc0, !PT ;  /* 0x0000000119067812 */ /* 0x040fe200078ec0ff */
[----:B------:R-:W-:Y:S01]  /*f9b0*/  VIADD R11, R25, 0xfffffffe ;  /* 0xfffffffe190b7836 */ /* 0x000fe20000000000 */
[----:B------:R-:W-:Y:S02]  /*f9c0*/  ULDC.64 UR36, c[0x0][0x408] ;  /* 0x0001020000247ab9 */ /* 0x000fe40000000a00 */
[----:B------:R-:W-:Y:S01]  /*f9d0*/  ISETP.NE.U32.AND P2, PT, R6, 0x1, PT ;  /* 0x000000010600780c */ /* 0x000fe20003f45070 */
[----:B-1----:R-:W-:-:S12]  /*f9e0*/  IMAD.MOV.U32 R7, RZ, RZ, R11 ;  /* 0x000000ffff077224 */ /* 0x002fd800078e000b */
[----:B------:R-:W-:Y:S05]  /*f9f0*/  @!P2 BRA `(.L_x_1585) ;  /* 0x0000000400b8a947 */ /* 0x000fea0003800000 */
[----:B--2---:R-:W-:Y:S01]  /*fa00*/  VIADD R13, R19, 0x1 ;  /* 0x00000001130d7836 */ /* 0x004fe20000000000 */
[----:B------:R-:W-:Y:S04]  /*fa10*/  BSSY B0, `(.L_x_1586) ;  /* 0x0000069000007945 */ /* 0x000fe80003800000 */
[----:B------:R-:W-:-:S04]  /*fa20*/  ISETP.NE.AND P2, PT, R13, 0x2, PT ;  /* 0x000000020d00780c */ /* 0x000fc80003f45270 */
[----:B------:R-:W-:Y:S02]  /*fa30*/  SEL R7, RZ, 0x1, P2 ;  /* 0x00000001ff077807 */ /* 0x000fe40001000000 */
[----:B------:R-:W-:Y:S02]  /*fa40*/  SEL R13, R13, RZ, P2 ;  /* 0x000000ff0d0d7207 */ /* 0x000fe40001000000 */
[----:B------:R-:W-:Y:S01]  /*fa50*/  LOP3.LUT R10, R22, R7, RZ, 0x3c, !PT ;  /* 0x00000007160a7212 */ /* 0x000fe200078e3cff */
[----:B------:R-:W-:Y:S06]  /*fa60*/  @!P6 BRA `(.L_x_1587) ;  /* 0x00000004008ce947 */ /* 0x000fec0003800000 */
        /* <DEDUP_REMOVED lines=22> */
.L_x_1588:
[----:B-1----:R-:W-:Y:S01]  /*fbd0*/  IMAD R3, R13, 0x8, R24 ;  /* 0x000000080d037824 */ /* 0x002fe200078e0218 */
[----:B------:R-:W-:Y:S02]  /*fbe0*/  SHF.L.U32 R2, R10, 0x1f, RZ ;  /* 0x0000001f0a027819 */ /* 0x000fe400000006ff */
[----:B------:R-:W-:Y:S02]  /*fbf0*/  ISETP.NE.AND P2, PT, R18, RZ, PT ;  /* 0x000000ff1200720c */ /* 0x000fe40003f45270 */
[----:B------:R-:W1:Y:S02]  /*fc00*/  SYNCS.PHASECHK.TRANS64.TRYWAIT P3, [R3+URZ+0x31c40], R2 ;  /* 0x031c4002030075a7 */ /* 0x000e64000806017f */
[----:B-1----:R-:W-:Y:S09]  /*fc10*/  @!P3 BRA `(.L_x_1589) ;  /* 0x0000001c00a4b947 */ /* 0x002ff20003800000 */
.L_x_1634:
[----:B------:R-:W-:Y:S05]  /*fc20*/  @P2 BRA `(.L_x_1590) ;  /* 0x0000000000142947 */ /* 0x000fea0003800000 */
[----:B------:R-:W-:Y:S01]  /*fc30*/  ISETP.NE.AND P3, PT, R27, RZ, PT ;  /* 0x000000ff1b00720c */ /* 0x000fe20003f65270 */
[----:B-1----:R-:W-:-:S04]  /*fc40*/  IMAD.MOV.U32 R2, RZ, RZ, 0x6c00 ;  /* 0x00006c00ff027424 */ /* 0x002fc800078e00ff */
[----:B------:R2:W-:Y:S08]  /*fc50*/  SYNCS.ARRIVE.TRANS64 RZ, [R3+URZ+0x31c30], R2 ;  /* 0x031c300203ff79a7 */ /* 0x0005f0000800003f */
[----:B------:R-:W-:Y:S05]  /*fc60*/  @!P3 BRA `(.L_x_1590) ;  /* 0x000000000004b947 */ /* 0x000fea0003800000 */
[----:B------:R-:W-:Y:S01]  /*fc70*/  BPT.TRAP 0x1 ;  /* 0x000000040000795c */ /* 0x000fe20000300000 */
.L_x_1590:
        /* <DEDUP_REMOVED lines=30> */
.L_x_1635:
[----:B------:R-:W-:Y:S05]  /*fe60*/  @P2 BRA `(.L_x_1592) ;  /* 0x0000000000182947 */ /* 0x000fea0003800000 */
[----:B------:R-:W-:Y:S01]  /*fe70*/  ISETP.NE.AND P2, PT, R27, RZ, PT ;  /* 0x000000ff1b00720c */ /* 0x000fe20003f45270 */
[----:B-1----:R-:W-:Y:S02]  /*fe80*/  IMAD R2, R19, 0x8, R24 ;  /* 0x0000000813027824 */ /* 0x002fe400078e0218 */
[----:B------:R-:W-:-:S04]  /*fe90*/  IMAD.MOV.U32 R3, RZ, RZ, 0x6c00 ;  /* 0x00006c00ff037424 */ /* 0x000fc800078e00ff */
[----:B------:R2:W-:Y:S06]  /*fea0*/  SYNCS.ARRIVE.TRANS64 RZ, [R2+URZ+0x31c50], R3 ;  /* 0x031c500302ff79a7 */ /* 0x0005ec000800003f */
[----:B------:R-:W-:Y:S05]  /*feb0*/  @!P2 BRA `(.L_x_1592) ;  /* 0x000000000004a947 */ /* 0x000fea0003800000 */
[----:B------:R-:W-:Y:S01]  /*fec0*/  BPT.TRAP 0x1 ;  /* 0x000000040000795c */ /* 0x000fe20000300000 */
.L_x_1592:
[--C-:B-12---:R-:W-:Y:S01]  /*fed0*/  IMAD R3, R19, 0x6c00, R24.reuse ;  /* 0x00006c0013037824 */ /* 0x106fe200078e0218 */
[----:B------:R-:W-:Y:S01]  /*fee0*/  R2UR UR11, R5 ;  /* 0x00000000050b72ca */ /* 0x000fe200000e0000 */
        /* <DEDUP_REMOVED lines=27> */
.L_x_1587:
[----:B------:R-:W-:Y:S05]  /*100a0*/  BSYNC B0 ;  /* 0x0000000000007941 */ /* 0x000fea0003800000 */
.L_x_1586:
[----:B------:R-:W-:Y:S02]  /*100b0*/  VIADD R7, R25, 0xfffffffd ;  /* 0xfffffffd19077836 */ /* 0x000fe40000000000 */
[----:B------:R-:W-:Y:S02]  /*100c0*/  IMAD.MOV.U32 R19, RZ, RZ, R13 ;  /* 0x000000ffff137224 */ /* 0x000fe400078e000d */
[----:B------:R-:W-:-:S07]  /*100d0*/  IMAD.MOV.U32 R22, RZ, RZ, R10 ;  /* 0x000000ffff167224 */ /* 0x000fce00078e000a */
.L_x_1585:
[----:B------:R-:W-:Y:S01]  /*100e0*/  ISETP.NE.AND P2, PT, R11, RZ, PT ;  /* 0x000000ff0b00720c */ /* 0x000fe20003f45270 */
[----:B------:R-:W-:-:S12]  /*100f0*/  BSSY B0, `(.L_x_1584) ;  /* 0x00000da000007945 */ /* 0x000fd80003800000 */
[----:B------:R-:W-:Y:S05]  /*10100*/  @!P2 BRA `(.L_x_1593) ;  /* 0x0000000c0060a947 */ /* 0x000fea0003800000 */
[----:B------:R-:W-:-:S07]  /*10110*/  IMAD.MOV.U32 R2, RZ, RZ, R9 ;  /* 0x000000ffff027224 */ /* 0x000fce00078e0009 */
.L_x_1608:
[----:B--2---:R-:W-:Y:S01]  /*10120*/  VIADD R13, R19, 0x1 ;  /* 0x00000001130d7836 */ /* 0x004fe20000000000 */
[----:B------:R-:W-:Y:S05]  /*10130*/  YIELD ;  /* 0x0000000000007946 */ /* 0x000fea0003800000 */
[----:B------:R-:W-:Y:S01]  /*10140*/  ISETP.NE.AND P2, PT, R13, 0x2, PT ;  /* 0x000000020d00780c */ /* 0x000fe20003f45270 */
[----:B------:R-:W-:Y:S03]  /*10150*/  BSSY B1, `(.L_x_1594) ;  /* 0x0000066000017945 */ /* 0x000fe60003800000 */
[----:B-1----:R-:W-:-:S02]  /*10160*/  SEL R3, RZ, 0x1, P2 ;  /* 0x00000001ff037807 */ /* 0x002fc40001000000 */
[----:B------:R-:W-:Y:S02]  /*10170*/  SEL R13, R13, RZ, P2 ;  /* 0x000000ff0d0d7207 */ /* 0x000fe40001000000 */
[----:B------:R-:W-:Y:S01]  /*10180*/  LOP3.LUT R6, R22, R3, RZ, 0x3c, !PT ;  /* 0x0000000316067212 */ /* 0x000fe200078e3cff */
[----:B------:R-:W-:Y:S06]  /*10190*/  @!P6 BRA `(.L_x_1595) ;  /* 0x000000040084e947 */ /* 0x000fec0003800000 */
[----:B------:R-:W-:Y:S01]  /*101a0*/  IMAD.MOV.U32 R12, RZ, RZ, R7 ;  /* 0x000000ffff0c7224 */ /* 0x000fe200078e0007 */
[----:B------:R-:W-:Y:S06]  /*101b0*/  @!P0 BRA `(.L_x_1596) ;  /* 0x00000000004c8947 */ /* 0x000fec0003800000 */
[----:B------:R-:W1:Y:S01]  /*101c0*/  LDC R12, c[0x0][0x41c] ;  /* 0x00010700ff0c7b82 */ /* 0x000e620000000800 */
[----:B------:R-:W-:Y:S01]  /*101d0*/  IMAD.MOV.U32 R15, RZ, RZ, R7 ;  /* 0x000000ffff0f7224 */ /* 0x000fe200078e0007 */
[----:B------:R-:W-:Y:S01]  /*101e0*/  ULDC.64 UR4, c[0x0][0x208] ;  /* 0x0000820000047ab9 */ /* 0x000fe20000000a00 */
        /* <DEDUP_REMOVED lines=16> */
.L_x_1596:
[----:B------:R-:W-:Y:S01]  /*102f0*/  IMAD R10, R13, 0x8, R24 ;  /* 0x000000080d0a7824 */ /* 0x000fe200078e0218 */
[----:B-1----:R-:W-:Y:S02]  /*10300*/  SHF.L.U32 R3, R6, 0x1f, RZ ;  /* 0x0000001f06037819 */ /* 0x002fe400000006ff */
[----:B------:R-:W-:Y:S02]  /*10310*/  ISETP.NE.AND P2, PT, R18, RZ, PT ;  /* 0x000000ff1200720c */ /* 0x000fe40003f45270 */
[----:B------:R-:W1:Y:S02]  /*10320*/  SYNCS.PHASECHK.TRANS64.TRYWAIT P3, [R10+URZ+0x31c40], R3 ;  /* 0x031c40030a0075a7 */ /* 0x000e64000806017f */
[----:B-1----:R-:W-:Y:S09]  /*10330*/  @!P3 BRA `(.L_x_1597) ;  /* 0x000000180004b947 */ /* 0x002ff20003800000 */
.L_x_1636:
[----:B------:R-:W-:Y:S05]  /*10340*/  @P2 BRA `(.L_x_1598) ;  /* 0x0000000000142947 */ /* 0x000fea0003800000 */
[----:B------:R-:W-:Y:S01]  /*10350*/  ISETP.NE.AND P3, PT, R27, RZ, PT ;  /* 0x000000ff1b00720c */ /* 0x000fe20003f65270 */
[----:B-1----:R-:W-:-:S04]  /*10360*/  IMAD.MOV.U32 R3, RZ, RZ, 0x6c00 ;  /* 0x00006c00ff037424 */ /* 0x002fc800078e00ff */
[----:B------:R2:W-:Y:S08]  /*10370*/  SYNCS.ARRIVE.TRANS64 RZ, [R10+URZ+0x31c30], R3 ;  /* 0x031c30030aff79a7 */ /* 0x0005f0000800003f */
[----:B------:R-:W-:Y:S05]  /*10380*/  @!P3 BRA `(.L_x_1598) ;  /* 0x000000000004b947 */ /* 0x000fea0003800000 */
[----:B------:R-:W-:Y:S01]  /*10390*/  BPT.TRAP 0x1 ;  /* 0x000000040000795c */ /* 0x000fe20000300000 */
.L_x_1598:
        /* <DEDUP_REMOVED lines=30> */
.L_x_1637:
[----:B------:R-:W-:Y:S05]  /*10580*/  @P2 BRA `(.L_x_1600) ;  /* 0x0000000000142947 */ /* 0x000fea0003800000 */
[----:B------:R-:W-:Y:S01]  /*10590*/  ISETP.NE.AND P2, PT, R27, RZ, PT ;  /* 0x000000ff1b00720c */ /* 0x000fe20003f45270 */
[----:B------:R-:W-:-:S04]  /*105a0*/  IMAD.MOV.U32 R10, RZ, RZ, 0x6c00 ;  /* 0x00006c00ff0a7424 */ /* 0x000fc800078e00ff */
[----:B------:R2:W-:Y:S08]  /*105b0*/  SYNCS.ARRIVE.TRANS64 RZ, [R3+URZ+0x50], R10 ;  /* 0x0000500a03ff79a7 */ /* 0x0005f0000800003f */
[----:B------:R-:W-:Y:S05]  /*105c0*/  @!P2 BRA `(.L_x_1600) ;  /* 0x000000000004a947 */ /* 0x000fea0003800000 */
[----:B------:R-:W-:Y:S01]  /*105d0*/  BPT.TRAP 0x1 ;  /* 0x000000040000795c */ /* 0x000fe20000300000 */
.L_x_1600:
        /* <DEDUP_REMOVED lines=29> */
.L_x_1595:
[----:B------:R-:W-:Y:S05]  /*107b0*/  BSYNC B1 ;  /* 0x0000000000017941 */ /* 0x000fea0003800000 */
.L_x_1594:
        /* <DEDUP_REMOVED lines=28> */
.L_x_1603:
[----:B-1----:R-:W-:Y:S01]  /*10980*/  IMAD R3, R19, 0x8, R24 ;  /* 0x0000000813037824 */ /* 0x002fe200078e0218 */
[----:B------:R-:W-:Y:S02]  /*10990*/  SHF.L.U32 R10, R22, 0x1f, RZ ;  /* 0x0000001f160a7819 */ /* 0x000fe400000006ff */
[----:B------:R-:W-:Y:S02]  /*109a0*/  ISETP.NE.AND P2, PT, R18, RZ, PT ;  /* 0x000000ff1200720c */ /* 0x000fe40003f45270 */
[----:B------:R-:W1:Y:S02]  /*109b0*/  SYNCS.PHASECHK.TRANS64.TRYWAIT P3, [R3+URZ+0x31c40], R10 ;  /* 0x031c400a030075a7 */ /* 0x000e64000806017f */
[----:B-1----:R-:W-:Y:S09]  /*109c0*/  @!P3 BRA `(.L_x_1604) ;  /* 0x000000100088b947 */ /* 0x002ff20003800000 */
.L_x_1638:
[----:B------:R-:W-:Y:S05]  /*109d0*/  @P2 BRA `(.L_x_1605) ;  /* 0x0000000000142947 */ /* 0x000fea0003800000 */
[----:B------:R-:W-:Y:S01]  /*109e0*/  ISETP.NE.AND P3, PT, R27, RZ, PT ;  /* 0x000000ff1b00720c */ /* 0x000fe20003f65270 */
[----:B-1----:R-:W-:-:S04]  /*109f0*/  IMAD.MOV.U32 R10, RZ, RZ, 0x6c00 ;  /* 0x00006c00ff0a7424 */ /* 0x002fc800078e00ff */
[----:B------:R2:W-:Y:S08]  /*10a00*/  SYNCS.ARRIVE.TRANS64 RZ, [R3+URZ+0x31c30], R10 ;  /* 0x031c300a03ff79a7 */ /* 0x0005f0000800003f */
[----:B------:R-:W-:Y:S05]  /*10a10*/  @!P3 BRA `(.L_x_1605) ;  /* 0x000000000004b947 */ /* 0x000fea0003800000 */
[----:B------:R-:W-:Y:S01]  /*10a20*/  BPT.TRAP 0x1 ;  /* 0x000000040000795c */ /* 0x000fe20000300000 */
.L_x_1605:
        /* <DEDUP_REMOVED lines=32> */
.L_x_1639:
[----:B------:R-:W-:Y:S05]  /*10c30*/  @P2 BRA `(.L_x_1607) ;  /* 0x0000000000142947 */ /* 0x000fea0003800000 */
[----:B------:R-:W-:Y:S01]  /*10c40*/  ISETP.NE.AND P2, PT, R27, RZ, PT ;  /* 0x000000ff1b00720c */ /* 0x000fe20003f45270 */
[----:B-1----:R-:W-:-:S04]  /*10c50*/  IMAD.MOV.U32 R6, RZ, RZ, 0x6c00 ;  /* 0x00006c00ff067424 */ /* 0x002fc800078e00ff */
[----:B------:R2:W-:Y:S08]  /*10c60*/  SYNCS.ARRIVE.TRANS64 RZ, [R3+URZ+0x50], R6 ;  /* 0x0000500603ff79a7 */ /* 0x0005f0000800003f */
[----:B------:R-:W-:Y:S05]  /*10c70*/  @!P2 BRA `(.L_x_1607) ;  /* 0x000000000004a947 */ /* 0x000fea0003800000 */
[----:B------:R-:W-:Y:S01]  /*10c80*/  BPT.TRAP 0x1 ;  /* 0x000000040000795c */ /* 0x000fe20000300000 */
.L_x_1607:
        /* <DEDUP_REMOVED lines=28> */
.L_x_1602:
[----:B------:R-:W-:Y:S05]  /*10e50*/  BSYNC B1 ;  /* 0x0000000000017941 */ /* 0x000fea0003800000 */
.L_x_1601:
[C---:B------:R-:W-:Y:S01]  /*10e60*/  ISETP.GT.AND P2, PT, R7.reuse, 0x1, PT ;  /* 0x000000010700780c */ /* 0x040fe20003f44270 */
[----:B------:R-:W-:-:S12]  /*10e70*/  VIADD R7, R7, 0xfffffffe ;  /* 0xfffffffe07077836 */ /* 0x000fd80000000000 */
[----:B------:R-:W-:Y:S05]  /*10e80*/  @P2 BRA `(.L_x_1608) ;  /* 0xfffffff000a42947 */ /* 0x000fea000383ffff */
.L_x_1593:
[----:B------:R-:W-:Y:S05]  /*10e90*/  BSYNC B0 ;  /* 0x0000000000007941 */ /* 0x000fea0003800000 */
.L_x_1584:
[----:B------:R-:W-:Y:S04]  /*10ea0*/  BSSY B0, `(.L_x_1609) ;  /* 0x000000f000007945 */ /* 0x000fe80003800000 */
[----:B------:R-:W-:Y:S05]  /*10eb0*/  @P1 BRA `(.L_x_1610) ;  /* 0x0000000000341947 */ /* 0x000fea0003800000 */
[----:B------:R-:W3:Y:S01]  /*10ec0*/  S2R R11, SR_LANEID ;  /* 0x00000000000b7919 */ /* 0x000ee20000000000 */
[----:B------:R-:W-:Y:S01]  /*10ed0*/  VOTEU.ANY UR4, UPT, PT ;  /* 0x0000000000047886 */ /* 0x000fe200038e0100 */
[----:B-12---:R-:W1:Y:S01]  /*10ee0*/  LDC.64 R2, c[0x0][0xdf0] ;  /* 0x00037c00ff027b82 */ /* 0x006e620000000a00 */
[----:B------:R-:W3:Y:S01]  /*10ef0*/  FLO.U32 R0, UR4 ;  /* 0x0000000400007d00 */ /* 0x000ee200080e0000 */
[----:B------:R-:W-:-:S07]  /*10f00*/  ULDC.64 UR6, c[0x0][0x208] ;  /* 0x0000820000067ab9 */ /* 0x000fce0000000a00 */
        /* <DEDUP_REMOVED lines=8> */
.L_x_1610:
[----:B------:R-:W-:Y:S05]  /*10f90*/  BSYNC B0 ;  /* 0x0000000000007941 */ /* 0x000fea0003800000 */
.L_x_1609:
[----:B------:R-:W-:Y:S04]  /*10fa0*/  BSSY B0, `(.L_x_1611) ;  /* 0x0000028000007945 */ /* 0x000fe80003800000 */
[----:B------:R-:W-:Y:S05]  /*10fb0*/  @!P6 BRA `(.L_x_1612) ;  /* 0x000000000098e947 */ /* 0x000fea0003800000 */
[----:B-12---:R-:W-:Y:S01]  /*10fc0*/  IMAD R3, R19, 0x8, R24 ;  /* 0x0000000813037824 */ /* 0x006fe200078e0218 */
[----:B------:R-:W-:Y:S02]  /*10fd0*/  SHF.L.U32 R0, R22, 0x1f, RZ ;  /* 0x0000001f16007819 */ /* 0x000fe400000006ff */
[----:B------:R-:W-:Y:S02]  /*10fe0*/  ISETP.NE.AND P1, PT, R18, RZ, PT ;  /* 0x000000ff1200720c */ /* 0x000fe40003f25270 */
[----:B------:R-:W1:Y:S02]  /*10ff0*/  SYNCS.PHASECHK.TRANS64.TRYWAIT P0, [R3+URZ+0x31c60], R0 ;  /* 0x031c6000030075a7 */ /* 0x000e64000800017f */
[----:B-1----:R-:W-:Y:S09]  /*11000*/  @!P0 BRA `(.L_x_1613) ;  /* 0x0000000c00208947 */ /* 0x002ff20003800000 */
.L_x_1640:
[----:B------:R-:W-:Y:S05]  /*11010*/  @P1 BRA `(.L_x_1614) ;  /* 0x0000000000141947 */ /* 0x000fea0003800000 */
[----:B------:R-:W-:Y:S01]  /*11020*/  ISETP.NE.AND P0, PT, R27, RZ, PT ;  /* 0x000000ff1b00720c */ /* 0x000fe20003f05270 */
[----:B-1----:R-:W-:-:S04]  /*11030*/  IMAD.MOV.U32 R0, RZ, RZ, 0x6c00 ;  /* 0x00006c00ff007424 */ /* 0x002fc800078e00ff */
[----:B------:R2:W-:Y:S08]  /*11040*/  SYNCS.ARRIVE.TRANS64 RZ, [R3+URZ+0x31c50], R0 ;  /* 0x031c500003ff79a7 */ /* 0x0005f0000800003f */
[----:B------:R-:W-:Y:S05]  /*11050*/  @!P0 BRA `(.L_x_1614) ;  /* 0x0000000000048947 */ /* 0x000fea0003800000 */
[----:B------:R-:W-:Y:S01]  /*11060*/  BPT.TRAP 0x1 ;  /* 0x000000040000795c */ /* 0x000fe20000300000 */
.L_x_1614:
        /* <DEDUP_REMOVED lines=27> */
.L_x_1612:
[----:B------:R-:W-:Y:S05]  /*11220*/  BSYNC B0 ;  /* 0x0000000000007941 */ /* 0x000fea0003800000 */
.L_x_1611:
[----:B------:R-:W-:Y:S02]  /*11230*/  VIADD R19, R19, 0x1 ;  /* 0x0000000113137836 */ /* 0x000fe40000000000 */
[----:B--2---:R-:W-:-:S03]  /*11240*/  IMAD.MOV.U32 R13, RZ, RZ, R26 ;  /* 0x000000ffff0d7224 */ /* 0x004fc600078e001a */
[----:B------:R-:W-:-:S04]  /*11250*/  ISETP.NE.AND P0, PT, R19, 0x2, PT ;  /* 0x000000021300780c */ /* 0x000fc80003f05270 */
[----:B-1----:R-:W-:Y:S02]  /*11260*/  SEL R3, RZ, 0x1, P0 ;  /* 0x00000001ff037807 */ /* 0x002fe40000000000 */
[----:B------:R-:W-:Y:S02]  /*11270*/  SEL R19, R19, RZ, P0 ;  /* 0x000000ff13137207 */ /* 0x000fe40000000000 */
[----:B------:R-:W-:-:S07]  /*11280*/  LOP3.LUT R22, R22, R3, RZ, 0x3c, !PT ;  /* 0x0000000316167212 */ /* 0x000fce00078e3cff */
.L_x_1573:
[----:B------:R-:W-:Y:S05]  /*11290*/  BSYNC B6 ;  /* 0x0000000000067941 */ /* 0x000fea0003800000 */
.L_x_1571:
[----:B------:R-:W-:-:S03]  /*112a0*/  UMOV UR4, 0xffffffff ;  /* 0xffffffff00047882 */ /* 0x000fc60000000000 */
[----:B------:R-:W-:Y:S05]  /*112b0*/  BRA.DIV UR4, `(.L_x_1615) ;  /* 0x0000000a04887947 */ /* 0x000fea000b800000 */
[----:B------:R1:W2:Y:S02]  /*112c0*/  SHFL.IDX PT, R14, R13, RZ, 0x1f ;  /* 0x00001fff0d0e7589 */ /* 0x0002a400000e0000 */
.L_x_1643:
        /* <DEDUP_REMOVED lines=12> */
.L_x_1568:
[----:B------:R-:W2:Y:S01]  /*11390*/  S2R R3, SR_CgaCtaId ;  /* 0x0000000000037919 */ /* 0x000ea20000008800 */
[----:B------:R-:W-:Y:S01]  /*113a0*/  VIADD R23, R23, 0x1 ;  /* 0x0000000117177836 */ /* 0x000fe20000000000 */
[----:B------:R-:W-:-:S04]  /*113b0*/  MOV R2, 0x400 ;  /* 0x0000040000027802 */ /* 0x000fc80000000f00 */
[----:B------:R-:W-:-:S04]  /*113c0*/  LEA.HI R0, R23, R23, RZ, 0x1 ;  /* 0x0000001717007211 */ /* 0x000fc800078f08ff */
[----:B------:R-:W-:-:S05]  /*113d0*/  LOP3.LUT R0, R0, 0xfffffffe, RZ, 0xc0, !PT ;  /* 0xfffffffe00007812 */ /* 0x000fca00078ec0ff */
[----:B------:R-:W-:-:S05]  /*113e0*/  IMAD.IADD R0, R23, 0x1, -R0 ;  /* 0x0000000117007824 */ /* 0x000fca00078e0a00 */
[----:B------:R-:W-:Y:S02]  /*113f0*/  SHF.L.U32 R0, R0, 0x1f, RZ ;  /* 0x0000001f00007819 */ /* 0x000fe400000006ff */
[----:B--2---:R-:W-:-:S04]  /*11400*/  LEA R9, R3, R2, 0x18 ;  /* 0x0000000203097211 */ /* 0x004fc800078ec0ff */
[----:B------:R-:W2:Y:S02]  /*11410*/  SYNCS.PHASECHK.TRANS64.TRYWAIT P0, [R9+URZ+0x31c20], R0 ;  /* 0x031c2000090075a7 */ /* 0x000ea4000800017f */
[----:B--2---:R-:W-:Y:S05]  /*11420*/  @!P0 BRA `(.L_x_1617) ;  /* 0x0000000800508947 */ /* 0x004fea0003800000 */
.L_x_1644:
[----:B------:R-:W3:Y:S02]  /*11430*/  SHFL.IDX PT, R16, R16, RZ, 0x1f ;  /* 0x00001fff10107589 */ /* 0x000ee400000e0000 */
[----:B---3--:R-:W-:-:S13]  /*11440*/  ISETP.NE.AND P0, PT, R16, RZ, PT ;  /* 0x000000ff1000720c */ /* 0x008fda0003f05270 */
[----:B------:R-:W-:Y:S05]  /*11450*/  @P0 EXIT ;  /* 0x000000000000094d */ /* 0x000fea0003800000 */
[----:B------:R-:W-:Y:S01]  /*11460*/  ELECT P0, URZ, PT ;  /* 0x00000000003f782f */ /* 0x000fe20003800000 */
[----:B------:R-:W-:-:S12]  /*11470*/  BSSY B0, `(.L_x_1618) ;  /* 0x000001f000007945 */ /* 0x000fd80003800000 */
[----:B------:R-:W-:Y:S05]  /*11480*/  @!P0 BRA `(.L_x_1619) ;  /* 0x0000000000748947 */ /* 0x000fea0003800000 */
[----:B------:R-:W-:-:S04]  /*11490*/  LOP3.LUT R17, R17, 0x2, RZ, 0xfc, !PT ;  /* 0x0000000211117812 */ /* 0x000fc800078efcff */
[----:B------:R-:W-:-:S13]  /*114a0*/  ISETP.NE.AND P2, PT, R17, 0x3, PT ;  /* 0x000000031100780c */ /* 0x000fda0003f45270 */
[----:B------:R-:W-:Y:S05]  /*114b0*/  @!P2 BRA `(.L_x_1620) ;  /* 0x000000000004a947 */ /* 0x000fea0003800000 */
[----:B------:R-:W-:Y:S01]  /*114c0*/  BPT.TRAP 0x1 ;  /* 0x000000040000795c */ /* 0x000fe20000300000 */
.L_x_1620:
[----:B--2---:R-:W-:Y:S01]  /*114d0*/  VIADD R0, R9, 0x31c40 ;  /* 0x00031c4009007836 */ /* 0x004fe20000000000 */
        /* <DEDUP_REMOVED lines=11> */
.L_x_1645:
[----:B------:R-:W3:Y:S02]  /*11590*/  SYNCS.PHASECHK.TRANS64.TRYWAIT P0, [R3+URZ], R2 ;  /* 0x00000002030075a7 */ /* 0x000ee4000800017f */
[----:B---3--:R-:W-:Y:S05]  /*115a0*/  @!P0 BRA `(.L_x_1622) ;  /* 0x0000000800188947 */ /* 0x008fea0003800000 */
.L_x_1646:
[----:B------:R-:W-:Y:S05]  /*115b0*/  @!P2 BRA `(.L_x_1623) ;  /* 0x000000000004a947 */ /* 0x000fea0003800000 */
[----:B------:R-:W-:Y:S01]  /*115c0*/  BPT.TRAP 0x1 ;  /* 0x000000040000795c */ /* 0x000fe20000300000 */
.L_x_1623:
[----:B------:R-:W-:-:S04]  /*115d0*/  VIADD R0, R9, 0x31c60 ;  /* 0x00031c6009007836 */ /* 0x000fc80000000000 */
[----:B------:R-:W-:-:S04]  /*115e0*/  IMAD R19, R19, 0x8, R0 ;  /* 0x0000000813137824 */ /* 0x000fc800078e0200 */
[----:B------:R-:W4:Y:S02]  /*115f0*/  SYNCS.PHASECHK.TRANS64.TRYWAIT P0, [R19+URZ], R4 ;  /* 0x00000004130075a7 */ /* 0x000f24000800017f */
[----:B----4-:R-:W-:Y:S05]  /*11600*/  @!P0 BRA `(.L_x_1624) ;  /* 0x0000000800148947 */ /* 0x010fea0003800000 */
.L_x_1647:
[----:B------:R-:W-:-:S07]  /*11610*/  IMAD R7, R7, 0x8, R0 ;  /* 0x0000000807077824 */ /* 0x000fce00078e0200 */
.L_x_1625:
[----:B------:R1:W1:Y:S02]  /*11620*/  SYNCS.PHASECHK.TRANS64.TRYWAIT P0, [R7+URZ], R2 ;  /* 0x00000002070075a7 */ /* 0x000264000800017f */
[----:B-1----:R-:W-:Y:S05]  /*11630*/  @!P0 NANOSLEEP.SYNCS 0x989680 ;  /* 0x009896800000895d */ /* 0x002fea0003900000 */
[----:B------:R-:W1:Y:S02]  /*11640*/  @!P0 SYNCS.PHASECHK.TRANS64 P0, [R7+URZ], R2 ;  /* 0x00000002070085a7 */ /* 0x000e64000800007f */
[----:B-1----:R-:W-:Y:S05]  /*11650*/  @!P0 BRA `(.L_x_1625) ;  /* 0xfffffffc00f08947 */ /* 0x002fea000383ffff */
.L_x_1619:
[----:B------:R-:W-:Y:S05]  /*11660*/  BSYNC B0 ;  /* 0x0000000000007941 */ /* 0x000fea0003800000 */
.L_x_1618:
[----:B------:R-:W-:Y:S05]  /*11670*/  EXIT ;  /* 0x000000000000794d */ /* 0x000fea0003800000 */
.L_x_1529:
[----:B-1----:R-:W-:-:S04]  /*11680*/  IMAD.U32 R3, RZ, RZ, UR47 ;  /* 0x0000002fff037e24 */ /* 0x002fc8000f8e00ff */
[----:B------:R1:W2:Y:S03]  /*11690*/  SYNCS.PHASECHK.TRANS64.TRYWAIT P1, [R3+URZ+0x31c00], R0 ;  /* 0x031c0000030075a7 */ /* 0x0002a6000802017f */
[----:B--2---:R-:W-:Y:S05]  /*116a0*/  @!P1 NANOSLEEP.SYNCS 0x989680 ;  /* 0x009896800000995d */ /* 0x004fea0003900000 */
[----:B------:R-:W2:Y:S02]  /*116b0*/  @!P1 SYNCS.PHASECHK.TRANS64 P1, [R3+URZ+0x31c00], R0 ;  /* 0x031c0000030095a7 */ /* 0x000ea4000802007f */
[----:B--2---:R-:W-:Y:S05]  /*116c0*/  @!P1 BRA `(.L_x_1529) ;  /* 0xfffffffc00ec9947 */ /* 0x004fea000383ffff */
[----:B------:R-:W-:Y:S05]  /*116d0*/  BRA `(.L_x_1626) ;  /* 0xffffff0000107947 */ /* 0x000fea000383ffff */
.L_x_1533:
[----:B--2---:R2:W3:Y:S02]  /*116e0*/  SYNCS.PHASECHK.TRANS64.TRYWAIT P2, [R3+URZ+0x31c30], R0 ;  /* 0x031c3000030075a7 */ /* 0x0044e4000804017f */
[----:B---3--:R-:W-:Y:S05]  /*116f0*/  @!P2 NANOSLEEP.SYNCS 0x989680 ;  /* 0x009896800000a95d */ /* 0x008fea0003900000 */
[----:B------:R-:W3:Y:S02]  /*11700*/  @!P2 SYNCS.PHASECHK.TRANS64 P2, [R3+URZ+0x31c30], R0 ;  /* 0x031c30000300a5a7 */ /* 0x000ee4000804007f */
[----:B---3--:R-:W-:Y:S05]  /*11710*/  @!P2 BRA `(.L_x_1533) ;  /* 0xfffffffc00f0a947 */ /* 0x008fea000383ffff */
[----:B------:R-:W-:Y:S05]  /*11720*/  BRA `(.L_x_1532) ;  /* 0xffffff0000387947 */ /* 0x000fea000383ffff */
.L_x_1538:
[----:B--2---:R-:W-:-:S04]  /*11730*/  IMAD.U32 R5, RZ, RZ, UR6 ;  /* 0x00000006ff057e24 */ /* 0x004fc8000f8e00ff */
[----:B------:R2:W3:Y:S03]  /*11740*/  SYNCS.PHASECHK.TRANS64.TRYWAIT P2, [R5+URZ+0x31c30], R0 ;  /* 0x031c3000050075a7 */ /* 0x0004e6000804017f */
[----:B---3--:R-:W-:Y:S05]  /*11750*/  @!P2 NANOSLEEP.SYNCS 0x989680 ;  /* 0x009896800000a95d */ /* 0x008fea0003900000 */
[----:B------:R-:W3:Y:S02]  /*11760*/  @!P2 SYNCS.PHASECHK.TRANS64 P2, [R5+URZ+0x31c30], R0 ;  /* 0x031c30000500a5a7 */ /* 0x000ee4000804007f */
[----:B---3--:R-:W-:Y:S05]  /*11770*/  @!P2 BRA `(.L_x_1538) ;  /* 0xfffffffc00eca947 */ /* 0x008fea000383ffff */
[----:B------:R-:W-:Y:S05]  /*11780*/  BRA `(.L_x_1535) ;  /* 0xffffff3c00287947 */ /* 0x000fea000383ffff */
.L_x_1542:
[----:B--2---:R-:W-:-:S04]  /*11790*/  IMAD.U32 R5, RZ, RZ, UR6 ;  /* 0x00000006ff057e24 */ /* 0x004fc8000f8e00ff */
[----:B------:R2:W3:Y:S03]  /*117a0*/  SYNCS.PHASECHK.TRANS64.TRYWAIT P2, [R5+URZ+0x31c50], R0 ;  /* 0x031c5000050075a7 */ /* 0x0004e6000804017f */
[----:B---3--:R-:W-:Y:S05]  /*117b0*/  @!P2 NANOSLEEP.SYNCS 0x989680 ;  /* 0x009896800000a95d */ /* 0x008fea0003900000 */
[----:B------:R-:W3:Y:S02]  /*117c0*/  @!P2 SYNCS.PHASECHK.TRANS64 P2, [R5+URZ+0x31c50], R0 ;  /* 0x031c50000500a5a7 */ /* 0x000ee4000804007f */
[----:B---3--:R-:W-:Y:S05]  /*117d0*/  @!P2 BRA `(.L_x_1542) ;  /* 0xfffffffc00eca947 */ /* 0x008fea000383ffff */
[----:B------:R-:W-:Y:S05]  /*117e0*/  BRA `(.L_x_1539) ;  /* 0xffffff5000d07947 */ /* 0x000fea000383ffff */
.L_x_1548:
[----:B--2---:R-:W-:-:S04]  /*117f0*/  IMAD.U32 R5, RZ, RZ, UR6 ;  /* 0x00000006ff057e24 */ /* 0x004fc8000f8e00ff */
[----:B------:R2:W3:Y:S03]  /*11800*/  SYNCS.PHASECHK.TRANS64.TRYWAIT P2, [R5+URZ+0x31c30], R0 ;  /* 0x031c3000050075a7 */ /* 0x0004e6000804017f */
[----:B---3--:R-:W-:Y:S05]  /*11810*/  @!P2 NANOSLEEP.SYNCS 0x989680 ;  /* 0x009896800000a95d */ /* 0x008fea0003900000 */
[----:B------:R-:W3:Y:S02]  /*11820*/  @!P2 SYNCS.PHASECHK.TRANS64 P2, [R5+URZ+0x31c30], R0 ;  /* 0x031c30000500a5a7 */ /* 0x000ee4000804007f */
[----:B---3--:R-:W-:Y:S05]  /*11830*/  @!P2 BRA `(.L_x_1548) ;  /* 0xfffffffc00eca947 */ /* 0x008fea000383ffff */
[----:B------:R-:W-:Y:S05]  /*11840*/  BRA `(.L_x_1545) ;  /* 0xffffff7c007c7947 */ /* 0x000fea000383ffff */
.L_x_1552:
[----:B--2---:R-:W-:-:S04]  /*11850*/  IMAD.U32 R5, RZ, RZ, UR6 ;  /* 0x00000006ff057e24 */ /* 0x004fc8000f8e00ff */
[----:B------:R2:W3:Y:S03]  /*11860*/  SYNCS.PHASECHK.TRANS64.TRYWAIT P2, [R5+URZ+0x31c50], R0 ;  /* 0x031c5000050075a7 */ /* 0x0004e6000804017f */
[----:B---3--:R-:W-:Y:S05]  /*11870*/  @!P2 NANOSLEEP.SYNCS 0x989680 ;  /* 0x009896800000a95d */ /* 0x008fea0003900000 */
[----:B------:R-:W3:Y:S02]  /*11880*/  @!P2 SYNCS.PHASECHK.TRANS64 P2, [R5+URZ+0x31c50], R0 ;  /* 0x031c50000500a5a7 */ /* 0x000ee4000804007f */
[----:B---3--:R-:W-:Y:S05]  /*11890*/  @!P2 BRA `(.L_x_1552) ;  /* 0xfffffffc00eca947 */ /* 0x008fea000383ffff */
[----:B------:R-:W-:Y:S05]  /*118a0*/  BRA `(.L_x_1549) ;  /* 0xffffff9400207947 */ /* 0x000fea000383ffff */
.L_x_1557:
[----:B--2---:R-:W-:-:S04]  /*118b0*/  IMAD.U32 R7, RZ, RZ, UR12 ;  /* 0x0000000cff077e24 */ /* 0x004fc8000f8e00ff */
[----:B------:R2:W3:Y:S03]  /*118c0*/  SYNCS.PHASECHK.TRANS64.TRYWAIT P0, [R7+URZ+0x31c50], R6 ;  /* 0x031c5006070075a7 */ /* 0x0004e6000800017f */
[----:B---3--:R-:W-:Y:S05]  /*118d0*/  @!P0 NANOSLEEP.SYNCS 0x989680 ;  /* 0x009896800000895d */ /* 0x008fea0003900000 */
[----:B------:R-:W3:Y:S02]  /*118e0*/  @!P0 SYNCS.PHASECHK.TRANS64 P0, [R7+URZ+0x31c50], R6 ;  /* 0x031c5006070085a7 */ /* 0x000ee4000800007f */
[----:B---3--:R-:W-:Y:S05]  /*118f0*/  @!P0 BRA `(.L_x_1557) ;  /* 0xfffffffc00ec8947 */ /* 0x008fea000383ffff */
[----:B------:R-:W-:Y:S05]  /*11900*/  BRA `(.L_x_1556) ;  /* 0xffffffb400007947 */ /* 0x000fea000383ffff */
.L_x_1577:
[----:B------:R-:W-:Y:S02]  /*11910*/  IMAD.MOV.U32 R13, RZ, RZ, R16 ;  /* 0x000000ffff0d7224 */ /* 0x000fe400078e0010 */
[----:B------:R-:W-:Y:S02]  /*11920*/  IMAD.MOV.U32 R12, RZ, RZ, RZ ;  /* 0x000000ffff0c7224 */ /* 0x000fe400078e00ff */
[----:B------:R-:W-:Y:S02]  /*11930*/  IMAD.MOV.U32 R11, RZ, RZ, 0x1f ;  /* 0x0000001fff0b7424 */ /* 0x000fe400078e00ff */
[----:B------:R-:W-:-:S07]  /*11940*/  IMAD.MOV.U32 R15, RZ, RZ, -0x1 ;  /* 0xffffffffff0f7424 */ /* 0x000fce00078e00ff */
[----:B------:R-:W-:Y:S05]  /*11950*/  WARPSYNC.COLLECTIVE R15, `(.L_x_1627) ;  /* 0x000000000f087348 */ /* 0x000fea0003c00000 */
[----:B------:R1:W2:Y:S02]  /*11960*/  SHFL.IDX P6, R14, R13, R12, R11 ;  /* 0x0000000c0d0e7389 */ /* 0x0002a400000c000b */
[----:B-12---:R-:W-:Y:S01]  /*11970*/  ENDCOLLECTIVE ;  /* 0x000000000000791b */ /* 0x006fe20003800000 */
.L_x_1627:
[----:B------:R-:W-:Y:S05]  /*11980*/  BRA `(.L_x_1628) ;  /* 0xffffffd800587947 */ /* 0x000fea000383ffff */
.L_x_1578:
[----:B------:R-:W-:Y:S01]  /*11990*/  BSSY B0, `(.L_x_1629) ;  /* 0x0000006000007945 */ /* 0x000fe20003800000 */
[----:B------:R-:W-:-:S07]  /*119a0*/  IMAD.MOV.U32 R15, RZ, RZ, -0x1 ;  /* 0xffffffffff0f7424 */ /* 0x000fce00078e00ff */
[----:B------:R-:W-:Y:S05]  /*119b0*/  WARPSYNC.COLLECTIVE R15, `(.L_x_1630) ;  /* 0x000000000f0c7348 */ /* 0x000fea0003c00000 */
[----:B------:R-:W-:Y:S02]  /*119c0*/  ELECT P6, UR62, PT ;  /* 0x00000000003e782f */ /* 0x000fe400038c0000 */
[----:B------:R-:W-:Y:S01]  /*119d0*/  MOV R14, UR62 ;  /* 0x0000003e000e7c02 */ /* 0x000fe20008000f00 */
[----:B------:R-:W-:Y:S10]  /*119e0*/  ENDCOLLECTIVE ;  /* 0x000000000000791b */ /* 0x000ff40003800000 */
.L_x_1630:
[----:B------:R-:W-:Y:S05]  /*119f0*/  BSYNC B0 ;  /* 0x0000000000007941 */ /* 0x000fea0003800000 */
.L_x_1629:
[----:B------:R-:W-:Y:S05]  /*11a00*/  BRA `(.L_x_1631) ;  /* 0xffffffd800487947 */ /* 0x000fea000383ffff */
.L_x_1581:
[----:B--2---:R2:W3:Y:S02]  /*11a10*/  SYNCS.PHASECHK.TRANS64.TRYWAIT P2, [R13+URZ+0x31c40], R12 ;  /* 0x031c400c0d0075a7 */ /* 0x0044e4000804017f */
[----:B---3--:R-:W-:Y:S05]  /*11a20*/  @!P2 NANOSLEEP.SYNCS 0x989680 ;  /* 0x009896800000a95d */ /* 0x008fea0003900000 */
[----:B------:R-:W3:Y:S02]  /*11a30*/  @!P2 SYNCS.PHASECHK.TRANS64 P2, [R13+URZ+0x31c40], R12 ;  /* 0x031c400c0d00a5a7 */ /* 0x000ee4000804007f */
[----:B---3--:R-:W-:Y:S05]  /*11a40*/  @!P2 BRA `(.L_x_1581) ;  /* 0xfffffffc00f0a947 */ /* 0x008fea000383ffff */
[----:B------:R-:W-:Y:S05]  /*11a50*/  BRA `(.L_x_1632) ;  /* 0xffffffd800a07947 */ /* 0x000fea000383ffff */
.L_x_1583:
[----:B-1----:R1:W3:Y:S02]  /*11a60*/  SYNCS.PHASECHK.TRANS64.TRYWAIT P2, [R24+URZ+0x31c20], R7 ;  /* 0x031c2007180075a7 */ /* 0x0022e4000804017f */
[----:B---3--:R-:W-:Y:S05]  /*11a70*/  @!P2 NANOSLEEP.SYNCS 0x989680 ;  /* 0x009896800000a95d */ /* 0x008fea0003900000 */
[----:B------:R-:W3:Y:S02]  /*11a80*/  @!P2 SYNCS.PHASECHK.TRANS64 P2, [R24+URZ+0x31c20], R7 ;  /* 0x031c20071800a5a7 */ /* 0x000ee4000804007f */
[----:B---3--:R-:W-:Y:S05]  /*11a90*/  @!P2 BRA `(.L_x_1583) ;  /* 0xfffffffc00f0a947 */ /* 0x008fea000383ffff */
[----:B------:R-:W-:Y:S05]  /*11aa0*/  BRA `(.L_x_1633) ;  /* 0xffffffdc00b87947 */ /* 0x000fea000383ffff */
.L_x_1589:
[----:B-1----:R1:W2:Y:S02]  /*11ab0*/  SYNCS.PHASECHK.TRANS64.TRYWAIT P3, [R3+URZ+0x31c40], R2 ;  /* 0x031c4002030075a7 */ /* 0x0022a4000806017f */
[----:B--2---:R-:W-:Y:S05]  /*11ac0*/  @!P3 NANOSLEEP.SYNCS 0x989680 ;  /* 0x009896800000b95d */ /* 0x004fea0003900000 */
[----:B------:R-:W2:Y:S02]  /*11ad0*/  @!P3 SYNCS.PHASECHK.TRANS64 P3, [R3+URZ+0x31c40], R2 ;  /* 0x031c40020300b5a7 */ /* 0x000ea4000806007f */
[----:B--2---:R-:W-:Y:S05]  /*11ae0*/  @!P3 BRA `(.L_x_1589) ;  /* 0xfffffffc00f0b947 */ /* 0x004fea000383ffff */
[----:B------:R-:W-:Y:S05]  /*11af0*/  BRA `(.L_x_1634) ;  /* 0xffffffe000487947 */ /* 0x000fea000383ffff */
.L_x_1591:
[----:B-1----:R1:W2:Y:S02]  /*11b00*/  SYNCS.PHASECHK.TRANS64.TRYWAIT P3, [R2+URZ+0x60], R3 ;  /* 0x00006003020075a7 */ /* 0x0022a4000806017f */
[----:B--2---:R-:W-:Y:S05]  /*11b10*/  @!P3 NANOSLEEP.SYNCS 0x989680 ;  /* 0x009896800000b95d */ /* 0x004fea0003900000 */
[----:B------:R-:W2:Y:S02]  /*11b20*/  @!P3 SYNCS.PHASECHK.TRANS64 P3, [R2+URZ+0x60], R3 ;  /* 0x000060030200b5a7 */ /* 0x000ea4000806007f */
[----:B--2---:R-:W-:Y:S05]  /*11b30*/  @!P3 BRA `(.L_x_1591) ;  /* 0xfffffffc00f0b947 */ /* 0x004fea000383ffff */
[----:B------:R-:W-:Y:S05]  /*11b40*/  BRA `(.L_x_1635) ;  /* 0xffffffe000c47947 */ /* 0x000fea000383ffff */
.L_x_1597:
[----:B-1----:R1:W2:Y:S02]  /*11b50*/  SYNCS.PHASECHK.TRANS64.TRYWAIT P3, [R10+URZ+0x31c40], R3 ;  /* 0x031c40030a0075a7 */ /* 0x0022a4000806017f */
[----:B--2---:R-:W-:Y:S05]  /*11b60*/  @!P3 NANOSLEEP.SYNCS 0x989680 ;  /* 0x009896800000b95d */ /* 0x004fea0003900000 */
[----:B------:R-:W2:Y:S02]  /*11b70*/  @!P3 SYNCS.PHASECHK.TRANS64 P3, [R10+URZ+0x31c40], R3 ;  /* 0x031c40030a00b5a7 */ /* 0x000ea4000806007f */
[----:B--2---:R-:W-:Y:S05]  /*11b80*/  @!P3 BRA `(.L_x_1597) ;  /* 0xfffffffc00f0b947 */ /* 0x004fea000383ffff */
[----:B------:R-:W-:Y:S05]  /*11b90*/  BRA `(.L_x_1636) ;  /* 0xffffffe400e87947 */ /* 0x000fea000383ffff */
.L_x_1599:
[----:B-1----:R1:W2:Y:S02]  /*11ba0*/  SYNCS.PHASECHK.TRANS64.TRYWAIT P3, [R3+URZ+0x60], R22 ;  /* 0x00006016030075a7 */ /* 0x0022a4000806017f */
[----:B--2---:R-:W-:Y:S05]  /*11bb0*/  @!P3 NANOSLEEP.SYNCS 0x989680 ;  /* 0x009896800000b95d */ /* 0x004fea0003900000 */
[----:B------:R-:W2:Y:S02]  /*11bc0*/  @!P3 SYNCS.PHASECHK.TRANS64 P3, [R3+URZ+0x60], R22 ;  /* 0x000060160300b5a7 */ /* 0x000ea4000806007f */
[----:B--2---:R-:W-:Y:S05]  /*11bd0*/  @!P3 BRA `(.L_x_1599) ;  /* 0xfffffffc00f0b947 */ /* 0x004fea000383ffff */
[----:B------:R-:W-:Y:S05]  /*11be0*/  BRA `(.L_x_1637) ;  /* 0xffffffe800647947 */ /* 0x000fea000383ffff */
.L_x_1604:
[----:B-1----:R1:W2:Y:S02]  /*11bf0*/  SYNCS.PHASECHK.TRANS64.TRYWAIT P3, [R3+URZ+0x31c40], R10 ;  /* 0x031c400a030075a7 */ /* 0x0022a4000806017f */
[----:B--2---:R-:W-:Y:S05]  /*11c00*/  @!P3 NANOSLEEP.SYNCS 0x989680 ;  /* 0x009896800000b95d */ /* 0x004fea0003900000 */
[----:B------:R-:W2:Y:S02]  /*11c10*/  @!P3 SYNCS.PHASECHK.TRANS64 P3, [R3+URZ+0x31c40], R10 ;  /* 0x031c400a0300b5a7 */ /* 0x000ea4000806007f */
[----:B--2---:R-:W-:Y:S05]  /*11c20*/  @!P3 BRA `(.L_x_1604) ;  /* 0xfffffffc00f0b947 */ /* 0x004fea000383ffff */
[----:B------:R-:W-:Y:S05]  /*11c30*/  BRA `(.L_x_1638) ;  /* 0xffffffec00647947 */ /* 0x000fea000383ffff */
.L_x_1606:
[----:B-1----:R1:W2:Y:S02]  /*11c40*/  SYNCS.PHASECHK.TRANS64.TRYWAIT P3, [R3+URZ+0x60], R6 ;  /* 0x00006006030075a7 */ /* 0x0022a4000806017f */
[----:B--2---:R-:W-:Y:S05]  /*11c50*/  @!P3 NANOSLEEP.SYNCS 0x989680 ;  /* 0x009896800000b95d */ /* 0x004fea0003900000 */
[----:B------:R-:W2:Y:S02]  /*11c60*/  @!P3 SYNCS.PHASECHK.TRANS64 P3, [R3+URZ+0x60], R6 ;  /* 0x000060060300b5a7 */ /* 0x000ea4000806007f */
[----:B--2---:R-:W-:Y:S05]  /*11c70*/  @!P3 BRA `(.L_x_1606) ;  /* 0xfffffffc00f0b947 */ /* 0x004fea000383ffff */
[----:B------:R-:W-:Y:S05]  /*11c80*/  BRA `(.L_x_1639) ;  /* 0xffffffec00e87947 */ /* 0x000fea000383ffff */
.L_x_1613:
[----:B-1----:R1:W2:Y:S02]  /*11c90*/  SYNCS.PHASECHK.TRANS64.TRYWAIT P0, [R3+URZ+0x31c60], R0 ;  /* 0x031c6000030075a7 */ /* 0x0022a4000800017f */
[----:B--2---:R-:W-:Y:S05]  /*11ca0*/  @!P0 NANOSLEEP.SYNCS 0x989680 ;  /* 0x009896800000895d */ /* 0x004fea0003900000 */
[----:B------:R-:W2:Y:S02]  /*11cb0*/  @!P0 SYNCS.PHASECHK.TRANS64 P0, [R3+URZ+0x31c60], R0 ;  /* 0x031c6000030085a7 */ /* 0x000ea4000800007f */
[----:B--2---:R-:W-:Y:S05]  /*11cc0*/  @!P0 BRA `(.L_x_1613) ;  /* 0xfffffffc00f08947 */ /* 0x004fea000383ffff */
[----:B------:R-:W-:Y:S05]  /*11cd0*/  BRA `(.L_x_1640) ;  /* 0xfffffff000cc7947 */ /* 0x000fea000383ffff */
.L_x_1615:
[----:B------:R-:W-:Y:S01]  /*11ce0*/  BSSY B0, `(.L_x_1641) ;  /* 0x0000007000007945 */ /* 0x000fe20003800000 */
[----:B------:R-:W-:Y:S02]  /*11cf0*/  IMAD.MOV.U32 R12, RZ, RZ, RZ ;  /* 0x000000ffff0c7224 */ /* 0x000fe400078e00ff */
[----:B------:R-:W-:Y:S02]  /*11d00*/  IMAD.MOV.U32 R11, RZ, RZ, 0x1f ;  /* 0x0000001fff0b7424 */ /* 0x000fe400078e00ff */
[----:B------:R-:W-:-:S07]  /*11d10*/  IMAD.MOV.U32 R15, RZ, RZ, -0x1 ;  /* 0xffffffffff0f7424 */ /* 0x000fce00078e00ff */
[----:B------:R-:W-:Y:S05]  /*11d20*/  WARPSYNC.COLLECTIVE R15, `(.L_x_1642) ;  /* 0x000000000f087348 */ /* 0x000fea0003c00000 */
[----:B------:R1:W2:Y:S02]  /*11d30*/  SHFL.IDX P6, R14, R13, R12, R11 ;  /* 0x0000000c0d0e7389 */ /* 0x0002a400000c000b */
[----:B-12---:R-:W-:Y:S01]  /*11d40*/  ENDCOLLECTIVE ;  /* 0x000000000000791b */ /* 0x006fe20003800000 */
.L_x_1642:
[----:B------:R-:W-:Y:S05]  /*11d50*/  BSYNC B0 ;  /* 0x0000000000007941 */ /* 0x000fea0003800000 */
.L_x_1641:
[----:B------:R-:W-:Y:S05]  /*11d60*/  BRA `(.L_x_1643) ;  /* 0xfffffff400587947 */ /* 0x000fea000383ffff */
.L_x_1617:
[----:B--2---:R2:W3:Y:S02]  /*11d70*/  SYNCS.PHASECHK.TRANS64.TRYWAIT P0, [R9+URZ+0x31c20], R0 ;  /* 0x031c2000090075a7 */ /* 0x0044e4000800017f */
[----:B---3--:R-:W-:Y:S05]  /*11d80*/  @!P0 NANOSLEEP.SYNCS 0x989680 ;  /* 0x009896800000895d */ /* 0x008fea0003900000 */
[----:B------:R-:W3:Y:S02]  /*11d90*/  @!P0 SYNCS.PHASECHK.TRANS64 P0, [R9+URZ+0x31c20], R0 ;  /* 0x031c2000090085a7 */ /* 0x000ee4000800007f */
[----:B---3--:R-:W-:Y:S05]  /*11da0*/  @!P0 BRA `(.L_x_1617) ;  /* 0xfffffffc00f08947 */ /* 0x008fea000383ffff */
[----:B------:R-:W-:Y:S05]  /*11db0*/  BRA `(.L_x_1644) ;  /* 0xfffffff4009c7947 */ /* 0x000fea000383ffff */
.L_x_1621:
[----:B--2---:R2:W3:Y:S02]  /*11dc0*/  SYNCS.PHASECHK.TRANS64.TRYWAIT P0, [R5+URZ], R4 ;  /* 0x00000004050075a7 */ /* 0x0044e4000800017f */
[----:B---3--:R-:W-:Y:S05]  /*11dd0*/  @!P0 NANOSLEEP.SYNCS 0x989680 ;  /* 0x009896800000895d */ /* 0x008fea0003900000 */
[----:B------:R-:W3:Y:S02]  /*11de0*/  @!P0 SYNCS.PHASECHK.TRANS64 P0, [R5+URZ], R4 ;  /* 0x00000004050085a7 */ /* 0x000ee4000800007f */
[----:B---3--:R-:W-:Y:S05]  /*11df0*/  @!P0 BRA `(.L_x_1621) ;  /* 0xfffffffc00f08947 */ /* 0x008fea000383ffff */
[----:B------:R-:W-:Y:S05]  /*11e00*/  BRA `(.L_x_1645) ;  /* 0xfffffff400e07947 */ /* 0x000fea000383ffff */
.L_x_1622:
[----:B---3--:R3:W4:Y:S02]  /*11e10*/  SYNCS.PHASECHK.TRANS64.TRYWAIT P0, [R3+URZ], R2 ;  /* 0x00000002030075a7 */ /* 0x008724000800017f */
[----:B----4-:R-:W-:Y:S05]  /*11e20*/  @!P0 NANOSLEEP.SYNCS 0x989680 ;  /* 0x009896800000895d */ /* 0x010fea0003900000 */
[----:B------:R-:W4:Y:S02]  /*11e30*/  @!P0 SYNCS.PHASECHK.TRANS64 P0, [R3+URZ], R2 ;  /* 0x00000002030085a7 */ /* 0x000f24000800007f */
[----:B----4-:R-:W-:Y:S05]  /*11e40*/  @!P0 BRA `(.L_x_1622) ;  /* 0xfffffffc00f08947 */ /* 0x010fea000383ffff */
[----:B------:R-:W-:Y:S05]  /*11e50*/  BRA `(.L_x_1646) ;  /* 0xfffffff400d47947 */ /* 0x000fea000383ffff */
.L_x_1624:
[----:B----4-:R4:W1:Y:S02]  /*11e60*/  SYNCS.PHASECHK.TRANS64.TRYWAIT P0, [R19+URZ], R4 ;  /* 0x00000004130075a7 */ /* 0x010864000800017f */
[----:B-1----:R-:W-:Y:S05]  /*11e70*/  @!P0 NANOSLEEP.SYNCS 0x989680 ;  /* 0x009896800000895d */ /* 0x002fea0003900000 */
[----:B------:R-:W1:Y:S02]  /*11e80*/  @!P0 SYNCS.PHASECHK.TRANS64 P0, [R19+URZ], R4 ;  /* 0x00000004130085a7 */ /* 0x000e64000800007f */
[----:B-1----:R-:W-:Y:S05]  /*11e90*/  @!P0 BRA `(.L_x_1624) ;  /* 0xfffffffc00f08947 */ /* 0x002fea000383ffff */
[----:B------:R-:W-:Y:S05]  /*11ea0*/  BRA `(.L_x_1647) ;  /* 0xfffffff400d87947 */ /* 0x000fea000383ffff */
.L_x_1648:
        /* <DEDUP_REMOVED lines=13> */
.L_x_2213:


//--------------------- .text._ZN7cutlass13device_kernelIN5flash11enable_sm90INS1_16FlashAttnFwdSm90INS1_25CollectiveMainloopFwdSm90ILi2EN4cute5tupleIJNS5_1CILi1EEES8_S8_EEENS6_IJNS7_ILi192EEENS7_ILi144EEENS7_ILi96EEEEEELi96ENS_6half_tEfNS_4arch4Sm90ELb1ELb0ELb0ELb1ELb0ELb0ELb0ELb0ELb1ELb0ELb0ELb0EEENS1_21CollectiveEpilogueFwdINS6_IJSA_SC_SB_EEES9_SE_SG_Li384ELb1ELb0ELb0ELb0EEENS1_36VarlenDynamicPersistentTileSchedulerILi192ELi144ELi384ELi32ELb0ELb0ELb1ELb1ELb1ELb1EEEEEEEEEvNT_6ParamsE --------------------------
	.section	.text._ZN7cutlass13device_kernelIN5flash11enable_sm90INS1_16FlashAttnFwdSm90INS1_25CollectiveMainloopFwdSm90ILi2EN4cute5tupleIJNS5_1CILi1EEES8_S8_EEENS6_IJNS7_ILi192EEENS7_ILi144EEENS7_ILi96EEEEEELi96ENS_6half_tEfNS_4arch4Sm90ELb1ELb0ELb0ELb1ELb0ELb0ELb0ELb0ELb1ELb0ELb0ELb0EEENS1_21CollectiveEpilogueFwdINS6_IJSA_SC_SB_EEES9_SE_SG_Li384ELb1ELb0ELb0ELb0EEENS1_36VarlenDynamicPersistentTileSchedulerILi192ELi144ELi384ELi32ELb0ELb0ELb1ELb1ELb1ELb1EEEEEEEEEvNT_6ParamsE,"ax",@progbits
	.align	128
.text._ZN7cutlass13device_kernelIN5flash11enable_sm90INS1_16FlashAttnFwdSm90INS1_25CollectiveMainloopFwdSm90ILi2EN4cute5tupleIJNS5_1CILi1EEES8_S8_EEENS6_IJNS7_ILi192EEENS7_ILi144EEENS7_ILi96EEEEEELi96ENS_6half_tEfNS_4arch4Sm90ELb1ELb0ELb0ELb1ELb0ELb0ELb0ELb0ELb1ELb0ELb0ELb0EEENS1_21CollectiveEpilogueFwdINS6_IJSA_SC_SB_EEES9_SE_SG_Li384ELb1ELb0ELb0ELb0EEENS1_36VarlenDynamicPersistentTileSchedulerILi192ELi144ELi384ELi32ELb0ELb0ELb1ELb1ELb1ELb1EEEEEEEEEvNT_6ParamsE:
        .type           _ZN7cutlass13device_kernelIN5flash11enable_sm90INS1_16FlashAttnFwdSm90INS1_25CollectiveMainloopFwdSm90ILi2EN4cute5tupleIJNS5_1CILi1EEES8_S8_EEENS6_IJNS7_ILi192EEENS7_ILi144EEENS7_ILi96EEEEEELi96ENS_6half_tEfNS_4arch4Sm90ELb1ELb0ELb0ELb1ELb0ELb0ELb0ELb0ELb1ELb0ELb0ELb0EEENS1_21CollectiveEpilogueFwdINS6_IJSA_SC_SB_EEES9_SE_SG_Li384ELb1ELb0ELb0ELb0EEENS1_36VarlenDynamicPersistentTileSchedulerILi192ELi144ELi384ELi32ELb0ELb0ELb1ELb1ELb1ELb1EEEEEEEEEvNT_6ParamsE,@function
        .size           _ZN7cutlass13device_kernelIN5flash11enable_sm90INS1_16FlashAttnFwdSm90INS1_25CollectiveMainloopFwdSm90ILi2EN4cute5tupleIJNS5_1CILi1EEES8_S8_EEENS6_IJNS7_ILi192EEENS7_ILi144EEENS7_ILi96EEEEEELi96ENS_6half_tEfNS_4arch4Sm90ELb1ELb0ELb0ELb1ELb0ELb0ELb0ELb0ELb1ELb0ELb0ELb0EEENS1_21CollectiveEpilogueFwdINS6_IJSA_SC_SB_EEES9_SE_SG_Li384ELb1ELb0ELb0ELb0EEENS1_36VarlenDynamicPersistentTileSchedulerILi192ELi144ELi384ELi32ELb0ELb0ELb1ELb1ELb1ELb1EEEEEEEEEvNT_6ParamsE,(.L_x_2214 - _ZN7cutlass13device_kernelIN5flash11enable_sm90INS1_16FlashAttnFwdSm90INS1_25CollectiveMainloopFwdSm90ILi2EN4cute5tupleIJNS5_1CILi1EEES8_S8_EEENS6_IJNS7_ILi192EEENS7_ILi144EEENS7_ILi96EEEEEELi96ENS_6half_tEfNS_4arch4Sm90ELb1ELb0ELb0ELb1ELb0ELb0ELb0ELb0ELb1ELb0ELb0ELb0EEENS1_21CollectiveEpilogueFwdINS6_IJSA_SC_SB_EEES9_SE_SG_Li384ELb1ELb0ELb0ELb0EEENS1_36VarlenDynamicPersistentTileSchedulerILi192ELi144ELi384ELi32ELb0ELb0ELb1ELb1ELb1ELb1EEEEEEEEEvNT_6ParamsE)
        .other          _ZN7cutlass13device_kernelIN5flash11enable_sm90INS1_16FlashAttnFwdSm90INS1_25CollectiveMainloopFwdSm90ILi2EN4cute5tupleIJNS5_1CILi1EEES8_S8_EEENS6_IJNS7_ILi192EEENS7_ILi144EEENS7_ILi96EEEEEELi96ENS_6half_tEfNS_4arch4Sm90ELb1ELb0ELb0ELb1ELb0ELb0ELb0ELb0ELb1ELb0ELb0ELb0EEENS1_21CollectiveEpilogueFwdINS6_IJSA_SC_SB_EEES9_SE_SG_Li384ELb1ELb0ELb0ELb0EEENS1_36VarlenDynamicPersistentTileSchedulerILi192ELi144ELi384ELi32ELb0ELb0ELb1ELb1ELb1ELb1EEEEEEEEEvNT_6ParamsE,@"STO_CUDA_ENTRY STV_DEFAULT"
_ZN7cutlass13device_kernelIN5flash11enable_sm90INS1_16FlashAttnFwdSm90INS1_25CollectiveMainloopFwdSm90ILi2EN4cute5tupleIJNS5_1CILi1EEES8_S8_EEENS6_IJNS7_ILi192EEENS7_ILi144EEENS7_ILi96EEEEEELi96ENS_6half_tEfNS_4arch4Sm90ELb1ELb0ELb0ELb1ELb0ELb0ELb0ELb0ELb1ELb0ELb0ELb0EEENS1_21CollectiveEpilogueFwdINS6_IJSA_SC_SB_EEES9_SE_SG_Li384ELb1ELb0ELb0ELb0EEENS1_36VarlenDynamicPersistentTileSchedulerILi192ELi144ELi384ELi32ELb0ELb0ELb1ELb1ELb1ELb1EEEEEEEEEvNT_6ParamsE:
        /* <DEDUP_REMOVED lines=21> */
.L_x_1650:
[----:B------:R-:W-:Y:S05]  /*0150*/  BSYNC B0 ;  /* 0x0000000000007941 */ /* 0x000fea0003800000 */
.L_x_1649:
        /* <DEDUP_REMOVED lines=41> */
.L_x_1651:
        /* <DEDUP_REMOVED lines=22> */
.L_x_1652:
        /* <DEDUP_REMOVED lines=18> */
.L_x_1653:
        /* <DEDUP_REMOVED lines=22> */
.L_x_1654:
        /* <DEDUP_REMOVED lines=22> */
.L_x_1655:
[----:B0-----:R-:W-:Y:S01]  /*0930*/  UMOV UR4, 0x1 ;  /* 0x0000000100047882 */ /* 0x001fe20000000000 */
[----:B------:R-:W-:Y:S01]  /*0940*/  PLOP3.LUT P0, PT, PT, PT, UP0, 0x80, 0x0 ;  /* 0x000000000000781c */ /* 0x000fe20003f0f008 */
[----:B------:R-:W-:Y:S01]  /*0950*/  USEL UR4, UR4, 0x2, !UP0 ;  /* 0x0000000204047887 */ /* 0x000fe2000c000000 */
[----:B------:R-:W-:-:S05]  /*0960*/  NOP ;  /* 0x0000000000007918 */ /* 0x000fca0000000000 */
[----:B------:R-:W-:-:S05]  /*0970*/  IMAD.U32 R2, RZ, RZ, UR4 ;  /* 0x00000004ff027e24 */ /* 0x000fca000f8e00ff */
[----:B------:R0:W-:Y:S01]  /*0980*/  STL [R1+0xc], R2 ;  /* 0x00000c0201007387 */ /* 0x0001e20000100800 */
[----:B-12-4-:R-:W-:Y:S06]  /*0990*/  BAR.SYNC.DEFER_BLOCKING 0x0 ;  /* 0x0000000000007b1d */ /* 0x016fec0000010000 */
[----:B------:R-:W-:Y:S05]  /*09a0*/  @!P0 BRA `(.L_x_1656) ;  /* 0x000000e800a48947 */ /* 0x000fea0003800000 */
.L_x_1657:
[----:B------:R-:W-:-:S08]  /*09b0*/  NOP ;  /* 0x0000000000007918 */ /* 0x000fd00000000000 */
[----:B------:R-:W1:Y:S02]  /*09c0*/  USETMAXREG.TRY_ALLOC.CTAPOOL UP0, 0xa0 ;  /* 0x000000a0000079c8 */ /* 0x000e640008000600 */
[----:B-1----:R-:W-:-:S13]  /*09d0*/  PLOP3.LUT P0, PT, PT, PT, UP0, 0x80, 0x0 ;  /* 0x000000000000781c */ /* 0x002fda0003f0f008 */
[----:B------:R-:W-:Y:S05]  /*09e0*/  @!P0 BRA `(.L_x_1657) ;  /* 0xfffffffc00f08947 */ /* 0x000fea000383ffff */
[----:B------:R-:W1:Y:S01]  /*09f0*/  S2R R0, SR_TID.X ;  /* 0x0000000000007919 */ /* 0x000e620000002100 */
[----:B------:R-:W2:Y:S01]  /*0a00*/  S2UR UR4, SR_CgaCtaId ;  /* 0x00000000000479c3 */ /* 0x000ea20000008800 */
[----:B------:R-:W-:-:S07]  /*0a10*/  UMOV UR37, 0x400 ;  /* 0x0000040000257882 */ /* 0x000fce0000000000 */
[----:B------:R-:W-:Y:S06]  /*0a20*/  BAR.ARV 0x8, 0x1a0 ;  /* 0x0206800000007b1d */ /* 0x000fec0000002000 */
[----:B--2---:R-:W-:-:S03]  /*0a30*/  ULEA UR37, UR4, UR37, 0x18 ;  /* 0x0000002504257291 */ /* 0x004fc6000f8ec03f */
[----:B------:R-:W-:Y:S01]  /*0a40*/  ULDC UR4, c[0x0][0xc14] ;  /* 0x0003050000047ab9 */ /* 0x000fe20000000800 */
[----:B-1----:R-:W-:-:S04]  /*0a50*/  SHF.R.U32.HI R0, RZ, 0x7, R0 ;  /* 0x00000007ff007819 */ /* 0x002fc80000011600 */
[----:B------:R-:W-:-:S13]  /*0a60*/  ISETP.NE.AND P0, PT, R0, 0x1, PT ;  /* 0x000000010000780c */ /* 0x000fda0003f05270 */
[----:B------:R-:W-:Y:S08]  /*0a70*/  @!P0 BAR.ARV 0x9, 0x100 ;  /* 0x0244000000008b1d */ /* 0x000ff00000002000 */
[----:B------:R-:W-:Y:S06]  /*0a80*/  BAR.SYNC.DEFER_BLOCKING 0x5, 0x1a0 ;  /* 0x0146800000007b1d */ /* 0x000fec0000010000 */
[----:B------:R-:W1:Y:S02]  /*0a90*/  LDS.128 R32, [UR37+0x31cd0] ;  /* 0x031cd025ff207984 */ /* 0x000e640008000c00 */
[----:B------:R-:W-:Y:S06]  /*0aa0*/  BAR.ARV 0x4, 0x1a0 ;  /* 0x0106800000007b1d */ /* 0x000fec0000002000 */
[----:B-1----:R-:W-:-:S13]  /*0ab0*/  ISETP.GE.AND P0, PT, R35, UR4, PT ;  /* 0x0000000423007c0c */ /* 0x002fda000bf06270 */
[----:B------:R-:W-:Y:S05]  /*0ac0*/  @P0 EXIT ;  /* 0x000000000000094d */ /* 0x000fea0003800000 */
[----:B0-----:R-:W2:Y:S01]  /*0ad0*/  LDL R2, [R1+0xc] ;  /* 0x00000c0001027983 */ /* 0x001ea20000100800 */
[----:B------:R-:W-:Y:S01]  /*0ae0*/  R2UR UR61, R33 ;  /* 0x00000000213d72ca */ /* 0x000fe200000e0000 */
[----:B------:R-:W-:Y:S01]  /*0af0*/  UMOV UR38, URZ ;  /* 0x0000003f00267c82 */ /* 0x000fe20008000000 */
[----:B------:R-:W-:Y:S01]  /*0b00*/  R2UR UR5, R34 ;  /* 0x00000000220572ca */ /* 0x000fe200000e0000 */
[----:B------:R-:W0:Y:S01]  /*0b10*/  S2R R0, SR_TID.X ;  /* 0x0000000000007919 */ /* 0x000e220000002100 */
[----:B------:R-:W-:Y:S01]  /*0b20*/  UMOV UR36, URZ ;  /* 0x0000003f00247c82 */ /* 0x000fe20008000000 */
[----:B0-----:R-:W-:-:S05]  /*0b30*/  VIADD R155, R0, 0xffffff80 ;  /* 0xffffff80009b7836 */ /* 0x001fca0000000000 */
[----:B------:R-:W-:-:S04]  /*0b40*/  SHF.R.S32.HI R0, RZ, 0x1f, R155 ;  /* 0x0000001fff007819 */ /* 0x000fc8000001149b */
[CC--:B------:R-:W-:Y:S02]  /*0b50*/  LEA.HI R152, R0.reuse, R155.reuse, RZ, 0x7 ;  /* 0x0000009b00987211 */ /* 0x0c0fe400078f38ff */
[----:B------:R-:W-:Y:S02]  /*0b60*/  LEA.HI R7, R0, R155, RZ, 0x5 ;  /* 0x0000009b00077211 */ /* 0x000fe400078f28ff */
[----:B------:R-:W-:Y:S02]  /*0b70*/  LOP3.LUT R6, R152, 0xffffff80, RZ, 0xc0, !PT ;  /* 0xffffff8098067812 */ /* 0x000fe400078ec0ff */
[----:B------:R-:W-:Y:S02]  /*0b80*/  SHF.R.S32.HI R7, RZ, 0x5, R7 ;  /* 0x00000005ff077819 */ /* 0x000fe40000011407 */
[----:B------:R-:W-:Y:S01]  /*0b90*/  SHF.R.S32.HI R152, RZ, 0x7, R152 ;  /* 0x00000007ff987819 */ /* 0x000fe20000011498 */
[----:B------:R-:W-:-:S05]  /*0ba0*/  IMAD.IADD R151, R155, 0x1, -R6 ;  /* 0x000000019b977824 */ /* 0x000fca00078e0a06 */
[----:B------:R-:W-:-:S04]  /*0bb0*/  SHF.R.S32.HI R8, RZ, 0x1f, R151 ;  /* 0x0000001fff087819 */ /* 0x000fc80000011497 */
[CC--:B------:R-:W-:Y:S02]  /*0bc0*/  LEA.HI R9, R8.reuse, R151.reuse, RZ, 0x2 ;  /* 0x0000009708097211 */ /* 0x0c0fe400078f10ff */
[----:B------:R-:W-:Y:S02]  /*0bd0*/  LEA.HI R8, R8, R151, RZ, 0x5 ;  /* 0x0000009708087211 */ /* 0x000fe400078f28ff */
[----:B------:R-:W-:Y:S02]  /*0be0*/  LOP3.LUT R22, R9, 0x7ffffffc, RZ, 0xc0, !PT ;  /* 0x7ffffffc09167812 */ /* 0x000fe400078ec0ff */
[----:B------:R-:W-:-:S03]  /*0bf0*/  SHF.R.S32.HI R8, RZ, 0x5, R8 ;  /* 0x00000005ff087819 */ /* 0x000fc60000011408 */
[----:B------:R-:W-:Y:S01]  /*0c00*/  IMAD.IADD R22, R151, 0x1, -R22 ;  /* 0x0000000197167824 */ /* 0x000fe200078e0a16 */
[----:B--2---:R-:W-:Y:S02]  /*0c10*/  R2UR UR4, R2 ;  /* 0x00000000020472ca */ /* 0x004fe400000e0000 */
[CC--:B------:R-:W-:Y:S02]  /*0c20*/  LEA.HI R2, R0.reuse, R155.reuse, RZ, 0x4 ;  /* 0x0000009b00027211 */ /* 0x0c0fe400078f20ff */
[----:B------:R-:W-:Y:S02]  /*0c30*/  LEA.HI R0, R0, R155, RZ, 0x2 ;  /* 0x0000009b00007211 */ /* 0x000fe400078f10ff */
[----:B------:R-:W-:Y:S02]  /*0c40*/  SHF.R.S32.HI R5, RZ, 0x4, R2 ;  /* 0x00000004ff057819 */ /* 0x000fe40000011402 */
[C---:B------:R-:W-:Y:S02]  /*0c50*/  LOP3.LUT R4, R2.reuse, 0xfffffff0, RZ, 0xc0, !PT ;  /* 0xfffffff002047812 */ /* 0x040fe400078ec0ff */
[----:B------:R-:W-:-:S02]  /*0c60*/  LEA.HI R2, R2, R5, RZ, 0x1 ;  /* 0x0000000502027211 */ /* 0x000fc400078f08ff */
[----:B------:R-:W-:Y:S01]  /*0c70*/  SHF.R.S32.HI R144, RZ, 0x2, R0 ;  /* 0x00000002ff907819 */ /* 0x000fe20000011400 */
[----:B------:R-:W-:Y:S01]  /*0c80*/  IMAD.IADD R4, R155, 0x1, -R4 ;  /* 0x000000019b047824 */ /* 0x000fe200078e0a04 */
[----:B------:R-:W-:Y:S01]  /*0c90*/  LOP3.LUT R2, R2, 0x1ffffffe, RZ, 0xc0, !PT ;  /* 0x1ffffffe02027812 */ /* 0x000fe200078ec0ff */
[----:B------:R-:W-:Y:S02]  /*0ca0*/  ULOP3.LUT UR4, UR4, 0x1, URZ, 0xfc, !UPT ;  /* 0x0000000104047892 */ /* 0x000fe4000f8efc3f */
[--C-:B------:R-:W-:Y:S01]  /*0cb0*/  IMAD R153, R7, 0x10, R4.reuse ;  /* 0x0000001007997824 */ /* 0x100fe200078e0204 */
[----:B------:R-:W-:Y:S01]  /*0cc0*/  SHF.R.S32.HI R3, RZ, 0x1f, R4 ;  /* 0x0000001fff037819 */ /* 0x000fe20000011404 */
[----:B------:R-:W-:Y:S02]  /*0cd0*/  IMAD.IADD R2, R5, 0x1, -R2 ;  /* 0x0000000105027824 */ /* 0x000fe400078e0a02 */
[----:B------:R-:W-:Y:S01]  /*0ce0*/  IMAD.U32 R154, RZ, RZ, UR4 ;  /* 0x00000004ff9a7e24 */ /* 0x000fe2000f8e00ff */
[CC--:B------:R-:W-:Y:S01]  /*0cf0*/  LEA.HI R5, R3.reuse, R4.reuse, RZ, 0x3 ;  /* 0x0000000403057211 */ /* 0x0c0fe200078f18ff */
[----:B------:R-:W-:Y:S01]  /*0d00*/  IMAD.SHL.U32 R2, R2, 0x8, RZ ;  /* 0x0000000802027824 */ /* 0x000fe200078e00ff */
[----:B------:R-:W-:Y:S01]  /*0d10*/  LEA.HI R3, R3, R4, RZ, 0x2 ;  /* 0x0000000403037211 */ /* 0x000fe200078f10ff */
[----:B------:R-:W-:-:S02]  /*0d20*/  UMOV UR4, URZ ;  /* 0x0000003f00047c82 */ /* 0x000fc40008000000 */
[----:B------:R-:W-:Y:S01]  /*0d30*/  IMAD.SHL.U32 R6, R5, 0x10, RZ ;  /* 0x0000001005067824 */ /* 0x000fe200078e00ff */
[----:B------:R-:W-:Y:S01]  /*0d40*/  LOP3.LUT R5, R3, 0x7fffffc, RZ, 0xc0, !PT ;  /* 0x07fffffc03057812 */ /* 0x000fe200078ec0ff */
[----:B------:R-:W-:Y:S01]  /*0d50*/  IMAD.U32 R153, R153, 0x20, R2 ;  /* 0x0000002099997824 */ /* 0x000fe200078e0002 */
[----:B------:R-:W-:Y:S01]  /*0d60*/  SHF.R.S32.HI R3, RZ, 0x2, R3 ;  /* 0x00000002ff037819 */ /* 0x000fe20000011403 */
[----:B------:R-:W-:Y:S01]  /*0d70*/  IMAD.U32 R150, RZ, RZ, UR4 ;  /* 0x00000004ff967e24 */ /* 0x000fe2000f8e00ff */
[----:B------:R-:W-:Y:S01]  /*0d80*/  LOP3.LUT R6, R6, 0x7fffff80, RZ, 0xc0, !PT ;  /* 0x7fffff8006067812 */ /* 0x000fe200078ec0ff */
[----:B------:R-:W-:Y:S01]  /*0d90*/  IMAD.IADD R5, R4, 0x1, -R5 ;  /* 0x0000000104057824 */ /* 0x000fe200078e0a05 */
[--C-:B------:R-:W-:Y:S01]  /*0da0*/  SHF.R.S32.HI R4, RZ, 0x1f, R9.reuse ;  /* 0x0000001fff047819 */ /* 0x100fe20000011409 */
[----:B------:R-:W-:Y:S02]  /*0db0*/  IMAD.SHL.U32 R3, R3, 0x40, RZ ;  /* 0x0000004003037824 */ /* 0x000fe400078e00ff */
[----:B------:R-:W-:Y:S01]  /*0dc0*/  IMAD R6, R7, 0x100, R6 ;  /* 0x0000010007067824 */ /* 0x000fe200078e0206 */
[----:B------:R-:W-:-:S02]  /*0dd0*/  SHF.R.S32.HI R7, RZ, 0x2, R9 ;  /* 0x00000002ff077819 */ /* 0x000fc40000011409 */
[----:B------:R-:W-:Y:S01]  /*0de0*/  LOP3.LUT R3, R3, 0x40, RZ, 0xc0, !PT ;  /* 0x0000004003037812 */ /* 0x000fe200078ec0ff */
[----:B------:R-:W-:Y:S01]  /*0df0*/  IMAD R6, R5, 0x10, R6 ;  /* 0x0000001005067824 */ /* 0x000fe200078e0206 */
[----:B------:R-:W-:Y:S01]  /*0e00*/  LEA.HI R4, R4, R7, RZ, 0x3 ;  /* 0x0000000704047211 */ /* 0x000fe200078f18ff */
[----:B------:R-:W-:-:S03]  /*0e10*/  IMAD.HI R5, R152, 0x55555556, RZ ;  /* 0x5555555698057827 */ /* 0x000fc600078e02ff */
[----:B------:R-:W-:Y:S02]  /*0e20*/  LOP3.LUT R10, R4, 0xfffffff8, RZ, 0xc0, !PT ;  /* 0xfffffff8040a7812 */ /* 0x000fe400078ec0ff */
[----:B------:R-:W-:Y:S02]  /*0e30*/  LOP3.LUT R4, R3, 0x8, R2, 0xf8, !PT ;  /* 0x0000000803047812 */ /* 0x000fe400078ef802 */
[----:B------:R-:W-:Y:S01]  /*0e40*/  SHF.R.U32.HI R3, RZ, 0x3, R3 ;  /* 0x00000003ff037819 */ /* 0x000fe20000011603 */
[----:B------:R-:W-:Y:S01]  /*0e50*/  IMAD.IADD R7, R7, 0x1, -R10 ;  /* 0x0000000107077824 */ /* 0x000fe200078e0a0a */
[----:B------:R-:W-:Y:S02]  /*0e60*/  LEA.HI R5, R5, R5, RZ, 0x1 ;  /* 0x0000000505057211 */ /* 0x000fe400078f08ff */
[----:B------:R-:W-:Y:S01]  /*0e70*/  LOP3.LUT R3, R4, R3, RZ, 0x3c, !PT ;  /* 0x0000000304037212 */ /* 0x000fe200078e3cff */
[----:B------:R-:W-:Y:S01]  /*0e80*/  IMAD R8, R8, 0x10, R7 ;  /* 0x0000001008087824 */ /* 0x000fe200078e0207 */
[----:B------:R-:W-:Y:S01]  /*0e90*/  LOP3.LUT R4, R0, 0x1ffffffc, RZ, 0xc0, !PT ;  /* 0x1ffffffc00047812 */ /* 0x000fe200078ec0ff */
[----:B------:R-:W-:-:S02]  /*0ea0*/  IMAD R5, R5, -0x3, R152 ;  /* 0xfffffffd05057824 */ /* 0x000fc400078e0298 */
[----:B------:R-:W-:Y:S02]  /*0eb0*/  IMAD.IADD R2, R3, 0x1, R6 ;  /* 0x0000000103027824 */ /* 0x000fe400078e0206 */
[----:B------:R-:W-:Y:S02]  /*0ec0*/  IMAD.IADD R4, R155, 0x1, -R4 ;  /* 0x000000019b047824 */ /* 0x000fe400078e0a04 */
[----:B------:R-:W-:Y:S01]  /*0ed0*/  IMAD R23, R5, 0x40, R8 ;  /* 0x0000004005177824 */ /* 0x000fe200078e0208 */
[----:B------:R-:W-:Y:S01]  /*0ee0*/  LEA R2, R2, UR37, 0x1 ;  /* 0x0000002502027c11 */ /* 0x000fe2000f8e08ff */
[----:B------:R-:W-:-:S07]  /*0ef0*/  IMAD.SHL.U32 R19, R4, 0x8, RZ ;  /* 0x0000000804137824 */ /* 0x000fce00078e00ff */
.L_x_1703:
[----:B0-2--5:R-:W0:Y:S01]  /*0f00*/  LDC.64 R4, c[0x0][0xc60] ;  /* 0x00031800ff047b82 */ /* 0x025e220000000a00 */
[----:B------:R-:W-:Y:S01]  /*0f10*/  ULDC.64 UR10, c[0x0][0x208] ;  /* 0x00008200000a7ab9 */ /* 0x000fe20000000a00 */
[----:B------:R-:W-:Y:S01]  /*0f20*/  ULDC.64 UR6, c[0x0][0xa28] ;  /* 0x00028a0000067ab9 */ /* 0x000fe20000000a00 */
[----:B------:R-:W-:Y:S01]  /*0f30*/  ULDC.64 UR8, c[0x0][0xa18] ;  /* 0x0002860000087ab9 */ /* 0x000fe20000000a00 */
[----:B0-----:R-:W-:-:S06]  /*0f40*/  IMAD.WIDE R4, R35, 0x4, R4 ;  /* 0x0000000423047825 */ /* 0x001fcc00078e0204 */
[----:B------:R-:W2:Y:S01]  /*0f50*/  LDG.E R4, desc[UR10][R4.64] ;  /* 0x0000000a04047981 */ /* 0x000ea2000c1e1900 */
[----:B------:R-:W-:Y:S02]  /*0f60*/  UISETP.NE.U32.AND UP0, UPT, UR6, URZ, UPT ;  /* 0x0000003f0600728c */ /* 0x000fe4000bf05070 */
[----:B------:R-:W-:Y:S02]  /*0f70*/  UISETP.NE.U32.AND UP1, UPT, UR8, URZ, UPT ;  /* 0x0000003f0800728c */ /* 0x000fe4000bf25070 */
[----:B------:R-:W-:Y:S02]  /*0f80*/  UISETP.NE.AND.EX UP0, UPT, UR7, URZ, UPT, UP0 ;  /* 0x0000003f0700728c */ /* 0x000fe4000bf05300 */
[----:B------:R-:W-:-:S04]  /*0f90*/  UISETP.NE.AND.EX UP1, UPT, UR9, URZ, UPT, UP1 ;  /* 0x0000003f0900728c */ /* 0x000fc8000bf25310 */
[----:B------:R-:W-:Y:S02]  /*0fa0*/  PLOP3.LUT P0, PT, PT, PT, UP0, 0x80, 0x0 ;  /* 0x000000000000781c */ /* 0x000fe40003f0f008 */
[----:B------:R-:W-:Y:S02]  /*0fb0*/  PLOP3.LUT P2, PT, PT, PT, UP1, 0x80, 0x0 ;  /* 0x000000000000781c */ /* 0x000fe40003f4f018 */
[----:B--2---:R-:W-:-:S13]  /*0fc0*/  R2UR UR4, R4 ;  /* 0x00000000040472ca */ /* 0x004fda00000e0000 */
[----:B------:R-:W-:Y:S02]  /*0fd0*/  USHF.R.S32.HI UR12, URZ, 0x1f, UR4 ;  /* 0x0000001f3f0c7899 */ /* 0x000fe40008011404 */
[----:B------:R-:W-:Y:S01]  /*0fe0*/  IMAD.U32 R146, RZ, RZ, UR4 ;  /* 0x00000004ff927e24 */ /* 0x000fe2000f8e00ff */
[----:B------:R-:W-:-:S04]  /*0ff0*/  @UP0 ULEA UR6, UP2, UR4, UR6, 0x2 ;  /* 0x0000000604060291 */ /* 0x000fc8000f84103f */
[----:B------:R-:W-:Y:S02]  /*1000*/  @UP0 ULEA.HI.X UR7, UR4, UR7, UR12, 0x2, UP2 ;  /* 0x0000000704070291 */ /* 0x000fe400090f140c */
[----:B------:R-:W-:Y:S01]  /*1010*/  IMAD.U32 R148, RZ, RZ, UR12 ;  /* 0x0000000cff947e24 */ /* 0x000fe2000f8e00ff */
[----:B------:R-:W-:Y:S01]  /*1020*/  @UP1 ULEA UR8, UP0, UR4, UR8, 0x2 ;  /* 0x0000000804081291 */ /* 0x000fe2000f80103f */
[----:B------:R-:W-:-:S03]  /*1030*/  IMAD.U32 R4, RZ, RZ, UR6 ;  /* 0x00000006ff047e24 */ /* 0x000fc6000f8e00ff */
[----:B------:R-:W-:Y:S01]  /*1040*/  @UP1 ULEA.HI.X UR9, UR4, UR9, UR12, 0x2, UP0 ;  /* 0x0000000904091291 */ /* 0x000fe200080f140c */
[----:B------:R-:W-:Y:S01]  /*1050*/  IMAD.U32 R5, RZ, RZ, UR7 ;  /* 0x00000007ff057e24 */ /* 0x000fe2000f8e00ff */
[----:B------:R-:W-:Y:S01]  /*1060*/  ULDC.64 UR6, c[0x0][0x3f8] ;  /* 0x0000fe0000067ab9 */ /* 0x000fe20000000a00 */
[----:B-1----:R-:W-:-:S03]  /*1070*/  IMAD.U32 R6, RZ, RZ, UR8 ;  /* 0x00000008ff067e24 */ /* 0x002fc6000f8e00ff */
[----:B------:R-:W-:Y:S01]  /*1080*/  IMAD.U32 R7, RZ, RZ, UR9 ;  /* 0x00000009ff077e24 */ /* 0x000fe2000f8e00ff */
[----:B------:R-:W2:Y:S01]  /*1090*/  @P0 LDG.E R4, desc[UR10][R4.64] ;  /* 0x0000000a04040981 */ /* 0x000ea2000c1e1900 */
[----:B------:R-:W-:Y:S01]  /*10a0*/  UISETP.NE.U32.AND UP0, UPT, UR6, URZ, UPT ;  /* 0x0000003f0600728c */ /* 0x000fe2000bf05070 */
[----:B------:R-:W-:Y:S02]  /*10b0*/  ULDC UR8, c[0x0][0x2e0] ;  /* 0x0000b80000087ab9 */ /* 0x000fe40000000800 */
[----:B---3--:R-:W3:Y:S01]  /*10c0*/  @P2 LDG.E R6, desc[UR10][R6.64] ;  /* 0x0000000a06062981 */ /* 0x008ee2000c1e1900 */
[----:B------:R-:W-:Y:S01]  /*10d0*/  ULDC UR9, c[0x0][0x288] ;  /* 0x0000a20000097ab9 */ /* 0x000fe20000000800 */
[----:B------:R-:W-:Y:S01]  /*10e0*/  UISETP.NE.AND.EX UP0, UPT, UR7, URZ, UPT, UP0 ;  /* 0x0000003f0700728c */ /* 0x000fe2000bf05300 */
[----:B------:R-:W-:Y:S01]  /*10f0*/  IMAD.U32 R147, RZ, RZ, UR5 ;  /* 0x00000005ff937e24 */ /* 0x000fe2000f8e00ff */
[----:B------:R-:W-:Y:S01]  /*1100*/  ULDC UR6, c[0x0][0x404] ;  /* 0x0001010000067ab9 */ /* 0x000fe20000000800 */
[----:B------:R-:W-:Y:S01]  /*1110*/  ULDC.64 UR10, c[0x0][0xa20] ;  /* 0x00028800000a7ab9 */ /* 0x000fe20000000a00 */
[----:B------:R-:W-:Y:S01]  /*1120*/  USEL UR6, UR6, 0x1, UP0 ;  /* 0x0000000106067887 */ /* 0x000fe20008000000 */
[----:B------:R-:W-:Y:S01]  /*1130*/  ISETP.NE.U32.AND P1, PT, RZ, UR10, PT ;  /* 0x0000000aff007c0c */ /* 0x000fe2000bf25070 */
[----:B------:R-:W-:-:S02]  /*1140*/  UMOV UR4, URZ ;  /* 0x0000003f00047c82 */ /* 0x000fc40008000000 */
[----:B------:R-:W-:Y:S01]  /*1150*/  UIMAD UR8, UR6, UR8, URZ ;  /* 0x00000008060872a4 */ /* 0x000fe2000f8e023f */
[----:B------:R-:W-:Y:S02]  /*1160*/  ISETP.NE.AND.EX P1, PT, RZ, UR11, PT, P1 ;  /* 0x0000000bff007c0c */ /* 0x000fe4000bf25310 */
[----:B--2---:R-:W-:Y:S02]  /*1170*/  @P0 R2UR UR4, R4 ;  /* 0x00000000040402ca */ /* 0x004fe400000e0000 */
[----:B---3--:R-:W-:-:S13]  /*1180*/  @P2 R2UR UR9, R6 ;  /* 0x00000000060922ca */ /* 0x008fda00000e0000 */
[----:B------:R-:W-:Y:S01]  /*1190*/  IMAD.U32 R17, RZ, RZ, UR9 ;  /* 0x00000009ff117e24 */ /* 0x000fe2000f8e00ff */
[----:B------:R-:W-:Y:S06]  /*11a0*/  @P2 BRA `(.L_x_1658) ;  /* 0x0000000000402947 */ /* 0x000fec0003800000 */
[----:B------:R-:W-:Y:S02]  /*11b0*/  ULDC.64 UR6, c[0x0][0xa00] ;  /* 0x0002800000067ab9 */ /* 0x000fe40000000a00 */
[----:B------:R-:W-:-:S04]  /*11c0*/  ISETP.NE.U32.AND P0, PT, RZ, UR6, PT ;  /* 0x00000006ff007c0c */ /* 0x000fc8000bf05070 */
[----:B------:R-:W-:-:S13]  /*11d0*/  ISETP.NE.AND.EX P0, PT, RZ, UR7, PT, P0 ;  /* 0x00000007ff007c0c */ /* 0x000fda000bf05300 */
[----:B------:R-:W-:Y:S05]  /*11e0*/  @!P0 BRA `(.L_x_1658) ;  /* 0x0000000000308947 */ /* 0x000fea0003800000 */
[----:B------:R-:W-:Y:S01]  /*11f0*/  R2UR UR5, R146 ;  /* 0x00000000920572ca */ /* 0x000fe200000e0000 */
[----:B------:R-:W-:Y:S01]  /*1200*/  ULDC.64 UR6, c[0x0][0xa00] ;  /* 0x0002800000067ab9 */ /* 0x000fe20000000a00 */
[----:B------:R-:W-:-:S11]  /*1210*/  ULDC.64 UR12, c[0x0][0x208] ;  /* 0x00008200000c7ab9 */ /* 0x000fd60000000a00 */
[----:B------:R-:W-:-:S06]  /*1220*/  UIMAD.WIDE UR6, UR5, 0x4, UR6 ;  /* 0x00000004050678a5 */ /* 0x000fcc000f8e0206 */
[----:B------:R-:W-:Y:S02]  /*1230*/  IMAD.U32 R4, RZ, RZ, UR6 ;  /* 0x00000006ff047e24 */ /* 0x000fe4000f8e00ff */
[----:B------:R-:W-:-:S05]  /*1240*/  IMAD.U32 R5, RZ, RZ, UR7 ;  /* 0x00000007ff057e24 */ /* 0x000fca000f8e00ff */
[----:B------:R-:W2:Y:S04]  /*1250*/  LDG.E R3, desc[UR12][R4.64] ;  /* 0x0000000c04037981 */ /* 0x000ea8000c1e1900 */
[----:B------:R-:W3:Y:S01]  /*1260*/  LDG.E R0, desc[UR12][R4.64+0x4] ;  /* 0x0000040c04007981 */ /* 0x000ee2000c1e1900 */
[----:B--2---:R-:W-:Y:S02]  /*1270*/  R2UR UR5, R3 ;  /* 0x00000000030572ca */ /* 0x004fe400000e0000 */
[----:B---3--:R-:W-:-:S13]  /*1280*/  R2UR UR6, R0 ;  /* 0x00000000000672ca */ /* 0x008fda00000e0000 */
[----:B------:R-:W-:-:S06]  /*1290*/  UIADD3 UR5, -UR5, UR6, URZ ;  /* 0x0000000605057290 */ /* 0x000fcc000fffe13f */
[----:B------:R-:W-:-:S07]  /*12a0*/  IMAD.U32 R17, RZ, RZ, UR5 ;  /* 0x00000005ff117e24 */ /* 0x000fce000f8e00ff */
.L_x_1658:
[----:B------:R-:W-:Y:S01]  /*12b0*/  IMAD.U32 R149, RZ, RZ, UR61 ;  /* 0x0000003dff957e24 */ /* 0x000fe2000f8e00ff */
[----:B------:R-:W-:Y:S06]  /*12c0*/  @!P1 BRA `(.L_x_1659) ;  /* 0x0000000000289947 */ /* 0x000fec0003800000 */
[----:B------:R-:W-:Y:S01]  /*12d0*/  R2UR UR6, R146 ;  /* 0x00000000920672ca */ /* 0x000fe200000e0000 */
[----:B------:R-:W-:Y:S01]  /*12e0*/  ULDC.64 UR8, c[0x0][0x208] ;  /* 0x0000820000087ab9 */ /* 0x000fe20000000a00 */
[----:B------:R-:W-:-:S11]  /*12f0*/  R2UR UR7, R148 ;  /* 0x00000000940772ca */ /* 0x000fd600000e0000 */
[----:B------:R-:W-:-:S04]  /*1300*/  ULEA UR5, UP0, UR6, UR10, 0x2 ;  /* 0x0000000a06057291 */ /* 0x000fc8000f80103f */
[----:B------:R-:W-:Y:S02]  /*1310*/  ULEA.HI.X UR6, UR6, UR11, UR7, 0x2, UP0 ;  /* 0x0000000b06067291 */ /* 0x000fe400080f1407 */
[----:B------:R-:W-:-:S04]  /*1320*/  IMAD.U32 R4, RZ, RZ, UR5 ;  /* 0x00000005ff047e24 */ /* 0x000fc8000f8e00ff */
[----:B------:R-:W-:-:S05]  /*1330*/  IMAD.U32 R5, RZ, RZ, UR6 ;  /* 0x00000006ff057e24 */ /* 0x000fca000f8e00ff */
[----:B------:R-:W2:Y:S02]  /*1340*/  LDG.E R4, desc[UR8][R4.64] ;  /* 0x0000000804047981 */ /* 0x000ea4000c1e1900 */
[----:B--2---:R-:W-:Y:S01]  /*1350*/  R2UR UR8, R4 ;  /* 0x00000000040872ca */ /* 0x004fe200000e0000 */
[----:B------:R-:W-:-:S14]  /*1360*/  BRA `(.L_x_1660) ;  /* 0x00000000003c7947 */ /* 0x000fdc0003800000 */
.L_x_1659:
        /* <DEDUP_REMOVED lines=14> */
[----:B------:R-:W-:-:S12]  /*1450*/  UIADD3 UR8, -UR8, UR5, URZ ;  /* 0x0000000508087290 */ /* 0x000fd8000fffe13f */
.L_x_1660:
[----:B------:R-:W-:Y:S01]  /*1460*/  R2UR UR7, R17 ;  /* 0x00000000110772ca */ /* 0x000fe200000e0000 */
[----:B------:R-:W-:Y:S01]  /*1470*/  UIADD3 UR6, -UR4, UR8, URZ ;  /* 0x0000000804067290 */ /* 0x000fe2000fffe13f */
[----:B------:R-:W-:Y:S01]  /*1480*/  PLOP3.LUT P0, PT, PT, PT, PT, 0x80, 0x0 ;  /* 0x000000000000781c */ /* 0x000fe20003f0f070 */
[----:B------:R-:W-:Y:S01]  /*1490*/  UMOV UR5, 0xc0 ;  /* 0x000000c000057882 */ /* 0x000fe20000000000 */
[----:B------:R-:W-:Y:S01]  /*14a0*/  IMAD.MOV.U32 R16, RZ, RZ, RZ ;  /* 0x000000ffff107224 */ /* 0x000fe200078e00ff */
[----:B------:R-:W-:Y:S01]  /*14b0*/  UIMAD UR5, UR61, UR5, 0x14f ;  /* 0x0000014f3d0574a4 */ /* 0x000fe2000f8e0205 */
[----:B------:R-:W-:Y:S01]  /*14c0*/  IMAD.MOV.U32 R3, RZ, RZ, RZ ;  /* 0x000000ffff037224 */ /* 0x000fe200078e00ff */
[----:B------:R-:W-:Y:S02]  /*14d0*/  UIADD3 UR4, UR6, 0x8f, URZ ;  /* 0x0000008f06047890 */ /* 0x000fe4000fffe03f */
[----:B------:R-:W-:Y:S01]  /*14e0*/  IMAD.U32 R18, RZ, RZ, UR6 ;  /* 0x00000006ff127e24 */ /* 0x000fe2000f8e00ff */
[----:B------:R-:W-:Y:S01]  /*14f0*/  CS2R R30, SRZ ;  /* 0x00000000001e7805 */ /* 0x000fe2000001ff00 */
[----:B------:R-:W-:Y:S01]  /*1500*/  IMAD.MOV.U32 R71, RZ, RZ, RZ ;  /* 0x000000ffff477224 */ /* 0x000fe200078e00ff */
[----:B------:R-:W-:Y:S01]  /*1510*/  CS2R R52, SRZ ;  /* 0x0000000000347805 */ /* 0x000fe2000001ff00 */
[----:B------:R-:W-:Y:S01]  /*1520*/  IMAD.MOV.U32 R0, RZ, RZ, RZ ;  /* 0x000000ffff007224 */ /* 0x000fe200078e00ff */
[----:B------:R-:W-:Y:S01]  /*1530*/  UIADD3 UR6, UR6, UR5, -UR7 ;  /* 0x0000000506067290 */ /* 0x000fe2000fffe807 */
[----:B------:R-:W-:Y:S01]  /*1540*/  CS2R R38, SRZ ;  /* 0x0000000000267805 */ /* 0x000fe2000001ff00 */
[----:B------:R-:W-:Y:S01]  /*1550*/  UIMAD.WIDE UR4, UR4, 0x38e38e39, URZ ;  /* 0x38e38e39040478a5 */ /* 0x000fe2000f8e023f */
[----:B------:R-:W-:Y:S01]  /*1560*/  CS2R R44, SRZ ;  /* 0x00000000002c7805 */ /* 0x000fe2000001ff00 */
[----:B------:R-:W-:Y:S01]  /*1570*/  UIMAD.WIDE UR6, UR6, 0x38e38e39, URZ ;  /* 0x38e38e39060678a5 */ /* 0x000fe2000f8e023f */
[----:B------:R-:W-:Y:S01]  /*1580*/  CS2R R28, SRZ ;  /* 0x00000000001c7805 */ /* 0x000fe2000001ff00 */
[----:B------:R-:W-:Y:S01]  /*1590*/  USHF.R.U32.HI UR4, URZ, 0x1f, UR5 ;  /* 0x0000001f3f047899 */ /* 0x000fe20008011605 */
[----:B------:R-:W-:Y:S01]  /*15a0*/  CS2R R26, SRZ ;  /* 0x00000000001a7805 */ /* 0x000fe2000001ff00 */
[----:B------:R-:W-:Y:S01]  /*15b0*/  USHF.R.U32.HI UR6, URZ, 0x1f, UR7 ;  /* 0x0000001f3f067899 */ /* 0x000fe20008011607 */
[----:B------:R-:W-:Y:S01]  /*15c0*/  CS2R R42, SRZ ;  /* 0x00000000002a7805 */ /* 0x000fe2000001ff00 */
[----:B------:R-:W-:Y:S01]  /*15d0*/  ULEA.HI.SX32 UR4, UR5, UR4, 0x1b ;  /* 0x0000000405047291 */ /* 0x000fe2000f8fda3f */
[----:B------:R-:W-:Y:S01]  /*15e0*/  CS2R R40, SRZ ;  /* 0x0000000000287805 */ /* 0x000fe2000001ff00 */
[----:B------:R-:W-:Y:S01]  /*15f0*/  ULEA.HI.SX32 UR6, UR7, UR6, 0x1b ;  /* 0x0000000607067291 */ /* 0x000fe2000f8fda3f */
[----:B------:R-:W-:-:S02]  /*1600*/  CS2R R36, SRZ ;  /* 0x0000000000247805 */ /* 0x000fc4000001ff00 */
[----:B------:R-:W-:Y:S02]  /*1610*/  CS2R R46, SRZ ;  /* 0x00000000002e7805 */ /* 0x000fe4000001ff00 */
[----:B------:R-:W-:Y:S01]  /*1620*/  CS2R R48, SRZ ;  /* 0x0000000000307805 */ /* 0x000fe2000001ff00 */
[----:B------:R-:W-:Y:S01]  /*1630*/  UISETP.LT.AND UP0, UPT, UR4, UR6, UPT ;  /* 0x000000060400728c */ /* 0x000fe2000bf01270 */
[----:B------:R-:W-:Y:S01]  /*1640*/  IMAD.MOV.U32 R50, RZ, RZ, RZ ;  /* 0x000000ffff327224 */ /* 0x000fe200078e00ff */
[----:B------:R-:W-:Y:S02]  /*1650*/  CS2R R56, SRZ ;  /* 0x0000000000387805 */ /* 0x000fe4000001ff00 */
[----:B------:R-:W-:Y:S01]  /*1660*/  CS2R R76, SRZ ;  /* 0x00000000004c7805 */ /* 0x000fe2000001ff00 */
[----:B------:R-:W-:Y:S01]  /*1670*/  USEL UR39, UR4, UR6, UP0 ;  /* 0x0000000604277287 */ /* 0x000fe20008000000 */
[----:B------:R-:W-:Y:S02]  /*1680*/  CS2R R72, SRZ ;  /* 0x0000000000487805 */ /* 0x000fe4000001ff00 */
[----:B------:R-:W-:-:S02]  /*1690*/  CS2R R60, SRZ ;  /* 0x00000000003c7805 */ /* 0x000fc4000001ff00 */
[----:B------:R-:W-:Y:S01]  /*16a0*/  CS2R R78, SRZ ;  /* 0x00000000004e7805 */ /* 0x000fe2000001ff00 */
[----:B------:R-:W-:Y:S01]  /*16b0*/  UISETP.GE.AND UP0, UPT, UR39, 0x1, UPT ;  /* 0x000000012700788c */ /* 0x000fe2000bf06270 */
[----:B------:R-:W-:Y:S02]  /*16c0*/  CS2R R64, SRZ ;  /* 0x0000000000407805 */ /* 0x000fe4000001ff00 */
[----:B------:R-:W-:Y:S01]  /*16d0*/  CS2R R74, SRZ ;  /* 0x00000000004a7805 */ /* 0x000fe2000001ff00 */
[----:B------:R-:W-:Y:S01]  /*16e0*/  IMAD.MOV.U32 R69, RZ, RZ, RZ ;  /* 0x000000ffff457224 */ /* 0x000fe200078e00ff */
[----:B------:R-:W-:Y:S01]  /*16f0*/  CS2R R6, SRZ ;  /* 0x0000000000067805 */ /* 0x000fe2000001ff00 */
[----:B------:R-:W-:Y:S01]  /*1700*/  IMAD.MOV.U32 R12, RZ, RZ, RZ ;  /* 0x000000ffff0c7224 */ /* 0x000fe200078e00ff */
[----:B------:R-:W-:Y:S01]  /*1710*/  PLOP3.LUT P1, PT, PT, PT, UP0, 0x80, 0x0 ;  /* 0x000000000000781c */ /* 0x000fe20003f2f008 */
[----:B------:R-:W-:Y:S02]  /*1720*/  IMAD.MOV.U32 R81, RZ, RZ, RZ ;  /* 0x000000ffff517224 */ /* 0x000fe400078e00ff */
[----:B------:R-:W-:-:S02]  /*1730*/  IMAD.MOV.U32 R14, RZ, RZ, RZ ;  /* 0x000000ffff0e7224 */ /* 0x000fc400078e00ff */
[----:B------:R-:W-:Y:S02]  /*1740*/  IMAD.MOV.U32 R83, RZ, RZ, RZ ;  /* 0x000000ffff537224 */ /* 0x000fe400078e00ff */
[----:B------:R-:W-:Y:S02]  /*1750*/  IMAD.MOV.U32 R24, RZ, RZ, RZ ;  /* 0x000000ffff187224 */ /* 0x000fe400078e00ff */
[----:B------:R-:W-:-:S04]  /*1760*/  IMAD.MOV.U32 R85, RZ, RZ, RZ ;  /* 0x000000ffff557224 */ /* 0x000fc800078e00ff */
[----:B------:R-:W-:Y:S05]  /*1770*/  @!P1 BRA `(.L_x_1661) ;  /* 0x000000c000889947 */ /* 0x000fea0003800000 */
[----:B------:R-:W0:Y:S01]  /*1780*/  SHFL.IDX PT, R0, R152, RZ, 0x1f ;  /* 0x00001fff98007589 */ /* 0x000e2200000e0000 */
[----:B------:R-:W-:-:S04]  /*1790*/  UIADD3 UR6, UR37, 0x24300, URZ ;  /* 0x0002430025067890 */ /* 0x000fc8000fffe03f */
[----:B------:R-:W-:-:S06]  /*17a0*/  ULOP3.LUT UP0, URZ, UR6, 0x9f, URZ, 0xc0, !UPT ;  /* 0x0000009f063f7892 */ /* 0x000fcc000f80c03f */
[----:B------:R-:W-:Y:S02]  /*17b0*/  PLOP3.LUT P0, PT, PT, PT, UP0, 0x80, 0x0 ;  /* 0x000000000000781c */ /* 0x000fe40003f0f008 */
[----:B0-----:R-:W-:-:S13]  /*17c0*/  R2UR UR7, R0 ;  /* 0x00000000000772ca */ /* 0x001fda00000e0000 */
        /* <DEDUP_REMOVED lines=28> */
.L_x_1662:
[----:B------:R-:W-:Y:S02]  /*1990*/  R2UR UR6, R150 ;  /* 0x00000000960672ca */ /* 0x000fe400000e0000 */
[----:B------:R-:W-:-:S11]  /*19a0*/  R2UR UR5, R154 ;  /* 0x000000009a0572ca */ /* 0x000fd600000e0000 */
[----:B------:R-:W-:Y:S02]  /*19b0*/  ULEA.HI UR4, UR6, UR6, URZ, 0x1 ;  /* 0x0000000606047291 */ /* 0x000fe4000f8f083f */
[----:B------:R-:W-:Y:S02]  /*19c0*/  IMAD.U32 R3, RZ, RZ, UR5 ;  /* 0x00000005ff037e24 */ /* 0x000fe4000f8e00ff */
[----:B------:R-:W-:-:S03]  /*19d0*/  ULOP3.LUT UR4, UR4, 0xfffffffe, URZ, 0xc0, !UPT ;  /* 0xfffffffe04047892 */ /* 0x000fc6000f8ec03f */
[----:B------:R-:W-:Y:S01]  /*19e0*/  ISETP.NE.AND P0, PT, R3, 0x3, PT ;  /* 0x000000030300780c */ /* 0x000fe20003f05270 */
[----:B------:R-:W-:-:S06]  /*19f0*/  UIADD3 UR4, UR6, -UR4, URZ ;  /* 0x8000000406047290 */ /* 0x000fcc000fffe03f */
[----:B------:R-:W-:-:S05]  /*1a00*/  IMAD.U32 R0, RZ, RZ, UR4 ;  /* 0x00000004ff007e24 */ /* 0x000fca000f8e00ff */
[----:B------:R-:W-:-:S04]  /*1a10*/  SHF.L.U32 R0, R0, 0x1f, RZ ;  /* 0x0000001f00007819 */ /* 0x000fc800000006ff */
[----:B------:R-:W0:Y:S02]  /*1a20*/  SYNCS.PHASECHK.TRANS64.TRYWAIT P1, [UR37+0x31c00], R0 ;  /* 0x031c0000ff0075a7 */ /* 0x000e240008020165 */
[----:B0-----:R-:W-:Y:S05]  /*1a30*/  @!P1 BRA `(.L_x_1663) ;  /* 0x00000124009c9947 */ /* 0x001fea0003800000 */
.L_x_1791:
[----:B------:R-:W-:Y:S05]  /*1a40*/  @!P0 BRA `(.L_x_1664) ;  /* 0x0000000000048947 */ /* 0x000fea0003800000 */
[----:B------:R-:W-:Y:S01]  /*1a50*/  BPT.TRAP 0x1 ;  /* 0x000000040000795c */ /* 0x000fe20000300000 */
.L_x_1664:
[----:B0-----:R-:W-:Y:S02]  /*1a60*/  IMAD.U32 R3, RZ, RZ, UR36 ;  /* 0x00000024ff037e24 */ /* 0x001fe4000f8e00ff */
[----:B------:R-:W-:-:S03]  /*1a70*/  IMAD.U32 R0, RZ, RZ, UR38 ;  /* 0x00000026ff007e24 */ /* 0x000fc6000f8e00ff */
[----:B------:R-:W-:Y:S02]  /*1a80*/  LEA R3, R3, UR37, 0x3 ;  /* 0x0000002503037c11 */ /* 0x000fe4000f8e18ff */
[----:B------:R-:W-:-:S04]  /*1a90*/  SHF.L.U32 R0, R0, 0x1f, RZ ;  /* 0x0000001f00007819 */ /* 0x000fc800000006ff */
[----:B------:R0:W1:Y:S01]  /*1aa0*/  SYNCS.PHASECHK.TRANS64.TRYWAIT P2, [R3+URZ+0x31c30], R0 ;  /* 0x031c3000030075a7 */ /* 0x000062000804017f */
[----:B------:R-:W-:Y:S05]  /*1ab0*/  @!P0 BRA `(.L_x_1665) ;  /* 0x0000000000048947 */ /* 0x000fea0003800000 */
[----:B------:R-:W-:Y:S01]  /*1ac0*/  BPT.TRAP 0x1 ;  /* 0x000000040000795c */ /* 0x000fe20000300000 */
.L_x_1665:
[----:B------:R-:W2:Y:S01]  /*1ad0*/  S2R R4, SR_TID.X ;  /* 0x0000000000047919 */ /* 0x000ea20000002100 */
[----:B------:R-:W-:Y:S01]  /*1ae0*/  IMAD.MOV.U32 R71, RZ, RZ, RZ ;  /* 0x000000ffff477224 */ /* 0x000fe200078e00ff */
[----:B--2---:R-:W-:Y:S01]  /*1af0*/  LOP3.LUT P1, RZ, R4, 0x7f, RZ, 0xc0, !PT ;  /* 0x0000007f04ff7812 */ /* 0x004fe2000782c0ff */
[----:B-1----:R-:W-:-:S12]  /*1b00*/  @P2 BRA `(.L_x_1666) ;  /* 0x0000000000082947 */ /* 0x002fd80003800000 */
[----:B------:R-:W1:Y:S02]  /*1b10*/  SYNCS.PHASECHK.TRANS64.TRYWAIT P2, [R3+URZ+0x31c30], R0 ;  /* 0x031c3000030075a7 */ /* 0x000e64000804017f */
[----:B-1----:R-:W-:Y:S05]  /*1b20*/  @!P2 BRA `(.L_x_1667) ;  /* 0x000001240078a947 */ /* 0x002fea0003800000 */
.L_x_1666:
[----:B------:R-:W-:Y:S05]  /*1b30*/  WARPSYNC.ALL ;  /* 0x0000000000007948 */ /* 0x000fea0003800000 */
[----:B------:R-:W-:Y:S01]  /*1b40*/  UIADD3 UR4, UR37, 0x16a00, URZ ;  /* 0x00016a0025047890 */ /* 0x000fe2000fffe03f */
[----:B------:R-:W-:Y:S01]  /*1b50*/  WARPGROUP.ARRIVE ;  /* 0x00000000000079c5 */ /* 0x000fe20000000000 */
[----:B------:R-:W-:Y:S01]  /*1b60*/  ULOP3.LUT UR6, UR40, 0x10000, URZ, 0xfc, !UPT ;  /* 0x0001000028067892 */ /* 0x000fe2000f8efc3f */
[----:B------:R-:W-:Y:S01]  /*1b70*/  R2UR UR52, R18 ;  /* 0x00000000123472ca */ /* 0x000fe200000e0000 */
[----:B------:R-:W-:Y:S01]  /*1b80*/  USHF.R.U32.HI UR4, URZ, 0x4, UR4 ;  /* 0x000000043f047899 */ /* 0x000fe20008011604 */
[----:B------:R-:W-:Y:S01]  /*1b90*/  R2UR UR53, R17 ;  /* 0x00000000113572ca */ /* 0x000fe200000e0000 */
[----:B------:R-:W-:Y:S01]  /*1ba0*/  UMOV UR29, 0x80000020 ;  /* 0x80000020001d7882 */ /* 0x000fe20000000000 */
[----:B------:R-:W-:Y:S01]  /*1bb0*/  UMOV UR31, 0x80000020 ;  /* 0x80000020001f7882 */ /* 0x000fe20000000000 */
[----:B------:R-:W-:Y:S01]  /*1bc0*/  ULOP3.LUT UR4, UR4, 0x3fff, URZ, 0xc0, !UPT ;  /* 0x00003fff04047892 */ /* 0x000fe2000f8ec03f */
[----:B01----:R-:W-:Y:S01]  /*1bd0*/  IMAD.U32 R0, RZ, RZ, UR61 ;  /* 0x0000003dff007e24 */ /* 0x003fe2000f8e00ff */
[----:B------:R-:W-:Y:S01]  /*1be0*/  UMOV UR28, UR6 ;  /* 0x00000006001c7c82 */ /* 0x000fe20008000000 */
[----:B------:R-:W-:Y:S01]  /*1bf0*/  UMOV UR9, UR29 ;  /* 0x0000001d00097c82 */ /* 0x000fe20008000000 */
[----:B------:R-:W-:Y:S01]  /*1c00*/  ULOP3.LUT UR5, UR4, 0x10000, URZ, 0xfc, !UPT ;  /* 0x0001000004057892 */ /* 0x000fe2000f8efc3f */
[----:B------:R-:W-:Y:S01]  /*1c10*/  IMAD R9, R0, 0xc0, R23 ;  /* 0x000000c000097824 */ /* 0x000fe200078e0217 */
[----:B------:R-:W-:Y:S01]  /*1c20*/  UMOV UR8, UR28 ;  /* 0x0000001c00087c82 */ /* 0x000fe20008000000 */
[----:B------:R-:W-:Y:S01]  /*1c30*/  UMOV UR11, 0x80000020 ;  /* 0x80000020000b7882 */ /* 0x000fe20000000000 */
[----:B------:R-:W-:Y:S01]  /*1c40*/  UIMAD UR4, UR36, 0x6c0, UR5 ;  /* 0x000006c0240478a4 */ /* 0x000fe2000f8e0205 */
[----:B------:R-:W-:Y:S01]  /*1c50*/  @!P1 VIADD R3, R3, 0x31c40 ;  /* 0x00031c4003039836 */ /* 0x000fe20000000000 */
[----:B------:R-:W-:Y:S01]  /*1c60*/  UMOV UR12, UR28 ;  /* 0x0000001c000c7c82 */ /* 0x000fe20008000000 */
[----:B------:R-:W-:Y:S01]  /*1c70*/  UMOV UR13, UR29 ;  /* 0x0000001d000d7c82 */ /* 0x000fe20008000000 */
[----:B------:R-:W-:-:S02]  /*1c80*/  UIADD3 UR10, UR4, 0x40, URZ ;  /* 0x00000040040a7890 */ /* 0x000fc4000fffe03f */
[----:B------:R-:W-:Y:S02]  /*1c90*/  UIADD3 UR14, UR4, 0xc0, URZ ;  /* 0x000000c0040e7890 */ /* 0x000fe4000fffe03f */
[----:B------:R-:W-:Y:S01]  /*1ca0*/  UMOV UR30, UR4 ;  /* 0x00000004001e7c82 */ /* 0x000fe20008000000 */
[----:B------:R-:W-:Y:S01]  /*1cb0*/  UMOV UR15, 0x80000020 ;  /* 0x80000020000f7882 */ /* 0x000fe20000000000 */
[----:B------:R-:W-:Y:S01]  /*1cc0*/  HGMMA.64x16x16.F32 R96, gdesc[UR28], RZ, !UPT, gsb0 ;  /* 0x002000001c6079f0 */ /* 0x000fe2000c0008ff */
        /* <DEDUP_REMOVED lines=13> */
[----:B------:R-:W-:Y:S01]  /*1da0*/  UMOV UR31, 0x80000020 ;  /* 0x80000020001f7882 */ /* 0x000fe20000000000 */
[----:B------:R-:W-:-:S02]  /*1db0*/  UIADD3 UR7, UR6, 0x2, URZ ;  /* 0x0000000206077890 */ /* 0x000fc4000fffe03f */
        /* <DEDUP_REMOVED lines=45> */
[----:B------:R-:W-:Y:S03]  /*2090*/  HGMMA.64x16x16.F32 R32, gdesc[UR28], RZ, !UPT, gsb0 ;  /* 0x002000001c2079f0 */ /* 0x000fe6000c0008ff */
        /* <DEDUP_REMOVED lines=98> */
[----:B------:R-:W-:Y:S02]  /*26c0*/  UIADD3 UR7, UR6, 0x600, URZ ;  /* 0x0000060006077890 */ /* 0x000fe4000fffe03f */
        /* <DEDUP_REMOVED lines=109> */
[----:B------:R-:W-:-:S04]  /*2da0*/  UIMAD UR6, UR39, -0x90, UR52 ;  /* 0xffffff70270678a4 */ /* 0x000fc8000f8e0234 */
[----:B------:R-:W-:Y:S02]  /*2db0*/  UIADD3 UR7, UR6, 0x90, URZ ;  /* 0x0000009006077890 */ /* 0x000fe4000fffe03f */
[----:B------:R-:W-:-:S04]  /*2dc0*/  UIADD3 UR6, -UR53, 0x91, UR6 ;  /* 0x0000009135067890 */ /* 0x000fc8000fffe106 */
[----:B------:R-:W-:Y:S01]  /*2dd0*/  IMAD.U32 R13, RZ, RZ, UR7 ;  /* 0x00000007ff0d7e24 */ /* 0x000fe2000f8e00ff */
[----:B------:R-:W-:Y:S01]  /*2de0*/  UIADD3 UR7, UR39, -0x2, URZ ;  /* 0xfffffffe27077890 */ /* 0x000fe2000fffe03f */
[----:B------:R-:W-:Y:S01]  /*2df0*/  IMAD.U32 R5, RZ, RZ, UR6 ;  /* 0x00000006ff057e24 */ /* 0x000fe2000f8e00ff */
[----:B------:R-:W-:Y:S01]  /*2e00*/  UIADD3 UR6, UR52, -UR53, URZ ;  /* 0x8000003534067290 */ /* 0x000fe2000fffe03f */
[C---:B------:R-:W-:Y:S02]  /*2e10*/  IMAD R13, R22.reuse, -0x2, R13 ;  /* 0xfffffffe160d7824 */ /* 0x040fe400078e020d */
[----:B------:R-:W-:Y:S01]  /*2e20*/  IMAD R112, R22, -0x2, R5 ;  /* 0xfffffffe16707824 */ /* 0x000fe200078e0205 */
[----:B------:R-:W-:-:S04]  /*2e30*/  UIMAD UR6, UR61, 0xc0, UR6 ;  /* 0x000000c03d0678a4 */ /* 0x000fc8000f8e0206 */
[----:B------:R-:W-:Y:S01]  /*2e40*/  VIADDMNMX R0, R9, R112, R13, PT ;  /* 0x0000007009007246 */ /* 0x000fe2000380010d */
[----:B------:R-:W-:Y:S01]  /*2e50*/  UIMAD.WIDE UR10, UR6, 0x38e38e39, URZ ;  /* 0x38e38e39060a78a5 */ /* 0x000fe2000f8e023f */
[----:B------:R-:W-:Y:S02]  /*2e60*/  IADD3 R112, R112, 0x8, R9 ;  /* 0x0000000870707810 */ /* 0x000fe40007ffe009 */
[C---:B------:R-:W-:Y:S01]  /*2e70*/  ISETP.GT.AND P2, PT, R0.reuse, RZ, PT ;  /* 0x000000ff0000720c */ /* 0x040fe20003f44270 */
[----:B------:R-:W-:Y:S01]  /*2e80*/  USHF.R.U32.HI UR6, URZ, 0x1f, UR11 ;  /* 0x0000001f3f067899 */ /* 0x000fe2000801160b */
[C---:B------:R-:W-:Y:S02]  /*2e90*/  ISETP.GT.AND P3, PT, R0.reuse, 0x1, PT ;  /* 0x000000010000780c */ /* 0x040fe40003f64270 */
[----:B------:R-:W-:Y:S01]  /*2ea0*/  ISETP.GT.AND P4, PT, R0, 0x8, PT ;  /* 0x000000080000780c */ /* 0x000fe20003f84270 */
[----:B------:R-:W-:Y:S01]  /*2eb0*/  ULEA.HI.SX32 UR6, UR11, UR6, 0x1b ;  /* 0x000000060b067291 */ /* 0x000fe2000f8fda3f */
[----:B------:R-:W-:-:S03]  /*2ec0*/  VIMNMX R13, R13, R112, PT ;  /* 0x000000700d0d7248 */ /* 0x000fc60003fe0100 */
[----:B------:R-:W-:-:S04]  /*2ed0*/  UISETP.LT.AND UP0, UPT, URZ, UR6, UPT ;  /* 0x000000063f00728c */ /* 0x000fc8000bf01270 */
[----:B------:R-:W-:-:S04]  /*2ee0*/  USEL UR14, URZ, UR6, !UP0 ;  /* 0x000000063f0e7287 */ /* 0x000fc8000c000000 */
[----:B------:R-:W-:Y:S01]  /*2ef0*/  UISETP.GE.AND UP0, UPT, UR7, UR14, UPT ;  /* 0x0000000e0700728c */ /* 0x000fe2000bf06270 */
        /* <DEDUP_REMOVED lines=29> */
[----:B------:R-:W-:-:S02]  /*30d0*/  FMNMX.FTZ R5, R4, R120, !PT ;  /* 0x0000007804057209 */ /* 0x000fc40007810000 */
        /* <DEDUP_REMOVED lines=90> */
[----:B------:R-:W-:-:S04]  /*3680*/  ISETP.GT.AND P4, PT, R13, 0x8, PT ;  /* 0x000000080d00780c */ /* 0x000fc80003f84270 */
[----:B------:R-:W-:Y:S01]  /*3690*/  FSEL R102, R102, -INF , P4 ;  /* 0xff80000066667808 */ /* 0x000fe20002000000 */
[----:B------:R-:W-:Y:S02]  /*36a0*/  WARPGROUP.DEPBAR.LE gsb0, 0x0 ;  /* 0x00008000000079c5 */ /* 0x000fe40000010000 */
        /* <DEDUP_REMOVED lines=23> */
[----:B------:R-:W-:Y:S02]  /*3820*/  FMNMX.FTZ R5, R32, R5, !PT ;  /* 0x0000000520057209 */ /* 0x000fe40007810000 */
[----:B------:R-:W-:Y:S02]  /*3830*/  ISETP.GT.AND P2, PT, R0, 0x79, PT ;  /* 0x000000790000780c */ /* 0x000fe40003f44270 */
        /* <DEDUP_REMOVED lines=8> */
[----:B------:R-:W-:Y:S02]  /*38c0*/  FSEL R24, R24, -INF , P3 ;  /* 0xff80000018187808 */ /* 0x000fe40001800000 */
[----:B------:R-:W-:Y:S02]  /*38d0*/  ISETP.GT.AND P3, PT, R0, 0x88, PT ;  /* 0x000000880000780c */ /* 0x000fe40003f64270 */
[----:B------:R-:W-:Y:S02]  /*38e0*/  FSEL R14, R25, -INF , P2 ;  /* 0xff800000190e7808 */ /* 0x000fe40001000000 */
[----:B------:R-:W-:Y:S02]  /*38f0*/  FMNMX.FTZ R5, R24, R5, !PT ;  /* 0x0000000518057209 */ /* 0x000fe40007810000 */
[----:B------:R-:W-:Y:S02]  /*3900*/  ISETP.GT.AND P2, PT, R0, 0x89, PT ;  /* 0x000000890000780c */ /* 0x000fe40003f44270 */
[----:B------:R-:W-:-:S02]  /*3910*/  FSEL R28, R28, -INF , P3 ;  /* 0xff8000001c1c7808 */ /* 0x000fc40001800000 */
[----:B------:R-:W-:Y:S02]  /*3920*/  FMNMX.FTZ R5, R14, R5, !PT ;  /* 0x000000050e057209 */ /* 0x000fe40007810000 */
[----:B------:R-:W-:Y:S02]  /*3930*/  FSEL R8, R29, -INF , P2 ;  /* 0xff8000001d087808 */ /* 0x000fe40001000000 */
[----:B------:R-:W-:Y:S02]  /*3940*/  FMNMX.FTZ R5, R28, R5, !PT ;  /* 0x000000051c057209 */ /* 0x000fe40007810000 */
[----:B------:R-:W-:Y:S02]  /*3950*/  ISETP.GT.AND P3, PT, R13, 0x1, PT ;  /* 0x000000010d00780c */ /* 0x000fe40003f64270 */
[----:B------:R-:W-:Y:S02]  /*3960*/  FMNMX.FTZ R5, R8, R5, !PT ;  /* 0x0000000508057209 */ /* 0x000fe40007810000 */
[----:B------:R-:W-:-:S02]  /*3970*/  FSEL R99, R99, -INF , P3 ;  /* 0xff80000063637808 */ /* 0x000fc40001800000 */
[----:B------:R-:W-:Y:S01]  /*3980*/  ISETP.GT.AND P3, PT, R13, 0x11, PT ;  /* 0x000000110d00780c */ /* 0x000fe20003f64270 */
[----:B------:R-:W0:Y:S03]  /*3990*/  SHFL.BFLY PT, R0, R5, 0x2, 0x1f ;  /* 0x0c401f0005007f89 */ /* 0x000e2600000e0000 */
[----:B------:R-:W-:Y:S02]  /*39a0*/  FSEL R91, R91, -INF , P3 ;  /* 0xff8000005b5b7808 */ /* 0x000fe40001800000 */
[----:B------:R-:W-:-:S04]  /*39b0*/  ISETP.GT.AND P3, PT, R13, 0x19, PT ;  /* 0x000000190d00780c */ /* 0x000fc80003f64270 */
[----:B------:R-:W-:Y:S02]  /*39c0*/  FSEL R95, R95, -INF , P3 ;  /* 0xff8000005f5f7808 */ /* 0x000fe40001800000 */
[----:B------:R-:W-:-:S04]  /*39d0*/  ISETP.GT.AND P3, PT, R13, 0x21, PT ;  /* 0x000000210d00780c */ /* 0x000fc80003f64270 */
[----:B------:R-:W-:Y:S02]  /*39e0*/  FSEL R83, R83, -INF , P3 ;  /* 0xff80000053537808 */ /* 0x000fe40001800000 */
[----:B------:R-:W-:-:S04]  /*39f0*/  ISETP.GT.AND P3, PT, R13, 0x29, PT ;  /* 0x000000290d00780c */ /* 0x000fc80003f64270 */
[----:B------:R-:W-:Y:S02]  /*3a00*/  FSEL R87, R87, -INF , P3 ;  /* 0xff80000057577808 */ /* 0x000fe40001800000 */
[----:B------:R-:W-:Y:S02]  /*3a10*/  ISETP.GT.AND P3, PT, R13, 0x31, PT ;  /* 0x000000310d00780c */ /* 0x000fe40003f64270 */
[----:B0-----:R-:W-:Y:S02]  /*3a20*/  FMNMX.FTZ R11, R5, R0, !PT ;  /* 0x00000000050b7209 */ /* 0x001fe40007810000 */
[----:B------:R-:W-:Y:S02]  /*3a30*/  FSEL R75, R75, -INF , P3 ;  /* 0xff8000004b4b7808 */ /* 0x000fe40001800000 */
[----:B------:R-:W-:Y:S01]  /*3a40*/  ISETP.GT.AND P3, PT, R13, 0x39, PT ;  /* 0x000000390d00780c */ /* 0x000fe20003f64270 */
[----:B------:R-:W0:Y:S03]  /*3a50*/  SHFL.BFLY PT, R0, R11, 0x1, 0x1f ;  /* 0x0c201f000b007f89 */ /* 0x000e2600000e0000 */
[----:B------:R-:W-:-:S02]  /*3a60*/  FSEL R79, R79, -INF , P3 ;  /* 0xff8000004f4f7808 */ /* 0x000fc40001800000 */
        /* <DEDUP_REMOVED lines=9> */
[C---:B------:R-:W-:Y:S01]  /*3b00*/  FSETP.NEU.FTZ.AND P2, PT, R0.reuse, -INF , PT ;  /* 0xff8000000000780b */ /* 0x040fe20003f5d000 */
[----:B------:R-:W-:Y:S01]  /*3b10*/  FMUL.FTZ R7, R0, UR4 ;  /* 0x0000000400077c20 */ /* 0x000fe20008410000 */
[----:B------:R-:W-:-:S04]  /*3b20*/  ISETP.GT.AND P3, PT, R13, 0x61, PT ;  /* 0x000000610d00780c */ /* 0x000fc80003f64270 */
[----:B------:R-:W-:Y:S02]  /*3b30*/  FSEL R7, R7, RZ, P2 ;  /* 0x000000ff07077208 */ /* 0x000fe40001000000 */
[----:B------:R-:W-:-:S03]  /*3b40*/  ISETP.GT.AND P2, PT, R13, RZ, PT ;  /* 0x000000ff0d00720c */ /* 0x000fc60003f44270 */
[--C-:B------:R-:W-:Y:S01]  /*3b50*/  FFMA.FTZ R49, R70, UR4, -R7.reuse ;  /* 0x0000000446317c23 */ /* 0x100fe20008010807 */
[----:B------:R-:W-:Y:S01]  /*3b60*/  FSEL R98, R98, -INF , P2 ;  /* 0xff80000062627808 */ /* 0x000fe20001000000 */
[--C-:B------:R-:W-:Y:S01]  /*3b70*/  FFMA.FTZ R55, R12, UR4, -R7.reuse ;  /* 0x000000040c377c23 */ /* 0x100fe20008010807 */
[----:B------:R-:W-:Y:S01]  /*3b80*/  ISETP.GT.AND P2, PT, R13, 0x9, PT ;  /* 0x000000090d00780c */ /* 0x000fe20003f44270 */
[--C-:B------:R-:W-:Y:S01]  /*3b90*/  FFMA.FTZ R57, R8, UR4, -R7.reuse ;  /* 0x0000000408397c23 */ /* 0x100fe20008010807 */
[----:B------:R-:W-:Y:S01]  /*3ba0*/  FMNMX.FTZ R15, R98, R99, !PT ;  /* 0x00000063620f7209 */ /* 0x000fe20007810000 */
        /* <DEDUP_REMOVED lines=8> */
[----:B------:R-:W-:Y:S01]  /*3c30*/  MUFU.EX2 R4, R4 ;  /* 0x0000000400047308 */ /* 0x000fe20000000800 */
[----:B------:R-:W-:Y:S01]  /*3c40*/  FMNMX.FTZ R21, R103, R112, !PT ;  /* 0x0000007067157209 */ /* 0x000fe20007810000 */
[--C-:B------:R-:W-:Y:S01]  /*3c50*/  FFMA.FTZ R11, R118, UR4, -R7.reuse ;  /* 0x00000004760b7c23 */ /* 0x100fe20008010807 */
[----:B------:R-:W-:Y:S01]  /*3c60*/  ISETP.GT.AND P2, PT, R13, 0x18, PT ;  /* 0x000000180d00780c */ /* 0x000fe20003f44270 */
[--C-:B------:R-:W-:Y:S01]  /*3c70*/  FFMA.FTZ R9, R116, UR4, -R7.reuse ;  /* 0x0000000474097c23 */ /* 0x100fe20008010807 */
[----:B------:R-:W-:Y:S01]  /*3c80*/  FMNMX.FTZ R110, R90, R21, !PT ;  /* 0x000000155a6e7209 */ /* 0x000fe20007810000 */
[--C-:B------:R-:W-:Y:S01]  /*3c90*/  FFMA.FTZ R84, R114, UR4, -R7.reuse ;  /* 0x0000000472547c23 */ /* 0x100fe20008010807 */
[----:B------:R-:W-:Y:S01]  /*3ca0*/  FSEL R94, R94, -INF , P2 ;  /* 0xff8000005e5e7808 */ /* 0x000fe20001000000 */
[----:B------:R-:W0:Y:S01]  /*3cb0*/  MUFU.EX2 R5, R120 ;  /* 0x0000007800057308 */ /* 0x000e220000000800 */
[----:B------:R-:W-:Y:S01]  /*3cc0*/  FMNMX.FTZ R21, R91, R110, !PT ;  /* 0x0000006e5b157209 */ /* 0x000fe20007810000 */
[--C-:B------:R-:W-:Y:S01]  /*3cd0*/  FFMA.FTZ R51, R14, UR4, -R7.reuse ;  /* 0x000000040e337c23 */ /* 0x100fe20008010807 */
[----:B------:R-:W-:Y:S01]  /*3ce0*/  ISETP.GT.AND P2, PT, R13, 0x20, PT ;  /* 0x000000200d00780c */ /* 0x000fe20003f44270 */
[--C-:B------:R-:W-:Y:S01]  /*3cf0*/  FFMA.FTZ R88, R88, UR4, -R7.reuse ;  /* 0x0000000458587c23 */ /* 0x100fe20008010807 */
[----:B------:R-:W-:Y:S01]  /*3d00*/  FMNMX.FTZ R110, R94, R21, !PT ;  /* 0x000000155e6e7209 */ /* 0x000fe20007810000 */
[--C-:B------:R-:W-:Y:S01]  /*3d10*/  FFMA.FTZ R21, R108, UR4, -R7.reuse ;  /* 0x000000046c157c23 */ /* 0x100fe20008010807 */
[----:B------:R-:W-:Y:S01]  /*3d20*/  FSEL R29, R82, -INF , P2 ;  /* 0xff800000521d7808 */ /* 0x000fe20001000000 */
[--C-:B------:R-:W-:Y:S01]  /*3d30*/  FFMA.FTZ R82, R106, UR4, -R7.reuse ;  /* 0x000000046a527c23 */ /* 0x100fe20008010807 */
[----:B------:R-:W-:Y:S01]  /*3d40*/  FMNMX.FTZ R110, R95, R110, !PT ;  /* 0x0000006e5f6e7209 */ /* 0x000fe20007810000 */
[----:B------:R-:W1:Y:S01]  /*3d50*/  MUFU.EX2 R6, R6 ;  /* 0x0000000600067308 */ /* 0x000e620000000800 */
[----:B------:R-:W-:Y:S01]  /*3d60*/  ISETP.GT.AND P2, PT, R13, 0x28, PT ;  /* 0x000000280d00780c */ /* 0x000fe20003f44270 */
[--C-:B------:R-:W-:Y:S01]  /*3d70*/  FFMA.FTZ R53, R66, UR4, -R7.reuse ;  /* 0x0000000442357c23 */ /* 0x100fe20008010807 */
[----:B------:R-:W-:Y:S01]  /*3d80*/  FMNMX.FTZ R110, R29, R110, !PT ;  /* 0x0000006e1d6e7209 */ /* 0x000fe20007810000 */
[----:B------:R-:W-:Y:S01]  /*3d90*/  FFMA.FTZ R14, R28, UR4, -R7 ;  /* 0x000000041c0e7c23 */ /* 0x000fe20008010807 */
[----:B------:R-:W-:-:S02]  /*3da0*/  FSEL R86, R86, -INF , P2 ;  /* 0xff80000056567808 */ /* 0x000fc40001000000 */
[----:B------:R-:W-:Y:S01]  /*3db0*/  FMNMX.FTZ R25, R83, R110, !PT ;  /* 0x0000006e53197209 */ /* 0x000fe20007810000 */
[----:B------:R-:W2:Y:S01]  /*3dc0*/  MUFU.EX2 R11, R11 ;  /* 0x0000000b000b7308 */ /* 0x000ea20000000800 */
[----:B------:R-:W-:Y:S02]  /*3dd0*/  ISETP.GT.AND P2, PT, R13, 0x30, PT ;  /* 0x000000300d00780c */ /* 0x000fe40003f44270 */
[----:B------:R-:W-:Y:S01]  /*3de0*/  FMNMX.FTZ R106, R86, R25, !PT ;  /* 0x00000019566a7209 */ /* 0x000fe20007810000 */
[--C-:B------:R-:W-:Y:S01]  /*3df0*/  FFMA.FTZ R25, R104, UR4, -R7.reuse ;  /* 0x0000000468197c23 */ /* 0x100fe20008010807 */
[----:B------:R-:W-:Y:S01]  /*3e00*/  FSEL R41, R74, -INF , P2 ;  /* 0xff8000004a297808 */ /* 0x000fe20001000000 */
[----:B------:R-:W-:Y:S01]  /*3e10*/  FFMA.FTZ R74, R100, UR4, -R7 ;  /* 0x00000004644a7c23 */ /* 0x000fe20008010807 */
[----:B------:R-:W-:Y:S01]  /*3e20*/  FMNMX.FTZ R106, R87, R106, !PT ;  /* 0x0000006a576a7209 */ /* 0x000fe20007810000 */
[----:B------:R-:W3:Y:S01]  /*3e30*/  MUFU.EX2 R9, R9 ;  /* 0x0000000900097308 */ /* 0x000ee20000000800 */
[----:B------:R-:W-:-:S02]  /*3e40*/  ISETP.GT.AND P2, PT, R13, 0x38, PT ;  /* 0x000000380d00780c */ /* 0x000fc40003f44270 */
[----:B------:R-:W-:Y:S02]  /*3e50*/  FMNMX.FTZ R106, R41, R106, !PT ;  /* 0x0000006a296a7209 */ /* 0x000fe40007810000 */
[----:B------:R-:W-:Y:S02]  /*3e60*/  FSEL R78, R78, -INF , P2 ;  /* 0xff8000004e4e7808 */ /* 0x000fe40001000000 */
[----:B------:R-:W-:Y:S01]  /*3e70*/  FMNMX.FTZ R33, R75, R106, !PT ;  /* 0x0000006a4b217209 */ /* 0x000fe20007810000 */
[----:B------:R-:W4:Y:S01]  /*3e80*/  MUFU.EX2 R84, R84 ;  /* 0x0000005400547308 */ /* 0x000f220000000800 */
[----:B------:R-:W-:Y:S02]  /*3e90*/  ISETP.GT.AND P2, PT, R13, 0x40, PT ;  /* 0x000000400d00780c */ /* 0x000fe40003f44270 */
[----:B------:R-:W-:Y:S01]  /*3ea0*/  FMNMX.FTZ R100, R78, R33, !PT ;  /* 0x000000214e647209 */ /* 0x000fe20007810000 */
[--C-:B------:R-:W-:Y:S01]  /*3eb0*/  FFMA.FTZ R33, R96, UR4, -R7.reuse ;  /* 0x0000000460217c23 */ /* 0x100fe20008010807 */
[----:B------:R-:W-:Y:S01]  /*3ec0*/  FSEL R61, R58, -INF , P2 ;  /* 0xff8000003a3d7808 */ /* 0x000fe20001000000 */
[----:B------:R-:W-:Y:S01]  /*3ed0*/  FFMA.FTZ R58, R92, UR4, -R7 ;  /* 0x000000045c3a7c23 */ /* 0x000fe20008010807 */
[----:B------:R-:W-:Y:S01]  /*3ee0*/  FMNMX.FTZ R100, R79, R100, !PT ;  /* 0x000000644f647209 */ /* 0x000fe20007810000 */
[----:B------:R-:W-:Y:S01]  /*3ef0*/  MUFU.EX2 R15, R15 ;  /* 0x0000000f000f7308 */ /* 0x000fe20000000800 */
[----:B------:R-:W-:-:S02]  /*3f00*/  ISETP.GT.AND P2, PT, R13, 0x48, PT ;  /* 0x000000480d00780c */ /* 0x000fc40003f44270 */
[----:B------:R-:W-:Y:S02]  /*3f10*/  FMNMX.FTZ R100, R61, R100, !PT ;  /* 0x000000643d647209 */ /* 0x000fe40007810000 */
[----:B------:R-:W-:Y:S02]  /*3f20*/  FSEL R62, R62, -INF , P2 ;  /* 0xff8000003e3e7808 */ /* 0x000fe40001000000 */
[----:B------:R-:W-:Y:S01]  /*3f30*/  FMNMX.FTZ R37, R59, R100, !PT ;  /* 0x000000643b257209 */ /* 0x000fe20007810000 */
[----:B------:R-:W-:Y:S01]  /*3f40*/  MUFU.EX2 R88, R88 ;  /* 0x0000005800587308 */ /* 0x000fe20000000800 */
        /* <DEDUP_REMOVED lines=13> */
[----:B------:R-:W-:Y:S02]  /*4020*/  FMNMX.FTZ R76, R54, R45, !PT ;  /* 0x0000002d364c7209 */ /* 0x000fe40007810000 */
[----:B------:R-:W-:Y:S01]  /*4030*/  FSEL R73, R42, -INF , P2 ;  /* 0xff8000002a497808 */ /* 0x000fe20001000000 */
[----:B------:R-:W-:Y:S01]  /*4040*/  FFMA.FTZ R42, R72, UR4, -R7 ;  /* 0x00000004482a7c23 */ /* 0x000fe20008010807 */
[----:B------:R-:W-:Y:S01]  /*4050*/  FMNMX.FTZ R76, R69, R76, !PT ;  /* 0x0000004c454c7209 */ /* 0x000fe20007810000 */
[----:B------:R-:W-:Y:S01]  /*4060*/  MUFU.EX2 R25, R25 ;  /* 0x0000001900197308 */ /* 0x000fe20000000800 */
[----:B------:R-:W-:-:S02]  /*4070*/  FSEL R72, R43, -INF , P3 ;  /* 0xff8000002b487808 */ /* 0x000fc40001800000 */
[----:B------:R-:W-:Y:S02]  /*4080*/  ISETP.GT.AND P2, PT, R13, 0x68, PT ;  /* 0x000000680d00780c */ /* 0x000fe40003f44270 */
[----:B------:R-:W-:Y:S02]  /*4090*/  FMNMX.FTZ R43, R73, R76, !PT ;  /* 0x0000004c492b7209 */ /* 0x000fe40007810000 */
[----:B------:R-:W-:Y:S01]  /*40a0*/  ISETP.GT.AND P3, PT, R13, 0x69, PT ;  /* 0x000000690d00780c */ /* 0x000fe20003f64270 */
[----:B------:R-:W-:Y:S01]  /*40b0*/  MUFU.EX2 R74, R74 ;  /* 0x0000004a004a7308 */ /* 0x000fe20000000800 */
[----:B------:R-:W-:Y:S02]  /*40c0*/  FSEL R76, R46, -INF , P2 ;  /* 0xff8000002e4c7808 */ /* 0x000fe40001000000 */
[----:B------:R-:W-:Y:S02]  /*40d0*/  FMNMX.FTZ R45, R72, R43, !PT ;  /* 0x0000002b482d7209 */ /* 0x000fe40007810000 */
[----:B------:R-:W-:Y:S01]  /*40e0*/  FSEL R70, R47, -INF , P3 ;  /* 0xff8000002f467808 */ /* 0x000fe20001800000 */
[----:B------:R-:W-:Y:S01]  /*40f0*/  FFMA.FTZ R47, R56, UR4, -R7 ;  /* 0x00000004382f7c23 */ /* 0x000fe20008010807 */
[----:B------:R-:W-:Y:S01]  /*4100*/  ISETP.GT.AND P2, PT, R13, 0x70, PT ;  /* 0x000000700d00780c */ /* 0x000fe20003f44270 */
[----:B------:R5:W-:Y:S01]  /*4110*/  MUFU.EX2 R43, R49 ;  /* 0x00000031002b7308 */ /* 0x000be20000000800 */
[----:B------:R-:W-:-:S02]  /*4120*/  FMNMX.FTZ R45, R76, R45, !PT ;  /* 0x0000002d4c2d7209 */ /* 0x000fc40007810000 */
[----:B------:R-:W-:Y:S02]  /*4130*/  ISETP.GT.AND P3, PT, R13, 0x71, PT ;  /* 0x000000710d00780c */ /* 0x000fe40003f64270 */
[----:B------:R-:W-:Y:S01]  /*4140*/  FSEL R77, R34, -INF , P2 ;  /* 0xff800000224d7808 */ /* 0x000fe20001000000 */
[--C-:B------:R-:W-:Y:S01]  /*4150*/  FFMA.FTZ R34, R68, UR4, -R7.reuse ;  /* 0x0000000444227c23 */ /* 0x100fe20008010807 */
[----:B------:R-:W-:Y:S01]  /*4160*/  FMNMX.FTZ R46, R70, R45, !PT ;  /* 0x0000002d462e7209 */ /* 0x000fe20007810000 */
[----:B------:R-:W-:Y:S01]  /*4170*/  MUFU.EX2 R33, R33 ;  /* 0x0000002100217308 */ /* 0x000fe20000000800 */
[----:B------:R-:W-:Y:S01]  /*4180*/  FSEL R68, R35, -INF , P3 ;  /* 0xff80000023447808 */ /* 0x000fe20001800000 */
[----:B-----5:R-:W-:Y:S01]  /*4190*/  FFMA.FTZ R49, R20, UR4, -R7 ;  /* 0x0000000414317c23 */ /* 0x020fe20008010807 */
[----:B------:R-:W-:Y:S02]  /*41a0*/  ISETP.GT.AND P2, PT, R13, 0x78, PT ;  /* 0x000000780d00780c */ /* 0x000fe40003f44270 */
[----:B------:R-:W-:-:S02]  /*41b0*/  FMNMX.FTZ R35, R77, R46, !PT ;  /* 0x0000002e4d237209 */ /* 0x000fc40007810000 */
[----:B------:R-:W-:Y:S01]  /*41c0*/  ISETP.GT.AND P3, PT, R13, 0x79, PT ;  /* 0x000000790d00780c */ /* 0x000fe20003f64270 */
[----:B------:R-:W-:Y:S01]  /*41d0*/  MUFU.EX2 R58, R58 ;  /* 0x0000003a003a7308 */ /* 0x000fe20000000800 */
[----:B------:R-:W-:Y:S01]  /*41e0*/  FSEL R80, R38, -INF , P2 ;  /* 0xff80000026507808 */ /* 0x000fe20001000000 */
[--C-:B------:R-:W-:Y:S01]  /*41f0*/  FFMA.FTZ R38, R64, UR4, -R7.reuse ;  /* 0x0000000440267c23 */ /* 0x100fe20008010807 */
[----:B------:R-:W-:Y:S02]  /*4200*/  FMNMX.FTZ R45, R68, R35, !PT ;  /* 0x00000023442d7209 */ /* 0x000fe40007810000 */
[----:B------:R-:W-:Y:S01]  /*4210*/  FSEL R56, R39, -INF , P3 ;  /* 0xff80000027387808 */ /* 0x000fe20001800000 */
[--C-:B------:R-:W-:Y:S01]  /*4220*/  FFMA.FTZ R39, R32, UR4, -R7.reuse ;  /* 0x0000000420277c23 */ /* 0x100fe20008010807 */
[C---:B------:R-:W-:Y:S01]  /*4230*/  ISETP.GT.AND P2, PT, R13.reuse, 0x80, PT ;  /* 0x000000800d00780c */ /* 0x040fe20003f44270 */
[----:B------:R5:W-:Y:S01]  /*4240*/  MUFU.EX2 R35, R47 ;  /* 0x0000002f00237308 */ /* 0x000be20000000800 */
[----:B------:R-:W-:Y:S01]  /*4250*/  FMNMX.FTZ R45, R80, R45, !PT ;  /* 0x0000002d502d7209 */ /* 0x000fe20007810000 */
[----:B------:R-:W-:Y:S01]  /*4260*/  FFMA.FTZ R32, R36, UR4, -R7 ;  /* 0x0000000424207c23 */ /* 0x000fe20008010807 */
[----:B------:R-:W-:-:S02]  /*4270*/  ISETP.GT.AND P3, PT, R13, 0x81, PT ;  /* 0x000000810d00780c */ /* 0x000fc40003f64270 */
[----:B------:R-:W-:Y:S02]  /*4280*/  FSEL R26, R26, -INF , P2 ;  /* 0xff8000001a1a7808 */ /* 0x000fe40001000000 */
[----:B------:R-:W-:Y:S01]  /*4290*/  FMNMX.FTZ R45, R56, R45, !PT ;  /* 0x0000002d382d7209 */ /* 0x000fe20007810000 */
[----:B------:R-:W-:Y:S01]  /*42a0*/  MUFU.EX2 R37, R37 ;  /* 0x0000002500257308 */ /* 0x000fe20000000800 */
[----:B------:R-:W-:Y:S01]  /*42b0*/  ISETP.GT.AND P2, PT, R13, 0x88, PT ;  /* 0x000000880d00780c */ /* 0x000fe20003f44270 */
[--C-:B-----5:R-:W-:Y:S01]  /*42c0*/  FFMA.FTZ R47, R48, UR4, -R7.reuse ;  /* 0x00000004302f7c23 */ /* 0x120fe20008010807 */
[----:B------:R-:W-:Y:S02]  /*42d0*/  FSEL R27, R27, -INF , P3 ;  /* 0xff8000001b1b7808 */ /* 0x000fe40001800000 */
[----:B------:R-:W-:Y:S01]  /*42e0*/  FMNMX.FTZ R46, R26, R45, !PT ;  /* 0x0000002d1a2e7209 */ /* 0x000fe20007810000 */
[--C-:B------:R-:W-:Y:S01]  /*42f0*/  FFMA.FTZ R45, R40, UR4, -R7.reuse ;  /* 0x00000004282d7c23 */ /* 0x100fe20008010807 */
[----:B------:R-:W-:Y:S01]  /*4300*/  ISETP.GT.AND P3, PT, R13, 0x89, PT ;  /* 0x000000890d00780c */ /* 0x000fe20003f64270 */
[--C-:B------:R-:W-:Y:S01]  /*4310*/  FFMA.FTZ R40, R44, UR4, -R7.reuse ;  /* 0x000000042c287c23 */ /* 0x100fe20008010807 */
[----:B------:R-:W-:Y:S01]  /*4320*/  FSEL R30, R30, -INF , P2 ;  /* 0xff8000001e1e7808 */ /* 0x000fe20001000000 */
[--C-:B------:R-:W-:Y:S01]  /*4330*/  FFMA.FTZ R44, R10, UR4, -R7.reuse ;  /* 0x000000040a2c7c23 */ /* 0x100fe20008010807 */
[----:B------:R-:W-:Y:S01]  /*4340*/  FMNMX.FTZ R13, R27, R46, !PT ;  /* 0x0000002e1b0d7209 */ /* 0x000fe20007810000 */
[--C-:B------:R-:W-:Y:S01]  /*4350*/  FFMA.FTZ R46, R52, UR4, -R7.reuse ;  /* 0x00000004342e7c23 */ /* 0x100fe20008010807 */
[----:B------:R-:W-:Y:S01]  /*4360*/  FSEL R31, R31, -INF , P3 ;  /* 0xff8000001f1f7808 */ /* 0x000fe20001800000 */
[----:B------:R-:W-:Y:S01]  /*4370*/  FFMA.FTZ R52, R60, UR4, -R7 ;  /* 0x000000043c347c23 */ /* 0x000fe20008010807 */
[----:B------:R-:W-:Y:S01]  /*4380*/  FMNMX.FTZ R12, R30, R13, !PT ;  /* 0x0000000d1e0c7209 */ /* 0x000fe20007810000 */
[----:B------:R-:W-:Y:S03]  /*4390*/  MUFU.EX2 R50, R50 ;  /* 0x0000003200327308 */ /* 0x000fe60000000800 */
[----:B------:R-:W-:-:S05]  /*43a0*/  FMNMX.FTZ R12, R31, R12, !PT ;  /* 0x0000000c1f0c7209 */ /* 0x000fca0007810000 */
[----:B------:R-:W5:Y:S01]  /*43b0*/  SHFL.BFLY PT, R13, R12, 0x2, 0x1f ;  /* 0x0c401f000c0d7f89 */ /* 0x000f6200000e0000 */
[----:B------:R-:W-:Y:S08]  /*43c0*/  MUFU.EX2 R42, R42 ;  /* 0x0000002a002a7308 */ /* 0x000ff00000000800 */
[----:B------:R-:W-:Y:S08]  /*43d0*/  MUFU.EX2 R34, R34 ;  /* 0x0000002200227308 */ /* 0x000ff00000000800 */
[----:B------:R-:W-:Y:S01]  /*43e0*/  MUFU.EX2 R38, R38 ;  /* 0x0000002600267308 */ /* 0x000fe20000000800 */
[----:B-----5:R-:W-:Y:S01]  /*43f0*/  FMNMX.FTZ R48, R12, R13, !PT ;  /* 0x0000000d0c307209 */ /* 0x020fe20007810000 */
[----:B------:R-:W-:Y:S01]  /*4400*/  FFMA.FTZ R12, R24, UR4, -R7 ;  /* 0x00000004180c7c23 */ /* 0x000fe20008010807 */
[----:B------:R-:W-:-:S05]  /*4410*/  @!P1 PRMT R7, RZ, 0x654, R3 ;  /* 0x00000654ff079816 */ /* 0x000fca0000000003 */
[----:B------:R-:W-:Y:S01]  /*4420*/  MUFU.EX2 R55, R55 ;  /* 0x0000003700377308 */ /* 0x000fe20000000800 */
[----:B------:R-:W5:Y:S01]  /*4430*/  SHFL.BFLY PT, R13, R48, 0x1, 0x1f ;  /* 0x0c201f00300d7f89 */ /* 0x000f6200000e0000 */
[----:B------:R4:W-:Y:S06]  /*4440*/  @!P1 SYNCS.ARRIVE.TRANS64.RED.A1T0 RZ, [R7+URZ], RZ ;  /* 0x000000ff07ff99a7 */ /* 0x0009ec000810043f */
[----:B------:R-:W-:Y:S08]  /*4450*/  MUFU.EX2 R46, R46 ;  /* 0x0000002e002e7308 */ /* 0x000ff00000000800 */
[----:B------:R-:W-:Y:S08]  /*4460*/  MUFU.EX2 R53, R53 ;  /* 0x0000003500357308 */ /* 0x000ff00000000800 */
[----:B------:R-:W-:Y:S01]  /*4470*/  MUFU.EX2 R45, R45 ;  /* 0x0000002d002d7308 */ /* 0x000fe20000000800 */
[----:B-----5:R-:W-:-:S04]  /*4480*/  FMNMX.FTZ R13, R48, R13, !PT ;  /* 0x0000000d300d7209 */ /* 0x020fc80007810000 */
[C---:B------:R-:W-:Y:S01]  /*4490*/  FSETP.NEU.FTZ.AND P2, PT, R13.reuse, -INF , PT ;  /* 0xff8000000d00780b */ /* 0x040fe20003f5d000 */
[----:B------:R-:W-:Y:S02]  /*44a0*/  FMUL.FTZ R10, R13, UR4 ;  /* 0x000000040d0a7c20 */ /* 0x000fe40008410000 */
[----:B------:R-:W-:Y:S03]  /*44b0*/  MUFU.EX2 R52, R52 ;  /* 0x0000003400347308 */ /* 0x000fe60000000800 */
[----:B------:R-:W-:Y:S02]  /*44c0*/  FSEL R8, R10, RZ, P2 ;  /* 0x000000ff0a087208 */ /* 0x000fe40001000000 */
[----:B------:R-:W-:-:S03]  /*44d0*/  PLOP3.LUT P2, PT, PT, PT, UP0, 0x80, 0x0 ;  /* 0x000000000000781c */ /* 0x000fc60003f4f008 */
[----:B------:R-:W-:Y:S01]  /*44e0*/  MUFU.EX2 R40, R40 ;  /* 0x0000002800287308 */ /* 0x000fe20000000800 */
[--C-:B------:R-:W-:Y:S01]  /*44f0*/  FFMA.FTZ R98, R98, UR4, -R8.reuse ;  /* 0x0000000462627c23 */ /* 0x100fe20008010808 */
        /* <DEDUP_REMOVED lines=9> */
[----:B0-----:R-:W-:Y:S01]  /*4590*/  FADD.FTZ R61, R4, R5 ;  /* 0x00000005043d7221 */ /* 0x001fe20000010000 */
[--C-:B------:R-:W-:Y:S01]  /*45a0*/  FFMA.FTZ R85, R95, UR4, -R8.reuse ;  /* 0x000000045f557c23 */ /* 0x100fe20008010808 */
[--C-:B------:R-:W-:Y:S01]  /*45b0*/  FFMA.FTZ R48, R78, UR4, -R8.reuse ;  /* 0x000000044e307c23 */ /* 0x100fe20008010808 */
[--C-:B------:R-:W-:Y:S01]  /*45c0*/  FFMA.FTZ R24, R29, UR4, -R8.reuse ;  /* 0x000000041d187c23 */ /* 0x100fe20008010808 */
[----:B-1----:R-:W-:Y:S01]  /*45d0*/  FADD.FTZ R66, R6, R61 ;  /* 0x0000003d06427221 */ /* 0x002fe20000010000 */
[----:B------:R-:W0:Y:S01]  /*45e0*/  MUFU.EX2 R99, R99 ;  /* 0x0000006300637308 */ /* 0x000e220000000800 */
[----:B--2---:R-:W-:Y:S01]  /*45f0*/  F2FP.F16.F32.PACK_AB R6, R11, R6 ;  /* 0x000000060b06723e */ /* 0x004fe200000000ff */
[----:B------:R-:W-:Y:S01]  /*4600*/  FFMA.FTZ R60, R59, UR4, -R8 ;  /* 0x000000043b3c7c23 */ /* 0x000fe20008010808 */
[----:B------:R-:W-:Y:S01]  /*4610*/  FADD.FTZ R66, R11, R66 ;  /* 0x000000420b427221 */ /* 0x000fe20000010000 */
[--C-:B------:R-:W-:Y:S01]  /*4620*/  FFMA.FTZ R29, R83, UR4, -R8.reuse ;  /* 0x00000004531d7c23 */ /* 0x100fe20008010808 */
[--C-:B------:R-:W-:Y:S01]  /*4630*/  FFMA.FTZ R59, R62, UR4, -R8.reuse ;  /* 0x000000043e3b7c23 */ /* 0x100fe20008010808 */
[----:B------:R-:W-:Y:S01]  /*4640*/  FFMA.FTZ R62, R65, UR4, -R8 ;  /* 0x00000004413e7c23 */ /* 0x000fe20008010808 */
[----:B---3--:R-:W-:Y:S01]  /*4650*/  FADD.FTZ R65, R9, R66 ;  /* 0x0000004209417221 */ /* 0x008fe20000010000 */
[----:B------:R-:W1:Y:S01]  /*4660*/  MUFU.EX2 R102, R102 ;  /* 0x0000006600667308 */ /* 0x000e620000000800 */
[--C-:B------:R-:W-:Y:S01]  /*4670*/  FFMA.FTZ R28, R86, UR4, -R8.reuse ;  /* 0x00000004561c7c23 */ /* 0x100fe20008010808 */
[--C-:B------:R-:W-:Y:S01]  /*4680*/  FFMA.FTZ R64, R67, UR4, -R8.reuse ;  /* 0x0000000443407c23 */ /* 0x100fe20008010808 */
[--C-:B------:R-:W-:Y:S01]  /*4690*/  FFMA.FTZ R67, R76, UR4, -R8.reuse ;  /* 0x000000044c437c23 */ /* 0x100fe20008010808 */
[----:B----4-:R-:W-:Y:S01]  /*46a0*/  FADD.FTZ R76, R84, R65 ;  /* 0x00000041544c7221 */ /* 0x010fe20000010000 */
[--C-:B------:R-:W-:Y:S01]  /*46b0*/  FFMA.FTZ R83, R87, UR4, -R8.reuse ;  /* 0x0000000457537c23 */ /* 0x100fe20008010808 */
[--C-:B------:R-:W-:Y:S01]  /*46c0*/  FFMA.FTZ R63, R63, UR4, -R8.reuse ;  /* 0x000000043f3f7c23 */ /* 0x100fe20008010808 */
[----:B------:R-:W-:Y:S01]  /*46d0*/  FFMA.FTZ R75, R75, UR4, -R8 ;  /* 0x000000044b4b7c23 */ /* 0x000fe20008010808 */
[----:B------:R-:W2:Y:S01]  /*46e0*/  MUFU.EX2 R103, R103 ;  /* 0x0000006700677308 */ /* 0x000ea20000000800 */
[----:B0-----:R-:W-:Y:S01]  /*46f0*/  FADD.FTZ R7, R98, R99 ;  /* 0x0000006362077221 */ /* 0x001fe20000010000 */
[----:B------:R-:W-:Y:S01]  /*4700*/  FADD.FTZ R65, R15, R76 ;  /* 0x0000004c0f417221 */ /* 0x000fe20000010000 */
[--C-:B------:R-:W-:Y:S01]  /*4710*/  FFMA.FTZ R61, R69, UR4, -R8.reuse ;  /* 0x00000004453d7c23 */ /* 0x100fe20008010808 */
[--C-:B------:R-:W-:Y:S01]  /*4720*/  FFMA.FTZ R69, R56, UR4, -R8.reuse ;  /* 0x0000000438457c23 */ /* 0x100fe20008010808 */
[--C-:B------:R-:W-:Y:S01]  /*4730*/  FFMA.FTZ R79, R79, UR4, -R8.reuse ;  /* 0x000000044f4f7c23 */ /* 0x100fe20008010808 */
[----:B------:R-:W-:Y:S01]  /*4740*/  FADD.FTZ R76, R88, R65 ;  /* 0x00000041584c7221 */ /* 0x000fe20000010000 */
[----:B------:R-:W-:Y:S01]  /*4750*/  FFMA.FTZ R54, R54, UR4, -R8 ;  /* 0x0000000436367c23 */ /* 0x000fe20008010808 */
[----:B------:R-:W0:Y:S01]  /*4760*/  MUFU.EX2 R10, R10 ;  /* 0x0000000a000a7308 */ /* 0x000e220000000800 */
[----:B-1----:R-:W-:Y:S01]  /*4770*/  FADD.FTZ R78, R102, R7 ;  /* 0x00000007664e7221 */ /* 0x002fe20000010000 */
[----:B------:R-:W-:Y:S01]  /*4780*/  FADD.FTZ R65, R21, R76 ;  /* 0x0000004c15417221 */ /* 0x000fe20000010000 */
[--C-:B------:R-:W-:Y:S01]  /*4790*/  FFMA.FTZ R76, R27, UR4, -R8.reuse ;  /* 0x000000041b4c7c23 */ /* 0x100fe20008010808 */
[--C-:B------:R-:W-:Y:S01]  /*47a0*/  FFMA.FTZ R72, R72, UR4, -R8.reuse ;  /* 0x0000000448487c23 */ /* 0x100fe20008010808 */
[--C-:B------:R-:W-:Y:S01]  /*47b0*/  FFMA.FTZ R70, R70, UR4, -R8.reuse ;  /* 0x0000000446467c23 */ /* 0x100fe20008010808 */
[--C-:B------:R-:W-:Y:S01]  /*47c0*/  FFMA.FTZ R77, R77, UR4, -R8.reuse ;  /* 0x000000044d4d7c23 */ /* 0x100fe20008010808 */
[----:B------:R-:W-:Y:S01]  /*47d0*/  FFMA.FTZ R68, R68, UR4, -R8 ;  /* 0x0000000444447c23 */ /* 0x000fe20008010808 */
[----:B------:R-:W1:Y:S01]  /*47e0*/  MUFU.EX2 R81, R81 ;  /* 0x0000005100517308 */ /* 0x000e620000000800 */
[----:B--2---:R-:W-:Y:S01]  /*47f0*/  FADD.FTZ R11, R103, R78 ;  /* 0x0000004e670b7221 */ /* 0x004fe20000010000 */
[----:B------:R-:W-:Y:S01]  /*4800*/  FFMA.FTZ R80, R80, UR4, -R8 ;  /* 0x0000000450507c23 */ /* 0x000fe20008010808 */
[----:B------:R-:W-:-:S02]  /*4810*/  F2FP.F16.F32.PACK_AB R4, R5, R4 ;  /* 0x000000040504723e */ /* 0x000fc400000000ff */
[----:B------:R-:W-:Y:S02]  /*4820*/  F2FP.F16.F32.PACK_AB R5, R99, R98 ;  /* 0x000000626305723e */ /* 0x000fe400000000ff */
[----:B------:R-:W-:Y:S01]  /*4830*/  F2FP.F16.F32.PACK_AB R7, R103, R102 ;  /* 0x000000666707723e */ /* 0x000fe200000000ff */
[----:B------:R-:W2:Y:S01]  /*4840*/  MUFU.EX2 R20, R20 ;  /* 0x0000001400147308 */ /* 0x000ea20000000800 */
[----:B0-----:R-:W-:-:S03]  /*4850*/  FADD.FTZ R66, R10, R11 ;  /* 0x0000000b0a427221 */ /* 0x001fc60000010000 */
[----:B------:R0:W-:Y:S04]  /*4860*/  STSM.16.M88.4 [R2+0x24300], R4 ;  /* 0x0243000402007844 */ /* 0x0001e80000000200 */
[----:B------:R-:W3:Y:S01]  /*4870*/  MUFU.EX2 R85, R85 ;  /* 0x0000005500557308 */ /* 0x000ee20000000800 */
[----:B-1----:R-:W-:-:S07]  /*4880*/  FADD.FTZ R11, R81, R66 ;  /* 0x00000042510b7221 */ /* 0x002fce0000010000 */
[----:B------:R-:W1:Y:S01]  /*4890*/  MUFU.EX2 R24, R24 ;  /* 0x0000001800187308 */ /* 0x000e620000000800 */
[----:B--2---:R-:W-:Y:S01]  /*48a0*/  FADD.FTZ R66, R20, R11 ;  /* 0x0000000b14427221 */ /* 0x004fe20000010000 */
[----:B0-----:R-:W-:-:S06]  /*48b0*/  F2FP.F16.F32.PACK_AB R4, R82, R21 ;  /* 0x000000155204723e */ /* 0x001fcc00000000ff */
[----:B------:R-:W0:Y:S01]  /*48c0*/  MUFU.EX2 R29, R29 ;  /* 0x0000001d001d7308 */ /* 0x000e220000000800 */
[----:B---3--:R-:W-:Y:S01]  /*48d0*/  FADD.FTZ R11, R85, R66 ;  /* 0x00000042550b7221 */ /* 0x008fe20000010000 */
[----:B------:R-:W-:-:S06]  /*48e0*/  FFMA.FTZ R66, R30, UR4, -R8 ;  /* 0x000000041e427c23 */ /* 0x000fcc0008010808 */
[----:B------:R-:W2:Y:S01]  /*48f0*/  MUFU.EX2 R28, R28 ;  /* 0x0000001c001c7308 */ /* 0x000ea20000000800 */
[----:B-1----:R-:W-:-:S07]  /*4900*/  FADD.FTZ R56, R24, R11 ;  /* 0x0000000b18387221 */ /* 0x002fce0000010000 */
[----:B------:R-:W1:Y:S01]  /*4910*/  MUFU.EX2 R83, R83 ;  /* 0x0000005300537308 */ /* 0x000e620000000800 */
[----:B0-----:R-:W-:-:S07]  /*4920*/  FADD.FTZ R11, R29, R56 ;  /* 0x000000381d0b7221 */ /* 0x001fce0000010000 */
[----:B------:R-:W0:Y:S08]  /*4930*/  MUFU.EX2 R36, R36 ;  /* 0x0000002400247308 */ /* 0x000e300000000800 */
[----:B------:R3:W-:Y:S08]  /*4940*/  MUFU.EX2 R3, R63 ;  /* 0x0000003f00037308 */ /* 0x0007f00000000800 */
[----:B------:R-:W4:Y:S01]  /*4950*/  MUFU.EX2 R75, R75 ;  /* 0x0000004b004b7308 */ /* 0x000f220000000800 */
[--C-:B---3--:R-:W-:Y:S01]  /*4960*/  FFMA.FTZ R63, R73, UR4, -R8.reuse ;  /* 0x00000004493f7c23 */ /* 0x108fe20008010808 */
[--C-:B------:R-:W-:Y:S01]  /*4970*/  FFMA.FTZ R73, R26, UR4, -R8.reuse ;  /* 0x000000041a497c23 */ /* 0x100fe20008010808 */
[----:B------:R-:W-:Y:S01]  /*4980*/  FADD.FTZ R26, R82, R65 ;  /* 0x00000041521a7221 */ /* 0x000fe20000010000 */
[----:B------:R-:W-:-:S03]  /*4990*/  FFMA.FTZ R65, R31, UR4, -R8 ;  /* 0x000000041f417c23 */ /* 0x000fc60008010808 */
[----:B------:R-:W-:Y:S01]  /*49a0*/  FADD.FTZ R27, R25, R26 ;  /* 0x0000001a191b7221 */ /* 0x000fe20000010000 */
[----:B------:R-:W3:Y:S01]  /*49b0*/  MUFU.EX2 R48, R48 ;  /* 0x0000003000307308 */ /* 0x000ee20000000800 */
[----:B--2---:R-:W-:Y:S02]  /*49c0*/  FADD.FTZ R26, R28, R11 ;  /* 0x0000000b1c1a7221 */ /* 0x004fe40000010000 */
[----:B------:R-:W-:Y:S02]  /*49d0*/  FADD.FTZ R8, R74, R27 ;  /* 0x0000001b4a087221 */ /* 0x000fe40000010000 */
[----:B-1----:R-:W-:Y:S02]  /*49e0*/  FADD.FTZ R11, R83, R26 ;  /* 0x0000001a530b7221 */ /* 0x002fe40000010000 */
[----:B------:R-:W-:Y:S01]  /*49f0*/  FADD.FTZ R27, R33, R8 ;  /* 0x00000008211b7221 */ /* 0x000fe20000010000 */
[----:B------:R-:W1:Y:S01]  /*4a00*/  MUFU.EX2 R79, R79 ;  /* 0x0000004f004f7308 */ /* 0x000e620000000800 */
[----:B0-----:R-:W-:Y:S01]  /*4a10*/  FADD.FTZ R26, R36, R11 ;  /* 0x0000000b241a7221 */ /* 0x001fe20000010000 */
[----:B------:R-:W-:Y:S01]  /*4a20*/  F2FP.F16.F32.PACK_AB R8, R84, R9 ;  /* 0x000000095408723e */ /* 0x000fe200000000ff */
[----:B------:R-:W-:Y:S01]  /*4a30*/  FADD.FTZ R30, R58, R27 ;  /* 0x0000001b3a1e7221 */ /* 0x000fe20000010000 */
[----:B------:R-:W-:-:S02]  /*4a40*/  F2FP.F16.F32.PACK_AB R9, R81, R10 ;  /* 0x0000000a5109723e */ /* 0x000fc400000000ff */
[----:B------:R-:W-:Y:S01]  /*4a50*/  F2FP.F16.F32.PACK_AB R10, R88, R15 ;  /* 0x0000000f580a723e */ /* 0x000fe200000000ff */
[----:B----4-:R-:W-:Y:S01]  /*4a60*/  FADD.FTZ R15, R75, R26 ;  /* 0x0000001a4b0f7221 */ /* 0x010fe20000010000 */
[----:B------:R-:W0:Y:S01]  /*4a70*/  MUFU.EX2 R41, R41 ;  /* 0x0000002900297308 */ /* 0x000e220000000800 */
[----:B------:R-:W-:Y:S01]  /*4a80*/  FADD.FTZ R5, R37, R30 ;  /* 0x0000001e25057221 */ /* 0x000fe20000010000 */
[----:B------:R-:W-:Y:S01]  /*4a90*/  F2FP.F16.F32.PACK_AB R11, R85, R20 ;  /* 0x00000014550b723e */ /* 0x000fe200000000ff */
[----:B---3--:R-:W-:Y:S01]  /*4aa0*/  FADD.FTZ R6, R48, R15 ;  /* 0x0000000f30067221 */ /* 0x008fe20000010000 */
[C---:B------:R-:W-:Y:S01]  /*4ab0*/  F2FP.F16.F32.PACK_AB R26, R50.reuse, R37 ;  /* 0x00000025321a723e */ /* 0x040fe200000000ff */
[----:B------:R-:W-:Y:S01]  /*4ac0*/  FADD.FTZ R7, R50, R5 ;  /* 0x0000000532077221 */ /* 0x000fe20000010000 */
[----:B------:R-:W-:Y:S01]  /*4ad0*/  F2FP.F16.F32.PACK_AB R5, R29, R24 ;  /* 0x000000181d05723e */ /* 0x000fe200000000ff */
[----:B------:R-:W-:Y:S01]  /*4ae0*/  STSM.16.M88.4 [R2+0x25b00], R8 ;  /* 0x025b000802007844 */ /* 0x000fe20000000200 */
[----:B------:R-:W2:Y:S01]  /*4af0*/  MUFU.EX2 R60, R60 ;  /* 0x0000003c003c7308 */ /* 0x000ea20000000800 */
[----:B-1----:R-:W-:Y:S01]  /*4b00*/  FADD.FTZ R20, R79, R6 ;  /* 0x000000064f147221 */ /* 0x002fe20000010000 */
[----:B------:R-:W-:Y:S01]  /*4b10*/  FADD.FTZ R24, R42, R7 ;  /* 0x000000072a187221 */ /* 0x000fe20000010000 */
[----:B------:R-:W-:Y:S01]  /*4b20*/  F2FP.F16.F32.PACK_AB R7, R83, R28 ;  /* 0x0000001c5307723e */ /* 0x000fe200000000ff */
[----:B------:R-:W-:Y:S01]  /*4b30*/  IMAD.MOV.U32 R50, RZ, RZ, R71 ;  /* 0x000000ffff327224 */ /* 0x000fe200078e0047 */
[----:B------:R-:W-:Y:S01]  /*4b40*/  F2FP.F16.F32.PACK_AB R6, R74, R25 ;  /* 0x000000194a06723e */ /* 0x000fe200000000ff */
[----:B------:R-:W-:Y:S01]  /*4b50*/  FADD.FTZ R21, R43, R24 ;  /* 0x000000182b157221 */ /* 0x000fe20000010000 */
[----:B------:R-:W-:Y:S01]  /*4b60*/  F2FP.F16.F32.PACK_AB R25, R75, R36 ;  /* 0x000000244b19723e */ /* 0x000fe200000000ff */
[----:B------:R-:W1:Y:S01]  /*4b70*/  MUFU.EX2 R59, R59 ;  /* 0x0000003b003b7308 */ /* 0x000e620000000800 */
[----:B0-----:R-:W-:Y:S01]  /*4b80*/  FADD.FTZ R15, R41, R20 ;  /* 0x00000014290f7221 */ /* 0x001fe20000010000 */
[----:B------:R-:W-:Y:S01]  /*4b90*/  FADD.FTZ R28, R34, R21 ;  /* 0x00000015221c7221 */ /* 0x000fe20000010000 */
[----:B------:R0:W-:Y:S01]  /*4ba0*/  STSM.16.M88.4 [R2+0x27300], R4 ;  /* 0x0273000402007844 */ /* 0x0001e20000000200 */
[----:B------:R-:W-:Y:S01]  /*4bb0*/  F2FP.F16.F32.PACK_AB R24, R58, R33 ;  /* 0x000000213a18723e */ /* 0x000fe200000000ff */
[----:B------:R-:W-:-:S02]  /*4bc0*/  IMAD.MOV.U32 R58, RZ, RZ, R71 ;  /* 0x000000ffff3a7224 */ /* 0x000fc400078e0047 */
[----:B------:R-:W-:Y:S01]  /*4bd0*/  FADD.FTZ R21, R35, R28 ;  /* 0x0000001c23157221 */ /* 0x000fe20000010000 */
[----:B------:R-:W-:Y:S01]  /*4be0*/  F2FP.F16.F32.PACK_AB R27, R79, R48 ;  /* 0x000000304f1b723e */ /* 0x000fe200000000ff */
[----:B------:R-:W3:Y:S01]  /*4bf0*/  MUFU.EX2 R62, R62 ;  /* 0x0000003e003e7308 */ /* 0x000ee20000000800 */
[----:B--2---:R-:W-:Y:S01]  /*4c00*/  FADD.FTZ R20, R60, R15 ;  /* 0x0000000f3c147221 */ /* 0x004fe20000010000 */
[----:B------:R-:W-:Y:S01]  /*4c10*/  FADD.FTZ R28, R38, R21 ;  /* 0x00000015261c7221 */ /* 0x000fe20000010000 */
[----:B------:R-:W-:Y:S01]  /*4c20*/  F2FP.F16.F32.PACK_AB R29, R60, R41 ;  /* 0x000000293c1d723e */ /* 0x000fe200000000ff */
[----:B------:R-:W-:Y:S01]  /*4c30*/  STSM.16.M88.4 [R2+0x28b00], R24 ;  /* 0x028b001802007844 */ /* 0x000fe20000000200 */
[----:B------:R-:W-:Y:S01]  /*4c40*/  F2FP.F16.F32.PACK_AB R30, R35, R34 ;  /* 0x00000022231e723e */ /* 0x000fe200000000ff */
[----:B------:R-:W-:Y:S01]  /*4c50*/  FADD.FTZ R21, R55, R28 ;  /* 0x0000001c37157221 */ /* 0x000fe20000010000 */
[----:B------:R-:W-:Y:S01]  /*4c60*/  F2FP.F16.F32.PACK_AB R28, R43, R42 ;  /* 0x0000002a2b1c723e */ /* 0x000fe200000000ff */
[----:B------:R-:W2:Y:S01]  /*4c70*/  MUFU.EX2 R64, R64 ;  /* 0x0000004000407308 */ /* 0x000ea20000000800 */
[----:B-1----:R-:W-:Y:S01]  /*4c80*/  FADD.FTZ R15, R59, R20 ;  /* 0x000000143b0f7221 */ /* 0x002fe20000010000 */
[--C-:B------:R-:W-:Y:S01]  /*4c90*/  IMAD.MOV.U32 R60, RZ, RZ, R71.reuse ;  /* 0x000000ffff3c7224 */ /* 0x100fe200078e0047 */
[----:B0-----:R-:W-:Y:S01]  /*4ca0*/  F2FP.F16.F32.PACK_AB R4, R55, R38 ;  /* 0x000000263704723e */ /* 0x001fe200000000ff */
[--C-:B------:R-:W-:Y:S01]  /*4cb0*/  IMAD.MOV.U32 R55, RZ, RZ, R71.reuse ;  /* 0x000000ffff377224 */ /* 0x100fe200078e0047 */
[----:B------:R-:W-:Y:S01]  /*4cc0*/  F2FP.F16.F32.PACK_AB R6, R53, R46 ;  /* 0x0000002e3506723e */ /* 0x000fe200000000ff */
[----:B------:R-:W-:-:S02]  /*4cd0*/  IMAD.MOV.U32 R48, RZ, RZ, R71 ;  /* 0x000000ffff307224 */ /* 0x000fc400078e0047 */
[----:B------:R-:W0:Y:S01]  /*4ce0*/  MUFU.EX2 R54, R54 ;  /* 0x0000003600367308 */ /* 0x000e220000000800 */
[C---:B---3--:R-:W-:Y:S01]  /*4cf0*/  FADD.FTZ R20, R62.reuse, R15 ;  /* 0x0000000f3e147221 */ /* 0x048fe20000010000 */
[----:B------:R-:W-:Y:S01]  /*4d00*/  F2FP.F16.F32.PACK_AB R31, R62, R59 ;  /* 0x0000003b3e1f723e */ /* 0x000fe200000000ff */
[----:B------:R-:W-:Y:S02]  /*4d10*/  IMAD.MOV.U32 R62, RZ, RZ, R71 ;  /* 0x000000ffff3e7224 */ /* 0x000fe400078e0047 */
[----:B------:R-:W-:Y:S01]  /*4d20*/  FADD.FTZ R15, R3, R20 ;  /* 0x00000014030f7221 */ /* 0x000fe20000010000 */
[----:B------:R-:W-:Y:S01]  /*4d30*/  FADD.FTZ R20, R46, R21 ;  /* 0x000000152e147221 */ /* 0x000fe20000010000 */
[----:B------:R1:W-:Y:S01]  /*4d40*/  STSM.16.M88.4 [R2+0x2a300], R28 ;  /* 0x02a3001c02007844 */ /* 0x0003e20000000200 */
[----:B------:R-:W3:Y:S01]  /*4d50*/  MUFU.EX2 R61, R61 ;  /* 0x0000003d003d7308 */ /* 0x000ee20000000800 */
[----:B--2---:R-:W-:Y:S01]  /*4d60*/  FADD.FTZ R15, R64, R15 ;  /* 0x0000000f400f7221 */ /* 0x004fe20000010000 */
[----:B------:R-:W-:Y:S01]  /*4d70*/  FADD.FTZ R20, R53, R20 ;  /* 0x0000001435147221 */ /* 0x000fe20000010000 */
[----:B------:R-:W-:-:S02]  /*4d80*/  IMAD.MOV.U32 R59, RZ, RZ, R71 ;  /* 0x000000ffff3b7224 */ /* 0x000fc400078e0047 */
[--C-:B------:R-:W-:Y:S02]  /*4d90*/  IMAD.MOV.U32 R53, RZ, RZ, R71.reuse ;  /* 0x000000ffff357224 */ /* 0x100fe400078e0047 */
[----:B------:R-:W-:Y:S01]  /*4da0*/  FADD.FTZ R5, R45, R20 ;  /* 0x000000142d057221 */ /* 0x000fe20000010000 */
[----:B------:R-:W-:Y:S01]  /*4db0*/  IMAD.MOV.U32 R43, RZ, RZ, R71 ;  /* 0x000000ffff2b7224 */ /* 0x000fe200078e0047 */
[----:B------:R-:W2:Y:S01]  /*4dc0*/  MUFU.EX2 R63, R63 ;  /* 0x0000003f003f7308 */ /* 0x000ea20000000800 */
[----:B0-----:R-:W-:Y:S01]  /*4dd0*/  FADD.FTZ R36, R54, R15 ;  /* 0x0000000f36247221 */ /* 0x001fe20000010000 */
[----:B------:R-:W-:Y:S01]  /*4de0*/  FADD.FTZ R9, R52, R5 ;  /* 0x0000000534097221 */ /* 0x000fe20000010000 */
[----:B------:R-:W-:Y:S01]  /*4df0*/  F2FP.F16.F32.PACK_AB R5, R64, R3 ;  /* 0x000000034005723e */ /* 0x000fe200000000ff */
[----:B------:R-:W-:Y:S02]  /*4e00*/  IMAD.MOV.U32 R64, RZ, RZ, R71 ;  /* 0x000000ffff407224 */ /* 0x000fe400078e0047 */
[----:B------:R-:W-:Y:S01]  /*4e10*/  FADD.FTZ R10, R40, R9 ;  /* 0x00000009280a7221 */ /* 0x000fe20000010000 */
[--C-:B------:R-:W-:Y:S01]  /*4e20*/  IMAD.MOV.U32 R42, RZ, RZ, R71.reuse ;  /* 0x000000ffff2a7224 */ /* 0x100fe200078e0047 */
[----:B------:R-:W0:Y:S01]  /*4e30*/  MUFU.EX2 R56, R72 ;  /* 0x0000004800387308 */ /* 0x000e220000000800 */
[----:B---3--:R-:W-:Y:S01]  /*4e40*/  FADD.FTZ R36, R61, R36 ;  /* 0x000000243d247221 */ /* 0x008fe20000010000 */
[----:B------:R-:W-:-:S02]  /*4e50*/  IMAD.MOV.U32 R41, RZ, RZ, R71 ;  /* 0x000000ffff297224 */ /* 0x000fc400078e0047 */
[--C-:B------:R-:W-:Y:S02]  /*4e60*/  IMAD.MOV.U32 R38, RZ, RZ, R71.reuse ;  /* 0x000000ffff267224 */ /* 0x100fe400078e0047 */
[--C-:B------:R-:W-:Y:S02]  /*4e70*/  IMAD.MOV.U32 R37, RZ, RZ, R71.reuse ;  /* 0x000000ffff257224 */ /* 0x100fe400078e0047 */
[----:B------:R-:W3:Y:S01]  /*4e80*/  MUFU.EX2 R67, R67 ;  /* 0x0000004300437308 */ /* 0x000ee20000000800 */
[----:B--2---:R-:W-:Y:S01]  /*4e90*/  FADD.FTZ R7, R63, R36 ;  /* 0x000000243f077221 */ /* 0x004fe20000010000 */
[--C-:B------:R-:W-:Y:S02]  /*4ea0*/  IMAD.MOV.U32 R36, RZ, RZ, R71.reuse ;  /* 0x000000ffff247224 */ /* 0x100fe400078e0047 */
[--C-:B------:R-:W-:Y:S02]  /*4eb0*/  IMAD.MOV.U32 R35, RZ, RZ, R71.reuse ;  /* 0x000000ffff237224 */ /* 0x100fe400078e0047 */
[----:B------:R-:W-:-:S02]  /*4ec0*/  IMAD.MOV.U32 R34, RZ, RZ, R71 ;  /* 0x000000ffff227224 */ /* 0x000fc400078e0047 */
[----:B------:R-:W2:Y:S01]  /*4ed0*/  MUFU.EX2 R47, R47 ;  /* 0x0000002f002f7308 */ /* 0x000ea20000000800 */
[C---:B0-----:R-:W-:Y:S01]  /*4ee0*/  FADD.FTZ R8, R56.reuse, R7 ;  /* 0x0000000738087221 */ /* 0x041fe20000010000 */
[----:B------:R-:W-:Y:S01]  /*4ef0*/  F2FP.F16.F32.PACK_AB R7, R61, R54 ;  /* 0x000000363d07723e */ /* 0x000fe200000000ff */
[--C-:B------:R-:W-:Y:S01]  /*4f00*/  IMAD.MOV.U32 R61, RZ, RZ, R71.reuse ;  /* 0x000000ffff3d7224 */ /* 0x100fe200078e0047 */
[----:B------:R-:W-:Y:S01]  /*4f10*/  F2FP.F16.F32.PACK_AB R9, R56, R63 ;  /* 0x0000003f3809723e */ /* 0x000fe200000000ff */
[--C-:B------:R-:W-:Y:S02]  /*4f20*/  IMAD.MOV.U32 R63, RZ, RZ, R71.reuse ;  /* 0x000000ffff3f7224 */ /* 0x100fe400078e0047 */
[----:B------:R0:W-:Y:S01]  /*4f30*/  STSM.16.M88.4 [R2+0x2bb00], R4 ;  /* 0x02bb000402007844 */ /* 0x0001e20000000200 */
[----:B------:R-:W4:Y:S01]  /*4f40*/  MUFU.EX2 R70, R70 ;  /* 0x0000004600467308 */ /* 0x000f220000000800 */
[----:B---3--:R-:W-:Y:S01]  /*4f50*/  FADD.FTZ R3, R67, R8 ;  /* 0x0000000843037221 */ /* 0x008fe20000010000 */
[----:B------:R-:W-:-:S02]  /*4f60*/  IMAD.MOV.U32 R56, RZ, RZ, R71 ;  /* 0x000000ffff387224 */ /* 0x000fc400078e0047 */
[--C-:B------:R-:W-:Y:S02]  /*4f70*/  IMAD.MOV.U32 R54, RZ, RZ, R71.reuse ;  /* 0x000000ffff367224 */ /* 0x100fe400078e0047 */
[--C-:B------:R-:W-:Y:S02]  /*4f80*/  IMAD.MOV.U32 R33, RZ, RZ, R71.reuse ;  /* 0x000000ffff217224 */ /* 0x100fe400078e0047 */
[----:B------:R-:W3:Y:S01]  /*4f90*/  MUFU.EX2 R39, R39 ;  /* 0x0000002700277308 */ /* 0x000ee20000000800 */
[----:B--2---:R-:W-:Y:S01]  /*4fa0*/  FADD.FTZ R10, R47, R10 ;  /* 0x0000000a2f0a7221 */ /* 0x004fe20000010000 */
[--C-:B-1----:R-:W-:Y:S02]  /*4fb0*/  IMAD.MOV.U32 R31, RZ, RZ, R71.reuse ;  /* 0x000000ffff1f7224 */ /* 0x102fe400078e0047 */
[--C-:B------:R-:W-:Y:S02]  /*4fc0*/  IMAD.MOV.U32 R30, RZ, RZ, R71.reuse ;  /* 0x000000ffff1e7224 */ /* 0x100fe400078e0047 */
[----:B------:R-:W-:-:S02]  /*4fd0*/  IMAD.MOV.U32 R29, RZ, RZ, R71 ;  /* 0x000000ffff1d7224 */ /* 0x000fc400078e0047 */
[----:B------:R-:W1:Y:S01]  /*4fe0*/  MUFU.EX2 R77, R77 ;  /* 0x0000004d004d7308 */ /* 0x000e620000000800 */
[----:B----4-:R-:W-:Y:S01]  /*4ff0*/  FADD.FTZ R8, R70, R3 ;  /* 0x0000000346087221 */ /* 0x010fe20000010000 */
[----:B0-----:R-:W-:Y:S02]  /*5000*/  IMAD.U32 R6, RZ, RZ, UR14 ;  /* 0x0000000eff067e24 */ /* 0x001fe4000f8e00ff */
[--C-:B------:R-:W-:Y:S02]  /*5010*/  IMAD.MOV.U32 R28, RZ, RZ, R71.reuse ;  /* 0x000000ffff1c7224 */ /* 0x100fe400078e0047 */
[--C-:B------:R-:W-:Y:S02]  /*5020*/  IMAD.MOV.U32 R27, RZ, RZ, R71.reuse ;  /* 0x000000ffff1b7224 */ /* 0x100fe400078e0047 */
[----:B------:R-:W0:Y:S01]  /*5030*/  MUFU.EX2 R44, R44 ;  /* 0x0000002c002c7308 */ /* 0x000e220000000800 */
[----:B---3--:R-:W-:Y:S01]  /*5040*/  FADD.FTZ R3, R39, R10 ;  /* 0x0000000a27037221 */ /* 0x008fe20000010000 */
[----:B------:R-:W-:Y:S01]  /*5050*/  F2FP.F16.F32.PACK_AB R10, R47, R40 ;  /* 0x000000282f0a723e */ /* 0x000fe200000000ff */
[----:B------:R-:W-:-:S02]  /*5060*/  IMAD.MOV.U32 R40, RZ, RZ, R71 ;  /* 0x000000ffff287224 */ /* 0x000fc400078e0047 */
[--C-:B------:R-:W-:Y:S02]  /*5070*/  IMAD.MOV.U32 R26, RZ, RZ, R71.reuse ;  /* 0x000000ffff1a7224 */ /* 0x100fe400078e0047 */
[--C-:B------:R-:W-:Y:S01]  /*5080*/  IMAD.MOV.U32 R25, RZ, RZ, R71.reuse ;  /* 0x000000ffff197224 */ /* 0x100fe200078e0047 */
[----:B------:R-:W2:Y:S01]  /*5090*/  MUFU.EX2 R68, R68 ;  /* 0x0000004400447308 */ /* 0x000ea20000000800 */
[----:B-1----:R-:W-:Y:S01]  /*50a0*/  FADD.FTZ R11, R77, R8 ;  /* 0x000000084d0b7221 */ /* 0x002fe20000010000 */
[----:B------:R-:W-:Y:S01]  /*50b0*/  F2FP.F16.F32.PACK_AB R8, R52, R45 ;  /* 0x0000002d3408723e */ /* 0x000fe200000000ff */
[----:B------:R-:W-:-:S05]  /*50c0*/  IMAD.MOV.U32 R52, RZ, RZ, R71 ;  /* 0x000000ffff347224 */ /* 0x000fca00078e0047 */
[----:B------:R-:W1:Y:S01]  /*50d0*/  MUFU.EX2 R32, R32 ;  /* 0x0000002000207308 */ /* 0x000e620000000800 */
[C---:B0-----:R-:W-:Y:S01]  /*50e0*/  FADD.FTZ R3, R44.reuse, R3 ;  /* 0x000000032c037221 */ /* 0x041fe20000010000 */
[----:B------:R-:W-:Y:S01]  /*50f0*/  F2FP.F16.F32.PACK_AB R44, R44, R39 ;  /* 0x000000272c2c723e */ /* 0x000fe200000000ff */
[----:B------:R-:W-:-:S05]  /*5100*/  IMAD.MOV.U32 R39, RZ, RZ, R71 ;  /* 0x000000ffff277224 */ /* 0x000fca00078e0047 */
[----:B------:R-:W0:Y:S01]  /*5110*/  MUFU.EX2 R80, R80 ;  /* 0x0000005000507308 */ /* 0x000e220000000800 */
[C---:B--2---:R-:W-:Y:S01]  /*5120*/  FADD.FTZ R11, R68.reuse, R11 ;  /* 0x0000000b440b7221 */ /* 0x044fe20000010000 */
[----:B------:R-:W-:Y:S01]  /*5130*/  F2FP.F16.F32.PACK_AB R45, R68, R77 ;  /* 0x0000004d442d723e */ /* 0x000fe200000000ff */
[----:B------:R-:W-:-:S05]  /*5140*/  IMAD.MOV.U32 R68, RZ, RZ, R71 ;  /* 0x000000ffff447224 */ /* 0x000fca00078e0047 */
[----:B------:R-:W2:Y:S01]  /*5150*/  MUFU.EX2 R49, R49 ;  /* 0x0000003100317308 */ /* 0x000ea20000000800 */
[----:B-1----:R-:W-:-:S07]  /*5160*/  FADD.FTZ R20, R32, R3 ;  /* 0x0000000320147221 */ /* 0x002fce0000010000 */
[----:B------:R-:W1:Y:S01]  /*5170*/  MUFU.EX2 R69, R69 ;  /* 0x0000004500457308 */ /* 0x000e620000000800 */
[----:B0-----:R-:W-:Y:S01]  /*5180*/  FADD.FTZ R24, R80, R11 ;  /* 0x0000000b50187221 */ /* 0x001fe20000010000 */
[----:B------:R-:W-:Y:S01]  /*5190*/  F2FP.F16.F32.PACK_AB R11, R70, R67 ;  /* 0x00000043460b723e */ /* 0x000fe200000000ff */
[--C-:B------:R-:W-:Y:S02]  /*51a0*/  IMAD.MOV.U32 R70, RZ, RZ, R71.reuse ;  /* 0x000000ffff467224 */ /* 0x100fe400078e0047 */
[--C-:B------:R-:W-:Y:S02]  /*51b0*/  IMAD.MOV.U32 R67, RZ, RZ, R71.reuse ;  /* 0x000000ffff437224 */ /* 0x100fe400078e0047 */
[----:B------:R-:W-:Y:S01]  /*51c0*/  STSM.16.M88.4 [R2+0x2d300], R8 ;  /* 0x02d3000802007844 */ /* 0x000fe20000000200 */
[----:B------:R-:W0:Y:S01]  /*51d0*/  MUFU.EX2 R12, R12 ;  /* 0x0000000c000c7308 */ /* 0x000e220000000800 */
[C---:B--2---:R-:W-:Y:S01]  /*51e0*/  FADD.FTZ R3, R49.reuse, R20 ;  /* 0x0000001431037221 */ /* 0x044fe20000010000 */
[----:B------:R-:W-:Y:S01]  /*51f0*/  F2FP.F16.F32.PACK_AB R46, R49, R32 ;  /* 0x00000020312e723e */ /* 0x000fe200000000ff */
[----:B------:R-:W-:-:S02]  /*5200*/  IMAD.MOV.U32 R49, RZ, RZ, R71 ;  /* 0x000000ffff317224 */ /* 0x000fc400078e0047 */
[----:B------:R-:W-:-:S03]  /*5210*/  IMAD.MOV.U32 R32, RZ, RZ, R71 ;  /* 0x000000ffff207224 */ /* 0x000fc600078e0047 */
[----:B------:R-:W2:Y:S01]  /*5220*/  MUFU.EX2 R73, R73 ;  /* 0x0000004900497308 */ /* 0x000ea20000000800 */
[C---:B-1----:R-:W-:Y:S01]  /*5230*/  FADD.FTZ R24, R69.reuse, R24 ;  /* 0x0000001845187221 */ /* 0x042fe20000010000 */
[----:B------:R-:W-:Y:S01]  /*5240*/  F2FP.F16.F32.PACK_AB R47, R69, R80 ;  /* 0x00000050452f723e */ /* 0x000fe200000000ff */
[----:B------:R-:W-:-:S04]  /*5250*/  IMAD.MOV.U32 R69, RZ, RZ, R71 ;  /* 0x000000ffff457224 */ /* 0x000fc800078e0047 */
[----:B------:R1:W-:Y:S01]  /*5260*/  STSM.16.M88.4 [R2+0x2eb00], R44 ;  /* 0x02eb002c02007844 */ /* 0x0003e20000000200 */
[----:B------:R-:W3:Y:S01]  /*5270*/  MUFU.EX2 R51, R51 ;  /* 0x0000003300337308 */ /* 0x000ee20000000800 */
[----:B0-----:R-:W-:-:S07]  /*5280*/  FADD.FTZ R4, R12, R3 ;  /* 0x000000030c047221 */ /* 0x001fce0000010000 */
[----:B------:R-:W0:Y:S01]  /*5290*/  MUFU.EX2 R14, R14 ;  /* 0x0000000e000e7308 */ /* 0x000e220000000800 */
[----:B--2---:R-:W-:Y:S01]  /*52a0*/  FADD.FTZ R3, R73, R24 ;  /* 0x0000001849037221 */ /* 0x004fe20000010000 */
[--C-:B------:R-:W-:Y:S02]  /*52b0*/  IMAD.MOV.U32 R24, RZ, RZ, R71.reuse ;  /* 0x000000ffff187224 */ /* 0x100fe400078e0047 */
[----:B-1----:R-:W-:-:S04]  /*52c0*/  IMAD.MOV.U32 R47, RZ, RZ, R71 ;  /* 0x000000ffff2f7224 */ /* 0x002fc800078e0047 */
[----:B------:R-:W1:Y:S01]  /*52d0*/  MUFU.EX2 R57, R57 ;  /* 0x0000003900397308 */ /* 0x000e620000000800 */
[C---:B---3--:R-:W-:Y:S01]  /*52e0*/  F2FP.F16.F32.PACK_AB R72, R51.reuse, R12 ;  /* 0x0000000c3348723e */ /* 0x048fe200000000ff */
[----:B------:R-:W-:Y:S01]  /*52f0*/  FADD.FTZ R5, R51, R4 ;  /* 0x0000000433057221 */ /* 0x000fe20000010000 */
[--C-:B------:R-:W-:Y:S02]  /*5300*/  IMAD.MOV.U32 R51, RZ, RZ, R71.reuse ;  /* 0x000000ffff337224 */ /* 0x100fe400078e0047 */
[--C-:B------:R-:W-:Y:S02]  /*5310*/  IMAD.MOV.U32 R46, RZ, RZ, R71.reuse ;  /* 0x000000ffff2e7224 */ /* 0x100fe400078e0047 */
[----:B------:R-:W-:Y:S01]  /*5320*/  IMAD.MOV.U32 R45, RZ, RZ, R71 ;  /* 0x000000ffff2d7224 */ /* 0x000fe200078e0047 */
[----:B------:R-:W2:Y:S01]  /*5330*/  MUFU.EX2 R76, R76 ;  /* 0x0000004c004c7308 */ /* 0x000ea20000000800 */
[----:B0-----:R-:W-:Y:S01]  /*5340*/  FADD.FTZ R4, R14, R5 ;  /* 0x000000050e047221 */ /* 0x001fe20000010000 */
[----:B------:R-:W-:-:S06]  /*5350*/  IMAD.MOV.U32 R44, RZ, RZ, R71 ;  /* 0x000000ffff2c7224 */ /* 0x000fcc00078e0047 */
[----:B------:R-:W-:Y:S01]  /*5360*/  MUFU.EX2 R66, R66 ;  /* 0x0000004200427308 */ /* 0x000fe20000000800 */
[C---:B-1----:R-:W-:Y:S01]  /*5370*/  F2FP.F16.F32.PACK_AB R74, R57.reuse, R14 ;  /* 0x0000000e394a723e */ /* 0x042fe200000000ff */
[----:B------:R-:W-:Y:S01]  /*5380*/  FADD.FTZ R4, R57, R4 ;  /* 0x0000000439047221 */ /* 0x000fe20000010000 */
[----:B------:R-:W-:-:S05]  /*5390*/  IMAD.MOV.U32 R57, RZ, RZ, R71 ;  /* 0x000000ffff397224 */ /* 0x000fca00078e0047 */
[----:B------:R-:W0:Y:S01]  /*53a0*/  MUFU.EX2 R65, R65 ;  /* 0x0000004100417308 */ /* 0x000e220000000800 */
[C---:B--2---:R-:W-:Y:S01]  /*53b0*/  F2FP.F16.F32.PACK_AB R73, R76.reuse, R73 ;  /* 0x000000494c49723e */ /* 0x044fe200000000ff */
[----:B------:R-:W-:Y:S01]  /*53c0*/  FADD.FTZ R3, R76, R3 ;  /* 0x000000034c037221 */ /* 0x000fe20000010000 */
[----:B0-----:R-:W-:-:S03]  /*53d0*/  F2FP.F16.F32.PACK_AB R75, R65, R66 ;  /* 0x00000042414b723e */ /* 0x001fc600000000ff */
[----:B------:R-:W-:Y:S02]  /*53e0*/  FADD.FTZ R66, R66, R3 ;  /* 0x0000000342427221 */ /* 0x000fe40000010000 */
[----:B------:R0:W-:Y:S02]  /*53f0*/  STSM.16.M88.4 [R2+0x30300], R72 ;  /* 0x0303004802007844 */ /* 0x0001e40000000200 */
[----:B------:R-:W-:Y:S01]  /*5400*/  FADD.FTZ R3, R65, R66 ;  /* 0x0000004241037221 */ /* 0x000fe20000010000 */
[--C-:B------:R-:W-:Y:S01]  /*5410*/  IMAD.MOV.U32 R66, RZ, RZ, R71.reuse ;  /* 0x000000ffff427224 */ /* 0x100fe200078e0047 */
[----:B------:R1:W-:Y:S06]  /*5420*/  MEMBAR.ALL.CTA ;  /* 0x0000000000007992 */ /* 0x0003ec0000008000 */
[----:B-1----:R-:W1:Y:S01]  /*5430*/  FENCE.VIEW.ASYNC.S ;  /* 0x00000000000073c6 */ /* 0x002e620000000000 */
[----:B------:R-:W-:Y:S01]  /*5440*/  IMAD.MOV.U32 R65, RZ, RZ, R71 ;  /* 0x000000ffff417224 */ /* 0x000fe200078e0047 */
[----:B-1----:R-:W-:Y:S01]  /*5450*/  NOP ;  /* 0x0000000000007918 */ /* 0x002fe20000000000 */
[----:B------:R-:W-:Y:S05]  /*5460*/  @!P2 BRA `(.L_x_1668) ;  /* 0x0000004000c8a947 */ /* 0x000fea0003800000 */
[----:B------:R-:W-:Y:S01]  /*5470*/  IMAD.MOV.U32 R5, RZ, RZ, R13 ;  /* 0x000000ffff057224 */ /* 0x000fe200078e000d */
[----:B------:R-:W-:Y:S01]  /*5480*/  CS2R R70, SRZ ;  /* 0x0000000000467805 */ /* 0x000fe2000001ff00 */
[----:B------:R-:W-:Y:S01]  /*5490*/  IMAD.MOV.U32 R7, RZ, RZ, R0 ;  /* 0x000000ffff077224 */ /* 0x000fe200078e0000 */
        /* <DEDUP_REMOVED lines=25> */
.L_x_1677:
[----:B------:R-:W-:Y:S01]  /*5630*/  R2UR UR4, R16 ;  /* 0x00000000100472ca */ /* 0x000fe200000e0000 */
[----:B------:R-:W-:-:S04]  /*5640*/  UIADD3 UR36, UR6, 0x1, URZ ;  /* 0x0000000106247890 */ /* 0x000fc8000fffe03f */
[----:B------:R-:W-:-:S04]  /*5650*/  UISETP.NE.AND UP0, UPT, UR36, 0x2, UPT ;  /* 0x000000022400788c */ /* 0x000fc8000bf05270 */
[----:B------:R-:W-:Y:S02]  /*5660*/  USEL UR38, URZ, 0x1, UP0 ;  /* 0x000000013f267887 */ /* 0x000fe40008000000 */
[----:B------:R-:W-:Y:S02]  /*5670*/  USEL UR36, UR36, URZ, UP0 ;  /* 0x0000003f24247287 */ /* 0x000fe40008000000 */
[----:B------:R-:W-:Y:S01]  /*5680*/  ISETP.NE.AND P3, PT, RZ, UR4, PT ;  /* 0x00000004ff007c0c */ /* 0x000fe2000bf65270 */
[----:B------:R-:W-:-:S12]  /*5690*/  ULOP3.LUT UR38, UR39, UR38, URZ, 0x3c, !UPT ;  /* 0x0000002627267292 */ /* 0x000fd8000f8e3c3f */
[----:B------:R-:W-:Y:S05]  /*56a0*/  @P3 BRA `(.L_x_1669) ;  /* 0x00000000002c3947 */ /* 0x000fea0003800000 */
[----:B------:R-:W-:Y:S05]  /*56b0*/  @!P0 BRA `(.L_x_1670) ;  /* 0x0000000000048947 */ /* 0x000fea0003800000 */
[----:B------:R-:W-:Y:S01]  /*56c0*/  BPT.TRAP 0x1 ;  /* 0x000000040000795c */ /* 0x000fe20000300000 */
.L_x_1670:
[----:B------:R-:W-:Y:S01]  /*56d0*/  ULEA UR4, UR36, UR37, 0x3 ;  /* 0x0000002524047291 */ /* 0x000fe2000f8e183f */
[----:B------:R-:W-:-:S05]  /*56e0*/  IMAD.U32 R0, RZ, RZ, UR38 ;  /* 0x00000026ff007e24 */ /* 0x000fca000f8e00ff */
[----:B------:R-:W-:-:S04]  /*56f0*/  SHF.L.U32 R0, R0, 0x1f, RZ ;  /* 0x0000001f00007819 */ /* 0x000fc800000006ff */
[----:B------:R1:W2:Y:S01]  /*5700*/  SYNCS.PHASECHK.TRANS64.TRYWAIT P2, [UR4+0x31c30], R0 ;  /* 0x031c3000ff0075a7 */ /* 0x0002a20008040144 */
[----:B------:R-:W-:Y:S05]  /*5710*/  @!P0 BRA `(.L_x_1671) ;  /* 0x0000000000048947 */ /* 0x000fea0003800000 */
[----:B------:R-:W-:Y:S01]  /*5720*/  BPT.TRAP 0x1 ;  /* 0x000000040000795c */ /* 0x000fe20000300000 */
.L_x_1671:
[----:B--2---:R-:W-:Y:S05]  /*5730*/  @P2 BRA `(.L_x_1669) ;  /* 0x0000000000082947 */ /* 0x004fea0003800000 */
[----:B------:R-:W2:Y:S02]  /*5740*/  SYNCS.PHASECHK.TRANS64.TRYWAIT P2, [UR4+0x31c30], R0 ;  /* 0x031c3000ff0075a7 */ /* 0x000ea40008040144 */
[----:B--2---:R-:W-:Y:S05]  /*5750*/  @!P2 BRA `(.L_x_1672) ;  /* 0x000000e80080a947 */ /* 0x004fea0003800000 */
.L_x_1669:
[----:B------:R-:W3:Y:S01]  /*5760*/  S2R R8, SR_TID.X ;  /* 0x0000000000087919 */ /* 0x000ee20000002100 */
        /* <DEDUP_REMOVED lines=29> */
[----:B-12---:R-:W-:Y:S01]  /*5940*/  VIADD R0, R8, 0x8 ;  /* 0x0000000808007836 */ /* 0x006fe20000000000 */
        /* <DEDUP_REMOVED lines=63> */
[----:B0-----:R-:W-:-:S06]  /*5d40*/  WARPGROUP.ARRIVE ;  /* 0x00000000000079c5 */ /* 0x001fcc0000000000 */
        /* <DEDUP_REMOVED lines=261> */
.L_x_1674:
[----:B------:R-:W-:Y:S01]  /*6da0*/  ULEA UR4, UR6, UR37, 0x3 ;  /* 0x0000002506047291 */ /* 0x000fe2000f8e183f */
[----:B------:R-:W-:-:S05]  /*6db0*/  IMAD.U32 R0, RZ, RZ, UR39 ;  /* 0x00000027ff007e24 */ /* 0x000fca000f8e00ff */
[----:B------:R-:W-:-:S04]  /*6dc0*/  SHF.L.U32 R0, R0, 0x1f, RZ ;  /* 0x0000001f00007819 */ /* 0x000fc800000006ff */
[----:B------:R0:W1:Y:S01]  /*6dd0*/  SYNCS.PHASECHK.TRANS64.TRYWAIT P2, [UR4+0x31c50], R0 ;  /* 0x031c5000ff0075a7 */ /* 0x0000620008040144 */
[----:B------:R-:W-:Y:S05]  /*6de0*/  @!P0 BRA `(.L_x_1675) ;  /* 0x0000000000048947 */ /* 0x000fea0003800000 */
[----:B------:R-:W-:Y:S01]  /*6df0*/  BPT.TRAP 0x1 ;  /* 0x000000040000795c */ /* 0x000fe20000300000 */
.L_x_1675:
[----:B-1----:R-:W-:Y:S05]  /*6e00*/  @P2 BRA `(.L_x_1673) ;  /* 0x0000000000082947 */ /* 0x002fea0003800000 */
[----:B------:R-:W1:Y:S02]  /*6e10*/  SYNCS.PHASECHK.TRANS64.TRYWAIT P2, [UR4+0x31c50], R0 ;  /* 0x031c5000ff0075a7 */ /* 0x000e640008040144 */
[----:B-1----:R-:W-:Y:S05]  /*6e20*/  @!P2 BRA `(.L_x_1676) ;  /* 0x000000d000e4a947 */ /* 0x002fea0003800000 */
.L_x_1673:
        /* <DEDUP_REMOVED lines=9> */
[----:B-1----:R-:W-:Y:S01]  /*6ec0*/  IMAD.MOV.U32 R9, RZ, RZ, -0x2 ;  /* 0xfffffffeff097424 */ /* 0x002fe200078e00ff */
[----:B------:R-:W-:Y:S01]  /*6ed0*/  UMOV UR32, UR10 ;  /* 0x0000000a00207c82 */ /* 0x000fe20008000000 */
[----:B------:R-:W-:Y:S01]  /*6ee0*/  UMOV UR39, UR38 ;  /* 0x0000002600277c82 */ /* 0x000fe20008000000 */
[----:B------:R-:W-:-:S04]  /*6ef0*/  ULOP3.LUT UR4, UR4, 0x2400000, URZ, 0xfc, !UPT ;  /* 0x0240000004047892 */ /* 0x000fc8000f8efc3f */
[----:B------:R-:W-:Y:S02]  /*6f00*/  UIMAD UR11, UR6, 0x6c0, UR4 ;  /* 0x000006c0060b78a4 */ /* 0x000fe4000f8e0204 */
[----:B------:R-:W-:-:S04]  /*6f10*/  UIMAD UR4, UR61, 0xc0, URZ ;  /* 0x000000c03d0478a4 */ /* 0x000fc8000f8e023f */
[----:B------:R-:W-:Y:S01]  /*6f20*/  UIMAD UR4, UR7, -0x90, UR4 ;  /* 0xffffff70070478a4 */ /* 0x000fe2000f8e0204 */
[----:B------:R-:W-:Y:S02]  /*6f30*/  UMOV UR34, UR11 ;  /* 0x0000000b00227c82 */ /* 0x000fe40008000000 */
[----:B------:R-:W-:Y:S01]  /*6f40*/  HGMMA.64x96x16.F32 R24, gdesc[UR32].tnspB, R24, gsb0 ;  /* 0x41600000201879f0 */ /* 0x000fe20008000818 */
[----:B------:R-:W-:Y:S02]  /*6f50*/  UIADD3 UR32, UR10, 0x180, URZ ;  /* 0x000001800a207890 */ /* 0x000fe4000fffe03f */
[----:B------:R-:W-:Y:S01]  /*6f60*/  UIADD3 UR34, UR11, 0x40, URZ ;  /* 0x000000400b227890 */ /* 0x000fe2000fffe03f */
[----:B------:R-:W-:Y:S01]  /*6f70*/  UMOV UR33, 0xc0000010 ;  /* 0xc000001000217882 */ /* 0x000fe20000000000 */
[----:B------:R-:W-:Y:S01]  /*6f80*/  UMOV UR35, 0x80000020 ;  /* 0x8000002000237882 */ /* 0x000fe20000000000 */
[----:B------:R-:W-:-:S04]  /*6f90*/  UIADD3 UR4, UR4, 0x1, UR15 ;  /* 0x0000000104047890 */ /* 0x000fc8000fffe00f */
[----:B------:R-:W-:-:S03]  /*6fa0*/  UIADD3 UR4, UR4, -UR14, URZ ;  /* 0x8000000e04047290 */ /* 0x000fc6000fffe03f */
[----:B------:R-:W-:-:S03]  /*6fb0*/  ULDC UR14, c[0x0][0x988] ;  /* 0x00026200000e7ab9 */ /* 0x000fc60000000800 */
[----:B------:R-:W-:Y:S01]  /*6fc0*/  IMAD R8, R22, R9, UR4 ;  /* 0x0000000416087e24 */ /* 0x000fe2000f8e0209 */
[----:B------:R-:W-:Y:S01]  /*6fd0*/  UMOV UR4, UR14 ;  /* 0x0000000e00047c82 */ /* 0x000fe20008000000 */
[----:B------:R-:W-:Y:S02]  /*6fe0*/  R2UR UR14, R6 ;  /* 0x00000000060e72ca */ /* 0x000fe400000e0000 */
[----:B------:R-:W-:-:S04]  /*6ff0*/  IMAD.IADD R8, R23, 0x1, R8 ;  /* 0x0000000117087824 */ /* 0x000fc800078e0208 */
[C---:B------:R-:W-:Y:S01]  /*7000*/  VIADD R13, R8.reuse, 0x8 ;  /* 0x00000008080d7836 */ /* 0x040fe20000000000 */
[C---:B------:R-:W-:Y:S02]  /*7010*/  ISETP.GT.AND P2, PT, R8.reuse, RZ, PT ;  /* 0x000000ff0800720c */ /* 0x040fe40003f44270 */
[----:B------:R-:W-:Y:S02]  /*7020*/  ISETP.GT.AND P3, PT, R8, 0x1, PT ;  /* 0x000000010800780c */ /* 0x000fe40003f64270 */
[----:B------:R-:W-:Y:S02]  /*7030*/  FSEL R136, R136, -INF , P2 ;  /* 0xff80000088887808 */ /* 0x000fe40001000000 */
[----:B------:R-:W-:Y:S01]  /*7040*/  ISETP.GT.AND P2, PT, R8, 0x8, PT ;  /* 0x000000080800780c */ /* 0x000fe20003f44270 */
[----:B------:R-:W-:Y:S01]  /*7050*/  UISETP.GT.AND UP0, UPT, UR7, UR14, UPT ;  /* 0x0000000e0700728c */ /* 0x000fe2000bf04270 */
[----:B------:R-:W-:Y:S02]  /*7060*/  FSEL R137, R137, -INF , P3 ;  /* 0xff80000089897808 */ /* 0x000fe40001800000 */
[----:B0-----:R-:W-:-:S02]  /*7070*/  FMNMX.FTZ R0, R136, R7, !PT ;  /* 0x0000000788007209 */ /* 0x001fc40007810000 */
        /* <DEDUP_REMOVED lines=31> */
[----:B------:R-:W-:Y:S01]  /*7270*/  FSEL R112, R112, -INF , P2 ;  /* 0xff80000070707808 */ /* 0x000fe20001000000 */
[----:B------:R-:W-:Y:S02]  /*7280*/  WARPGROUP.DEPBAR.LE gsb0, 0x0 ;  /* 0x00008000000079c5 */ /* 0x000fe40000010000 */
[----:B------:R-:W-:Y:S01]  /*7290*/  WARPGROUP.ARRIVE ;  /* 0x00000000000079c5 */ /* 0x000fe20000000000 */
[----:B------:R-:W-:Y:S02]  /*72a0*/  FMNMX.FTZ R9, R125, R0, !PT ;  /* 0x000000007d097209 */ /* 0x000fe40007810000 */
[----:B------:R-:W-:Y:S02]  /*72b0*/  ISETP.GT.AND P2, PT, R8, 0x38, PT ;  /* 0x000000380800780c */ /* 0x000fe40003f44270 */
[----:B------:R-:W-:Y:S01]  /*72c0*/  FSEL R113, R113, -INF , P3 ;  /* 0xff80000071717808 */ /* 0x000fe20001800000 */
[----:B------:R-:W-:Y:S01]  /*72d0*/  HGMMA.64x96x16.F32 R24, gdesc[UR32].tnspB, R24, gsb0 ;  /* 0x41600000201879f0 */ /* 0x000fe20008000818 */
[----:B------:R-:W-:Y:S01]  /*72e0*/  UIADD3 UR32, UR10, 0x300, URZ ;  /* 0x000003000a207890 */ /* 0x000fe2000fffe03f */
[----:B------:R-:W-:Y:S01]  /*72f0*/  FMNMX.FTZ R0, R112, R9, !PT ;  /* 0x0000000970007209 */ /* 0x000fe20007810000 */
[----:B------:R-:W-:Y:S01]  /*7300*/  UIADD3 UR34, UR11, 0x80, URZ ;  /* 0x000000800b227890 */ /* 0x000fe2000fffe03f */
[----:B------:R-:W-:Y:S01]  /*7310*/  ISETP.GT.AND P3, PT, R8, 0x39, PT ;  /* 0x000000390800780c */ /* 0x000fe20003f64270 */
[----:B------:R-:W-:Y:S01]  /*7320*/  UMOV UR33, 0xc0000010 ;  /* 0xc000001000217882 */ /* 0x000fe20000000000 */
[----:B------:R-:W-:Y:S01]  /*7330*/  UMOV UR35, 0x80000020 ;  /* 0x8000002000237882 */ /* 0x000fe20000000000 */
[----:B------:R-:W-:-:S02]  /*7340*/  FSEL R116, R116, -INF , P2 ;  /* 0xff80000074747808 */ /* 0x000fc40001000000 */
[----:B------:R-:W-:Y:S02]  /*7350*/  FMNMX.FTZ R9, R113, R0, !PT ;  /* 0x0000000071097209 */ /* 0x000fe40007810000 */
[----:B------:R-:W-:Y:S02]  /*7360*/  ISETP.GT.AND P2, PT, R8, 0x40, PT ;  /* 0x000000400800780c */ /* 0x000fe40003f44270 */
[----:B------:R-:W-:Y:S02]  /*7370*/  FSEL R117, R117, -INF , P3 ;  /* 0xff80000075757808 */ /* 0x000fe40001800000 */
        /* <DEDUP_REMOVED lines=43> */
[----:B------:R-:W-:Y:S01]  /*7630*/  ISETP.GT.AND P3, PT, R8, 0x79, PT ;  /* 0x000000790800780c */ /* 0x000fe20003f64270 */
[----:B------:R-:W-:Y:S02]  /*7640*/  WARPGROUP.DEPBAR.LE gsb0, 0x0 ;  /* 0x00008000000079c5 */ /* 0x000fe40000010000 */
[----:B------:R-:W-:Y:S01]  /*7650*/  WARPGROUP.ARRIVE ;  /* 0x00000000000079c5 */ /* 0x000fe20000000000 */
[----:B------:R-:W-:-:S02]  /*7660*/  FSEL R84, R84, -INF , P2 ;  /* 0xff80000054547808 */ /* 0x000fc40001000000 */
        /* <DEDUP_REMOVED lines=18> */
[----:B------:R-:W-:Y:S02]  /*7790*/  FSEL R77, R77, -INF , P3 ;  /* 0xff8000004d4d7808 */ /* 0x000fe40001800000 */
[----:B------:R-:W-:Y:S02]  /*77a0*/  FMNMX.FTZ R0, R76, R9, !PT ;  /* 0x000000094c007209 */ /* 0x000fe40007810000 */
[----:B------:R-:W-:Y:S02]  /*77b0*/  ISETP.GT.AND P3, PT, R13, RZ, PT ;  /* 0x000000ff0d00720c */ /* 0x000fe40003f64270 */
[----:B------:R-:W-:-:S02]  /*77c0*/  FMNMX.FTZ R9, R77, R0, !PT ;  /* 0x000000004d097209 */ /* 0x000fc40007810000 */
[C---:B------:R-:W-:Y:S02]  /*77d0*/  ISETP.GT.AND P4, PT, R13.reuse, 0x1, PT ;  /* 0x000000010d00780c */ /* 0x040fe40003f84270 */
[----:B------:R-:W-:Y:S01]  /*77e0*/  FSEL R138, R138, -INF , P3 ;  /* 0xff8000008a8a7808 */ /* 0x000fe20001800000 */
[----:B------:R-:W0:Y:S01]  /*77f0*/  SHFL.BFLY PT, R0, R9, 0x2, 0x1f ;  /* 0x0c401f0009007f89 */ /* 0x000e2200000e0000 */
[----:B------:R-:W-:Y:S02]  /*7800*/  ISETP.GT.AND P5, PT, R13, 0x8, PT ;  /* 0x000000080d00780c */ /* 0x000fe40003fa4270 */
[----:B------:R-:W-:Y:S02]  /*7810*/  FSEL R139, R139, -INF , P4 ;  /* 0xff8000008b8b7808 */ /* 0x000fe40002000000 */
[----:B------:R-:W-:Y:S02]  /*7820*/  FMNMX.FTZ R20, R138, R5, !PT ;  /* 0x000000058a147209 */ /* 0x000fe40007810000 */
[----:B------:R-:W-:-:S02]  /*7830*/  ISETP.GT.AND P6, PT, R13, 0x9, PT ;  /* 0x000000090d00780c */ /* 0x000fc40003fc4270 */
[----:B------:R-:W-:Y:S02]  /*7840*/  FSEL R142, R142, -INF , P5 ;  /* 0xff8000008e8e7808 */ /* 0x000fe40002800000 */
[----:B------:R-:W-:Y:S02]  /*7850*/  FMNMX.FTZ R21, R139, R20, !PT ;  /* 0x000000148b157209 */ /* 0x000fe40007810000 */
[----:B------:R-:W-:Y:S02]  /*7860*/  FSEL R143, R143, -INF , P6 ;  /* 0xff8000008f8f7808 */ /* 0x000fe40003000000 */
[C---:B------:R-:W-:Y:S02]  /*7870*/  ISETP.GT.AND P3, PT, R13.reuse, 0x10, PT ;  /* 0x000000100d00780c */ /* 0x040fe40003f64270 */
[----:B------:R-:W-:Y:S02]  /*7880*/  ISETP.GT.AND P4, PT, R13, 0x11, PT ;  /* 0x000000110d00780c */ /* 0x000fe40003f84270 */
[----:B------:R-:W-:-:S02]  /*7890*/  FSEL R130, R130, -INF , P3 ;  /* 0xff80000082827808 */ /* 0x000fc40001800000 */
[----:B------:R-:W-:Y:S02]  /*78a0*/  ISETP.GT.AND P5, PT, R13, 0x18, PT ;  /* 0x000000180d00780c */ /* 0x000fe40003fa4270 */
[----:B------:R-:W-:Y:S02]  /*78b0*/  FSEL R131, R131, -INF , P4 ;  /* 0xff80000083837808 */ /* 0x000fe40002000000 */
[----:B0-----:R-:W-:Y:S02]  /*78c0*/  FMNMX.FTZ R10, R9, R0, !PT ;  /* 0x00000000090a7209 */ /* 0x001fe40007810000 */
[----:B------:R-:W-:Y:S02]  /*78d0*/  ISETP.GT.AND P6, PT, R13, 0x19, PT ;  /* 0x000000190d00780c */ /* 0x000fe40003fc4270 */
[----:B------:R-:W-:Y:S01]  /*78e0*/  FSEL R134, R134, -INF , P5 ;  /* 0xff80000086867808 */ /* 0x000fe20002800000 */
[----:B------:R-:W0:Y:S01]  /*78f0*/  SHFL.BFLY PT, R11, R10, 0x1, 0x1f ;  /* 0x0c201f000a0b7f89 */ /* 0x000e2200000e0000 */
[----:B------:R-:W-:-:S02]  /*7900*/  FSEL R135, R135, -INF , P6 ;  /* 0xff80000087877808 */ /* 0x000fc40003000000 */
[C---:B------:R-:W-:Y:S02]  /*7910*/  ISETP.GT.AND P3, PT, R13.reuse, 0x20, PT ;  /* 0x000000200d00780c */ /* 0x040fe40003f64270 */
[C---:B------:R-:W-:Y:S02]  /*7920*/  ISETP.GT.AND P4, PT, R13.reuse, 0x21, PT ;  /* 0x000000210d00780c */ /* 0x040fe40003f84270 */
[----:B------:R-:W-:Y:S02]  /*7930*/  FSEL R122, R122, -INF , P3 ;  /* 0xff8000007a7a7808 */ /* 0x000fe40001800000 */
[----:B------:R-:W-:Y:S02]  /*7940*/  ISETP.GT.AND P5, PT, R13, 0x28, PT ;  /* 0x000000280d00780c */ /* 0x000fe40003fa4270 */
[----:B------:R-:W-:Y:S02]  /*7950*/  FSEL R123, R123, -INF , P4 ;  /* 0xff8000007b7b7808 */ /* 0x000fe40002000000 */
[----:B------:R-:W-:-:S02]  /*7960*/  ISETP.GT.AND P6, PT, R13, 0x29, PT ;  /* 0x000000290d00780c */ /* 0x000fc40003fc4270 */
[----:B------:R-:W-:Y:S02]  /*7970*/  FSEL R126, R126, -INF , P5 ;  /* 0xff8000007e7e7808 */ /* 0x000fe40002800000 */
[----:B------:R-:W-:Y:S02]  /*7980*/  FSEL R127, R127, -INF , P6 ;  /* 0xff8000007f7f7808 */ /* 0x000fe40003000000 */
[C---:B------:R-:W-:Y:S02]  /*7990*/  ISETP.GT.AND P3, PT, R13.reuse, 0x30, PT ;  /* 0x000000300d00780c */ /* 0x040fe40003f64270 */
[----:B------:R-:W-:Y:S02]  /*79a0*/  ISETP.GT.AND P4, PT, R13, 0x31, PT ;  /* 0x000000310d00780c */ /* 0x000fe40003f84270 */
[----:B------:R-:W-:Y:S02]  /*79b0*/  FSEL R114, R114, -INF , P3 ;  /* 0xff80000072727808 */ /* 0x000fe40001800000 */
[----:B0-----:R-:W-:-:S02]  /*79c0*/  FMNMX.FTZ R0, R10, R11, !PT ;  /* 0x0000000b0a007209 */ /* 0x001fc40007810000 */
[C---:B------:R-:W-:Y:S02]  /*79d0*/  ISETP.GT.AND P5, PT, R13.reuse, 0x38, PT ;  /* 0x000000380d00780c */ /* 0x040fe40003fa4270 */
[C---:B------:R-:W-:Y:S01]  /*79e0*/  FSETP.NEU.FTZ.AND P2, PT, R0.reuse, -INF , PT ;  /* 0xff8000000000780b */ /* 0x040fe20003f5d000 */
[----:B------:R-:W-:Y:S01]  /*79f0*/  FMUL.FTZ R11, R0, UR4 ;  /* 0x00000004000b7c20 */ /* 0x000fe20008410000 */
[----:B------:R-:W-:Y:S02]  /*7a00*/  ISETP.GT.AND P6, PT, R13, 0x39, PT ;  /* 0x000000390d00780c */ /* 0x000fe40003fc4270 */
[----:B------:R-:W-:Y:S02]  /*7a10*/  FSEL R118, R118, -INF , P5 ;  /* 0xff80000076767808 */ /* 0x000fe40002800000 */
[----:B------:R-:W-:Y:S01]  /*7a20*/  FSEL R9, R11, RZ, P2 ;  /* 0x000000ff0b097208 */ /* 0x000fe20001000000 */
[----:B------:R-:W-:Y:S02]  /*7a30*/  WARPGROUP.DEPBAR.LE gsb0, 0x0 ;  /* 0x00008000000079c5 */ /* 0x000fe40000010000 */
[----:B------:R-:W-:Y:S01]  /*7a40*/  WARPGROUP.ARRIVE ;  /* 0x00000000000079c5 */ /* 0x000fe20000000000 */
[----:B------:R-:W-:Y:S01]  /*7a50*/  FSEL R119, R119, -INF , P6 ;  /* 0xff80000077777808 */ /* 0x000fe20003000000 */
[--C-:B------:R-:W-:Y:S01]  /*7a60*/  FFMA.FTZ R14, R128, UR4, -R9.reuse ;  /* 0x00000004800e7c23 */ /* 0x100fe20008010809 */
[----:B------:R-:W-:Y:S01]  /*7a70*/  FMNMX.FTZ R128, R142, R21, !PT ;  /* 0x000000158e807209 */ /* 0x000fe20007810000 */
[--C-:B------:R-:W-:Y:S01]  /*7a80*/  FFMA.FTZ R15, R129, UR4, -R9.reuse ;  /* 0x00000004810f7c23 */ /* 0x100fe20008010809 */
[--C-:B------:R-:W-:Y:S01]  /*7a90*/  FFMA.FTZ R132, R132, UR4, -R9.reuse ;  /* 0x0000000484847c23 */ /* 0x100fe20008010809 */
[----:B------:R-:W-:Y:S01]  /*7aa0*/  HGMMA.64x96x16.F32 R24, gdesc[UR32].tnspB, R24, gsb0 ;  /* 0x41600000201879f0 */ /* 0x000fe20008000818 */
[----:B------:R-:W-:Y:S01]  /*7ab0*/  UIADD3 UR32, UR10, 0x600, URZ ;  /* 0x000006000a207890 */ /* 0x000fe2000fffe03f */
[----:B------:R-:W-:Y:S01]  /*7ac0*/  FMNMX.FTZ R129, R143, R128, !PT ;  /* 0x000000808f817209 */ /* 0x000fe20007810000 */
[----:B------:R-:W-:Y:S01]  /*7ad0*/  UIADD3 UR34, UR11, 0x100, URZ ;  /* 0x000001000b227890 */ /* 0x000fe2000fffe03f */
[----:B------:R0:W-:Y:S01]  /*7ae0*/  MUFU.EX2 R20, R132 ;  /* 0x0000008400147308 */ /* 0x0001e20000000800 */
[----:B------:R-:W-:Y:S01]  /*7af0*/  UMOV UR33, 0xc0000010 ;  /* 0xc000001000217882 */ /* 0x000fe20000000000 */
[----:B------:R-:W-:Y:S01]  /*7b00*/  UMOV UR35, 0x80000020 ;  /* 0x8000002000237882 */ /* 0x000fe20000000000 */
[----:B------:R-:W-:Y:S01]  /*7b10*/  FMNMX.FTZ R128, R130, R129, !PT ;  /* 0x0000008182807209 */ /* 0x000fe20007810000 */
[--C-:B------:R-:W-:Y:S01]  /*7b20*/  FFMA.FTZ R21, R133, UR4, -R9.reuse ;  /* 0x0000000485157c23 */ /* 0x100fe20008010809 */
[----:B------:R-:W-:Y:S01]  /*7b30*/  ISETP.GT.AND P3, PT, R13, 0x40, PT ;  /* 0x000000400d00780c */ /* 0x000fe20003f64270 */
[--C-:B------:R-:W-:Y:S01]  /*7b40*/  FFMA.FTZ R133, R116, UR4, -R9.reuse ;  /* 0x0000000474857c23 */ /* 0x100fe20008010809 */
[----:B------:R-:W-:Y:S01]  /*7b50*/  FMNMX.FTZ R129, R131, R128, !PT ;  /* 0x0000008083817209 */ /* 0x000fe20007810000 */
[--C-:B------:R-:W-:Y:S01]  /*7b60*/  FFMA.FTZ R10, R136, UR4, -R9.reuse ;  /* 0x00000004880a7c23 */ /* 0x100fe20008010809 */
[--C-:B0-----:R-:W-:Y:S01]  /*7b70*/  FFMA.FTZ R132, R125, UR4, -R9.reuse ;  /* 0x000000047d847c23 */ /* 0x101fe20008010809 */
[----:B------:R-:W-:Y:S01]  /*7b80*/  FSEL R125, R115, -INF , P4 ;  /* 0xff800000737d7808 */ /* 0x000fe20002000000 */
[--C-:B------:R-:W-:Y:S01]  /*7b90*/  FFMA.FTZ R136, R117, UR4, -R9.reuse ;  /* 0x0000000475887c23 */ /* 0x100fe20008010809 */
[----:B------:R-:W-:Y:S01]  /*7ba0*/  FMNMX.FTZ R128, R134, R129, !PT ;  /* 0x0000008186807209 */ /* 0x000fe20007810000 */
[----:B------:R0:W-:Y:S01]  /*7bb0*/  MUFU.EX2 R115, R132 ;  /* 0x0000008400737308 */ /* 0x0001e20000000800 */
[----:B------:R-:W-:Y:S01]  /*7bc0*/  ISETP.GT.AND P4, PT, R13, 0x41, PT ;  /* 0x000000410d00780c */ /* 0x000fe20003f84270 */
[--C-:B------:R-:W-:Y:S01]  /*7bd0*/  FFMA.FTZ R11, R137, UR4, -R9.reuse ;  /* 0x00000004890b7c23 */ /* 0x100fe20008010809 */
[----:B------:R-:W-:Y:S01]  /*7be0*/  FMNMX.FTZ R129, R135, R128, !PT ;  /* 0x0000008087817209 */ /* 0x000fe20007810000 */
[--C-:B------:R-:W-:Y:S01]  /*7bf0*/  FFMA.FTZ R137, R108, UR4, -R9.reuse ;  /* 0x000000046c897c23 */ /* 0x100fe20008010809 */
[----:B------:R-:W-:Y:S01]  /*7c00*/  ISETP.GT.AND P5, PT, R13, 0x48, PT ;  /* 0x000000480d00780c */ /* 0x000fe20003fa4270 */
[--C-:B------:R-:W-:Y:S01]  /*7c10*/  FFMA.FTZ R100, R100, UR4, -R9.reuse ;  /* 0x0000000464647c23 */ /* 0x100fe20008010809 */
[----:B------:R-:W-:Y:S01]  /*7c20*/  FMNMX.FTZ R128, R122, R129, !PT ;  /* 0x000000817a807209 */ /* 0x000fe20007810000 */
[----:B------:R-:W-:Y:S01]  /*7c30*/  MUFU.EX2 R10, R10 ;  /* 0x0000000a000a7308 */ /* 0x000fe20000000800 */
[--C-:B0-----:R-:W-:Y:S01]  /*7c40*/  FFMA.FTZ R132, R113, UR4, -R9.reuse ;  /* 0x0000000471847c23 */ /* 0x101fe20008010809 */
[----:B------:R-:W-:Y:S01]  /*7c50*/  FSEL R113, R106, -INF , P3 ;  /* 0xff8000006a717808 */ /* 0x000fe20001800000 */
[--C-:B------:R-:W-:Y:S01]  /*7c60*/  FFMA.FTZ R12, R140, UR4, -R9.reuse ;  /* 0x000000048c0c7c23 */ /* 0x100fe20008010809 */
[----:B------:R-:W-:Y:S01]  /*7c70*/  FMNMX.FTZ R129, R123, R128, !PT ;  /* 0x000000807b817209 */ /* 0x000fe20007810000 */
[--C-:B------:R-:W-:Y:S01]  /*7c80*/  FFMA.FTZ R141, R141, UR4, -R9.reuse ;  /* 0x000000048d8d7c23 */ /* 0x100fe20008010809 */
[----:B------:R-:W-:Y:S01]  /*7c90*/  FSEL R107, R107, -INF , P4 ;  /* 0xff8000006b6b7808 */ /* 0x000fe20002000000 */
[--C-:B------:R-:W-:Y:S01]  /*7ca0*/  FFMA.FTZ R120, R120, UR4, -R9.reuse ;  /* 0x0000000478787c23 */ /* 0x100fe20008010809 */
[----:B------:R-:W-:Y:S01]  /*7cb0*/  FMNMX.FTZ R128, R126, R129, !PT ;  /* 0x000000817e807209 */ /* 0x000fe20007810000 */
[----:B------:R-:W-:Y:S01]  /*7cc0*/  MUFU.EX2 R106, R132 ;  /* 0x00000084006a7308 */ /* 0x000fe20000000800 */
[----:B------:R-:W-:Y:S01]  /*7cd0*/  ISETP.GT.AND P3, PT, R13, 0x49, PT ;  /* 0x000000490d00780c */ /* 0x000fe20003f64270 */
[--C-:B------:R-:W-:Y:S01]  /*7ce0*/  FFMA.FTZ R121, R121, UR4, -R9.reuse ;  /* 0x0000000479797c23 */ /* 0x100fe20008010809 */
[----:B------:R-:W-:Y:S01]  /*7cf0*/  FMNMX.FTZ R129, R127, R128, !PT ;  /* 0x000000807f817209 */ /* 0x000fe20007810000 */
[--C-:B------:R-:W-:Y:S01]  /*7d00*/  FFMA.FTZ R124, R124, UR4, -R9.reuse ;  /* 0x000000047c7c7c23 */ /* 0x100fe20008010809 */
[----:B------:R-:W-:Y:S01]  /*7d10*/  FSEL R110, R110, -INF , P5 ;  /* 0xff8000006e6e7808 */ /* 0x000fe20002800000 */
[--C-:B------:R-:W-:Y:S01]  /*7d20*/  FFMA.FTZ R112, R112, UR4, -R9.reuse ;  /* 0x0000000470707c23 */ /* 0x100fe20008010809 */
[----:B------:R-:W-:Y:S01]  /*7d30*/  FMNMX.FTZ R128, R114, R129, !PT ;  /* 0x0000008172807209 */ /* 0x000fe20007810000 */
[----:B------:R-:W-:Y:S01]  /*7d40*/  MUFU.EX2 R11, R11 ;  /* 0x0000000b000b7308 */ /* 0x000fe20000000800 */
[----:B------:R-:W-:Y:S01]  /*7d50*/  FSEL R116, R111, -INF , P3 ;  /* 0xff8000006f747808 */ /* 0x000fe20001800000 */
[--C-:B------:R-:W-:Y:S01]  /*7d60*/  FFMA.FTZ R88, R88, UR4, -R9.reuse ;  /* 0x0000000458587c23 */ /* 0x100fe20008010809 */
[----:B------:R-:W-:Y:S01]  /*7d70*/  FMNMX.FTZ R129, R125, R128, !PT ;  /* 0x000000807d817209 */ /* 0x000fe20007810000 */
[--C-:B------:R-:W-:Y:S01]  /*7d80*/  FFMA.FTZ R89, R89, UR4, -R9.reuse ;  /* 0x0000000459597c23 */ /* 0x100fe20008010809 */
[C---:B------:R-:W-:Y:S01]  /*7d90*/  ISETP.GT.AND P3, PT, R13.reuse, 0x50, PT ;  /* 0x000000500d00780c */ /* 0x040fe20003f64270 */
        /* <DEDUP_REMOVED lines=19> */
[----:B------:R-:W-:Y:S01]  /*7ed0*/  FSEL R103, R103, -INF , P3 ;  /* 0xff80000067677808 */ /* 0x000fe20001800000 */
[----:B0-----:R-:W-:Y:S01]  /*7ee0*/  FFMA.FTZ R136, R105, UR4, -R9 ;  /* 0x0000000469887c23 */ /* 0x001fe20008010809 */
[----:B------:R-:W-:-:S02]  /*7ef0*/  FMNMX.FTZ R128, R116, R129, !PT ;  /* 0x0000008174807209 */ /* 0x000fc40007810000 */
[----:B------:R-:W-:Y:S01]  /*7f00*/  FSEL R129, R99, -INF , P4 ;  /* 0xff80000063817808 */ /* 0x000fe20002000000 */
[----:B------:R-:W-:Y:S01]  /*7f10*/  FFMA.FTZ R99, R104, UR4, -R9 ;  /* 0x0000000468637c23 */ /* 0x000fe20008010809 */
[----:B------:R-:W-:Y:S01]  /*7f20*/  FMNMX.FTZ R132, R117, R128, !PT ;  /* 0x0000008075847209 */ /* 0x000fe20007810000 */
[----:B------:R-:W-:Y:S01]  /*7f30*/  MUFU.EX2 R8, R141 ;  /* 0x0000008d00087308 */ /* 0x000fe20000000800 */
[----:B------:R-:W-:Y:S02]  /*7f40*/  FSEL R128, R102, -INF , P5 ;  /* 0xff80000066807808 */ /* 0x000fe40002800000 */
[----:B------:R-:W-:Y:S02]  /*7f50*/  FMNMX.FTZ R133, R129, R132, !PT ;  /* 0x0000008481857209 */ /* 0x000fe40007810000 */
[C---:B------:R-:W-:Y:S02]  /*7f60*/  ISETP.GT.AND P3, PT, R13.reuse, 0x60, PT ;  /* 0x000000600d00780c */ /* 0x040fe40003f64270 */
[----:B------:R-:W-:Y:S01]  /*7f70*/  FMNMX.FTZ R104, R128, R133, !PT ;  /* 0x0000008580687209 */ /* 0x000fe20007810000 */
[----:B------:R-:W-:Y:S01]  /*7f80*/  MUFU.EX2 R14, R14 ;  /* 0x0000000e000e7308 */ /* 0x000fe20000000800 */
[----:B------:R-:W-:-:S02]  /*7f90*/  ISETP.GT.AND P4, PT, R13, 0x61, PT ;  /* 0x000000610d00780c */ /* 0x000fc40003f84270 */
[----:B------:R-:W-:Y:S02]  /*7fa0*/  FSEL R102, R90, -INF , P3 ;  /* 0xff8000005a667808 */ /* 0x000fe40001800000 */
[----:B------:R-:W-:Y:S02]  /*7fb0*/  FMNMX.FTZ R105, R103, R104, !PT ;  /* 0x0000006867697209 */ /* 0x000fe40007810000 */
[----:B------:R-:W-:Y:S01]  /*7fc0*/  ISETP.GT.AND P5, PT, R13, 0x68, PT ;  /* 0x000000680d00780c */ /* 0x000fe20003fa4270 */
[----:B------:R-:W-:Y:S01]  /*7fd0*/  MUFU.EX2 R90, R136 ;  /* 0x00000088005a7308 */ /* 0x000fe20000000800 */
[----:B------:R-:W-:Y:S02]  /*7fe0*/  FSEL R91, R91, -INF , P4 ;  /* 0xff8000005b5b7808 */ /* 0x000fe40002000000 */
[----:B------:R-:W-:Y:S02]  /*7ff0*/  FMNMX.FTZ R132, R102, R105, !PT ;  /* 0x0000006966847209 */ /* 0x000fe40007810000 */
[----:B------:R-:W-:-:S02]  /*8000*/  ISETP.GT.AND P3, PT, R13, 0x69, PT ;  /* 0x000000690d00780c */ /* 0x000fc40003f64270 */
[----:B------:R-:W-:Y:S01]  /*8010*/  FSEL R94, R94, -INF , P5 ;  /* 0xff8000005e5e7808 */ /* 0x000fe20002800000 */
[----:B------:R-:W-:Y:S01]  /*8020*/  MUFU.EX2 R15, R15 ;  /* 0x0000000f000f7308 */ /* 0x000fe20000000800 */
[----:B------:R-:W-:Y:S01]  /*8030*/  FMNMX.FTZ R105, R91, R132, !PT ;  /* 0x000000845b697209 */ /* 0x000fe20007810000 */
[----:B------:R-:W-:Y:S01]  /*8040*/  FFMA.FTZ R132, R109, UR4, -R9 ;  /* 0x000000046d847c23 */ /* 0x000fe20008010809 */
[----:B------:R-:W-:Y:S01]  /*8050*/  FSEL R104, R95, -INF , P3 ;  /* 0xff8000005f687808 */ /* 0x000fe20001800000 */
[----:B------:R-:W-:Y:S02]  /*8060*/  WARPGROUP.DEPBAR.LE gsb0, 0x0 ;  /* 0x00008000000079c5 */ /* 0x000fe40000010000 */
[----:B------:R-:W-:Y:S01]  /*8070*/  WARPGROUP.ARRIVE ;  /* 0x00000000000079c5 */ /* 0x000fe20000000000 */
[----:B------:R-:W-:Y:S01]  /*8080*/  ISETP.GT.AND P3, PT, R13, 0x70, PT ;  /* 0x000000700d00780c */ /* 0x000fe20003f64270 */
[----:B------:R-:W-:Y:S01]  /*8090*/  MUFU.EX2 R95, R137 ;  /* 0x00000089005f7308 */ /* 0x000fe20000000800 */
[----:B------:R-:W-:-:S02]  /*80a0*/  FMNMX.FTZ R133, R94, R105, !PT ;  /* 0x000000695e857209 */ /* 0x000fc40007810000 */
[C---:B------:R-:W-:Y:S01]  /*80b0*/  ISETP.GT.AND P4, PT, R13.reuse, 0x71, PT ;  /* 0x000000710d00780c */ /* 0x040fe20003f84270 */
[----:B------:R-:W-:Y:S01]  /*80c0*/  HGMMA.64x96x16.F32 R24, gdesc[UR32].tnspB, R24, gsb0 ;  /* 0x41600000201879f0 */ /* 0x000fe20008000818 */
[----:B------:R-:W-:Y:S01]  /*80d0*/  UIADD3 UR32, UR10, 0x780, URZ ;  /* 0x000007800a207890 */ /* 0x000fe2000fffe03f */
[----:B------:R-:W-:Y:S01]  /*80e0*/  FSEL R105, R82, -INF , P3 ;  /* 0xff80000052697808 */ /* 0x000fe20001800000 */
[----:B------:R-:W-:Y:S01]  /*80f0*/  UIADD3 UR34, UR11, 0x140, URZ ;  /* 0x000001400b227890 */ /* 0x000fe2000fffe03f */
[----:B------:R-:W-:Y:S01]  /*8100*/  FMNMX.FTZ R108, R104, R133, !PT ;  /* 0x00000085686c7209 */ /* 0x000fe20007810000 */
[----:B------:R-:W-:Y:S01]  /*8110*/  UMOV UR33, 0xc0000010 ;  /* 0xc000001000217882 */ /* 0x000fe20000000000 */
[----:B------:R-:W-:Y:S01]  /*8120*/  UMOV UR35, 0x80000020 ;  /* 0x8000002000237882 */ /* 0x000fe20000000000 */
[----:B------:R-:W-:Y:S01]  /*8130*/  ISETP.GT.AND P5, PT, R13, 0x78, PT ;  /* 0x000000780d00780c */ /* 0x000fe20003fa4270 */
[----:B------:R-:W-:Y:S01]  /*8140*/  FFMA.FTZ R133, R96, UR4, -R9 ;  /* 0x0000000460857c23 */ /* 0x000fe20008010809 */
[----:B------:R-:W-:Y:S01]  /*8150*/  FSEL R83, R83, -INF , P4 ;  /* 0xff80000053537808 */ /* 0x000fe20002000000 */
[----:B------:R0:W-:Y:S01]  /*8160*/  MUFU.EX2 R82, R132 ;  /* 0x0000008400527308 */ /* 0x0001e20000000800 */
[----:B------:R-:W-:-:S02]  /*8170*/  FMNMX.FTZ R108, R105, R108, !PT ;  /* 0x0000006c696c7209 */ /* 0x000fc40007810000 */
[----:B------:R-:W-:Y:S02]  /*8180*/  ISETP.GT.AND P3, PT, R13, 0x79, PT ;  /* 0x000000790d00780c */ /* 0x000fe40003f64270 */
[----:B------:R-:W-:Y:S02]  /*8190*/  FSEL R86, R86, -INF , P5 ;  /* 0xff80000056567808 */ /* 0x000fe40002800000 */
[----:B------:R-:W-:Y:S01]  /*81a0*/  FMNMX.FTZ R109, R83, R108, !PT ;  /* 0x0000006c536d7209 */ /* 0x000fe20007810000 */
[----:B------:R-:W-:Y:S01]  /*81b0*/  FFMA.FTZ R108, R97, UR4, -R9 ;  /* 0x00000004616c7c23 */ /* 0x000fe20008010809 */
[----:B------:R-:W-:Y:S01]  /*81c0*/  FSEL R96, R87, -INF , P3 ;  /* 0xff80000057607808 */ /* 0x000fe20001800000 */
[----:B------:R-:W-:Y:S01]  /*81d0*/  MUFU.EX2 R21, R21 ;  /* 0x0000001500157308 */ /* 0x000fe20000000800 */
[----:B------:R-:W-:Y:S02]  /*81e0*/  ISETP.GT.AND P3, PT, R13, 0x80, PT ;  /* 0x000000800d00780c */ /* 0x000fe40003f64270 */
[----:B------:R-:W-:-:S02]  /*81f0*/  FMNMX.FTZ R109, R86, R109, !PT ;  /* 0x0000006d566d7209 */ /* 0x000fc40007810000 */
[----:B------:R-:W-:Y:S02]  /*8200*/  FSEL R97, R74, -INF , P3 ;  /* 0xff8000004a617808 */ /* 0x000fe40001800000 */
[C---:B------:R-:W-:Y:S01]  /*8210*/  ISETP.GT.AND P4, PT, R13.reuse, 0x81, PT ;  /* 0x000000810d00780c */ /* 0x040fe20003f84270 */
[----:B------:R1:W-:Y:S01]  /*8220*/  MUFU.EX2 R87, R133 ;  /* 0x0000008500577308 */ /* 0x0003e20000000800 */
[----:B------:R-:W-:Y:S02]  /*8230*/  FMNMX.FTZ R74, R96, R109, !PT ;  /* 0x0000006d604a7209 */ /* 0x000fe40007810000 */
[----:B------:R-:W-:Y:S02]  /*8240*/  ISETP.GT.AND P5, PT, R13, 0x88, PT ;  /* 0x000000880d00780c */ /* 0x000fe40003fa4270 */
[----:B------:R-:W-:Y:S02]  /*8250*/  FSEL R109, R75, -INF , P4 ;  /* 0xff8000004b6d7808 */ /* 0x000fe40002000000 */
[----:B------:R-:W-:Y:S01]  /*8260*/  FMNMX.FTZ R74, R97, R74, !PT ;  /* 0x0000004a614a7209 */ /* 0x000fe20007810000 */
[----:B------:R-:W-:Y:S01]  /*8270*/  MUFU.EX2 R120, R120 ;  /* 0x0000007800787308 */ /* 0x000fe20000000800 */
[----:B------:R-:W-:-:S02]  /*8280*/  ISETP.GT.AND P3, PT, R13, 0x89, PT ;  /* 0x000000890d00780c */ /* 0x000fc40003f64270 */
[----:B0-----:R-:W-:Y:S02]  /*8290*/  FSEL R132, R78, -INF , P5 ;  /* 0xff8000004e847808 */ /* 0x001fe40002800000 */
[----:B------:R-:W-:Y:S02]  /*82a0*/  FMNMX.FTZ R13, R109, R74, !PT ;  /* 0x0000004a6d0d7209 */ /* 0x000fe40007810000 */
[----:B-1----:R-:W-:Y:S01]  /*82b0*/  FSEL R133, R79, -INF , P3 ;  /* 0xff8000004f857808 */ /* 0x002fe20001800000 */
[----:B------:R0:W-:Y:S01]  /*82c0*/  MUFU.EX2 R78, R100 ;  /* 0x00000064004e7308 */ /* 0x0001e20000000800 */
[----:B------:R-:W-:Y:S01]  /*82d0*/  FMNMX.FTZ R74, R132, R13, !PT ;  /* 0x0000000d844a7209 */ /* 0x000fe20007810000 */
[--C-:B------:R-:W-:Y:S01]  /*82e0*/  FFMA.FTZ R79, R101, UR4, -R9.reuse ;  /* 0x00000004654f7c23 */ /* 0x100fe20008010809 */
[----:B------:R-:W-:Y:S02]  /*82f0*/  FFMA.FTZ R101, R73, UR4, -R9 ;  /* 0x0000000449657c23 */ /* 0x000fe40008010809 */
[----:B------:R-:W-:-:S03]  /*8300*/  FMNMX.FTZ R13, R133, R74, !PT ;  /* 0x0000004a850d7209 */ /* 0x000fc60007810000 */
[----:B------:R-:W-:Y:S01]  /*8310*/  MUFU.EX2 R121, R121 ;  /* 0x0000007900797308 */ /* 0x000fe20000000800 */
[----:B0-----:R-:W-:Y:S01]  /*8320*/  FFMA.FTZ R100, R72, UR4, -R9 ;  /* 0x0000000448647c23 */ /* 0x001fe20008010809 */
[----:B------:R-:W0:Y:S01]  /*8330*/  SHFL.BFLY PT, R74, R13, 0x2, 0x1f ;  /* 0x0c401f000d4a7f89 */ /* 0x000e2200000e0000 */
[----:B------:R-:W-:-:S05]  /*8340*/  FSEL R72, R0, RZ, P2 ;  /* 0x000000ff00487208 */ /* 0x000fca0001000000 */
[----:B------:R-:W-:Y:S01]  /*8350*/  FADD.FTZ R72, -R72, R7 ;  /* 0x0000000748487221 */ /* 0x000fe20000010100 */
[----:B------:R-:W-:Y:S03]  /*8360*/  MUFU.EX2 R124, R124 ;  /* 0x0000007c007c7308 */ /* 0x000fe60000000800 */
[----:B------:R-:W-:-:S05]  /*8370*/  FMUL.FTZ R72, R72, UR4 ;  /* 0x0000000448487c20 */ /* 0x000fca0008410000 */
[----:B------:R-:W-:Y:S08]  /*8380*/  MUFU.EX2 R112, R112 ;  /* 0x0000007000707308 */ /* 0x000ff00000000800 */
[----:B------:R-:W-:Y:S01]  /*8390*/  MUFU.EX2 R99, R99 ;  /* 0x0000006300637308 */ /* 0x000fe20000000800 */
[----:B0-----:R-:W-:-:S05]  /*83a0*/  FMNMX.FTZ R74, R13, R74, !PT ;  /* 0x0000004a0d4a7209 */ /* 0x001fca0007810000 */
[----:B------:R-:W0:Y:S02]  /*83b0*/  SHFL.BFLY PT, R13, R74, 0x1, 0x1f ;  /* 0x0c201f004a0d7f89 */ /* 0x000e2400000e0000 */
[----:B------:R-:W-:Y:S08]  /*83c0*/  MUFU.EX2 R108, R108 ;  /* 0x0000006c006c7308 */ /* 0x000ff00000000800 */
[----:B------:R-:W-:Y:S08]  /*83d0*/  MUFU.EX2 R79, R79 ;  /* 0x0000004f004f7308 */ /* 0x000ff00000000800 */
[----:B------:R-:W-:Y:S01]  /*83e0*/  MUFU.EX2 R88, R88 ;  /* 0x0000005800587308 */ /* 0x000fe20000000800 */
[----:B------:R-:W-:-:S02]  /*83f0*/  WARPGROUP.DEPBAR.LE gsb0, 0x0 ;  /* 0x00008000000079c5 */ /* 0x000fc40000010000 */
[----:B------:R-:W-:Y:S01]  /*8400*/  WARPGROUP.ARRIVE ;  /* 0x00000000000079c5 */ /* 0x000fe20000000000 */
[----:B0-----:R-:W-:Y:S01]  /*8410*/  FMNMX.FTZ R13, R74, R13, !PT ;  /* 0x0000000d4a0d7209 */ /* 0x001fe20007810000 */
[----:B------:R-:W-:-:S03]  /*8420*/  FFMA.FTZ R74, R77, UR4, -R9 ;  /* 0x000000044d4a7c23 */ /* 0x000fc60008010809 */
[----:B------:R-:W-:Y:S01]  /*8430*/  MUFU.EX2 R89, R89 ;  /* 0x0000005900597308 */ /* 0x000fe20000000800 */
[----:B------:R-:W-:Y:S01]  /*8440*/  HGMMA.64x96x16.F32 R24, gdesc[UR32].tnspB, R24, gsb0 ;  /* 0x41600000201879f0 */ /* 0x000fe20008000818 */
[----:B------:R-:W-:Y:S01]  /*8450*/  UIADD3 UR32, UR10, 0x900, URZ ;  /* 0x000009000a207890 */ /* 0x000fe2000fffe03f */
[C---:B------:R-:W-:Y:S01]  /*8460*/  FMUL.FTZ R136, R13.reuse, UR4 ;  /* 0x000000040d887c20 */ /* 0x040fe20008410000 */
[----:B------:R-:W-:Y:S01]  /*8470*/  UIADD3 UR34, UR11, 0x180, URZ ;  /* 0x000001800b227890 */ /* 0x000fe2000fffe03f */
[----:B------:R-:W-:Y:S01]  /*8480*/  FSETP.NEU.FTZ.AND P2, PT, R13, -INF , PT ;  /* 0xff8000000d00780b */ /* 0x000fe20003f5d000 */
[----:B------:R-:W-:Y:S01]  /*8490*/  UMOV UR33, 0xc0000010 ;  /* 0xc000001000217882 */ /* 0x000fe20000000000 */
[----:B------:R-:W-:Y:S01]  /*84a0*/  UMOV UR35, 0x80000020 ;  /* 0x8000002000237882 */ /* 0x000fe20000000000 */
[----:B------:R0:W1:Y:S01]  /*84b0*/  MUFU.EX2 R77, R72 ;  /* 0x00000048004d7308 */ /* 0x0000620000000800 */
[----:B------:R-:W-:-:S05]  /*84c0*/  FSEL R136, R136, RZ, P2 ;  /* 0x000000ff88887208 */ /* 0x000fca0001000000 */
[--C-:B------:R-:W-:Y:S01]  /*84d0*/  FFMA.FTZ R137, R143, UR4, -R136.reuse ;  /* 0x000000048f897c23 */ /* 0x100fe20008010888 */
[--C-:B------:R-:W-:Y:S01]  /*84e0*/  FFMA.FTZ R75, R142, UR4, -R136.reuse ;  /* 0x000000048e4b7c23 */ /* 0x100fe20008010888 */
[----:B------:R-:W2:Y:S01]  /*84f0*/  S2R R143, SR_TID.X ;  /* 0x00000000008f7919 */ /* 0x000ea20000002100 */
[----:B0-----:R-:W-:Y:S01]  /*8500*/  FSEL R72, R13, RZ, P2 ;  /* 0x000000ff0d487208 */ /* 0x001fe20001000000 */
[----:B------:R0:W-:Y:S01]  /*8510*/  MUFU.EX2 R7, R74 ;  /* 0x0000004a00077308 */ /* 0x0001e20000000800 */
[--C-:B------:R-:W-:Y:S01]  /*8520*/  FFMA.FTZ R73, R138, UR4, -R136.reuse ;  /* 0x000000048a497c23 */ /* 0x100fe20008010888 */
[--C-:B------:R-:W-:Y:S01]  /*8530*/  FFMA.FTZ R9, R139, UR4, -R136.reuse ;  /* 0x000000048b097c23 */ /* 0x100fe20008010888 */
[--C-:B------:R-:W-:Y:S01]  /*8540*/  FFMA.FTZ R140, R135, UR4, -R136.reuse ;  /* 0x00000004878c7c23 */ /* 0x100fe20008010888 */
[--C-:B------:R-:W-:Y:S01]  /*8550*/  FFMA.FTZ R135, R118, UR4, -R136.reuse ;  /* 0x0000000476877c23 */ /* 0x100fe20008010888 */
[----:B------:R-:W-:Y:S01]  /*8560*/  FFMA.FTZ R118, R113, UR4, -R136 ;  /* 0x0000000471767c23 */ /* 0x000fe20008010888 */
[----:B------:R-:W-:-:S02]  /*8570*/  IMAD.U32 R113, RZ, RZ, UR36 ;  /* 0x00000024ff717e24 */ /* 0x000fc4000f8e00ff */
[--C-:B------:R-:W-:Y:S01]  /*8580*/  FFMA.FTZ R139, R131, UR4, -R136.reuse ;  /* 0x00000004838b7c23 */ /* 0x100fe20008010888 */
[----:B------:R-:W-:Y:S01]  /*8590*/  MUFU.EX2 R73, R73 ;  /* 0x0000004900497308 */ /* 0x000fe20000000800 */
[----:B0-----:R-:W-:Y:S01]  /*85a0*/  FADD.FTZ R74, -R72, R5 ;  /* 0x00000005484a7221 */ /* 0x001fe20000010100 */
[--C-:B------:R-:W-:Y:S01]  /*85b0*/  FFMA.FTZ R131, R114, UR4, -R136.reuse ;  /* 0x0000000472837c23 */ /* 0x100fe20008010888 */
[----:B------:R-:W-:Y:S01]  /*85c0*/  @!P1 LEA R113, R113, UR37, 0x3 ;  /* 0x0000002571719c11 */ /* 0x000fe2000f8e18ff */
[----:B------:R-:W-:Y:S01]  /*85d0*/  FFMA.FTZ R138, R130, UR4, -R136 ;  /* 0x00000004828a7c23 */ /* 0x000fe20008010888 */
[----:B-1----:R-:W-:Y:S01]  /*85e0*/  FFMA.FTZ R114, R77, R4, R10 ;  /* 0x000000044d727223 */ /* 0x002fe2000001000a */
[--C-:B------:R-:W-:Y:S01]  /*85f0*/  FFMA.FTZ R134, R134, UR4, -R136.reuse ;  /* 0x0000000486867c23 */ /* 0x100fe20008010888 */
[--C-:B------:R-:W-:Y:S01]  /*8600*/  FFMA.FTZ R141, R119, UR4, -R136.reuse ;  /* 0x00000004778d7c23 */ /* 0x100fe20008010888 */
        /* <DEDUP_REMOVED lines=9> */
[----:B------:R-:W-:Y:S01]  /*86a0*/  FFMA.FTZ R107, R107, UR4, -R136 ;  /* 0x000000046b6b7c23 */ /* 0x000fe20008010888 */
[----:B------:R-:W-:-:S02]  /*86b0*/  IMAD.U32 R122, RZ, RZ, UR6 ;  /* 0x00000006ff7a7e24 */ /* 0x000fc4000f8e00ff */
[--C-:B------:R-:W-:Y:S01]  /*86c0*/  FFMA.FTZ R104, R104, UR4, -R136.reuse ;  /* 0x0000000468687c23 */ /* 0x100fe20008010888 */
[--C-:B------:R-:W-:Y:S01]  /*86d0*/  FFMA.FTZ R105, R105, UR4, -R136.reuse ;  /* 0x0000000469697c23 */ /* 0x100fe20008010888 */
[--C-:B------:R-:W-:Y:S01]  /*86e0*/  FFMA.FTZ R96, R96, UR4, -R136.reuse ;  /* 0x0000000460607c23 */ /* 0x100fe20008010888 */
[----:B--2---:R-:W-:Y:S01]  /*86f0*/  SHF.R.U32.HI R142, RZ, 0x7, R143 ;  /* 0x00000007ff8e7819 */ /* 0x004fe2000001168f */
[--C-:B------:R-:W-:Y:S01]  /*8700*/  FFMA.FTZ R132, R132, UR4, -R136.reuse ;  /* 0x0000000484847c23 */ /* 0x100fe20008010888 */
[----:B------:R-:W-:Y:S01]  /*8710*/  ISETP.GE.U32.AND P2, PT, R143, 0x180, PT ;  /* 0x000001808f00780c */ /* 0x000fe20003f46070 */
[----:B------:R-:W-:Y:S01]  /*8720*/  MUFU.EX2 R137, R137 ;  /* 0x0000008900897308 */ /* 0x000fe20000000800 */
[----:B------:R-:W-:Y:S01]  /*8730*/  @!P1 LEA R116, R122, UR37, 0x3 ;  /* 0x000000257a749c11 */ /* 0x000fe2000f8e18ff */
[----:B------:R-:W-:Y:S02]  /*8740*/  VIADD R5, R142, 0x9 ;  /* 0x000000098e057836 */ /* 0x000fe40000000000 */
[--C-:B------:R-:W-:Y:S01]  /*8750*/  FFMA.FTZ R133, R133, UR4, -R136.reuse ;  /* 0x0000000485857c23 */ /* 0x100fe20008010888 */
[----:B------:R-:W-:Y:S01]  /*8760*/  FFMA.FTZ R97, R97, UR4, -R136 ;  /* 0x0000000461617c23 */ /* 0x000fe20008010888 */
[----:B------:R-:W-:Y:S01]  /*8770*/  F2FP.F16.F32.PACK_AB R122, R115, R124 ;  /* 0x0000007c737a723e */ /* 0x000fe200000000ff */
[----:B------:R-:W-:Y:S01]  /*8780*/  UMOV UR6, UR36 ;  /* 0x0000002400067c82 */ /* 0x000fe20008000000 */
[----:B------:R-:W-:Y:S01]  /*8790*/  SEL R72, R5, 0x9, !P2 ;  /* 0x0000000905487807 */ /* 0x000fe20005000000 */
[----:B------:R-:W-:Y:S01]  /*87a0*/  FMUL.FTZ R5, R74, UR4 ;  /* 0x000000044a057c20 */ /* 0x000fe20008410000 */
[----:B------:R-:W-:-:S02]  /*87b0*/  @!P1 VIADD R74, R113, 0x31c40 ;  /* 0x00031c40714a9836 */ /* 0x000fc40000000000 */
[----:B------:R-:W-:Y:S01]  /*87c0*/  FADD.FTZ R113, R11, R114 ;  /* 0x000000720b717221 */ /* 0x000fe20000010000 */
[----:B------:R-:W-:Y:S01]  /*87d0*/  MUFU.EX2 R138, R138 ;  /* 0x0000008a008a7308 */ /* 0x000fe20000000800 */
[----:B------:R-:W-:Y:S02]  /*87e0*/  @!P1 VIADD R114, R116, 0x31c60 ;  /* 0x00031c6074729836 */ /* 0x000fe40000000000 */
[----:B------:R-:W-:Y:S01]  /*87f0*/  FFMA.FTZ R116, R117, UR4, -R136 ;  /* 0x0000000475747c23 */ /* 0x000fe20008010888 */
[----:B------:R-:W-:Y:S01]  /*8800*/  @!P1 PRMT R74, RZ, 0x654, R74 ;  /* 0x00000654ff4a9816 */ /* 0x000fe2000000004a */
[----:B------:R-:W-:Y:S01]  /*8810*/  FADD.FTZ R113, R12, R113 ;  /* 0x000000710c717221 */ /* 0x000fe20000010000 */
[----:B------:R-:W-:Y:S02]  /*8820*/  PLOP3.LUT P2, PT, PT, PT, UP0, 0x80, 0x0 ;  /* 0x000000000000781c */ /* 0x000fe40003f4f008 */
[----:B------:R-:W-:Y:S01]  /*8830*/  @!P1 PRMT R114, RZ, 0x654, R114 ;  /* 0x00000654ff729816 */ /* 0x000fe20000000072 */
[----:B------:R-:W0:Y:S01]  /*8840*/  MUFU.EX2 R5, R5 ;  /* 0x0000000500057308 */ /* 0x000e220000000800 */
[----:B------:R-:W-:-:S07]  /*8850*/  FADD.FTZ R113, R8, R113 ;  /* 0x0000007108717221 */ /* 0x000fce0000010000 */
[----:B------:R-:W1:Y:S08]  /*8860*/  MUFU.EX2 R139, R139 ;  /* 0x0000008b008b7308 */ /* 0x000e700000000800 */
[----:B------:R-:W2:Y:S08]  /*8870*/  MUFU.EX2 R134, R134 ;  /* 0x0000008600867308 */ /* 0x000eb00000000800 */
[----:B------:R3:W-:Y:S08]  /*8880*/  MUFU.EX2 R4, R110 ;  /* 0x0000006e00047308 */ /* 0x0007f00000000800 */
[----:B------:R-:W4:Y:S01]  /*8890*/  MUFU.EX2 R140, R140 ;  /* 0x0000008c008c7308 */ /* 0x000f220000000800 */
[----:B------:R-:W-:-:S02]  /*88a0*/  WARPGROUP.DEPBAR.LE gsb0, 0x0 ;  /* 0x00008000000079c5 */ /* 0x000fc40000010000 */
[----:B------:R-:W-:Y:S01]  /*88b0*/  WARPGROUP.ARRIVE ;  /* 0x00000000000079c5 */ /* 0x000fe20000000000 */
[----:B---3--:R-:W-:-:S04]  /*88c0*/  FADD.FTZ R110, R14, R113 ;  /* 0x000000710e6e7221 */ /* 0x008fc80000010000 */
[----:B------:R-:W-:Y:S01]  /*88d0*/  FADD.FTZ R113, R15, R110 ;  /* 0x0000006e0f717221 */ /* 0x000fe20000010000 */
[----:B------:R-:W-:Y:S01]  /*88e0*/  HGMMA.64x96x16.F32 R24, gdesc[UR32].tnspB, R24, gsb0 ;  /* 0x41600000201879f0 */ /* 0x000fe20008000818 */
[----:B------:R-:W-:Y:S01]  /*88f0*/  UIADD3 UR32, UR10, 0xa80, URZ ;  /* 0x00000a800a207890 */ /* 0x000fe2000fffe03f */
[----:B------:R-:W3:Y:S01]  /*8900*/  MUFU.EX2 R130, R130 ;  /* 0x0000008200827308 */ /* 0x000ee20000000800 */
[----:B------:R-:W-:Y:S01]  /*8910*/  UIADD3 UR34, UR11, 0x1c0, URZ ;  /* 0x000001c00b227890 */ /* 0x000fe2000fffe03f */
[----:B------:R-:W-:Y:S01]  /*8920*/  UMOV UR33, 0xc0000010 ;  /* 0xc000001000217882 */ /* 0x000fe20000000000 */
[----:B------:R-:W-:-:S05]  /*8930*/  UMOV UR35, 0x80000020 ;  /* 0x8000002000237882 */ /* 0x000fca0000000000 */
[----:B------:R-:W5:Y:S08]  /*8940*/  MUFU.EX2 R123, R123 ;  /* 0x0000007b007b7308 */ /* 0x000f700000000800 */
[----:B------:R-:W5:Y:S08]  /*8950*/  MUFU.EX2 R126, R126 ;  /* 0x0000007e007e7308 */ /* 0x000f700000000800 */
        /* <DEDUP_REMOVED lines=18> */
[----:B------:R-:W-:Y:S01]  /*8a80*/  UMOV UR35, 0x80000020 ;  /* 0x8000002000237882 */ /* 0x000fe20000000000 */
[----:B------:R-:W-:-:S05]  /*8a90*/  UIADD3 UR10, UR7, -0x1, URZ ;  /* 0xffffffff070a7890 */ /* 0x000fca000fffe03f */
[----:B------:R-:W-:Y:S02]  /*8aa0*/  MUFU.EX2 R81, R81 ;  /* 0x0000005100517308 */ /* 0x000fe40000000800 */
[----:B------:R-:W-:-:S06]  /*8ab0*/  UMOV UR7, UR10 ;  /* 0x0000000a00077c82 */ /* 0x000fcc0008000000 */
        /* <DEDUP_REMOVED lines=11> */
[----:B------:R-:W-:Y:S03]  /*8b70*/  HGMMA.64x96x16.F32 R24, gdesc[UR32].tnspB, R24, gsb0 ;  /* 0x41600000201879f0 */ /* 0x000fe60008000818 */
[----:B------:R-:W-:Y:S02]  /*8b80*/  WARPGROUP.DEPBAR.LE gsb0, 0x0 ;  /* 0x00008000000079c5 */ /* 0x000fe40000010000 */
[----:B------:R1:W-:Y:S06]  /*8b90*/  BAR.ARV R72, 0x100 ;  /* 0x000400480000751d */ /* 0x0003ec0000002000 */
[----:B------:R2:W-:Y:S01]  /*8ba0*/  @!P1 SYNCS.ARRIVE.TRANS64.RED.A1T0 RZ, [R74+URZ], RZ ;  /* 0x000000ff4aff99a7 */ /* 0x0005e2000810043f */
[----:B0-----:R-:W-:Y:S01]  /*8bb0*/  FMUL.FTZ R26, R26, R5 ;  /* 0x000000051a1a7220 */ /* 0x001fe20000410000 */
[----:B-1----:R-:W-:Y:S01]  /*8bc0*/  FFMA.FTZ R72, R5, R3, R73 ;  /* 0x0000000305487223 */ /* 0x002fe20000010049 */
[----:B------:R-:W-:Y:S01]  /*8bd0*/  FFMA.FTZ R3, R129, UR4, -R136 ;  /* 0x0000000481037c23 */ /* 0x000fe20008010888 */
[----:B------:R-:W-:Y:S01]  /*8be0*/  F2FP.F16.F32.PACK_AB R73, R9, R73 ;  /* 0x000000490949723e */ /* 0x000fe200000000ff */
[-C--:B------:R-:W-:Y:S01]  /*8bf0*/  FMUL.FTZ R27, R27, R5.reuse ;  /* 0x000000051b1b7220 */ /* 0x080fe20000410000 */
[-C--:B------:R-:W-:Y:S01]  /*8c00*/  FMUL.FTZ R30, R30, R5.reuse ;  /* 0x000000051e1e7220 */ /* 0x080fe20000410000 */
[----:B------:R-:W-:Y:S01]  /*8c10*/  FMUL.FTZ R31, R31, R5 ;  /* 0x000000051f1f7220 */ /* 0x000fe20000410000 */
[----:B--2---:R-:W-:Y:S01]  /*8c20*/  FADD.FTZ R74, R9, R72 ;  /* 0x00000048094a7221 */ /* 0x004fe20000010000 */
[----:B------:R-:W-:Y:S01]  /*8c30*/  F2FP.F16.F32.PACK_AB R72, R11, R10 ;  /* 0x0000000a0b48723e */ /* 0x000fe200000000ff */
[----:B------:R0:W-:Y:S01]  /*8c40*/  @!P1 SYNCS.ARRIVE.TRANS64.RED.A1T0 RZ, [R114+URZ], RZ ;  /* 0x000000ff72ff99a7 */ /* 0x0001e2000810043f */
[----:B------:R-:W-:Y:S01]  /*8c50*/  F2FP.F16.F32.PACK_AB R9, R139, R138 ;  /* 0x0000008a8b09723e */ /* 0x000fe200000000ff */
[----:B------:R-:W-:Y:S01]  /*8c60*/  FADD.FTZ R10, R75, R74 ;  /* 0x0000004a4b0a7221 */ /* 0x000fe20000010000 */
[----:B------:R-:W-:Y:S01]  /*8c70*/  F2FP.F16.F32.PACK_AB R74, R8, R12 ;  /* 0x0000000c084a723e */ /* 0x000fe200000000ff */
[----:B------:R-:W-:Y:S01]  /*8c80*/  FFMA.FTZ R12, R128, UR4, -R136 ;  /* 0x00000004800c7c23 */ /* 0x000fe20008010888 */
[----:B------:R-:W-:Y:S01]  /*8c90*/  F2FP.F16.F32.PACK_AB R8, R15, R14 ;  /* 0x0000000e0f08723e */ /* 0x000fe200000000ff */
[----:B------:R-:W-:Y:S01]  /*8ca0*/  FADD.FTZ R11, R137, R10 ;  /* 0x0000000a890b7221 */ /* 0x000fe20000010000 */
[----:B------:R-:W-:Y:S01]  /*8cb0*/  FADD.FTZ R10, R20, R113 ;  /* 0x00000071140a7221 */ /* 0x000fe20000010000 */
[--C-:B------:R-:W-:Y:S01]  /*8cc0*/  FFMA.FTZ R15, R102, UR4, -R136.reuse ;  /* 0x00000004660f7c23 */ /* 0x100fe20008010888 */
[----:B------:R-:W-:Y:S01]  /*8cd0*/  FFMA.FTZ R14, R103, UR4, -R136 ;  /* 0x00000004670e7c23 */ /* 0x000fe20008010888 */
[----:B------:R-:W-:Y:S01]  /*8ce0*/  FADD.FTZ R110, R138, R11 ;  /* 0x0000000b8a6e7221 */ /* 0x000fe20000010000 */
[C---:B------:R-:W-:Y:S01]  /*8cf0*/  FADD.FTZ R113, R21.reuse, R10 ;  /* 0x0000000a15717221 */ /* 0x040fe20000010000 */
[----:B------:R-:W-:Y:S01]  /*8d00*/  F2FP.F16.F32.PACK_AB R10, R21, R20 ;  /* 0x00000014150a723e */ /* 0x000fe200000000ff */
[----:B------:R-:W-:Y:S01]  /*8d10*/  FFMA.FTZ R20, R91, UR4, -R136 ;  /* 0x000000045b147c23 */ /* 0x000fe20008010888 */
[----:B------:R-:W-:Y:S01]  /*8d20*/  FADD.FTZ R11, R139, R110 ;  /* 0x0000006e8b0b7221 */ /* 0x000fe20000010000 */
[----:B------:R-:W-:Y:S01]  /*8d30*/  FADD.FTZ R102, R120, R113 ;  /* 0x0000007178667221 */ /* 0x000fe20000010000 */
[----:B------:R-:W-:Y:S01]  /*8d40*/  FFMA.FTZ R91, R94, UR4, -R136 ;  /* 0x000000045e5b7c23 */ /* 0x000fe20008010888 */
[----:B------:R-:W-:Y:S01]  /*8d50*/  F2FP.F16.F32.PACK_AB R75, R137, R75 ;  /* 0x0000004b894b723e */ /* 0x000fe200000000ff */
[----:B------:R-:W-:Y:S01]  /*8d60*/  FADD.FTZ R11, R134, R11 ;  /* 0x0000000b860b7221 */ /* 0x000fe20000010000 */
[----:B------:R-:W-:Y:S01]  /*8d70*/  FADD.FTZ R103, R121, R102 ;  /* 0x0000006679677221 */ /* 0x000fe20000010000 */
[----:B------:R-:W1:Y:S01]  /*8d80*/  MUFU.EX2 R3, R3 ;  /* 0x0000000300037308 */ /* 0x000e620000000800 */
[----:B0-----:R-:W-:Y:S01]  /*8d90*/  F2FP.F16.F32.PACK_AB R114, R98, R111 ;  /* 0x0000006f6272723e */ /* 0x001fe200000000ff */
[----:B----4-:R-:W-:Y:S01]  /*8da0*/  FADD.FTZ R21, R140, R11 ;  /* 0x0000000b8c157221 */ /* 0x010fe20000010000 */
[----:B------:R-:W-:Y:S01]  /*8db0*/  FADD.FTZ R102, R124, R103 ;  /* 0x000000677c667221 */ /* 0x000fe20000010000 */
[----:B------:R-:W-:Y:S01]  /*8dc0*/  F2FP.F16.F32.PACK_AB R11, R140, R134 ;  /* 0x000000868c0b723e */ /* 0x000fe200000000ff */
[----:B------:R0:W-:Y:S01]  /*8dd0*/  STSM.16.M88.4 [R2+0x24300], R72 ;  /* 0x0243004802007844 */ /* 0x0001e20000000200 */
[----:B---3--:R-:W-:Y:S01]  /*8de0*/  FADD.FTZ R94, R130, R21 ;  /* 0x00000015825e7221 */ /* 0x008fe20000010000 */
[----:B------:R-:W-:Y:S01]  /*8df0*/  FADD.FTZ R103, R115, R102 ;  /* 0x0000006673677221 */ /* 0x000fe20000010000 */
[----:B------:R-:W-:Y:S01]  /*8e00*/  MUFU.EX2 R12, R12 ;  /* 0x0000000c000c7308 */ /* 0x000fe20000000800 */
[----:B------:R2:W-:Y:S01]  /*8e10*/  STSM.16.M88.4 [R2+0x25b00], R8 ;  /* 0x025b000802007844 */ /* 0x0005e20000000200 */
[----:B-----5:R-:W-:Y:S01]  /*8e20*/  FADD.FTZ R21, R123, R94 ;  /* 0x0000005e7b157221 */ /* 0x020fe20000010000 */
[----:B------:R-:W-:Y:S01]  /*8e30*/  FADD.FTZ R103, R112, R103 ;  /* 0x0000006770677221 */ /* 0x000fe20000010000 */
[--C-:B------:R-:W-:Y:S01]  /*8e40*/  FFMA.FTZ R94, R83, UR4, -R136.reuse ;  /* 0x00000004535e7c23 */ /* 0x100fe20008010888 */
[--C-:B------:R-:W-:Y:S01]  /*8e50*/  FFMA.FTZ R83, R86, UR4, -R136.reuse ;  /* 0x0000000456537c23 */ /* 0x100fe20008010888 */
[----:B------:R-:W-:Y:S01]  /*8e60*/  FADD.FTZ R102, R126, R21 ;  /* 0x000000157e667221 */ /* 0x000fe20000010000 */
[----:B------:R-:W-:Y:S01]  /*8e70*/  FADD.FTZ R86, R106, R103 ;  /* 0x000000676a567221 */ /* 0x000fe20000010000 */
[----:B------:R-:W-:Y:S01]  /*8e80*/  FFMA.FTZ R21, R109, UR4, -R136 ;  /* 0x000000046d157c23 */ /* 0x000fe20008010888 */
        /* <DEDUP_REMOVED lines=8> */
[----:B------:R-:W4:Y:S01]  /*8f10*/  MUFU.EX2 R15, R15 ;  /* 0x0000000f000f7308 */ /* 0x000f220000000800 */
[----:B------:R-:W-:Y:S01]  /*8f20*/  FADD.FTZ R102, R125, R102 ;  /* 0x000000667d667221 */ /* 0x000fe20000010000 */
[----:B------:R-:W-:Y:S01]  /*8f30*/  FADD.FTZ R109, R99, R110 ;  /* 0x0000006e636d7221 */ /* 0x000fe20000010000 */
[----:B------:R-:W-:Y:S01]  /*8f40*/  F2FP.F16.F32.PACK_AB R123, R127, R126 ;  /* 0x0000007e7f7b723e */ /* 0x000fe200000000ff */
[----:B------:R-:W-:Y:S01]  /*8f50*/  FMUL.FTZ R35, R35, R5 ;  /* 0x0000000523237220 */ /* 0x000fe20000410000 */
[----:B------:R-:W-:Y:S01]  /*8f60*/  FADD.FTZ R102, R135, R102 ;  /* 0x0000006687667221 */ /* 0x000fe20000010000 */
[----:B------:R-:W-:Y:S01]  /*8f70*/  FADD.FTZ R110, R90, R109 ;  /* 0x0000006d5a6e7221 */ /* 0x000fe20000010000 */
[----:B-1----:R-:W-:Y:S01]  /*8f80*/  F2FP.F16.F32.PACK_AB R109, R3, R116 ;  /* 0x00000074036d723e */ /* 0x002fe200000000ff */
[----:B------:R-:W1:Y:S01]  /*8f90*/  MUFU.EX2 R20, R20 ;  /* 0x0000001400147308 */ /* 0x000e620000000800 */
[----:B------:R-:W-:Y:S01]  /*8fa0*/  FADD.FTZ R103, R141, R102 ;  /* 0x000000668d677221 */ /* 0x000fe20000010000 */
[----:B---3--:R-:W-:Y:S01]  /*8fb0*/  F2FP.F16.F32.PACK_AB R111, R14, R12 ;  /* 0x0000000c0e6f723e */ /* 0x008fe200000000ff */
[----:B------:R-:W-:Y:S01]  /*8fc0*/  STSM.16.M88.4 [R2+0x27300], R120 ;  /* 0x0273007802007844 */ /* 0x000fe20000000200 */
[----:B------:R-:W-:Y:S01]  /*8fd0*/  F2FP.F16.F32.PACK_AB R112, R106, R112 ;  /* 0x000000706a70723e */ /* 0x000fe200000000ff */
[----:B------:R-:W-:Y:S01]  /*8fe0*/  FADD.FTZ R102, R118, R103 ;  /* 0x0000006776667221 */ /* 0x000fe20000010000 */
[----:B------:R-:W-:Y:S01]  /*8ff0*/  FADD.FTZ R103, R95, R110 ;  /* 0x0000006e5f677221 */ /* 0x000fe20000010000 */
[----:B------:R-:W-:Y:S01]  /*9000*/  F2FP.F16.F32.PACK_AB R113, R125, R131 ;  /* 0x000000837d71723e */ /* 0x000fe200000000ff */
[----:B------:R-:W3:Y:S01]  /*9010*/  MUFU.EX2 R91, R91 ;  /* 0x0000005b005b7308 */ /* 0x000ee20000000800 */
[----:B------:R-:W-:Y:S01]  /*9020*/  FADD.FTZ R102, R107, R102 ;  /* 0x000000666b667221 */ /* 0x000fe20000010000 */
[----:B0-----:R-:W-:Y:S01]  /*9030*/  FADD.FTZ R72, R82, R103 ;  /* 0x0000006752487221 */ /* 0x001fe20000010000 */
[----:B------:R-:W-:Y:S01]  /*9040*/  F2FP.F16.F32.PACK_AB R115, R141, R135 ;  /* 0x000000878d73723e */ /* 0x000fe200000000ff */
[----:B------:R-:W-:Y:S01]  /*9050*/  FMUL.FTZ R38, R38, R5 ;  /* 0x0000000526267220 */ /* 0x000fe20000410000 */
[----:B--2---:R-:W-:Y:S01]  /*9060*/  FADD.FTZ R9, R119, R102 ;  /* 0x0000006677097221 */ /* 0x004fe20000010000 */
[----:B------:R-:W-:Y:S01]  /*9070*/  FADD.FTZ R11, R87, R72 ;  /* 0x00000048570b7221 */ /* 0x000fe20000010000 */
[----:B------:R-:W-:Y:S01]  /*9080*/  F2FP.F16.F32.PACK_AB R110, R79, R78 ;  /* 0x0000004e4f6e723e */ /* 0x000fe200000000ff */
[----:B------:R-:W0:Y:S01]  /*9090*/  MUFU.EX2 R86, R104 ;  /* 0x0000006800567308 */ /* 0x000e220000000800 */
[----:B------:R-:W-:Y:S01]  /*90a0*/  FADD.FTZ R9, R4, R9 ;  /* 0x0000000904097221 */ /* 0x000fe20000010000 */
[C---:B------:R-:W-:Y:S01]  /*90b0*/  FADD.FTZ R11, R108.reuse, R11 ;  /* 0x0000000b6c0b7221 */ /* 0x040fe20000010000 */
[----:B------:R-:W-:Y:S01]  /*90c0*/  STSM.16.M88.4 [R2+0x28b00], R112 ;  /* 0x028b007002007844 */ /* 0x000fe20000000200 */
[----:B------:R-:W-:Y:S01]  /*90d0*/  F2FP.F16.F32.PACK_AB R108, R108, R87 ;  /* 0x000000576c6c723e */ /* 0x000fe200000000ff */
[----:B------:R-:W-:Y:S01]  /*90e0*/  FADD.FTZ R8, R116, R9 ;  /* 0x0000000974087221 */ /* 0x000fe20000010000 */
[----:B------:R-:W-:Y:S01]  /*90f0*/  FADD.FTZ R10, R78, R11 ;  /* 0x0000000b4e0a7221 */ /* 0x000fe20000010000 */
[----:B------:R-:W-:Y:S01]  /*9100*/  F2FP.F16.F32.PACK_AB R102, R7, R76 ;  /* 0x0000004c0766723e */ /* 0x000fe200000000ff */
[----:B------:R-:W2:Y:S01]  /*9110*/  MUFU.EX2 R94, R94 ;  /* 0x0000005e005e7308 */ /* 0x000ea20000000800 */
[----:B------:R-:W-:Y:S01]  /*9120*/  FADD.FTZ R9, R3, R8 ;  /* 0x0000000803097221 */ /* 0x000fe20000010000 */
[----:B------:R-:W-:Y:S01]  /*9130*/  FADD.FTZ R11, R79, R10 ;  /* 0x0000000a4f0b7221 */ /* 0x000fe20000010000 */
[----:B------:R-:W-:Y:S01]  /*9140*/  F2FP.F16.F32.PACK_AB R8, R90, R99 ;  /* 0x000000635a08723e */ /* 0x000fe200000000ff */
[----:B------:R-:W-:Y:S01]  /*9150*/  FMUL.FTZ R39, R39, R5 ;  /* 0x0000000527277220 */ /* 0x000fe20000410000 */
[----:B------:R-:W-:Y:S01]  /*9160*/  FADD.FTZ R9, R12, R9 ;  /* 0x000000090c097221 */ /* 0x000fe20000010000 */
[----:B------:R-:W-:Y:S01]  /*9170*/  FADD.FTZ R74, R88, R11 ;  /* 0x0000000b584a7221 */ /* 0x000fe20000010000 */
[----:B------:R-:W-:Y:S01]  /*9180*/  F2FP.F16.F32.PACK_AB R10, R82, R95 ;  /* 0x0000005f520a723e */ /* 0x000fe200000000ff */
[----:B------:R-:W5:Y:S01]  /*9190*/  MUFU.EX2 R83, R83 ;  /* 0x0000005300537308 */ /* 0x000f620000000800 */
[----:B------:R-:W-:Y:S01]  /*91a0*/  FADD.FTZ R72, R14, R9 ;  /* 0x000000090e487221 */ /* 0x000fe20000010000 */
[C---:B------:R-:W-:Y:S01]  /*91b0*/  FADD.FTZ R9, R89.reuse, R74 ;  /* 0x0000004a59097221 */ /* 0x040fe20000010000 */
[----:B------:R-:W-:Y:S01]  /*91c0*/  F2FP.F16.F32.PACK_AB R88, R89, R88 ;  /* 0x000000585958723e */ /* 0x000fe200000000ff */
[----:B------:R-:W-:Y:S01]  /*91d0*/  FMUL.FTZ R42, R42, R5 ;  /* 0x000000052a2a7220 */ /* 0x000fe20000410000 */
[----:B----4-:R-:W-:Y:S01]  /*91e0*/  FADD.FTZ R11, R15, R72 ;  /* 0x000000480f0b7221 */ /* 0x010fe20000010000 */
[----:B------:R-:W-:Y:S01]  /*91f0*/  FADD.FTZ R74, R92, R9 ;  /* 0x000000095c4a7221 */ /* 0x000fe20000010000 */
[----:B------:R-:W-:Y:S01]  /*9200*/  F2FP.F16.F32.PACK_AB R9, R107, R118 ;  /* 0x000000766b09723e */ /* 0x000fe200000000ff */
[----:B------:R-:W4:Y:S01]  /*9210*/  MUFU.EX2 R98, R97 ;  /* 0x0000006100627308 */ /* 0x000f220000000800 */
[----:B-1----:R-:W-:Y:S01]  /*9220*/  FADD.FTZ R72, R20, R11 ;  /* 0x0000000b14487221 */ /* 0x002fe20000010000 */
[----:B------:R-:W-:Y:S01]  /*9230*/  FADD.FTZ R75, R93, R74 ;  /* 0x0000004a5d4b7221 */ /* 0x000fe20000010000 */
[----:B------:R-:W-:Y:S01]  /*9240*/  F2FP.F16.F32.PACK_AB R11, R4, R119 ;  /* 0x00000077040b723e */ /* 0x000fe200000000ff */
[----:B------:R-:W-:Y:S01]  /*9250*/  FMUL.FTZ R43, R43, R5 ;  /* 0x000000052b2b7220 */ /* 0x000fe20000410000 */
[----:B---3--:R-:W-:Y:S01]  /*9260*/  FADD.FTZ R73, R91, R72 ;  /* 0x000000485b497221 */ /* 0x008fe20000010000 */
[----:B------:R-:W-:Y:S01]  /*9270*/  FADD.FTZ R72, R80, R75 ;  /* 0x0000004b50487221 */ /* 0x000fe20000010000 */
[----:B------:R-:W-:Y:S01]  /*9280*/  F2FP.F16.F32.PACK_AB R90, R93, R92 ;  /* 0x0000005c5d5a723e */ /* 0x000fe200000000ff */
[----:B------:R1:W3:Y:S01]  /*9290*/  MUFU.EX2 R74, R21 ;  /* 0x00000015004a7308 */ /* 0x0002e20000000800 */
[----:B0-----:R-:W-:Y:S01]  /*92a0*/  FADD.FTZ R4, R86, R73 ;  /* 0x0000004956047221 */ /* 0x001fe20000010000 */
[C---:B------:R-:W-:Y:S01]  /*92b0*/  FADD.FTZ R73, R81.reuse, R72 ;  /* 0x0000004851497221 */ /* 0x040fe20000010000 */
[----:B------:R0:W-:Y:S01]  /*92c0*/  STSM.16.M88.4 [R2+0x2a300], R8 ;  /* 0x02a3000802007844 */ /* 0x0001e20000000200 */
[----:B------:R-:W-:Y:S01]  /*92d0*/  F2FP.F16.F32.PACK_AB R80, R81, R80 ;  /* 0x000000505150723e */ /* 0x000fe200000000ff */
[----:B------:R-:W-:Y:S01]  /*92e0*/  FADD.FTZ R3, R105, R4 ;  /* 0x0000000469037221 */ /* 0x000fe20000010000 */
[----:B------:R-:W-:Y:S01]  /*92f0*/  FADD.FTZ R12, R84, R73 ;  /* 0x00000049540c7221 */ /* 0x000fe20000010000 */
[----:B------:R-:W-:Y:S01]  /*9300*/  F2FP.F16.F32.PACK_AB R89, R20, R15 ;  /* 0x0000000f1459723e */ /* 0x000fe200000000ff */
[----:B------:R3:W-:Y:S01]  /*9310*/  STSM.16.M88.4 [R2+0x2bb00], R108 ;  /* 0x02bb006c02007844 */ /* 0x0007e20000000200 */
[----:B--2---:R-:W-:Y:S01]  /*9320*/  FADD.FTZ R4, R94, R3 ;  /* 0x000000035e047221 */ /* 0x004fe20000010000 */
[----:B-1----:R-:W-:Y:S01]  /*9330*/  FADD.FTZ R21, R85, R12 ;  /* 0x0000000c55157221 */ /* 0x002fe20000010000 */
[----:B------:R-:W-:Y:S01]  /*9340*/  F2FP.F16.F32.PACK_AB R91, R86, R91 ;  /* 0x0000005b565b723e */ /* 0x000fe200000000ff */
[----:B------:R-:W-:Y:S01]  /*9350*/  FMUL.FTZ R46, R46, R5 ;  /* 0x000000052e2e7220 */ /* 0x000fe20000410000 */
[----:B-----5:R-:W-:Y:S01]  /*9360*/  FADD.FTZ R3, R83, R4 ;  /* 0x0000000453037221 */ /* 0x020fe20000010000 */
[----:B------:R-:W-:Y:S01]  /*9370*/  FADD.FTZ R4, R100, R21 ;  /* 0x0000001564047221 */ /* 0x000fe20000010000 */
[----:B------:R-:W-:Y:S01]  /*9380*/  F2FP.F16.F32.PACK_AB R82, R85, R84 ;  /* 0x000000545552723e */ /* 0x000fe200000000ff */
[----:B------:R1:W-:Y:S01]  /*9390*/  STSM.16.M88.4 [R2+0x2d300], R88 ;  /* 0x02d3005802007844 */ /* 0x0003e20000000200 */
[C---:B------:R-:W-:Y:S01]  /*93a0*/  F2FP.F16.F32.PACK_AB R100, R101.reuse, R100 ;  /* 0x000000646564723e */ /* 0x040fe200000000ff */
[----:B------:R-:W-:Y:S01]  /*93b0*/  FADD.FTZ R3, R96, R3 ;  /* 0x0000000360037221 */ /* 0x000fe20000010000 */
[----:B0-----:R-:W-:Y:S01]  /*93c0*/  FADD.FTZ R9, R101, R4 ;  /* 0x0000000465097221 */ /* 0x001fe20000010000 */
[----:B------:R-:W-:Y:S01]  /*93d0*/  F2FP.F16.F32.PACK_AB R81, R94, R105 ;  /* 0x000000695e51723e */ /* 0x000fe200000000ff */
[----:B------:R-:W-:Y:S01]  /*93e0*/  FMUL.FTZ R47, R47, R5 ;  /* 0x000000052f2f7220 */ /* 0x000fe20000410000 */
[----:B------:R-:W-:Y:S01]  /*93f0*/  F2FP.F16.F32.PACK_AB R83, R96, R83 ;  /* 0x000000536053723e */ /* 0x000fe200000000ff */
[----:B----4-:R-:W-:Y:S01]  /*9400*/  FADD.FTZ R3, R98, R3 ;  /* 0x0000000362037221 */ /* 0x010fe20000010000 */
[----:B---3--:R-:W-:Y:S01]  /*9410*/  F2FP.F16.F32.PACK_AB R101, R74, R98 ;  /* 0x000000624a65723e */ /* 0x008fe200000000ff */
[----:B------:R-:W-:Y:S01]  /*9420*/  FADD.FTZ R4, R76, R9 ;  /* 0x000000094c047221 */ /* 0x000fe20000010000 */
[----:B------:R-:W-:Y:S01]  /*9430*/  F2FP.F16.F32.PACK_AB R103, R133, R132 ;  /* 0x000000848567723e */ /* 0x000fe200000000ff */
[----:B------:R1:W-:Y:S01]  /*9440*/  STSM.16.M88.4 [R2+0x2eb00], R80 ;  /* 0x02eb005002007844 */ /* 0x0003e20000000200 */
[----:B------:R-:W-:Y:S01]  /*9450*/  FADD.FTZ R3, R74, R3 ;  /* 0x000000034a037221 */ /* 0x000fe20000010000 */
[----:B------:R-:W-:Y:S01]  /*9460*/  FADD.FTZ R4, R7, R4 ;  /* 0x0000000407047221 */ /* 0x000fe20000010000 */
        /* <DEDUP_REMOVED lines=47> */
[----:B0-----:R-:W-:Y:S01]  /*9760*/  NOP ;  /* 0x0000000000007918 */ /* 0x001fe20000000000 */
[----:B-1----:R-:W-:Y:S05]  /*9770*/  @P2 BRA `(.L_x_1677) ;  /* 0xffffffbc00ac2947 */ /* 0x002fea000383ffff */
[----:B------:R-:W-:-:S05]  /*9780*/  UMOV UR7, UR10 ;  /* 0x0000000a00077c82 */ /* 0x000fca0008000000 */
.L_x_1668:
[----:B------:R-:W-:-:S13]  /*9790*/  ISETP.LE.AND P2, PT, RZ, UR7, PT ;  /* 0x00000007ff007c0c */ /* 0x000fda000bf43270 */
[----:B------:R-:W-:Y:S05]  /*97a0*/  @!P2 BRA `(.L_x_1678) ;  /* 0x0000003400dca947 */ /* 0x000fea0003800000 */
[----:B------:R-:W-:Y:S01]  /*97b0*/  IMAD.MOV.U32 R6, RZ, RZ, R13 ;  /* 0x000000ffff067224 */ /* 0x000fe200078e000d */
[----:B------:R-:W-:Y:S01]  /*97c0*/  UMOV UR39, UR38 ;  /* 0x0000002600277c82 */ /* 0x000fe20008000000 */
[----:B------:R-:W-:Y:S01]  /*97d0*/  IMAD.MOV.U32 R5, RZ, RZ, R0 ;  /* 0x000000ffff057224 */ /* 0x000fe200078e0000 */
[----:B------:R-:W-:Y:S01]  /*97e0*/  UMOV UR6, UR36 ;  /* 0x0000002400067c82 */ /* 0x000fe20008000000 */
[----:B------:R-:W-:-:S05]  /*97f0*/  ULDC UR61, c[0x0][0x988] ;  /* 0x00026200003d7ab9 */ /* 0x000fca0000000800 */
.L_x_1687:
        /* <DEDUP_REMOVED lines=10> */
.L_x_1680:
[----:B------:R-:W-:Y:S01]  /*98a0*/  ULEA UR4, UR36, UR37, 0x3 ;  /* 0x0000002524047291 */ /* 0x000fe2000f8e183f */
[----:B------:R-:W-:-:S05]  /*98b0*/  IMAD.U32 R0, RZ, RZ, UR38 ;  /* 0x00000026ff007e24 */ /* 0x000fca000f8e00ff */
[----:B------:R-:W-:-:S04]  /*98c0*/  SHF.L.U32 R0, R0, 0x1f, RZ ;  /* 0x0000001f00007819 */ /* 0x000fc800000006ff */
[----:B------:R1:W2:Y:S01]  /*98d0*/  SYNCS.PHASECHK.TRANS64.TRYWAIT P2, [UR4+0x31c30], R0 ;  /* 0x031c3000ff0075a7 */ /* 0x0002a20008040144 */
[----:B------:R-:W-:Y:S05]  /*98e0*/  @!P0 BRA `(.L_x_1681) ;  /* 0x0000000000048947 */ /* 0x000fea0003800000 */
[----:B------:R-:W-:Y:S01]  /*98f0*/  BPT.TRAP 0x1 ;  /* 0x000000040000795c */ /* 0x000fe20000300000 */
.L_x_1681:
[----:B--2---:R-:W-:Y:S05]  /*9900*/  @P2 BRA `(.L_x_1679) ;  /* 0x0000000000082947 */ /* 0x004fea0003800000 */
[----:B------:R-:W2:Y:S02]  /*9910*/  SYNCS.PHASECHK.TRANS64.TRYWAIT P2, [UR4+0x31c30], R0 ;  /* 0x031c3000ff0075a7 */ /* 0x000ea40008040144 */
[----:B--2---:R-:W-:Y:S05]  /*9920*/  @!P2 BRA `(.L_x_1682) ;  /* 0x000000a8003ca947 */ /* 0x004fea0003800000 */
.L_x_1679:
[----:B--2---:R-:W2:Y:S01]  /*9930*/  S2R R7, SR_TID.X ;  /* 0x0000000000077919 */ /* 0x004ea20000002100 */
        /* <DEDUP_REMOVED lines=24> */
[----:B--2---:R-:W-:Y:S01]  /*9ac0*/  SHF.R.U32.HI R7, RZ, 0x7, R7 ;  /* 0x00000007ff077819 */ /* 0x004fe20000011607 */
        /* <DEDUP_REMOVED lines=330> */
.L_x_1684:
[----:B------:R-:W-:Y:S01]  /*af70*/  ULEA UR4, UR6, UR37, 0x3 ;  /* 0x0000002506047291 */ /* 0x000fe2000f8e183f */
[----:B------:R-:W-:-:S05]  /*af80*/  IMAD.U32 R0, RZ, RZ, UR39 ;  /* 0x00000027ff007e24 */ /* 0x000fca000f8e00ff */
[----:B------:R-:W-:-:S04]  /*af90*/  SHF.L.U32 R0, R0, 0x1f, RZ ;  /* 0x0000001f00007819 */ /* 0x000fc800000006ff */
[----:B------:R0:W1:Y:S01]  /*afa0*/  SYNCS.PHASECHK.TRANS64.TRYWAIT P2, [UR4+0x31c50], R0 ;  /* 0x031c5000ff0075a7 */ /* 0x0000620008040144 */
[----:B------:R-:W-:Y:S05]  /*afb0*/  @!P0 BRA `(.L_x_1685) ;  /* 0x0000000000048947 */ /* 0x000fea0003800000 */
[----:B------:R-:W-:Y:S01]  /*afc0*/  BPT.TRAP 0x1 ;  /* 0x000000040000795c */ /* 0x000fe20000300000 */
.L_x_1685:
[----:B-1----:R-:W-:Y:S05]  /*afd0*/  @P2 BRA `(.L_x_1683) ;  /* 0x0000000000082947 */ /* 0x002fea0003800000 */
[----:B------:R-:W1:Y:S02]  /*afe0*/  SYNCS.PHASECHK.TRANS64.TRYWAIT P2, [UR4+0x31c50], R0 ;  /* 0x031c5000ff0075a7 */ /* 0x000e640008040144 */
[----:B-1----:R-:W-:Y:S05]  /*aff0*/  @!P2 BRA `(.L_x_1686) ;  /* 0x0000009000a0a947 */ /* 0x002fea0003800000 */
.L_x_1683:
        /* <DEDUP_REMOVED lines=13> */
[----:B------:R-:W-:Y:S01]  /*b0d0*/  FMNMX.FTZ R0, R140, R7, !PT ;  /* 0x000000078c007209 */ /* 0x000fe20007810000 */
[----:B------:R-:W-:Y:S01]  /*b0e0*/  UMOV UR39, UR38 ;  /* 0x0000002600277c82 */ /* 0x000fe20008000000 */
[----:B------:R-:W-:Y:S01]  /*b0f0*/  FMNMX.FTZ R18, R142, R13, !PT ;  /* 0x0000000d8e127209 */ /* 0x000fe20007810000 */
[----:B------:R-:W-:Y:S01]  /*b100*/  UIMAD UR11, UR6, 0x6c0, UR4 ;  /* 0x000006c0060b78a4 */ /* 0x000fe2000f8e0204 */
[----:B------:R-:W-:-:S02]  /*b110*/  FMNMX.FTZ R7, R141, R0, !PT ;  /* 0x000000008d077209 */ /* 0x000fc40007810000 */
[----:B------:R-:W-:Y:S01]  /*b120*/  FMNMX.FTZ R13, R143, R18, !PT ;  /* 0x000000128f0d7209 */ /* 0x000fe20007810000 */
[----:B------:R-:W-:Y:S01]  /*b130*/  UMOV UR4, UR61 ;  /* 0x0000003d00047c82 */ /* 0x000fe20008000000 */
[----:B------:R-:W-:Y:S02]  /*b140*/  FMNMX.FTZ R0, R128, R7, !PT ;  /* 0x0000000780007209 */ /* 0x000fe40007810000 */
        /* <DEDUP_REMOVED lines=9> */
[----:B------:R-:W-:-:S02]  /*b1e0*/  FMNMX.FTZ R0, R132, R7, !PT ;  /* 0x0000000784007209 */ /* 0x000fc40007810000 */
[----:B------:R-:W-:Y:S02]  /*b1f0*/  FMNMX.FTZ R20, R134, R13, !PT ;  /* 0x0000000d86147209 */ /* 0x000fe40007810000 */
[----:B------:R-:W-:Y:S02]  /*b200*/  FMNMX.FTZ R7, R133, R0, !PT ;  /* 0x0000000085077209 */ /* 0x000fe40007810000 */
[----:B------:R-:W-:Y:S02]  /*b210*/  FMNMX.FTZ R13, R135, R20, !PT ;  /* 0x00000014870d7209 */ /* 0x000fe40007810000 */
        /* <DEDUP_REMOVED lines=35> */
[----:B------:R-:W0:Y:S02]  /*b450*/  SHFL.BFLY PT, R0, R7, 0x2, 0x1f ;  /* 0x0c401f0007007f89 */ /* 0x000e2400000e0000 */
[----:B0-----:R-:W-:-:S05]  /*b460*/  FMNMX.FTZ R8, R7, R0, !PT ;  /* 0x0000000007087209 */ /* 0x001fca0007810000 */
[----:B------:R-:W0:Y:S02]  /*b470*/  SHFL.BFLY PT, R9, R8, 0x1, 0x1f ;  /* 0x0c201f0008097f89 */ /* 0x000e2400000e0000 */
[----:B0-----:R-:W-:-:S05]  /*b480*/  FMNMX.FTZ R0, R8, R9, !PT ;  /* 0x0000000908007209 */ /* 0x001fca0007810000 */
[C---:B------:R-:W-:Y:S01]  /*b490*/  FMUL.FTZ R7, R0.reuse, UR4 ;  /* 0x0000000400077c20 */ /* 0x040fe20008410000 */
[----:B------:R-:W-:-:S03]  /*b4a0*/  FADD.FTZ R5, -R0, R5 ;  /* 0x0000000500057221 */ /* 0x000fc60000010100 */
        /* <DEDUP_REMOVED lines=9> */
[----:B------:R-:W0:Y:S01]  /*b540*/  S2R R136, SR_TID.X ;  /* 0x0000000000887919 */ /* 0x000e220000002100 */
[----:B------:R-:W-:Y:S01]  /*b550*/  FMNMX.FTZ R120, R126, R13, !PT ;  /* 0x0000000d7e787209 */ /* 0x000fe20007810000 */
[--C-:B------:R-:W-:Y:S01]  /*b560*/  FFMA.FTZ R9, R137, UR4, -R7.reuse ;  /* 0x0000000489097c23 */ /* 0x100fe20008010807 */
[--C-:B------:R-:W-:Y:S01]  /*b570*/  FFMA.FTZ R10, R140, UR4, -R7.reuse ;  /* 0x000000048c0a7c23 */ /* 0x100fe20008010807 */
[----:B------:R1:W-:Y:S01]  /*b580*/  MUFU.EX2 R20, R121 ;  /* 0x0000007900147308 */ /* 0x0003e20000000800 */
[----:B------:R-:W-:Y:S01]  /*b590*/  FMNMX.FTZ R13, R127, R120, !PT ;  /* 0x000000787f0d7209 */ /* 0x000fe20007810000 */
[--C-:B------:R-:W-:Y:S01]  /*b5a0*/  FFMA.FTZ R11, R141, UR4, -R7.reuse ;  /* 0x000000048d0b7c23 */ /* 0x100fe20008010807 */
[--C-:B------:R-:W-:Y:S01]  /*b5b0*/  FFMA.FTZ R14, R129, UR4, -R7.reuse ;  /* 0x00000004810e7c23 */ /* 0x100fe20008010807 */
[----:B------:R-:W-:Y:S01]  /*b5c0*/  FFMA.FTZ R15, R132, UR4, -R7 ;  /* 0x00000004840f7c23 */ /* 0x000fe20008010807 */
[----:B------:R-:W-:Y:S01]  /*b5d0*/  FMNMX.FTZ R124, R114, R13, !PT ;  /* 0x0000000d727c7209 */ /* 0x000fe20007810000 */
[----:B------:R-:W-:-:S02]  /*b5e0*/  WARPGROUP.DEPBAR.LE gsb0, 0x0 ;  /* 0x00008000000079c5 */ /* 0x000fc40000010000 */
[----:B------:R-:W-:Y:S01]  /*b5f0*/  WARPGROUP.ARRIVE ;  /* 0x00000000000079c5 */ /* 0x000fe20000000000 */
[----:B------:R-:W-:Y:S01]  /*b600*/  FMNMX.FTZ R13, R115, R124, !PT ;  /* 0x0000007c730d7209 */ /* 0x000fe20007810000 */
[----:B------:R2:W-:Y:S01]  /*b610*/  MUFU.EX2 R120, R125 ;  /* 0x0000007d00787308 */ /* 0x0005e20000000800 */
[--C-:B------:R-:W-:Y:S01]  /*b620*/  FFMA.FTZ R17, R133, UR4, -R7.reuse ;  /* 0x0000000485117c23 */ /* 0x100fe20008010807 */
        /* <DEDUP_REMOVED lines=33> */
[--C-:B-1----:R-:W-:Y:S01]  /*b840*/  FFMA.FTZ R121, R72, UR4, -R7.reuse ;  /* 0x0000000448797c23 */ /* 0x102fe20008010807 */
[----:B------:R-:W-:Y:S01]  /*b850*/  FMNMX.FTZ R124, R102, R13, !PT ;  /* 0x0000000d667c7209 */ /* 0x000fe20007810000 */
[--C-:B------:R-:W-:Y:S01]  /*b860*/  FFMA.FTZ R76, R76, UR4, -R7.reuse ;  /* 0x000000044c4c7c23 */ /* 0x100fe20008010807 */
[----:B------:R-:W-:Y:S01]  /*b870*/  FFMA.FTZ R77, R77, UR4, -R7 ;  /* 0x000000044d4d7c23 */ /* 0x000fe20008010807 */
[----:B------:R-:W-:Y:S01]  /*b880*/  FMUL.FTZ R5, R5, UR4 ;  /* 0x0000000405057c20 */ /* 0x000fe20008410000 */
[----:B------:R-:W-:Y:S01]  /*b890*/  FMNMX.FTZ R13, R103, R124, !PT ;  /* 0x0000007c670d7209 */ /* 0x000fe20007810000 */
[----:B------:R-:W-:Y:S01]  /*b8a0*/  MUFU.EX2 R8, R8 ;  /* 0x0000000800087308 */ /* 0x000fe20000000800 */
[----:B0-----:R-:W-:-:S02]  /*b8b0*/  ISETP.GE.U32.AND P2, PT, R136, 0x180, PT ;  /* 0x000001808800780c */ /* 0x001fc40003f46070 */
[----:B------:R-:W-:Y:S02]  /*b8c0*/  FMNMX.FTZ R124, R90, R13, !PT ;  /* 0x0000000d5a7c7209 */ /* 0x000fe40007810000 */
[----:B------:R-:W-:Y:S01]  /*b8d0*/  SHF.R.U32.HI R137, RZ, 0x7, R136 ;  /* 0x00000007ff897819 */ /* 0x000fe20000011688 */
[----:B------:R-:W-:Y:S01]  /*b8e0*/  IMAD.U32 R136, RZ, RZ, UR6 ;  /* 0x00000006ff887e24 */ /* 0x000fe2000f8e00ff */
[----:B------:R-:W-:Y:S01]  /*b8f0*/  FMNMX.FTZ R13, R91, R124, !PT ;  /* 0x0000007c5b0d7209 */ /* 0x000fe20007810000 */
[----:B------:R-:W0:Y:S01]  /*b900*/  MUFU.EX2 R5, R5 ;  /* 0x0000000500057308 */ /* 0x000e220000000800 */
[----:B------:R-:W-:Y:S02]  /*b910*/  UIADD3 UR6, UR7, -0x1, URZ ;  /* 0xffffffff07067890 */ /* 0x000fe4000fffe03f */
[----:B------:R-:W-:Y:S02]  /*b920*/  FMNMX.FTZ R124, R94, R13, !PT ;  /* 0x0000000d5e7c7209 */ /* 0x000fe40007810000 */
[----:B------:R-:W-:-:S02]  /*b930*/  @!P1 LEA R136, R136, UR37, 0x3 ;  /* 0x0000002588889c11 */ /* 0x000fc4000f8e18ff */
[----:B------:R-:W-:Y:S01]  /*b940*/  FMNMX.FTZ R13, R95, R124, !PT ;  /* 0x0000007c5f0d7209 */ /* 0x000fe20007810000 */
[----:B------:R-:W1:Y:S03]  /*b950*/  MUFU.EX2 R9, R9 ;  /* 0x0000000900097308 */ /* 0x000e660000000800 */
        /* <DEDUP_REMOVED lines=12> */
[----:B------:R-:W2:Y:S04]  /*ba20*/  SHFL.BFLY PT, R124, R13, 0x2, 0x1f ;  /* 0x0c401f000d7c7f89 */ /* 0x000ea800000e0000 */
        /* <DEDUP_REMOVED lines=8> */
[----:B--2---:R-:W-:Y:S01]  /*bab0*/  FMNMX.FTZ R125, R13, R124, !PT ;  /* 0x0000007c0d7d7209 */ /* 0x004fe20007810000 */
[----:B------:R-:W-:Y:S01]  /*bac0*/  UMOV UR33, 0xc0000010 ;  /* 0xc000001000217882 */ /* 0x000fe20000000000 */
[----:B------:R-:W-:Y:S01]  /*bad0*/  UMOV UR35, 0x80000020 ;  /* 0x8000002000237882 */ /* 0x000fe20000000000 */
[----:B------:R-:W-:Y:S01]  /*bae0*/  FFMA.FTZ R124, R73, UR4, -R7 ;  /* 0x00000004497c7c23 */ /* 0x000fe20008010807 */
[----:B------:R-:W-:Y:S01]  /*baf0*/  MUFU.EX2 R112, R112 ;  /* 0x0000007000707308 */ /* 0x000fe20000000800 */
[----:B------:R-:W2:Y:S07]  /*bb00*/  SHFL.BFLY PT, R128, R125, 0x1, 0x1f ;  /* 0x0c201f007d807f89 */ /* 0x000eae00000e0000 */
[----:B------:R-:W-:Y:S08]  /*bb10*/  MUFU.EX2 R113, R113 ;  /* 0x0000007100717308 */ /* 0x000ff00000000800 */
[----:B------:R-:W-:Y:S08]  /*bb20*/  MUFU.EX2 R116, R116 ;  /* 0x0000007400747308 */ /* 0x000ff00000000800 */
[----:B------:R-:W-:Y:S01]  /*bb30*/  MUFU.EX2 R117, R117 ;  /* 0x0000007500757308 */ /* 0x000fe20000000800 */
[----:B--2---:R-:W-:-:S05]  /*bb40*/  FMNMX.FTZ R13, R125, R128, !PT ;  /* 0x000000807d0d7209 */ /* 0x004fca0007810000 */
[C---:B------:R-:W-:Y:S01]  /*bb50*/  FADD.FTZ R7, -R13.reuse, R6 ;  /* 0x000000060d077221 */ /* 0x040fe20000010100 */
[----:B------:R-:W-:Y:S01]  /*bb60*/  FMUL.FTZ R72, R13, UR4 ;  /* 0x000000040d487c20 */ /* 0x000fe20008410000 */
[----:B------:R2:W-:Y:S02]  /*bb70*/  MUFU.EX2 R6, R77 ;  /* 0x0000004d00067308 */ /* 0x0005e40000000800 */
[----:B------:R-:W-:Y:S01]  /*bb80*/  FMUL.FTZ R7, R7, UR4 ;  /* 0x0000000407077c20 */ /* 0x000fe20008410000 */
[--C-:B------:R-:W-:Y:S01]  /*bb90*/  FFMA.FTZ R73, R138, UR4, -R72.reuse ;  /* 0x000000048a497c23 */ /* 0x100fe20008010848 */
[--C-:B------:R-:W-:Y:S01]  /*bba0*/  FFMA.FTZ R128, R139, UR4, -R72.reuse ;  /* 0x000000048b807c23 */ /* 0x100fe20008010848 */
[--C-:B------:R-:W-:Y:S01]  /*bbb0*/  FFMA.FTZ R129, R134, UR4, -R72.reuse ;  /* 0x0000000486817c23 */ /* 0x100fe20008010848 */
[----:B------:R-:W-:Y:S02]  /*bbc0*/  IMAD.U32 R134, RZ, RZ, UR36 ;  /* 0x00000024ff867e24 */ /* 0x000fe4000f8e00ff */
[--C-:B------:R-:W-:Y:S01]  /*bbd0*/  FFMA.FTZ R125, R142, UR4, -R72.reuse ;  /* 0x000000048e7d7c23 */ /* 0x100fe20008010848 */
[----:B------:R-:W-:Y:S01]  /*bbe0*/  MUFU.EX2 R7, R7 ;  /* 0x0000000700077308 */ /* 0x000fe20000000800 */
[--C-:B------:R-:W-:Y:S01]  /*bbf0*/  FFMA.FTZ R133, R131, UR4, -R72.reuse ;  /* 0x0000000483857c23 */ /* 0x100fe20008010848 */
[--C-:B------:R-:W-:Y:S01]  /*bc00*/  FFMA.FTZ R131, R135, UR4, -R72.reuse ;  /* 0x0000000487837c23 */ /* 0x100fe20008010848 */
[----:B------:R-:W-:Y:S01]  /*bc10*/  @!P1 LEA R134, R134, UR37, 0x3 ;  /* 0x0000002586869c11 */ /* 0x000fe2000f8e18ff */
[----:B------:R-:W-:Y:S01]  /*bc20*/  FFMA.FTZ R132, R143, UR4, -R72 ;  /* 0x000000048f847c23 */ /* 0x000fe20008010848 */
[----:B------:R-:W-:-:S02]  /*bc30*/  VIADD R135, R137, 0x9 ;  /* 0x0000000989877836 */ /* 0x000fc40000000000 */
[--C-:B--2---:R-:W-:Y:S01]  /*bc40*/  FFMA.FTZ R77, R130, UR4, -R72.reuse ;  /* 0x00000004824d7c23 */ /* 0x104fe20008010848 */
[--C-:B------:R-:W-:Y:S01]  /*bc50*/  FFMA.FTZ R130, R123, UR4, -R72.reuse ;  /* 0x000000047b827c23 */ /* 0x100fe20008010848 */
[----:B------:R-:W2:Y:S01]  /*bc60*/  MUFU.EX2 R73, R73 ;  /* 0x0000004900497308 */ /* 0x000ea20000000800 */
[----:B------:R-:W-:Y:S02]  /*bc70*/  @!P1 VIADD R137, R134, 0x31c40 ;  /* 0x00031c4086899836 */ /* 0x000fe40000000000 */
[--C-:B------:R-:W-:Y:S01]  /*bc80*/  FFMA.FTZ R123, R126, UR4, -R72.reuse ;  /* 0x000000047e7b7c23 */ /* 0x100fe20008010848 */
[----:B------:R-:W-:Y:S01]  /*bc90*/  @!P1 VIADD R134, R136, 0x31c60 ;  /* 0x00031c6088869836 */ /* 0x000fe20000000000 */
[----:B------:R-:W-:Y:S01]  /*bca0*/  SEL R136, R135, 0x9, !P2 ;  /* 0x0000000987887807 */ /* 0x000fe20005000000 */
[--C-:B------:R-:W-:Y:S01]  /*bcb0*/  FFMA.FTZ R135, R99, UR4, -R72.reuse ;  /* 0x0000000463877c23 */ /* 0x100fe20008010848 */
[----:B------:R-:W-:Y:S01]  /*bcc0*/  FFMA.FTZ R99, R102, UR4, -R72 ;  /* 0x0000000466637c23 */ /* 0x000fe20008010848 */
[----:B------:R-:W-:Y:S01]  /*bcd0*/  @!P1 PRMT R137, RZ, 0x654, R137 ;  /* 0x00000654ff899816 */ /* 0x000fe20000000089 */
[----:B------:R-:W3:Y:S01]  /*bce0*/  MUFU.EX2 R128, R128 ;  /* 0x0000008000807308 */ /* 0x000ee20000000800 */
[----:B0-----:R-:W-:Y:S01]  /*bcf0*/  FFMA.FTZ R102, R5, R4, R8 ;  /* 0x0000000405667223 */ /* 0x001fe20000010008 */
[----:B------:R-:W-:Y:S01]  /*bd00*/  @!P1 PRMT R134, RZ, 0x654, R134 ;  /* 0x00000654ff869816 */ /* 0x000fe20000000086 */
[--C-:B------:R-:W-:Y:S01]  /*bd10*/  FFMA.FTZ R4, R103, UR4, -R72.reuse ;  /* 0x0000000467047c23 */ /* 0x100fe20008010848 */
[----:B------:R-:W-:Y:S01]  /*bd20*/  FFMA.FTZ R126, R127, UR4, -R72 ;  /* 0x000000047f7e7c23 */ /* 0x000fe20008010848 */
[----:B-1----:R-:W-:Y:S01]  /*bd30*/  FADD.FTZ R103, R9, R102 ;  /* 0x0000006609677221 */ /* 0x002fe20000010000 */
[--C-:B------:R-:W-:Y:S01]  /*bd40*/  FFMA.FTZ R127, R115, UR4, -R72.reuse ;  /* 0x00000004737f7c23 */ /* 0x100fe20008010848 */
[--C-:B------:R-:W-:Y:S01]  /*bd50*/  FFMA.FTZ R115, R118, UR4, -R72.reuse ;  /* 0x0000000476737c23 */ /* 0x100fe20008010848 */
[----:B------:R-:W0:Y:S01]  /*bd60*/  MUFU.EX2 R125, R125 ;  /* 0x0000007d007d7308 */ /* 0x000e220000000800 */
[----:B--2---:R-:W-:Y:S01]  /*bd70*/  FFMA.FTZ R3, R7, R3, R73 ;  /* 0x0000000307037223 */ /* 0x004fe20000010049 */
[--C-:B------:R-:W-:Y:S01]  /*bd80*/  FFMA.FTZ R118, R119, UR4, -R72.reuse ;  /* 0x0000000477767c23 */ /* 0x100fe20008010848 */
[--C-:B------:R-:W-:Y:S01]  /*bd90*/  FFMA.FTZ R119, R107, UR4, -R72.reuse ;  /* 0x000000046b777c23 */ /* 0x100fe20008010848 */
[----:B------:R-:W-:Y:S01]  /*bda0*/  FADD.FTZ R102, R10, R103 ;  /* 0x000000670a667221 */ /* 0x000fe20000010000 */
[--C-:B------:R-:W-:Y:S01]  /*bdb0*/  FFMA.FTZ R107, R111, UR4, -R72.reuse ;  /* 0x000000046f6b7c23 */ /* 0x100fe20008010848 */
[--C-:B------:R-:W-:Y:S01]  /*bdc0*/  FFMA.FTZ R122, R122, UR4, -R72.reuse ;  /* 0x000000047a7a7c23 */ /* 0x100fe20008010848 */
[----:B------:R-:W-:Y:S01]  /*bdd0*/  FFMA.FTZ R103, R94, UR4, -R72 ;  /* 0x000000045e677c23 */ /* 0x000fe20008010848 */
[----:B------:R-:W1:Y:S01]  /*bde0*/  MUFU.EX2 R132, R132 ;  /* 0x0000008400847308 */ /* 0x000e620000000800 */
[C---:B------:R-:W-:Y:S01]  /*bdf0*/  FADD.FTZ R139, R11.reuse, R102 ;  /* 0x000000660b8b7221 */ /* 0x040fe20000010000 */
[----:B------:R-:W-:Y:S01]  /*be00*/  F2FP.F16.F32.PACK_AB R10, R11, R10 ;  /* 0x0000000a0b0a723e */ /* 0x000fe200000000ff */
[--C-:B------:R-:W-:Y:S01]  /*be10*/  FFMA.FTZ R114, R114, UR4, -R72.reuse ;  /* 0x0000000472727c23 */ /* 0x100fe20008010848 */
[----:B------:R-:W-:Y:S01]  /*be20*/  F2FP.F16.F32.PACK_AB R8, R9, R8 ;  /* 0x000000080908723e */ /* 0x000fe200000000ff */
[----:B------:R-:W-:Y:S01]  /*be30*/  FADD.FTZ R139, R12, R139 ;  /* 0x0000008b0c8b7221 */ /* 0x000fe20000010000 */
[----:B---3--:R-:W-:Y:S01]  /*be40*/  F2FP.F16.F32.PACK_AB R9, R128, R73 ;  /* 0x000000498009723e */ /* 0x008fe200000000ff */
[--C-:B------:R-:W-:Y:S01]  /*be50*/  FFMA.FTZ R102, R74, UR4, -R72.reuse ;  /* 0x000000044a667c23 */ /* 0x100fe20008010848 */
[----:B------:R-:W-:Y:S01]  /*be60*/  MUFU.EX2 R77, R77 ;  /* 0x0000004d004d7308 */ /* 0x000fe20000000800 */
[----:B------:R-:W-:Y:S01]  /*be70*/  FADD.FTZ R94, R14, R139 ;  /* 0x0000008b0e5e7221 */ /* 0x000fe20000010000 */
[--C-:B------:R-:W-:Y:S01]  /*be80*/  FFMA.FTZ R106, R106, UR4, -R72.reuse ;  /* 0x000000046a6a7c23 */ /* 0x100fe20008010848 */
[--C-:B------:R-:W-:Y:S01]  /*be90*/  FFMA.FTZ R110, R110, UR4, -R72.reuse ;  /* 0x000000046e6e7c23 */ /* 0x100fe20008010848 */
[----:B------:R-:W-:Y:S01]  /*bea0*/  FFMA.FTZ R98, R98, UR4, -R72 ;  /* 0x0000000462627c23 */ /* 0x000fe20008010848 */
[----:B------:R-:W-:Y:S01]  /*beb0*/  FADD.FTZ R94, R15, R94 ;  /* 0x0000005e0f5e7221 */ /* 0x000fe20000010000 */
[--C-:B------:R-:W-:Y:S01]  /*bec0*/  FFMA.FTZ R95, R95, UR4, -R72.reuse ;  /* 0x000000045f5f7c23 */ /* 0x100fe20008010848 */
[----:B------:R-:W-:Y:S01]  /*bed0*/  FFMA.FTZ R86, R86, UR4, -R72 ;  /* 0x0000000456567c23 */ /* 0x000fe20008010848 */
[----:B------:R-:W-:Y:S01]  /*bee0*/  MUFU.EX2 R133, R133 ;  /* 0x0000008500857308 */ /* 0x000fe20000000800 */
[----:B------:R-:W-:Y:S01]  /*bef0*/  FADD.FTZ R11, R17, R94 ;  /* 0x0000005e110b7221 */ /* 0x000fe20000010000 */
[--C-:B------:R-:W-:Y:S01]  /*bf00*/  FFMA.FTZ R94, R75, UR4, -R72.reuse ;  /* 0x000000044b5e7c23 */ /* 0x100fe20008010848 */
[--C-:B------:R-:W-:Y:S01]  /*bf10*/  FFMA.FTZ R87, R87, UR4, -R72.reuse ;  /* 0x0000000457577c23 */ /* 0x100fe20008010848 */
[--C-:B------:R-:W-:Y:S01]  /*bf20*/  FFMA.FTZ R78, R78, UR4, -R72.reuse ;  /* 0x000000044e4e7c23 */ /* 0x100fe20008010848 */
[----:B------:R-:W-:Y:S01]  /*bf30*/  FFMA.FTZ R79, R79, UR4, -R72 ;  /* 0x000000044f4f7c23 */ /* 0x000fe20008010848 */
[----:B------:R-:W-:-:S02]  /*bf40*/  WARPGROUP.DEPBAR.LE gsb0, 0x0 ;  /* 0x00008000000079c5 */ /* 0x000fc40000010000 */
[----:B------:R-:W-:Y:S01]  /*bf50*/  WARPGROUP.ARRIVE ;  /* 0x00000000000079c5 */ /* 0x000fe20000000000 */
[----:B------:R-:W-:Y:S01]  /*bf60*/  MUFU.EX2 R129, R129 ;  /* 0x0000008100817308 */ /* 0x000fe20000000800 */
[----:B------:R-:W-:Y:S01]  /*bf70*/  ISETP.LT.AND P2, PT, RZ, UR7, PT ;  /* 0x00000007ff007c0c */ /* 0x000fe2000bf41270 */
[----:B------:R-:W-:Y:S01]  /*bf80*/  UMOV UR7, UR6 ;  /* 0x0000000600077c82 */ /* 0x000fe20008000000 */
[----:B------:R-:W-:Y:S02]  /*bf90*/  UMOV UR6, UR36 ;  /* 0x0000002400067c82 */ /* 0x000fe40008000000 */
[----:B------:R-:W-:Y:S01]  /*bfa0*/  HGMMA.64x96x16.F32 R24, gdesc[UR32].tnspB, R24, gsb0 ;  /* 0x41600000201879f0 */ /* 0x000fe20008000818 */
[----:B------:R-:W-:Y:S02]  /*bfb0*/  UIADD3 UR32, UR10, 0x780, URZ ;  /* 0x000007800a207890 */ /* 0x000fe4000fffe03f */
[----:B------:R-:W-:Y:S01]  /*bfc0*/  UIADD3 UR34, UR11, 0x140, URZ ;  /* 0x000001400b227890 */ /* 0x000fe2000fffe03f */
[----:B------:R2:W-:Y:S01]  /*bfd0*/  MUFU.EX2 R111, R119 ;  /* 0x00000077006f7308 */ /* 0x0005e20000000800 */
[----:B------:R-:W-:Y:S01]  /*bfe0*/  UMOV UR33, 0xc0000010 ;  /* 0xc000001000217882 */ /* 0x000fe20000000000 */
[----:B------:R-:W-:-:S06]  /*bff0*/  UMOV UR35, 0x80000020 ;  /* 0x8000002000237882 */ /* 0x000fcc0000000000 */
[----:B------:R-:W-:Y:S01]  /*c000*/  MUFU.EX2 R131, R131 ;  /* 0x0000008300837308 */ /* 0x000fe20000000800 */
[--C-:B--2---:R-:W-:Y:S01]  /*c010*/  FFMA.FTZ R119, R91, UR4, -R72.reuse ;  /* 0x000000045b777c23 */ /* 0x104fe20008010848 */
[----:B------:R-:W-:-:S06]  /*c020*/  FFMA.FTZ R91, R82, UR4, -R72 ;  /* 0x00000004525b7c23 */ /* 0x000fcc0008010848 */
        /* <DEDUP_REMOVED lines=51> */
[----:B------:R-:W2:Y:S01]  /*c360*/  MUFU.EX2 R94, R94 ;  /* 0x0000005e005e7308 */ /* 0x000ea20000000800 */
        /* <DEDUP_REMOVED lines=9> */
[----:B------:R-:W-:Y:S02]  /*c400*/  WARPGROUP.DEPBAR.LE gsb0, 0x0 ;  /* 0x00008000000079c5 */ /* 0x000fe40000010000 */
[----:B------:R-:W-:-:S06]  /*c410*/  WARPGROUP.ARRIVE ;  /* 0x00000000000079c5 */ /* 0x000fcc0000000000 */
[----:B------:R-:W-:Y:S03]  /*c420*/  HGMMA.64x96x16.F32 R24, gdesc[UR32].tnspB, R24, gsb0 ;  /* 0x41600000201879f0 */ /* 0x000fe60008000818 */
[----:B------:R-:W-:Y:S02]  /*c430*/  WARPGROUP.DEPBAR.LE gsb0, 0x0 ;  /* 0x00008000000079c5 */ /* 0x000fe40000010000 */
[----:B------:R3:W-:Y:S06]  /*c440*/  BAR.ARV R136, 0x100 ;  /* 0x000400880000751d */ /* 0x0007ec0000002000 */
[----:B------:R-:W-:Y:S01]  /*c450*/  @!P1 SYNCS.ARRIVE.TRANS64.RED.A1T0 RZ, [R137+URZ], RZ ;  /* 0x000000ff89ff99a7 */ /* 0x000fe2000810043f */
[-C--:B------:R-:W-:Y:S01]  /*c460*/  FMUL.FTZ R24, R24, R5.reuse ;  /* 0x0000000518187220 */ /* 0x080fe20000410000 */
[-C--:B------:R-:W-:Y:S01]  /*c470*/  FMUL.FTZ R25, R25, R5.reuse ;  /* 0x0000000519197220 */ /* 0x080fe20000410000 */
[-C--:B------:R-:W-:Y:S01]  /*c480*/  FMUL.FTZ R28, R28, R5.reuse ;  /* 0x000000051c1c7220 */ /* 0x080fe20000410000 */
[-C--:B------:R-:W-:Y:S01]  /*c490*/  FMUL.FTZ R29, R29, R5.reuse ;  /* 0x000000051d1d7220 */ /* 0x080fe20000410000 */
        /* <DEDUP_REMOVED lines=11> */
[----:B----4-:R-:W-:Y:S01]  /*c550*/  FFMA.FTZ R134, R90, UR4, -R72 ;  /* 0x000000045a867c23 */ /* 0x010fe20008010848 */
[----:B------:R-:W-:Y:S01]  /*c560*/  FADD.FTZ R90, R128, R3 ;  /* 0x00000003805a7221 */ /* 0x000fe20000010000 */
[-C--:B------:R-:W-:Y:S01]  /*c570*/  FMUL.FTZ R52, R52, R5.reuse ;  /* 0x0000000534347220 */ /* 0x080fe20000410000 */
[----:B------:R-:W4:Y:S01]  /*c580*/  MUFU.EX2 R3, R135 ;  /* 0x0000008700037308 */ /* 0x000f220000000800 */
[----:B------:R-:W-:Y:S01]  /*c590*/  FMUL.FTZ R53, R53, R5 ;  /* 0x0000000535357220 */ /* 0x000fe20000410000 */
[----:B0-----:R-:W-:Y:S01]  /*c5a0*/  FADD.FTZ R137, R125, R90 ;  /* 0x0000005a7d897221 */ /* 0x001fe20000010000 */
[----:B------:R-:W-:Y:S01]  /*c5b0*/  FFMA.FTZ R90, R83, UR4, -R72 ;  /* 0x00000004535a7c23 */ /* 0x000fe20008010848 */
[----:B------:R-:W-:Y:S01]  /*c5c0*/  FADD.FTZ R83, R18, R11 ;  /* 0x0000000b12537221 */ /* 0x000fe20000010000 */
[C---:B-1----:R-:W-:Y:S01]  /*c5d0*/  F2FP.F16.F32.PACK_AB R11, R132.reuse, R125 ;  /* 0x0000007d840b723e */ /* 0x042fe200000000ff */
[----:B------:R-:W-:Y:S01]  /*c5e0*/  FADD.FTZ R82, R132, R137 ;  /* 0x0000008984527221 */ /* 0x000fe20000010000 */
[----:B--2---:R-:W-:Y:S01]  /*c5f0*/  F2FP.F16.F32.PACK_AB R125, R94, R102 ;  /* 0x000000665e7d723e */ /* 0x004fe200000000ff */
[----:B------:R-:W-:Y:S01]  /*c600*/  FADD.FTZ R74, R20, R83 ;  /* 0x00000053144a7221 */ /* 0x000fe20000010000 */
[-C--:B------:R-:W-:Y:S01]  /*c610*/  FMUL.FTZ R56, R56, R5.reuse ;  /* 0x0000000538387220 */ /* 0x080fe20000410000 */
[----:B------:R-:W-:Y:S01]  /*c620*/  FADD.FTZ R82, R77, R82 ;  /* 0x000000524d527221 */ /* 0x000fe20000010000 */
[----:B------:R0:W-:Y:S01]  /*c630*/  STSM.16.M88.4 [R2+0x24300], R8 ;  /* 0x0243000802007844 */ /* 0x0001e20000000200 */
[----:B------:R-:W-:Y:S01]  /*c640*/  MUFU.EX2 R83, R119 ;  /* 0x0000007700537308 */ /* 0x000fe20000000800 */
[-C--:B------:R-:W-:Y:S01]  /*c650*/  FMUL.FTZ R57, R57, R5.reuse ;  /* 0x0000000539397220 */ /* 0x080fe20000410000 */
[----:B------:R-:W-:Y:S01]  /*c660*/  FADD.FTZ R82, R133, R82 ;  /* 0x0000005285527221 */ /* 0x000fe20000010000 */
[-C--:B------:R-:W-:Y:S01]  /*c670*/  FMUL.FTZ R60, R60, R5.reuse ;  /* 0x000000053c3c7220 */ /* 0x080fe20000410000 */
[-C--:B------:R-:W-:Y:S01]  /*c680*/  FMUL.FTZ R61, R61, R5.reuse ;  /* 0x000000053d3d7220 */ /* 0x080fe20000410000 */
[-C--:B------:R-:W-:Y:S01]  /*c690*/  FMUL.FTZ R64, R64, R5.reuse ;  /* 0x0000000540407220 */ /* 0x080fe20000410000 */
[----:B------:R-:W-:Y:S01]  /*c6a0*/  FADD.FTZ R82, R129, R82 ;  /* 0x0000005281527221 */ /* 0x000fe20000010000 */
[-C--:B------:R-:W-:Y:S01]  /*c6b0*/  FMUL.FTZ R65, R65, R5.reuse ;  /* 0x0000000541417220 */ /* 0x080fe20000410000 */
[-C--:B------:R-:W-:Y:S01]  /*c6c0*/  FMUL.FTZ R68, R68, R5.reuse ;  /* 0x0000000544447220 */ /* 0x080fe20000410000 */
[----:B------:R-:W-:Y:S01]  /*c6d0*/  FMUL.FTZ R69, R69, R5 ;  /* 0x0000000545457220 */ /* 0x000fe20000410000 */
[----:B------:R-:W-:Y:S01]  /*c6e0*/  FADD.FTZ R73, R131, R82 ;  /* 0x0000005283497221 */ /* 0x000fe20000010000 */
[-C--:B------:R-:W-:Y:S01]  /*c6f0*/  FMUL.FTZ R26, R26, R7.reuse ;  /* 0x000000071a1a7220 */ /* 0x080fe20000410000 */
[----:B------:R-:W1:Y:S01]  /*c700*/  MUFU.EX2 R82, R134 ;  /* 0x0000008600527308 */ /* 0x000e620000000800 */
[-C--:B------:R-:W-:Y:S01]  /*c710*/  FMUL.FTZ R27, R27, R7.reuse ;  /* 0x000000071b1b7220 */ /* 0x080fe20000410000 */
[----:B------:R-:W-:Y:S01]  /*c720*/  FADD.FTZ R73, R122, R73 ;  /* 0x000000497a497221 */ /* 0x000fe20000010000 */
[----:B0-----:R-:W-:Y:S01]  /*c730*/  F2FP.F16.F32.PACK_AB R8, R14, R12 ;  /* 0x0000000c0e08723e */ /* 0x001fe200000000ff */
[----:B------:R-:W-:Y:S01]  /*c740*/  FMUL.FTZ R30, R30, R7 ;  /* 0x000000071e1e7220 */ /* 0x000fe20000410000 */
[----:B------:R-:W-:Y:S01]  /*c750*/  F2FP.F16.F32.PACK_AB R10, R17, R15 ;  /* 0x0000000f110a723e */ /* 0x000fe200000000ff */
        /* <DEDUP_REMOVED lines=14> */
[----:B------:R-:W-:Y:S01]  /*c840*/  F2FP.F16.F32.PACK_AB R72, R20, R18 ;  /* 0x000000121448723e */ /* 0x000fe200000000ff */
[----:B------:R-:W-:Y:S01]  /*c850*/  FMUL.FTZ R35, R35, R7 ;  /* 0x0000000723237220 */ /* 0x000fe20000410000 */
[----:B------:R-:W-:Y:S01]  /*c860*/  FADD.FTZ R14, R127, R12 ;  /* 0x0000000c7f0e7221 */ /* 0x000fe20000010000 */
[----:B------:R-:W-:Y:S01]  /*c870*/  FADD.FTZ R74, R116, R73 ;  /* 0x00000049744a7221 */ /* 0x000fe20000010000 */
[----:B------:R-:W2:Y:S01]  /*c880*/  MUFU.EX2 R12, R95 ;  /* 0x0000005f000c7308 */ /* 0x000ea20000000800 */
[----:B------:R-:W-:Y:S01]  /*c890*/  F2FP.F16.F32.PACK_AB R73, R130, R122 ;  /* 0x0000007a8249723e */ /* 0x000fe200000000ff */
[----:B------:R-:W-:Y:S01]  /*c8a0*/  FADD.FTZ R15, R115, R14 ;  /* 0x0000000e730f7221 */ /* 0x000fe20000010000 */
[----:B------:R-:W-:Y:S01]  /*c8b0*/  FADD.FTZ R17, R117, R74 ;  /* 0x0000004a75117221 */ /* 0x000fe20000010000 */
[----:B------:R-:W-:Y:S01]  /*c8c0*/  F2FP.F16.F32.PACK_AB R74, R120, R21 ;  /* 0x00000015784a723e */ /* 0x000fe200000000ff */
[----:B------:R-:W-:Y:S01]  /*c8d0*/  FMUL.FTZ R38, R38, R7 ;  /* 0x0000000726267220 */ /* 0x000fe20000410000 */
[----:B------:R-:W-:Y:S01]  /*c8e0*/  FADD.FTZ R15, R118, R15 ;  /* 0x0000000f760f7221 */ /* 0x000fe20000010000 */
[----:B------:R-:W-:Y:S01]  /*c8f0*/  FADD.FTZ R18, R104, R17 ;  /* 0x0000001168127221 */ /* 0x000fe20000010000 */
[----:B------:R-:W5:Y:S01]  /*c900*/  MUFU.EX2 R14, R91 ;  /* 0x0000005b000e7308 */ /* 0x000f620000000800 */
[----:B------:R-:W-:Y:S01]  /*c910*/  F2FP.F16.F32.PACK_AB R75, R126, R123 ;  /* 0x0000007b7e4b723e */ /* 0x000fe200000000ff */
[----:B------:R-:W-:Y:S01]  /*c920*/  FADD.FTZ R20, R106, R15 ;  /* 0x0000000f6a147221 */ /* 0x000fe20000010000 */
[----:B------:R-:W-:Y:S01]  /*c930*/  FADD.FTZ R17, R105, R18 ;  /* 0x0000001269117221 */ /* 0x000fe20000010000 */
[----:B------:R-:W-:Y:S01]  /*c940*/  F2FP.F16.F32.PACK_AB R113, R127, R114 ;  /* 0x000000727f71723e */ /* 0x000fe200000000ff */
[-C--:B------:R-:W-:Y:S01]  /*c950*/  FMUL.FTZ R39, R39, R7.reuse ;  /* 0x0000000727277220 */ /* 0x080fe20000410000 */
[----:B------:R-:W-:Y:S01]  /*c960*/  FADD.FTZ R21, R111, R20 ;  /* 0x000000146f157221 */ /* 0x000fe20000010000 */
[----:B------:R-:W-:Y:S01]  /*c970*/  FADD.FTZ R18, R108, R17 ;  /* 0x000000116c127221 */ /* 0x000fe20000010000 */
[----:B------:R3:W3:Y:S01]  /*c980*/  MUFU.EX2 R15, R90 ;  /* 0x0000005a000f7308 */ /* 0x0006e20000000800 */
[----:B------:R-:W-:Y:S01]  /*c990*/  F2FP.F16.F32.PACK_AB R104, R105, R104 ;  /* 0x000000686968723e */ /* 0x000fe200000000ff */
        /* <DEDUP_REMOVED lines=9> */
[----:B------:R-:W-:Y:S01]  /*ca30*/  FADD.FTZ R17, R97, R18 ;  /* 0x0000001261117221 */ /* 0x000fe20000010000 */
[----:B----4-:R-:W-:Y:S01]  /*ca40*/  F2FP.F16.F32.PACK_AB R97, R3, R98 ;  /* 0x000000620361723e */ /* 0x010fe200000000ff */
[----:B------:R-:W-:Y:S01]  /*ca50*/  FMUL.FTZ R43, R43, R7 ;  /* 0x000000072b2b7220 */ /* 0x000fe20000410000 */
[----:B------:R-:W-:Y:S01]  /*ca60*/  FADD.FTZ R20, R3, R20 ;  /* 0x0000001403147221 */ /* 0x000fe20000010000 */
[----:B------:R-:W-:Y:S01]  /*ca70*/  FADD.FTZ R18, R100, R17 ;  /* 0x0000001164127221 */ /* 0x000fe20000010000 */
[----:B------:R-:W-:Y:S01]  /*ca80*/  F2FP.F16.F32.PACK_AB R115, R118, R115 ;  /* 0x000000737673723e */ /* 0x000fe200000000ff */
[----:B------:R-:W-:Y:S01]  /*ca90*/  FMUL.FTZ R46, R46, R7 ;  /* 0x000000072e2e7220 */ /* 0x000fe20000410000 */
[----:B------:R-:W-:Y:S01]  /*caa0*/  FADD.FTZ R17, R99, R20 ;  /* 0x0000001463117221 */ /* 0x000fe20000010000 */
[----:B0-----:R-:W-:Y:S01]  /*cab0*/  FADD.FTZ R9, R101, R18 ;  /* 0x0000001265097221 */ /* 0x001fe20000010000 */
[C---:B------:R-:W-:Y:S01]  /*cac0*/  F2FP.F16.F32.PACK_AB R99, R4.reuse, R99 ;  /* 0x000000630463723e */ /* 0x040fe200000000ff */
[----:B------:R4:W-:Y:S01]  /*cad0*/  STSM.16.M88.4 [R2+0x28b00], R112 ;  /* 0x028b007002007844 */ /* 0x0009e20000000200 */
[----:B------:R-:W-:Y:S01]  /*cae0*/  FADD.FTZ R17, R4, R17 ;  /* 0x0000001104117221 */ /* 0x000fe20000010000 */
[----:B------:R-:W-:Y:S01]  /*caf0*/  FADD.FTZ R8, R88, R9 ;  /* 0x0000000958087221 */ /* 0x000fe20000010000 */
[----:B------:R-:W-:Y:S01]  /*cb00*/  F2FP.F16.F32.PACK_AB R105, R111, R106 ;  /* 0x0000006a6f69723e */ /* 0x000fe200000000ff */
[-C--:B------:R-:W-:Y:S01]  /*cb10*/  FMUL.FTZ R47, R47, R7.reuse ;  /* 0x000000072f2f7220 */ /* 0x080fe20000410000 */
[----:B-1----:R-:W-:Y:S01]  /*cb20*/  FADD.FTZ R10, R82, R17 ;  /* 0x00000011520a7221 */ /* 0x002fe20000010000 */
        /* <DEDUP_REMOVED lines=11> */
[----:B--2---:R-:W-:Y:S01]  /*cbe0*/  FADD.FTZ R3, R12, R3 ;  /* 0x000000030c037221 */ /* 0x004fe20000010000 */
[----:B------:R-:W-:Y:S01]  /*cbf0*/  FADD.FTZ R4, R80, R9 ;  /* 0x0000000950047221 */ /* 0x000fe20000010000 */
[----:B------:R-:W-:Y:S01]  /*cc00*/  F2FP.F16.F32.PACK_AB R88, R89, R88 ;  /* 0x000000585958723e */ /* 0x000fe200000000ff */
[----:B------:R4:W-:Y:S01]  /*cc10*/  STSM.16.M88.4 [R2+0x2bb00], R96 ;  /* 0x02bb006002007844 */ /* 0x0009e20000000200 */
[----:B-----5:R-:W-:Y:S01]  /*cc20*/  FADD.FTZ R8, R14, R3 ;  /* 0x000000030e087221 */ /* 0x020fe20000010000 */
[----:B------:R-:W-:Y:S01]  /*cc30*/  FADD.FTZ R3, R81, R4 ;  /* 0x0000000451037221 */ /* 0x000fe20000010000 */
[----:B------:R-:W-:Y:S01]  /*cc40*/  F2FP.F16.F32.PACK_AB R89, R83, R82 ;  /* 0x000000525359723e */ /* 0x000fe200000000ff */
[----:B------:R-:W-:Y:S01]  /*cc50*/  FMUL.FTZ R54, R54, R7 ;  /* 0x0000000736367220 */ /* 0x000fe20000410000 */
[----:B---3--:R-:W-:Y:S01]  /*cc60*/  F2FP.F16.F32.PACK_AB R90, R93, R92 ;  /* 0x0000005c5d5a723e */ /* 0x008fe200000000ff */
        /* <DEDUP_REMOVED lines=12> */
[C---:B------:R-:W-:Y:S01]  /*cd30*/  FADD.FTZ R3, R124.reuse, R3 ;  /* 0x000000037c037221 */ /* 0x040fe20000010000 */
[----:B------:R-:W-:Y:S01]  /*cd40*/  F2FP.F16.F32.PACK_AB R124, R124, R121 ;  /* 0x000000797c7c723e */ /* 0x000fe200000000ff */
[----:B------:R4:W-:Y:S01]  /*cd50*/  STSM.16.M88.4 [R2+0x2eb00], R80 ;  /* 0x02eb005002007844 */ /* 0x0009e20000000200 */
[----:B------:R-:W-:Y:S01]  /*cd60*/  F2FP.F16.F32.PACK_AB R127, R79, R78 ;  /* 0x0000004e4f7f723e */ /* 0x000fe200000000ff */
[----:B------:R-:W-:Y:S01]  /*cd70*/  FADD.FTZ R9, R87, R9 ;  /* 0x0000000957097221 */ /* 0x000fe20000010000 */
[----:B------:R-:W-:Y:S01]  /*cd80*/  FADD.FTZ R3, R76, R3 ;  /* 0x000000034c037221 */ /* 0x000fe20000010000 */
[-C--:B------:R-:W-:Y:S01]  /*cd90*/  FMUL.FTZ R55, R55, R7.reuse ;  /* 0x0000000737377220 */ /* 0x080fe20000410000 */
        /* <DEDUP_REMOVED lines=10> */
[----:B0-----:R-:W0:Y:S01]  /*ce40*/  FENCE.VIEW.ASYNC.S ;  /* 0x00000000000073c6 */ /* 0x001e220000000000 */
        /* <DEDUP_REMOVED lines=9> */
[----:B------:R-:W-:-:S02]  /*cee0*/  IMAD.MOV.U32 R6, RZ, RZ, R13 ;  /* 0x000000ffff067224 */ /* 0x000fc400078e000d */
[----:B------:R-:W-:Y:S01]  /*cef0*/  IMAD.MOV.U32 R5, RZ, RZ, R0 ;  /* 0x000000ffff057224 */ /* 0x000fe200078e0000 */
[----:B0-----:R-:W-:Y:S01]  /*cf00*/  NOP ;  /* 0x0000000000007918 */ /* 0x001fe20000000000 */
[----:B----4-:R-:W-:Y:S05]  /*cf10*/  @P2 BRA `(.L_x_1687) ;  /* 0xffffffc800382947 */ /* 0x010fea000383ffff */
.L_x_1678:
[----:B------:R-:W-:Y:S06]  /*cf20*/  BAR.ARV 0x8, 0x1a0 ;  /* 0x0206800000007b1d */ /* 0x000fec0000002000 */
[----:B------:R-:W-:Y:S05]  /*cf30*/  @!P0 BRA `(.L_x_1688) ;  /* 0x0000000000048947 */ /* 0x000fea0003800000 */
[----:B------:R-:W-:Y:S01]  /*cf40*/  BPT.TRAP 0x1 ;  /* 0x000000040000795c */ /* 0x000fe20000300000 */
.L_x_1688:
[----:B------:R-:W-:Y:S01]  /*cf50*/  ULEA UR6, UR36, UR37, 0x3 ;  /* 0x0000002524067291 */ /* 0x000fe2000f8e183f */
[----:B------:R-:W-:-:S05]  /*cf60*/  IMAD.U32 R5, RZ, RZ, UR38 ;  /* 0x00000026ff057e24 */ /* 0x000fca000f8e00ff */
[----:B------:R-:W-:-:S04]  /*cf70*/  SHF.L.U32 R5, R5, 0x1f, RZ ;  /* 0x0000001f05057819 */ /* 0x000fc800000006ff */
[----:B------:R1:W2:Y:S01]  /*cf80*/  SYNCS.PHASECHK.TRANS64.TRYWAIT P2, [UR6+0x31c50], R5 ;  /* 0x031c5005ff0075a7 */ /* 0x0002a20008040146 */
[----:B------:R-:W-:Y:S05]  /*cf90*/  @!P0 BRA `(.L_x_1689) ;  /* 0x0000000000048947 */ /* 0x000fea0003800000 */
[----:B------:R-:W-:Y:S01]  /*cfa0*/  BPT.TRAP 0x1 ;  /* 0x000000040000795c */ /* 0x000fe20000300000 */
.L_x_1689:
[----:B--2---:R-:W-:Y:S05]  /*cfb0*/  @P2 BRA `(.L_x_1690) ;  /* 0x0000000000082947 */ /* 0x004fea0003800000 */
[----:B------:R-:W2:Y:S02]  /*cfc0*/  SYNCS.PHASECHK.TRANS64.TRYWAIT P0, [UR6+0x31c50], R5 ;  /* 0x031c5005ff0075a7 */ /* 0x000ea40008000146 */
[----:B--2---:R-:W-:Y:S05]  /*cfd0*/  @!P0 BRA `(.L_x_1691) ;  /* 0x0000007000c08947 */ /* 0x004fea0003800000 */
.L_x_1690:
[----:B------:R-:W-:Y:S01]  /*cfe0*/  UIADD3 UR37, UR37, 0x200, URZ ;  /* 0x0000020025257890 */ /* 0x000fe2000fffe03f */
[----:B------:R-:W-:Y:S01]  /*cff0*/  WARPGROUP.ARRIVE ;  /* 0x00000000000079c5 */ /* 0x000fe20000000000 */
[----:B------:R-:W-:Y:S01]  /*d000*/  ULOP3.LUT UR60, UR60, 0x10000, URZ, 0xfc, !UPT ;  /* 0x000100003c3c7892 */ /* 0x000fe2000f8efc3f */
[----:B-12---:R-:W1:Y:S01]  /*d010*/  SHFL.BFLY PT, R5, R4, 0x2, 0x1f ;  /* 0x0c401f0004057f89 */ /* 0x006e6200000e0000 */
[----:B------:R-:W-:Y:S01]  /*d020*/  USHF.R.U32.HI UR37, URZ, 0x4, UR37 ;  /* 0x000000043f257899 */ /* 0x000fe20008011625 */
[----:B------:R-:W-:Y:S01]  /*d030*/  R2UR UR7, R150 ;  /* 0x00000000960772ca */ /* 0x000fe200000e0000 */
[----:B------:R-:W-:Y:S01]  /*d040*/  UMOV UR9, 0xc0000010 ;  /* 0xc000001000097882 */ /* 0x000fe20000000000 */
[----:B------:R-:W-:Y:S01]  /*d050*/  UMOV UR11, 0x80000020 ;  /* 0x80000020000b7882 */ /* 0x000fe20000000000 */
[----:B------:R-:W-:Y:S01]  /*d060*/  ULOP3.LUT UR37, UR37, 0x3fff, URZ, 0xc0, !UPT ;  /* 0x00003fff25257892 */ /* 0x000fe2000f8ec03f */
[----:B------:R-:W2:Y:S01]  /*d070*/  SHFL.BFLY PT, R6, R3, 0x2, 0x1f ;  /* 0x0c401f0003067f89 */ /* 0x000ea200000e0000 */
[----:B------:R-:W-:Y:S01]  /*d080*/  UMOV UR8, UR60 ;  /* 0x0000003c00087c82 */ /* 0x000fe20008000000 */
[----:B------:R-:W-:Y:S01]  /*d090*/  IMAD.U32 R15, RZ, RZ, UR4 ;  /* 0x00000004ff0f7e24 */ /* 0x000fe2000f8e00ff */
[----:B------:R-:W-:Y:S01]  /*d0a0*/  ULOP3.LUT UR5, UR37, 0x2400000, URZ, 0xfc, !UPT ;  /* 0x0240000025057892 */ /* 0x000fe2000f8efc3f */
[----:B------:R-:W-:-:S03]  /*d0b0*/  IMAD.MOV.U32 R16, RZ, RZ, -0x800000 ;  /* 0xff800000ff107424 */ /* 0x000fc600078e00ff */
[----:B------:R-:W-:Y:S02]  /*d0c0*/  UIMAD UR5, UR36, 0x6c0, UR5 ;  /* 0x000006c0240578a4 */ /* 0x000fe4000f8e0205 */
[----:B------:R-:W-:Y:S02]  /*d0d0*/  UIADD3 UR36, UR36, 0x1, URZ ;  /* 0x0000000124247890 */ /* 0x000fe4000fffe03f */
[----:B------:R-:W-:Y:S02]  /*d0e0*/  UIADD3 UR7, UR7, 0x1, URZ ;  /* 0x0000000107077890 */ /* 0x000fe4000fffe03f */
[----:B------:R-:W-:Y:S01]  /*d0f0*/  UISETP.NE.AND UP0, UPT, UR36, 0x2, UPT ;  /* 0x000000022400788c */ /* 0x000fe2000bf05270 */
[----:B------:R-:W-:Y:S02]  /*d100*/  UMOV UR10, UR5 ;  /* 0x00000005000a7c82 */ /* 0x000fe40008000000 */
[----:B------:R-:W-:Y:S01]  /*d110*/  HGMMA.64x96x16.F32 R24, gdesc[UR8].tnspB, R24, gsb0 ;  /* 0x41600000081879f0 */ /* 0x000fe20008000818 */
[----:B------:R-:W-:Y:S01]  /*d120*/  UIADD3 UR8, UR60, 0x180, URZ ;  /* 0x000001803c087890 */ /* 0x000fe2000fffe03f */
[----:B-1----:R-:W-:Y:S01]  /*d130*/  FADD.FTZ R5, R5, R4 ;  /* 0x0000000405057221 */ /* 0x002fe20000010000 */
[----:B------:R-:W-:Y:S01]  /*d140*/  UIADD3 UR10, UR5, 0x40, URZ ;  /* 0x00000040050a7890 */ /* 0x000fe2000fffe03f */
[----:B------:R-:W-:Y:S01]  /*d150*/  IMAD.MOV.U32 R4, RZ, RZ, RZ ;  /* 0x000000ffff047224 */ /* 0x000fe200078e00ff */
[----:B------:R-:W-:Y:S01]  /*d160*/  UMOV UR9, 0xc0000010 ;  /* 0xc000001000097882 */ /* 0x000fe20000000000 */
[----:B------:R-:W-:Y:S01]  /*d170*/  UMOV UR11, 0x80000020 ;  /* 0x80000020000b7882 */ /* 0x000fe20000000000 */
[----:B--2---:R-:W-:Y:S01]  /*d180*/  FADD.FTZ R7, R6, R3 ;  /* 0x0000000306077221 */ /* 0x004fe20000010000 */
[----:B------:R-:W-:Y:S01]  /*d190*/  IMAD.MOV.U32 R3, RZ, RZ, -0x800000 ;  /* 0xff800000ff037424 */ /* 0x000fe200078e00ff */
[----:B------:R-:W1:Y:S01]  /*d1a0*/  SHFL.BFLY PT, R6, R5, 0x1, 0x1f ;  /* 0x0c201f0005067f89 */ /* 0x000e6200000e0000 */
[----:B------:R-:W-:Y:S01]  /*d1b0*/  IMAD.U32 R150, RZ, RZ, UR7 ;  /* 0x00000007ff967e24 */ /* 0x000fe2000f8e00ff */
[----:B------:R-:W-:-:S02]  /*d1c0*/  USEL UR36, UR36, URZ, UP0 ;  /* 0x0000003f24247287 */ /* 0x000fc40008000000 */
[----:B------:R-:W2:Y:S01]  /*d1d0*/  SHFL.BFLY PT, R8, R7, 0x1, 0x1f ;  /* 0x0c201f0007087f89 */ /* 0x000ea200000e0000 */
[----:B-1----:R-:W-:Y:S01]  /*d1e0*/  FADD.FTZ R10, R5, R6 ;  /* 0x00000006050a7221 */ /* 0x002fe20000010000 */
[----:B------:R-:W-:Y:S01]  /*d1f0*/  IMAD.U32 R5, RZ, RZ, UR4 ;  /* 0x00000004ff057e24 */ /* 0x000fe2000f8e00ff */
[----:B------:R-:W-:Y:S01]  /*d200*/  USEL UR4, URZ, 0x1, UP0 ;  /* 0x000000013f047887 */ /* 0x000fe20008000000 */
[----:B--2---:R-:W-:Y:S02]  /*d210*/  FADD.FTZ R11, R7, R8 ;  /* 0x00000008070b7221 */ /* 0x004fe40000010000 */
[----:B------:R-:W-:Y:S01]  /*d220*/  FSETP.NE.FTZ.AND P0, PT, R10, RZ, PT ;  /* 0x000000ff0a00720b */ /* 0x000fe20003f15000 */
[----:B------:R-:W-:Y:S01]  /*d230*/  IMAD.MOV.U32 R8, RZ, RZ, RZ ;  /* 0x000000ffff087224 */ /* 0x000fe200078e00ff */
[----:B------:R-:W-:Y:S01]  /*d240*/  ULOP3.LUT UR38, UR38, UR4, URZ, 0x3c, !UPT ;  /* 0x0000000426267292 */ /* 0x000fe2000f8e3c3f */
[----:B------:R-:W-:Y:S01]  /*d250*/  IMAD.U32 R7, RZ, RZ, UR6 ;  /* 0x00000006ff077e24 */ /* 0x000fe2000f8e00ff */
[----:B------:R-:W-:-:S03]  /*d260*/  FSETP.NE.FTZ.AND P2, PT, R11, RZ, PT ;  /* 0x000000ff0b00720b */ /* 0x000fc60003f55000 */
[----:B------:R-:W-:-:S05]  /*d270*/  @!P1 VIADD R7, R7, 0x31c60 ;  /* 0x00031c6007079836 */ /* 0x000fca0000000000 */
[----:B------:R-:W-:Y:S01]  /*d280*/  @!P1 PRMT R7, RZ, 0x654, R7 ;  /* 0x00000654ff079816 */ /* 0x000fe20000000007 */
[----:B------:R-:W1:Y:S01]  /*d290*/  @P0 MUFU.LG2 R6, R10 ;  /* 0x0000000a00060308 */ /* 0x000e620000000c00 */
[----:B------:R-:W-:-:S03]  /*d2a0*/  @P0 FMUL.FTZ R5, R5, 0.69314718246459960938 ;  /* 0x3f31721805050820 */ /* 0x000fc60000410000 */
[----:B------:R-:W-:-:S04]  /*d2b0*/  @P2 FMUL.FTZ R15, R15, 0.69314718246459960938 ;  /* 0x3f3172180f0f2820 */ /* 0x000fc80000410000 */
[----:B------:R-:W-:Y:S08]  /*d2c0*/  @P0 MUFU.RCP R4, R10 ;  /* 0x0000000a00040308 */ /* 0x000ff00000001000 */
[----:B------:R-:W2:Y:S01]  /*d2d0*/  @P2 MUFU.LG2 R9, R11 ;  /* 0x0000000b00092308 */ /* 0x000ea20000000c00 */
[----:B-1----:R-:W-:-:S04]  /*d2e0*/  @P0 FMUL.FTZ R6, R6, 0.69314718246459960938 ;  /* 0x3f31721806060820 */ /* 0x002fc80000410000 */
[----:B------:R-:W-:Y:S01]  /*d2f0*/  @P0 FFMA.FTZ R3, R5, R0, R6 ;  /* 0x0000000005030223 */ /* 0x000fe20000010006 */
[----:B------:R-:W-:Y:S02]  /*d300*/  PLOP3.LUT P0, PT, PT, PT, PT, 0x8, 0x0 ;  /* 0x000000000000781c */ /* 0x000fe40003f0e170 */
[----:B------:R-:W1:Y:S01]  /*d310*/  @P2 MUFU.RCP R8, R11 ;  /* 0x0000000b00082308 */ /* 0x000e620000001000 */
        /* <DEDUP_REMOVED lines=74> */
[----:B------:R-:W-:Y:S01]  /*d7c0*/  FMUL.FTZ R53, R69, R4 ;  /* 0x0000000445357220 */ /* 0x000fe20000410000 */
[-C--:B-1----:R-:W-:Y:S01]  /*d7d0*/  FMUL.FTZ R83, R26, R8.reuse ;  /* 0x000000081a537220 */ /* 0x082fe20000410000 */
[-C--:B------:R-:W-:Y:S01]  /*d7e0*/  FMUL.FTZ R14, R27, R8.reuse ;  /* 0x000000081b0e7220 */ /* 0x080fe20000410000 */
[-C--:B------:R-:W-:Y:S01]  /*d7f0*/  FMUL.FTZ R12, R30, R8.reuse ;  /* 0x000000081e0c7220 */ /* 0x080fe20000410000 */
[-C--:B------:R-:W-:Y:S01]  /*d800*/  FMUL.FTZ R65, R38, R8.reuse ;  /* 0x0000000826417220 */ /* 0x080fe20000410000 */
[-C--:B0-----:R-:W-:Y:S01]  /*d810*/  FMUL.FTZ R7, R31, R8.reuse ;  /* 0x000000081f077220 */ /* 0x081fe20000410000 */
        /* <DEDUP_REMOVED lines=23> */
[----:B------:R-:W-:-:S07]  /*d990*/  FMUL.FTZ R71, R71, R8 ;  /* 0x0000000847477220 */ /* 0x000fce0000410000 */
.L_x_1661:
        /* <DEDUP_REMOVED lines=14> */
[----:B------:R-:W-:Y:S01]  /*da80*/  R2UR UR11, R148 ;  /* 0x00000000940b72ca */ /* 0x000fe200000e0000 */
[----:B------:R-:W-:Y:S01]  /*da90*/  ULDC.64 UR8, c[0x0][0xbe0] ;  /* 0x0002f80000087ab9 */ /* 0x000fe20000000a00 */
[----:B------:R-:W-:Y:S01]  /*daa0*/  R2UR UR10, R146 ;  /* 0x00000000920a72ca */ /* 0x000fe200000e0000 */
[----:B------:R-:W-:Y:S01]  /*dab0*/  UISETP.NE.U32.AND UP0, UPT, UR8, URZ, UPT ;  /* 0x0000003f0800728c */ /* 0x000fe2000bf05070 */
[----:B------:R-:W-:Y:S01]  /*dac0*/  F2FP.F16.F32.PACK_AB R27, R27, R42 ;  /* 0x0000002a1b1b723e */ /* 0x000fe200000000ff */
[----:B------:R-:W-:Y:S01]  /*dad0*/  ULDC.64 UR12, c[0x0][0x208] ;  /* 0x00008200000c7ab9 */ /* 0x000fe20000000a00 */
[----:B------:R-:W-:Y:S01]  /*dae0*/  F2FP.F16.F32.PACK_AB R68, R45, R28 ;  /* 0x0000001c2d44723e */ /* 0x000fe200000000ff */
[----:B------:R-:W-:Y:S01]  /*daf0*/  UISETP.NE.AND.EX UP0, UPT, UR9, URZ, UPT, UP0 ;  /* 0x0000003f0900728c */ /* 0x000fe2000bf05300 */
[----:B------:R-:W-:Y:S02]  /*db00*/  F2FP.F16.F32.PACK_AB R70, R53, R0 ;  /* 0x000000003546723e */ /* 0x000fe400000000ff */
[----:B------:R-:W-:-:S05]  /*db10*/  F2FP.F16.F32.PACK_AB R71, R71, R30 ;  /* 0x0000001e4747723e */ /* 0x000fca00000000ff */
[----:B------:R-:W-:Y:S02]  /*db20*/  USHF.L.U64.HI UR11, UR10, 0x2, UR11 ;  /* 0x000000020a0b7899 */ /* 0x000fe4000801020b */
[----:B------:R-:W-:Y:S01]  /*db30*/  USHF.L.U32 UR10, UR10, 0x2, URZ ;  /* 0x000000020a0a7899 */ /* 0x000fe2000800063f */
[----:B------:R-:W-:Y:S01]  /*db40*/  UMOV UR6, UR37 ;  /* 0x0000002500067c82 */ /* 0x000fe20008000000 */
[----:B0-----:R-:W-:Y:S01]  /*db50*/  UMOV UR7, UR4 ;  /* 0x0000000400077c82 */ /* 0x001fe20008000000 */
[----:B------:R-:W-:Y:S02]  /*db60*/  IMAD.U32 R20, RZ, RZ, UR6 ;  /* 0x00000006ff147e24 */ /* 0x000fe4000f8e00ff */
[----:B------:R-:W-:Y:S01]  /*db70*/  IMAD.U32 R21, RZ, RZ, UR7 ;  /* 0x00000007ff157e24 */ /* 0x000fe2000f8e00ff */
[----:B------:R-:W-:Y:S02]  /*db80*/  ULDC.64 UR6, c[0x0][0xbd8] ;  /* 0x0002f60000067ab9 */ /* 0x000fe40000000a00 */
[----:B------:R-:W-:Y:S01]  /*db90*/  UISETP.NE.U32.AND UP1, UPT, UR6, URZ, UPT ;  /* 0x0000003f0600728c */ /* 0x000fe2000bf25070 */
[----:B------:R-:W-:Y:S01]  /*dba0*/  IMAD.WIDE R4, R153, 0x2, R20 ;  /* 0x0000000299047825 */ /* 0x000fe200078e0214 */
[----:B------:R-:W-:-:S02]  /*dbb0*/  UIADD3 UR4, UP2, UR10, UR6, URZ ;  /* 0x000000060a047290 */ /* 0x000fc4000ff5e03f */
[----:B------:R-:W-:Y:S01]  /*dbc0*/  UISETP.NE.AND.EX UP1, UPT, UR7, URZ, UPT, UP1 ;  /* 0x0000003f0700728c */ /* 0x000fe2000bf25310 */
[C---:B------:R-:W-:Y:S01]  /*dbd0*/  LOP3.LUT R11, R4.reuse, 0x180, RZ, 0xc0, !PT ;  /* 0x00000180040b7812 */ /* 0x040fe200078ec0ff */
[----:B------:R-:W-:Y:S01]  /*dbe0*/  @UP0 UIADD3 UR6, UP3, UR10, UR8, URZ ;  /* 0x000000080a060290 */ /* 0x000fe2000ff7e03f */
[C---:B------:R-:W-:Y:S01]  /*dbf0*/  IADD3 R13, P0, R4.reuse, 0x6020, RZ ;  /* 0x00006020040d7810 */ /* 0x040fe20007f1e0ff */
[----:B------:R-:W-:Y:S01]  /*dc00*/  UIADD3.X UR8, UR11, UR7, URZ, UP2, !UPT ;  /* 0x000000070b087290 */ /* 0x000fe200097fe43f */
[----:B------:R-:W-:Y:S01]  /*dc10*/  IADD3 R9, P1, R4, 0x6000, RZ ;  /* 0x0000600004097810 */ /* 0x000fe20007f3e0ff */
[----:B------:R-:W-:Y:S01]  /*dc20*/  @UP0 UIADD3.X UR7, UR11, UR9, URZ, UP3, !UPT ;  /* 0x000000090b070290 */ /* 0x000fe20009ffe43f */
[----:B------:R-:W-:Y:S02]  /*dc30*/  SHF.R.U64 R11, R11, 0x3, RZ ;  /* 0x000000030b0b7819 */ /* 0x000fe400000012ff */
[----:B------:R-:W-:Y:S02]  /*dc40*/  LOP3.LUT R8, R13, 0x180, RZ, 0xc0, !PT ;  /* 0x000001800d087812 */ /* 0x000fe400078ec0ff */
[----:B------:R-:W-:-:S02]  /*dc50*/  LOP3.LUT R10, R9, 0x180, RZ, 0xc0, !PT ;  /* 0x00000180090a7812 */ /* 0x000fc400078ec0ff */
[C---:B------:R-:W-:Y:S02]  /*dc60*/  IADD3 R51, P2, R4.reuse, 0x3020, RZ ;  /* 0x0000302004337810 */ /* 0x040fe40007f5e0ff */
[C---:B------:R-:W-:Y:S02]  /*dc70*/  IADD3 R33, P3, R4.reuse, 0x3000, RZ ;  /* 0x0000300004217810 */ /* 0x040fe40007f7e0ff */
[----:B------:R-:W-:Y:S02]  /*dc80*/  IADD3 R18, P4, R4, 0x20, RZ ;  /* 0x0000002004127810 */ /* 0x000fe40007f9e0ff */
[----:B------:R-:W-:Y:S01]  /*dc90*/  LOP3.LUT R4, R11, R4, RZ, 0x3c, !PT ;  /* 0x000000040b047212 */ /* 0x000fe200078e3cff */
[--C-:B------:R-:W-:Y:S01]  /*dca0*/  IMAD.X R11, RZ, RZ, R5.reuse, P1 ;  /* 0x000000ffff0b7224 */ /* 0x100fe200008e0605 */
[----:B------:R-:W-:Y:S01]  /*dcb0*/  SHF.R.U64 R8, R8, 0x3, RZ ;  /* 0x0000000308087819 */ /* 0x000fe200000012ff */
[--C-:B------:R-:W-:Y:S01]  /*dcc0*/  IMAD.X R15, RZ, RZ, R5.reuse, P3 ;  /* 0x000000ffff0f7224 */ /* 0x100fe200018e0605 */
[----:B------:R-:W-:Y:S01]  /*dcd0*/  SHF.R.U64 R10, R10, 0x3, RZ ;  /* 0x000000030a0a7819 */ /* 0x000fe200000012ff */
[----:B------:R-:W-:Y:S01]  /*dce0*/  IMAD.X R25, RZ, RZ, R5, P4 ;  /* 0x000000ffff197224 */ /* 0x000fe200020e0605 */
[----:B------:R-:W-:-:S02]  /*dcf0*/  MOV R32, R4 ;  /* 0x0000000400207202 */ /* 0x000fc40000000f00 */
[----:B------:R-:W-:Y:S01]  /*dd00*/  LOP3.LUT R8, R8, R13, RZ, 0x3c, !PT ;  /* 0x0000000d08087212 */ /* 0x000fe200078e3cff */
[--C-:B------:R-:W-:Y:S01]  /*dd10*/  IMAD.X R13, RZ, RZ, R5.reuse, P2 ;  /* 0x000000ffff0d7224 */ /* 0x100fe200010e0605 */
[----:B------:R-:W-:Y:S01]  /*dd20*/  LOP3.LUT R10, R10, R9, RZ, 0x3c, !PT ;  /* 0x000000090a0a7212 */ /* 0x000fe200078e3cff */
[----:B------:R-:W-:Y:S01]  /*dd30*/  IMAD.X R9, RZ, RZ, R5, P0 ;  /* 0x000000ffff097224 */ /* 0x000fe200000e0605 */
[----:B------:R-:W-:Y:S02]  /*dd40*/  F2FP.F16.F32.PACK_AB R4, R24, R85 ;  /* 0x000000551804723e */ /* 0x000fe400000000ff */
[----:B------:R-:W-:Y:S02]  /*dd50*/  LOP3.LUT R24, R51, 0x180, RZ, 0xc0, !PT ;  /* 0x0000018033187812 */ /* 0x000fe400078ec0ff */
[----:B------:R-:W-:Y:S02]  /*dd60*/  F2FP.F16.F32.PACK_AB R5, R14, R83 ;  /* 0x000000530e05723e */ /* 0x000fe400000000ff */
[----:B------:R-:W-:-:S02]  /*dd70*/  LOP3.LUT R17, R18, 0x180, RZ, 0xc0, !PT ;  /* 0x0000018012117812 */ /* 0x000fc400078ec0ff */
[----:B------:R-:W-:Y:S01]  /*dd80*/  LOP3.LUT R14, R33, 0x180, RZ, 0xc0, !PT ;  /* 0x00000180210e7812 */ /* 0x000fe200078ec0ff */
[----:B------:R0:W-:Y:S01]  /*dd90*/  STSM.16.M88.4 [R32], R4 ;  /* 0x0000000420007844 */ /* 0x0001e20000000200 */
[----:B------:R-:W-:Y:S02]  /*dda0*/  SHF.R.U64 R24, R24, 0x3, RZ ;  /* 0x0000000318187819 */ /* 0x000fe400000012ff */
[----:B------:R-:W-:Y:S02]  /*ddb0*/  SHF.R.U64 R17, R17, 0x3, RZ ;  /* 0x0000000311117819 */ /* 0x000fe400000012ff */
[----:B------:R-:W-:Y:S02]  /*ddc0*/  SHF.R.U64 R14, R14, 0x3, RZ ;  /* 0x000000030e0e7819 */ /* 0x000fe400000012ff */
[----:B------:R-:W-:Y:S02]  /*ddd0*/  LOP3.LUT R12, R24, R51, RZ, 0x3c, !PT ;  /* 0x00000033180c7212 */ /* 0x000fe400078e3cff */
[----:B------:R-:W-:-:S02]  /*dde0*/  LOP3.LUT R24, R17, R18, RZ, 0x3c, !PT ;  /* 0x0000001211187212 */ /* 0x000fc400078e3cff */
[----:B------:R-:W-:Y:S02]  /*ddf0*/  LOP3.LUT R14, R14, R33, RZ, 0x3c, !PT ;  /* 0x000000210e0e7212 */ /* 0x000fe400078e3cff */
[----:B------:R-:W-:Y:S02]  /*de00*/  MOV R17, R8 ;  /* 0x0000000800117202 */ /* 0x000fe40000000f00 */
[----:B------:R-:W-:Y:S02]  /*de10*/  MOV R18, R10 ;  /* 0x0000000a00127202 */ /* 0x000fe40000000f00 */
[----:B------:R-:W-:Y:S02]  /*de20*/  MOV R34, R24 ;  /* 0x0000001800227202 */ /* 0x000fe40000000f00 */
[----:B------:R-:W-:Y:S02]  /*de30*/  F2FP.F16.F32.PACK_AB R8, R76, R75 ;  /* 0x0000004b4c08723e */ /* 0x000fe400000000ff */
[----:B------:R-:W-:-:S02]  /*de40*/  F2FP.F16.F32.PACK_AB R9, R64, R69 ;  /* 0x000000454009723e */ /* 0x000fc400000000ff */
[----:B------:R-:W-:Y:S02]  /*de50*/  F2FP.F16.F32.PACK_AB R10, R79, R74 ;  /* 0x0000004a4f0a723e */ /* 0x000fe400000000ff */
[----:B------:R-:W-:Y:S02]  /*de60*/  F2FP.F16.F32.PACK_AB R11, R60, R65 ;  /* 0x000000413c0b723e */ /* 0x000fe400000000ff */
[----:B------:R-:W-:Y:S02]  /*de70*/  MOV R33, R14 ;  /* 0x0000000e00217202 */ /* 0x000fe40000000f00 */
[----:B0-----:R-:W-:Y:S01]  /*de80*/  F2FP.F16.F32.PACK_AB R4, R78, R73 ;  /* 0x000000494e04723e */ /* 0x001fe200000000ff */
[----:B------:R-:W-:Y:S01]  /*de90*/  STSM.16.M88.4 [R34], R8 ;  /* 0x0000000822007844 */ /* 0x000fe20000000200 */
[----:B------:R-:W-:Y:S02]  /*dea0*/  F2FP.F16.F32.PACK_AB R5, R56, R61 ;  /* 0x0000003d3805723e */ /* 0x000fe400000000ff */
[----:B------:R-:W-:-:S02]  /*deb0*/  F2FP.F16.F32.PACK_AB R6, R77, R72 ;  /* 0x000000484d06723e */ /* 0x000fc400000000ff */
[----:B------:R-:W-:Y:S02]  /*dec0*/  F2FP.F16.F32.PACK_AB R7, R52, R57 ;  /* 0x000000393407723e */ /* 0x000fe400000000ff */
[----:B------:R-:W-:Y:S02]  /*ded0*/  MOV R32, R12 ;  /* 0x0000000c00207202 */ /* 0x000fe40000000f00 */
[----:B------:R-:W-:Y:S01]  /*dee0*/  F2FP.F16.F32.PACK_AB R12, R49, R40 ;  /* 0x00000028310c723e */ /* 0x000fe200000000ff */
[----:B------:R0:W-:Y:S01]  /*def0*/  STSM.16.M88.4 [R33], R4 ;  /* 0x0000000421007844 */ /* 0x0001e20000000200 */
[----:B------:R-:W-:Y:S02]  /*df00*/  F2FP.F16.F32.PACK_AB R13, R47, R50 ;  /* 0x000000322f0d723e */ /* 0x000fe400000000ff */
[----:B------:R-:W-:Y:S02]  /*df10*/  F2FP.F16.F32.PACK_AB R14, R48, R37 ;  /* 0x00000025300e723e */ /* 0x000fe400000000ff */
[----:B------:R-:W-:-:S02]  /*df20*/  F2FP.F16.F32.PACK_AB R15, R43, R46 ;  /* 0x0000002e2b0f723e */ /* 0x000fc400000000ff */
[----:B------:R-:W-:Y:S02]  /*df30*/  F2FP.F16.F32.PACK_AB R25, R26, R39 ;  /* 0x000000271a19723e */ /* 0x000fe400000000ff */
[----:B------:R-:W-:Y:S01]  /*df40*/  F2FP.F16.F32.PACK_AB R24, R41, R36 ;  /* 0x000000242918723e */ /* 0x000fe200000000ff */
[----:B------:R1:W-:Y:S01]  /*df50*/  STSM.16.M88.4 [R32], R12 ;  /* 0x0000000c20007844 */ /* 0x0003e20000000200 */
[----:B------:R-:W-:Y:S02]  /*df60*/  F2FP.F16.F32.PACK_AB R26, R44, R29 ;  /* 0x0000001d2c1a723e */ /* 0x000fe400000000ff */
[----:B------:R-:W-:Y:S02]  /*df70*/  F2FP.F16.F32.PACK_AB R69, R31, R38 ;  /* 0x000000261f45723e */ /* 0x000fe400000000ff */
[----:B------:R-:W-:Y:S01]  /*df80*/  PLOP3.LUT P0, PT, PT, PT, UP1, 0x80, 0x0 ;  /* 0x000000000000781c */ /* 0x000fe20003f0f018 */
[----:B------:R1:W-:Y:S01]  /*df90*/  STSM.16.M88.4 [R18], R24 ;  /* 0x0000001812007844 */ /* 0x0003e20000000200 */
[----:B------:R-:W-:Y:S01]  /*dfa0*/  PLOP3.LUT P1, PT, PT, PT, UP0, 0x80, 0x0 ;  /* 0x000000000000781c */ /* 0x000fe20003f2f008 */
[----:B0-----:R-:W-:-:S02]  /*dfb0*/  IMAD.U32 R4, RZ, RZ, UR4 ;  /* 0x00000004ff047e24 */ /* 0x001fc4000f8e00ff */
[----:B------:R1:W-:Y:S01]  /*dfc0*/  STSM.16.M88.4 [R17], R68 ;  /* 0x0000004411007844 */ /* 0x0003e20000000200 */
[----:B------:R-:W-:Y:S02]  /*dfd0*/  IMAD.U32 R6, RZ, RZ, UR6 ;  /* 0x00000006ff067e24 */ /* 0x000fe4000f8e00ff */
[----:B------:R-:W-:Y:S01]  /*dfe0*/  IMAD.U32 R5, RZ, RZ, UR8 ;  /* 0x00000008ff057e24 */ /* 0x000fe2000f8e00ff */
[----:B------:R-:W-:Y:S01]  /*dff0*/  BAR.SYNC.DEFER_BLOCKING 0x1, 0x180 ;  /* 0x0046000000007b1d */ /* 0x000fe20000010000 */
[----:B------:R-:W-:-:S05]  /*e000*/  IMAD.U32 R7, RZ, RZ, UR7 ;  /* 0x00000007ff077e24 */ /* 0x000fca000f8e00ff */
[----:B------:R-:W2:Y:S04]  /*e010*/  @P0 LDG.E R0, desc[UR12][R4.64] ;  /* 0x0000000c04000981 */ /* 0x000ea8000c1e1900 */
[----:B------:R-:W3:Y:S01]  /*e020*/  @P1 LDG.E R6, desc[UR12][R6.64] ;  /* 0x0000000c06061981 */ /* 0x000ee2000c1e1900 */
[----:B------:R-:W-:Y:S01]  /*e030*/  IMAD R9, R144, 0x20, R19 ;  /* 0x0000002090097824 */ /* 0x000fe200078e0213 */
[----:B------:R-:W-:Y:S01]  /*e040*/  UMOV UR4, URZ ;  /* 0x0000003f00047c82 */ /* 0x000fe20008000000 */
[----:B------:R-:W-:Y:S02]  /*e050*/  ULDC UR10, c[0x0][0xa88] ;  /* 0x0002a200000a7ab9 */ /* 0x000fe40000000800 */
[----:B------:R-:W-:-:S03]  /*e060*/  IMAD.WIDE R20, R9, 0x2, R20 ;  /* 0x0000000209147825 */ /* 0x000fc600078e0214 */
[----:B------:R-:W-:Y:S02]  /*e070*/  IADD3 R9, P6, R20, 0x1800, RZ ;  /* 0x0000180014097810 */ /* 0x000fe40007fde0ff */
[----:B--2---:R-:W-:Y:S02]  /*e080*/  @P0 R2UR UR4, R0 ;  /* 0x00000000000402ca */ /* 0x004fe400000e0000 */
[----:B---3--:R-:W-:Y:S01]  /*e090*/  @P1 R2UR UR10, R6 ;  /* 0x00000000060a12ca */ /* 0x008fe200000e0000 */
[----:B-1----:R-:W-:-:S14]  /*e0a0*/  @P1 BRA `(.L_x_1694) ;  /* 0x00000000001c1947 */ /* 0x002fdc0003800000 */
[----:B------:R-:W-:Y:S05]  /*e0b0*/  @!P0 BRA `(.L_x_1694) ;  /* 0x0000000000188947 */ /* 0x000fea0003800000 */
[----:B------:R-:W-:Y:S02]  /*e0c0*/  ULDC.64 UR6, c[0x0][0x208] ;  /* 0x0000820000067ab9 */ /* 0x000fe40000000a00 */
[----:B------:R-:W2:Y:S04]  /*e0d0*/  LDG.E R6, desc[UR6][R4.64] ;  /* 0x0000000604067981 */ /* 0x000ea8000c1e1900 */
[----:B------:R-:W3:Y:S01]  /*e0e0*/  LDG.E R0, desc[UR6][R4.64+0x4] ;  /* 0x0000040604007981 */ /* 0x000ee2000c1e1900 */
[----:B--2---:R-:W-:Y:S02]  /*e0f0*/  R2UR UR6, R6 ;  /* 0x00000000060672ca */ /* 0x004fe400000e0000 */
[----:B---3--:R-:W-:-:S13]  /*e100*/  R2UR UR10, R0 ;  /* 0x00000000000a72ca */ /* 0x008fda00000e0000 */
[----:B------:R-:W-:-:S12]  /*e110*/  UIADD3 UR10, -UR6, UR10, URZ ;  /* 0x0000000a060a7290 */ /* 0x000fd8000fffe13f */
.L_x_1694:
[----:B------:R-:W-:Y:S01]  /*e120*/  R2UR UR18, R147 ;  /* 0x00000000931272ca */ /* 0x000fe200000e0000 */
[----:B------:R-:W-:Y:S01]  /*e130*/  ULDC.64 UR12, c[0x0][0xb70] ;  /* 0x0002dc00000c7ab9 */ /* 0x000fe20000000a00 */
[----:B------:R-:W-:Y:S01]  /*e140*/  R2UR UR16, R148 ;  /* 0x00000000941072ca */ /* 0x000fe200000e0000 */
[----:B------:R-:W-:Y:S01]  /*e150*/  USHF.R.S32.HI UR7, URZ, 0x1f, UR4 ;  /* 0x0000001f3f077899 */ /* 0x000fe20008011404 */
[----:B------:R-:W-:Y:S01]  /*e160*/  R2UR UR15, R146 ;  /* 0x00000000920f72ca */ /* 0x000fe200000e0000 */
[----:B------:R-:W-:Y:S01]  /*e170*/  UMOV UR6, UR4 ;  /* 0x0000000400067c82 */ /* 0x000fe20008000000 */
[----:B------:R-:W-:Y:S01]  /*e180*/  LOP3.LUT R4, R9, 0x180, RZ, 0xc0, !PT ;  /* 0x0000018009047812 */ /* 0x000fe200078ec0ff */
[----:B------:R-:W-:Y:S01]  /*e190*/  ULDC.64 UR20, c[0x0][0x208] ;  /* 0x0000820000147ab9 */ /* 0x000fe20000000a00 */
[----:B------:R-:W-:Y:S02]  /*e1a0*/  R2UR UR17, R149 ;  /* 0x00000000951172ca */ /* 0x000fe400000e0000 */
[----:B------:R-:W-:-:S02]  /*e1b0*/  SHF.R.U64 R4, R4, 0x3, RZ ;  /* 0x0000000304047819 */ /* 0x000fc400000012ff */
[----:B------:R-:W-:Y:S01]  /*e1c0*/  LOP3.LUT P0, RZ, R151, 0x3, RZ, 0xc0, !PT ;  /* 0x0000000397ff7812 */ /* 0x000fe2000780c0ff */
[----:B------:R-:W-:Y:S01]  /*e1d0*/  USHF.R.S32.HI UR14, URZ, 0x1f, UR18 ;  /* 0x0000001f3f0e7899 */ /* 0x000fe20008011412 */
[----:B------:R-:W-:Y:S01]  /*e1e0*/  LOP3.LUT R4, R4, R9, RZ, 0x3c, !PT ;  /* 0x0000000904047212 */ /* 0x000fe200078e3cff */
[----:B------:R-:W-:Y:S01]  /*e1f0*/  USEL UR16, UR16, URZ, !UP1 ;  /* 0x0000003f10107287 */ /* 0x000fe2000c800000 */
[C---:B------:R-:W-:Y:S01]  /*e200*/  IADD3 R9, P4, R20.reuse, 0x4800, RZ ;  /* 0x0000480014097810 */ /* 0x040fe20007f9e0ff */
[----:B------:R-:W-:Y:S01]  /*e210*/  UIMAD UR11, UR14, UR12, URZ ;  /* 0x0000000c0e0b72a4 */ /* 0x000fe2000f8e023f */
[----:B------:R-:W-:Y:S01]  /*e220*/  IADD3 R29, P5, R20, 0x3000, RZ ;  /* 0x00003000141d7810 */ /* 0x000fe20007fbe0ff */
[----:B------:R-:W-:Y:S01]  /*e230*/  UIMAD.WIDE.U32 UR8, UR18, UR12, UR6 ;  /* 0x0000000c120872a5 */ /* 0x000fe2000f8e0006 */
[----:B------:R-:W-:Y:S01]  /*e240*/  LOP3.LUT R8, R9, 0x180, RZ, 0xc0, !PT ;  /* 0x0000018009087812 */ /* 0x000fe200078ec0ff */
[----:B------:R-:W-:Y:S01]  /*e250*/  UIMAD UR11, UR18, UR13, UR11 ;  /* 0x0000000d120b72a4 */ /* 0x000fe2000f8e020b */
[----:B------:R-:W-:Y:S01]  /*e260*/  IMAD.U32 R0, RZ, RZ, UR17 ;  /* 0x00000011ff007e24 */ /* 0x000fe2000f8e00ff */
[----:B------:R-:W-:Y:S01]  /*e270*/  USEL UR15, UR15, URZ, !UP1 ;  /* 0x0000003f0f0f7287 */ /* 0x000fe2000c800000 */
[----:B------:R-:W-:Y:S01]  /*e280*/  SHF.R.U64 R8, R8, 0x3, RZ ;  /* 0x0000000308087819 */ /* 0x000fe200000012ff */
[----:B------:R-:W-:Y:S01]  /*e290*/  ULDC.64 UR12, c[0x0][0xb78] ;  /* 0x0002de00000c7ab9 */ /* 0x000fe20000000a00 */
[----:B------:R-:W-:Y:S01]  /*e2a0*/  UIADD3 UR9, UR9, UR11, URZ ;  /* 0x0000000b09097290 */ /* 0x000fe2000fffe03f */
[----:B------:R-:W-:Y:S01]  /*e2b0*/  IMAD R7, R0, 0xc0, R23 ;  /* 0x000000c000077824 */ /* 0x000fe200078e0217 */
[----:B------:R-:W-:Y:S01]  /*e2c0*/  UIMAD UR6, UR16, UR12, URZ ;  /* 0x0000000c100672a4 */ /* 0x000fe2000f8e023f */
[----:B------:R-:W-:Y:S01]  /*e2d0*/  LOP3.LUT R8, R8, R9, RZ, 0x3c, !PT ;  /* 0x0000000908087212 */ /* 0x000fe200078e3cff */
[----:B------:R-:W-:Y:S01]  /*e2e0*/  UIMAD.WIDE.U32 UR8, UR15, UR12, UR8 ;  /* 0x0000000c0f0872a5 */ /* 0x000fe2000f8e0008 */
[----:B------:R-:W-:Y:S01]  /*e2f0*/  IADD3 R37, P3, R20, 0x6000, RZ ;  /* 0x0000600014257810 */ /* 0x000fe20007f7e0ff */
[----:B------:R-:W-:Y:S01]  /*e300*/  UIMAD UR6, UR15, UR13, UR6 ;  /* 0x0000000d0f0672a4 */ /* 0x000fe2000f8e0206 */
[----:B------:R-:W-:-:S02]  /*e310*/  SHF.R.S32.HI R0, RZ, 0x1f, R7 ;  /* 0x0000001fff007819 */ /* 0x000fc40000011407 */
[----:B------:R-:W-:Y:S01]  /*e320*/  ULDC.64 UR12, c[0x0][0xb40] ;  /* 0x0002d000000c7ab9 */ /* 0x000fe20000000a00 */
[----:B------:R-:W-:Y:S02]  /*e330*/  IADD3 R5, P1, R7, UR8, RZ ;  /* 0x0000000807057c10 */ /* 0x000fe4000ff3e0ff */
[----:B------:R-:W-:Y:S01]  /*e340*/  IMAD.U32 R9, RZ, RZ, UR6 ;  /* 0x00000006ff097e24 */ /* 0x000fe2000f8e00ff */
[----:B------:R-:W-:Y:S02]  /*e350*/  LOP3.LUT R28, R29, 0x180, RZ, 0xc0, !PT ;  /* 0x000001801d1c7812 */ /* 0x000fe400078ec0ff */
[----:B------:R-:W-:Y:S02]  /*e360*/  LEA R40, P2, R5, UR12, 0x2 ;  /* 0x0000000c05287c11 */ /* 0x000fe4000f8410ff */
[----:B------:R-:W-:Y:S01]  /*e370*/  IADD3.X R6, R0, UR9, R9, P1, !PT ;  /* 0x0000000900067c10 */ /* 0x000fe20008ffe409 */
[C---:B------:R-:W-:Y:S01]  /*e380*/  VIADD R0, R7.reuse, 0x8 ;  /* 0x0000000807007836 */ /* 0x040fe20000000000 */
[----:B------:R-:W-:Y:S01]  /*e390*/  ISETP.GE.OR P1, PT, R7, UR10, P0 ;  /* 0x0000000a07007c0c */ /* 0x000fe20008726670 */
[----:B------:R-:W-:Y:S01]  /*e3a0*/  ULDC.64 UR8, c[0x0][0xaa0] ;  /* 0x0002a80000087ab9 */ /* 0x000fe20000000a00 */
[----:B------:R-:W-:Y:S01]  /*e3b0*/  LEA.HI.X R41, R5, UR13, R6, 0x2, P2 ;  /* 0x0000000d05297c11 */ /* 0x000fe200090f1406 */
[----:B------:R-:W-:Y:S01]  /*e3c0*/  IMAD.X R5, RZ, RZ, R21, P6 ;  /* 0x000000ffff057224 */ /* 0x000fe200030e0615 */
[----:B------:R-:W-:-:S02]  /*e3d0*/  IADD3 R7, P2, R20, 0x7800, RZ ;  /* 0x0000780014077810 */ /* 0x000fc40007f5e0ff */
[----:B------:R-:W-:Y:S02]  /*e3e0*/  LOP3.LUT R36, R37, 0x180, RZ, 0xc0, !PT ;  /* 0x0000018025247812 */ /* 0x000fe400078ec0ff */
[----:B------:R-:W-:Y:S01]  /*e3f0*/  LOP3.LUT R9, R20, 0x180, RZ, 0xc0, !PT ;  /* 0x0000018014097812 */ /* 0x000fe200078ec0ff */
[----:B------:R-:W-:Y:S01]  /*e400*/  IMAD.X R13, RZ, RZ, R21, P2 ;  /* 0x000000ffff0d7224 */ /* 0x000fe200010e0615 */
[----:B------:R-:W-:Y:S02]  /*e410*/  ISETP.GE.OR P0, PT, R0, UR10, P0 ;  /* 0x0000000a00007c0c */ /* 0x000fe40008706670 */
[----:B------:R-:W-:Y:S02]  /*e420*/  LOP3.LUT R0, R7, 0x180, RZ, 0xc0, !PT ;  /* 0x0000018007007812 */ /* 0x000fe400078ec0ff */
[----:B------:R-:W-:Y:S01]  /*e430*/  SHF.R.U64 R28, R28, 0x3, RZ ;  /* 0x000000031c1c7819 */ /* 0x000fe200000012ff */
[----:B------:R-:W-:Y:S01]  /*e440*/  UIMAD UR6, UR7, UR8, URZ ;  /* 0x00000008070672a4 */ /* 0x000fe2000f8e023f */
[----:B------:R-:W-:Y:S01]  /*e450*/  SHF.R.U64 R36, R36, 0x3, RZ ;  /* 0x0000000324247819 */ /* 0x000fe200000012ff */
[----:B------:R-:W-:Y:S01]  /*e460*/  IMAD.U32 R17, RZ, RZ, UR8 ;  /* 0x00000008ff117e24 */ /* 0x000fe2000f8e00ff */
[----:B------:R-:W-:Y:S01]  /*e470*/  SHF.R.U64 R9, R9, 0x3, RZ ;  /* 0x0000000309097819 */ /* 0x000fe200000012ff */
[----:B------:R-:W-:Y:S01]  /*e480*/  IMAD.MOV.U32 R32, RZ, RZ, R19 ;  /* 0x000000ffff207224 */ /* 0x000fe200078e0013 */
[----:B------:R-:W-:Y:S01]  /*e490*/  SHF.R.U64 R0, R0, 0x3, RZ ;  /* 0x0000000300007819 */ /* 0x000fe200000012ff */
[----:B------:R-:W-:Y:S01]  /*e4a0*/  @!P1 STG.E desc[UR20][R40.64], R3 ;  /* 0x0000000328009986 */ /* 0x000fe2000c101914 */
[----:B------:R-:W-:Y:S01]  /*e4b0*/  LOP3.LUT R28, R28, R29, RZ, 0x3c, !PT ;  /* 0x0000001d1c1c7212 */ /* 0x000fe200078e3cff */
[--C-:B------:R-:W-:Y:S01]  /*e4c0*/  IMAD.X R29, RZ, RZ, R21.reuse, P5 ;  /* 0x000000ffff1d7224 */ /* 0x100fe200028e0615 */
[----:B------:R-:W-:Y:S01]  /*e4d0*/  LOP3.LUT R36, R36, R37, RZ, 0x3c, !PT ;  /* 0x0000002524247212 */ /* 0x000fe200078e3cff */
[--C-:B------:R-:W-:Y:S01]  /*e4e0*/  IMAD.X R37, RZ, RZ, R21.reuse, P3 ;  /* 0x000000ffff257224 */ /* 0x100fe200018e0615 */
[----:B------:R-:W-:Y:S01]  /*e4f0*/  LOP3.LUT R20, R9, R20, RZ, 0x3c, !PT ;  /* 0x0000001409147212 */ /* 0x000fe200078e3cff */
[----:B------:R-:W-:Y:S01]  /*e500*/  IMAD.X R9, RZ, RZ, R21, P4 ;  /* 0x000000ffff097224 */ /* 0x000fe200020e0615 */
[----:B------:R-:W-:Y:S01]  /*e510*/  LOP3.LUT R12, R0, R7, RZ, 0x3c, !PT ;  /* 0x00000007000c7212 */ /* 0x000fe200078e3cff */
[----:B------:R0:W-:Y:S01]  /*e520*/  @!P0 STG.E desc[UR20][R40.64+0x20], R16 ;  /* 0x0000201028008986 */ /* 0x0001e2000c101914 */
[----:B------:R-:W-:Y:S01]  /*e530*/  SHF.R.S32.HI R33, RZ, 0x1f, R19 ;  /* 0x0000001fff217819 */ /* 0x000fe20000011413 */
[----:B------:R-:W-:-:S02]  /*e540*/  UIMAD UR6, UR4, UR9, UR6 ;  /* 0x00000009040672a4 */ /* 0x000fc4000f8e0206 */
[----:B------:R1:W5:Y:S01]  /*e550*/  LD.E.128 R24, desc[UR20][R20.64] ;  /* 0x0000001414187980 */ /* 0x000362000c101d00 */
[----:B------:R-:W-:-:S03]  /*e560*/  ULDC.64 UR8, c[0x0][0xae0] ;  /* 0x0002b80000087ab9 */ /* 0x000fc60000000a00 */
        /* <DEDUP_REMOVED lines=8> */
[----:B------:R-:W-:Y:S01]  /*e5f0*/  UIMAD UR10, UR17, -0xc0, UR10 ;  /* 0xffffff40110a78a4 */ /* 0x000fe2000f8e020a */
[----:B------:R-:W-:Y:S01]  /*e600*/  @!PT LDS RZ, [RZ] ;  /* 0x00000000fffff984 */ /* 0x000fe20000000800 */
[----:B------:R-:W-:Y:S01]  /*e610*/  @!PT LDS RZ, [RZ] ;  /* 0x00000000fffff984 */ /* 0x000fe20000000800 */
[----:B------:R-:W-:Y:S01]  /*e620*/  @!PT LDS RZ, [RZ] ;  /* 0x00000000fffff984 */ /* 0x000fe20000000800 */
[----:B------:R-:W-:Y:S01]  /*e630*/  @!PT LDS RZ, [RZ] ;  /* 0x00000000fffff984 */ /* 0x000fe20000000800 */
[----:B------:R0:W-:Y:S06]  /*e640*/  MEMBAR.ALL.CTA ;  /* 0x0000000000007992 */ /* 0x0001ec0000008000 */
[----:B0-----:R-:W0:Y:S01]  /*e650*/  FENCE.VIEW.ASYNC.S ;  /* 0x00000000000073c6 */ /* 0x001e220000000000 */
[----:B------:R-:W-:Y:S01]  /*e660*/  IMAD.U32 R3, RZ, RZ, UR8 ;  /* 0x00000008ff037e24 */ /* 0x000fe2000f8e00ff */
[----:B------:R-:W-:Y:S01]  /*e670*/  UIMAD UR6, UR18, UR9, UR4 ;  /* 0x00000009120672a4 */ /* 0x000fe2000f8e0204 */
[C---:B------:R-:W-:Y:S01]  /*e680*/  VIADD R0, R144.reuse, 0x60 ;  /* 0x0000006090007836 */ /* 0x040fe20000000000 */
[----:B------:R-:W-:Y:S01]  /*e690*/  UIADD3 UR4, UR37, 0x31c20, URZ ;  /* 0x00031c2025047890 */ /* 0x000fe2000fffe03f */
[----:B------:R-:W-:Y:S01]  /*e6a0*/  IMAD.WIDE.U32 R16, R3, UR18, R16 ;  /* 0x0000001203107c25 */ /* 0x000fe2000f8e0010 */
[----:B------:R-:W-:Y:S01]  /*e6b0*/  ULDC.64 UR8, c[0x0][0xae8] ;  /* 0x0002ba0000087ab9 */ /* 0x000fe20000000a00 */
[----:B------:R-:W-:Y:S01]  /*e6c0*/  ISETP.GE.AND P0, PT, R144, UR10, PT ;  /* 0x0000000a90007c0c */ /* 0x000fe2000bf06270 */
[----:B------:R-:W-:Y:S01]  /*e6d0*/  UPRMT UR4, URZ, 0x654, UR4 ;  /* 0x000006543f047896 */ /* 0x000fe20008000004 */
[----:B------:R-:W-:Y:S01]  /*e6e0*/  VIADD R17, R17, UR6 ;  /* 0x0000000611117c36 */ /* 0x000fe20008000000 */
[----:B------:R-:W-:-:S02]  /*e6f0*/  UIMAD UR6, UR16, UR8, URZ ;  /* 0x00000008100672a4 */ /* 0x000fc4000f8e023f */
[----:B------:R-:W-:Y:S01]  /*e700*/  IMAD.U32 R33, RZ, RZ, UR8 ;  /* 0x00000008ff217e24 */ /* 0x000fe2000f8e00ff */
[----:B------:R-:W-:Y:S01]  /*e710*/  SHF.R.S32.HI R145, RZ, 0x1f, R144 ;  /* 0x0000001fff917819 */ /* 0x000fe20000011490 */
[----:B-1----:R-:W-:Y:S01]  /*e720*/  IMAD.U32 R21, RZ, RZ, UR17 ;  /* 0x00000011ff157e24 */ /* 0x002fe2000f8e00ff */
[----:B------:R-:W-:Y:S02]  /*e730*/  UIMAD UR6, UR15, UR9, UR6 ;  /* 0x000000090f0672a4 */ /* 0x000fe4000f8e0206 */
[----:B------:R-:W-:Y:S01]  /*e740*/  IMAD.WIDE.U32 R32, R33, UR15, R16 ;  /* 0x0000000f21207c25 */ /* 0x000fe2000f8e0010 */
[----:B------:R-:W-:Y:S01]  /*e750*/  BSSY B1, `(.L_x_1695) ;  /* 0x000001a000017945 */ /* 0x000fe20003800000 */
[----:B------:R-:W-:Y:S02]  /*e760*/  ISETP.GE.AND P3, PT, R0, UR10, PT ;  /* 0x0000000a00007c0c */ /* 0x000fe4000bf66270 */
        /* <DEDUP_REMOVED lines=24> */
.L_x_1696:
[----:B------:R-:W-:Y:S05]  /*e8f0*/  BSYNC B1 ;  /* 0x0000000000017941 */ /* 0x000fea0003800000 */
.L_x_1695:
[----:B------:R-:W-:Y:S05]  /*e900*/  @P3 BRA `(.L_x_1697) ;  /* 0x0000000800b83947 */ /* 0x000fea0003800000 */
[----:B------:R-:W-:Y:S01]  /*e910*/  IADD3 R3, P0, R20, 0x60, RZ ;  /* 0x0000006014037810 */ /* 0x000fe20007f1e0ff */
[----:B------:R-:W-:Y:S01]  /*e920*/  ULDC.64 UR6, c[0x0][0xad8] ;  /* 0x0002b60000067ab9 */ /* 0x000fe20000000a00 */
[----:B------:R-:W-:Y:S01]  /*e930*/  IMAD.MOV.U32 R16, RZ, RZ, R32 ;  /* 0x000000ffff107224 */ /* 0x000fe200078e0020 */
[----:B------:R-:W-:Y:S01]  /*e940*/  ULDC UR4, c[0x0][0xa8c] ;  /* 0x0002a30000047ab9 */ /* 0x000fe20000000800 */
[----:B------:R-:W-:Y:S01]  /*e950*/  IMAD.MOV.U32 R17, RZ, RZ, R43 ;  /* 0x000000ffff117224 */ /* 0x000fe200078e002b */
[C---:B------:R-:W-:Y:S01]  /*e960*/  ISETP.GE.AND P1, PT, R19.reuse, UR4, PT ;  /* 0x0000000413007c0c */ /* 0x040fe2000bf26270 */
[----:B------:R-:W-:Y:S01]  /*e970*/  IMAD.X R20, RZ, RZ, R21, P0 ;  /* 0x000000ffff147224 */ /* 0x000fe200000e0615 */
[----:B------:R-:W-:Y:S01]  /*e980*/  ULDC.64 UR8, c[0x0][0x208] ;  /* 0x0000820000087ab9 */ /* 0x000fe20000000a00 */
        /* <DEDUP_REMOVED lines=11> */
[----:B-----5:R2:W-:Y:S04]  /*ea40*/  @!P1 STG.E.128 desc[UR8][R20.64], R4 ;  /* 0x0000000414009986 */ /* 0x0205e8000c101d08 */
[----:B------:R2:W-:Y:S06]  /*ea50*/  @!P2 STG.E.128 desc[UR8][R20.64+0x40], R8 ;  /* 0x000040081400a986 */ /* 0x0005ec000c101d08 */
[----:B------:R-:W-:Y:S05]  /*ea60*/  @P0 BRA `(.L_x_1697) ;  /* 0x0000000800600947 */ /* 0x000fea0003800000 */
[----:B------:R-:W-:Y:S02]  /*ea70*/  ULDC.64 UR6, c[0x0][0x208] ;  /* 0x0000820000067ab9 */ /* 0x000fe40000000a00 */
[----:B------:R3:W-:Y:S01]  /*ea80*/  STG.E.128 desc[UR6][R20.64+0x80], R12 ;  /* 0x0000800c14007986 */ /* 0x0007e2000c101d06 */
[----:B------:R-:W-:Y:S05]  /*ea90*/  BRA `(.L_x_1697) ;  /* 0x0000000800547947 */ /* 0x000fea0003800000 */
.L_x_1693:
[----:B------:R-:W-:Y:S01]  /*eaa0*/  R2UR UR8, R148 ;  /* 0x00000000940872ca */ /* 0x000fe200000e0000 */
[----:B------:R-:W-:Y:S01]  /*eab0*/  ULDC.64 UR6, c[0x0][0xbe0] ;  /* 0x0002f80000067ab9 */ /* 0x000fe20000000a00 */
[----:B------:R-:W-:Y:S01]  /*eac0*/  R2UR UR4, R146 ;  /* 0x00000000920472ca */ /* 0x000fe200000e0000 */
[----:B------:R-:W-:Y:S01]  /*ead0*/  UISETP.NE.U32.AND UP0, UPT, UR6, URZ, UPT ;  /* 0x0000003f0600728c */ /* 0x000fe2000bf05070 */
[----:B------:R-:W-:-:S03]  /*eae0*/  ULDC.64 UR12, c[0x0][0x208] ;  /* 0x00008200000c7ab9 */ /* 0x000fc60000000a00 */
[----:B------:R-:W-:-:S06]  /*eaf0*/  UISETP.NE.AND.EX UP1, UPT, UR7, URZ, UPT, UP0 ;  /* 0x0000003f0700728c */ /* 0x000fcc000bf25300 */
[----:B------:R-:W-:Y:S02]  /*eb00*/  PLOP3.LUT P2, PT, PT, PT, UP1, 0x80, 0x0 ;  /* 0x000000000000781c */ /* 0x000fe40003f4f018 */
[----:B------:R-:W-:Y:S02]  /*eb10*/  USHF.L.U64.HI UR10, UR4, 0x2, UR8 ;  /* 0x00000002040a7899 */ /* 0x000fe40008010208 */
[----:B------:R-:W-:Y:S01]  /*eb20*/  USHF.L.U32 UR4, UR4, 0x2, URZ ;  /* 0x0000000204047899 */ /* 0x000fe2000800063f */
[----:B------:R-:W-:-:S03]  /*eb30*/  ULDC.64 UR8, c[0x0][0xbd8] ;  /* 0x0002f60000087ab9 */ /* 0x000fc60000000a00 */
[----:B------:R-:W-:Y:S02]  /*eb40*/  @UP1 UIADD3 UR6, UP2, UR4, UR6, URZ ;  /* 0x0000000604061290 */ /* 0x000fe4000ff5e03f */
[----:B------:R-:W-:Y:S02]  /*eb50*/  UISETP.NE.U32.AND UP0, UPT, UR8, URZ, UPT ;  /* 0x0000003f0800728c */ /* 0x000fe4000bf05070 */
[----:B------:R-:W-:Y:S02]  /*eb60*/  @UP1 UIADD3.X UR7, UR10, UR7, URZ, UP2, !UPT ;  /* 0x000000070a071290 */ /* 0x000fe400097fe43f */
[----:B------:R-:W-:Y:S01]  /*eb70*/  IMAD.U32 R6, RZ, RZ, UR6 ;  /* 0x00000006ff067e24 */ /* 0x000fe2000f8e00ff */
[----:B------:R-:W-:Y:S02]  /*eb80*/  UISETP.NE.AND.EX UP0, UPT, UR9, URZ, UPT, UP0 ;  /* 0x0000003f0900728c */ /* 0x000fe4000bf05300 */
[----:B------:R-:W-:Y:S01]  /*eb90*/  UIADD3 UR4, UP1, UR4, UR8, URZ ;  /* 0x0000000804047290 */ /* 0x000fe2000ff3e03f */
[----:B------:R-:W-:-:S03]  /*eba0*/  IMAD.U32 R7, RZ, RZ, UR7 ;  /* 0x00000007ff077e24 */ /* 0x000fc6000f8e00ff */
[----:B------:R-:W-:Y:S01]  /*ebb0*/  PLOP3.LUT P1, PT, PT, PT, UP0, 0x80, 0x0 ;  /* 0x000000000000781c */ /* 0x000fe20003f2f008 */
[----:B------:R-:W-:Y:S01]  /*ebc0*/  UIADD3.X UR6, UR10, UR9, URZ, UP1, !UPT ;  /* 0x000000090a067290 */ /* 0x000fe20008ffe43f */
[----:B------:R-:W2:Y:S01]  /*ebd0*/  @P2 LDG.E R6, desc[UR12][R6.64] ;  /* 0x0000000c06062981 */ /* 0x000ea2000c1e1900 */
[----:B------:R-:W-:Y:S02]  /*ebe0*/  IMAD.MOV.U32 R3, RZ, RZ, RZ ;  /* 0x000000ffff037224 */ /* 0x000fe400078e00ff */
[----:B------:R-:W-:Y:S02]  /*ebf0*/  IMAD.U32 R4, RZ, RZ, UR4 ;  /* 0x00000004ff047e24 */ /* 0x000fe4000f8e00ff */
[----:B------:R-:W-:Y:S01]  /*ec00*/  IMAD.U32 R5, RZ, RZ, UR6 ;  /* 0x00000006ff057e24 */ /* 0x000fe2000f8e00ff */
[----:B------:R-:W-:Y:S01]  /*ec10*/  ULDC UR4, c[0x0][0xa88] ;  /* 0x0002a20000047ab9 */ /* 0x000fe20000000800 */
[----:B------:R-:W-:-:S04]  /*ec20*/  ISETP.GT.AND P0, PT, R155, 0xbf, PT ;  /* 0x000000bf9b00780c */ /* 0x000fc80003f04270 */
[----:B------:R0:W5:Y:S01]  /*ec30*/  @P1 LDG.E R3, desc[UR12][R4.64] ;  /* 0x0000000c04031981 */ /* 0x000162000c1e1900 */
[----:B--2---:R-:W-:Y:S01]  /*ec40*/  @P2 R2UR UR4, R6 ;  /* 0x00000000060422ca */ /* 0x004fe200000e0000 */
[----:B0-----:R-:W-:-:S14]  /*ec50*/  @P2 BRA `(.L_x_1698) ;  /* 0x00000000001c2947 */ /* 0x001fdc0003800000 */
[----:B------:R-:W-:Y:S05]  /*ec60*/  @!P1 BRA `(.L_x_1698) ;  /* 0x0000000000189947 */ /* 0x000fea0003800000 */
[----:B------:R-:W-:Y:S02]  /*ec70*/  ULDC.64 UR6, c[0x0][0x208] ;  /* 0x0000820000067ab9 */ /* 0x000fe40000000a00 */
[----:B------:R-:W2:Y:S04]  /*ec80*/  LDG.E R6, desc[UR6][R4.64] ;  /* 0x0000000604067981 */ /* 0x000ea8000c1e1900 */
[----:B------:R-:W3:Y:S01]  /*ec90*/  LDG.E R0, desc[UR6][R4.64+0x4] ;  /* 0x0000040604007981 */ /* 0x000ee2000c1e1900 */
[----:B--2---:R-:W-:Y:S02]  /*eca0*/  R2UR UR6, R6 ;  /* 0x00000000060672ca */ /* 0x004fe400000e0000 */
[----:B---3--:R-:W-:-:S13]  /*ecb0*/  R2UR UR4, R0 ;  /* 0x00000000000472ca */ /* 0x008fda00000e0000 */
[----:B------:R-:W-:-:S12]  /*ecc0*/  UIADD3 UR4, -UR6, UR4, URZ ;  /* 0x0000000406047290 */ /* 0x000fd8000fffe13f */
.L_x_1698:
[----:B------:R-:W-:Y:S01]  /*ecd0*/  R2UR UR8, R147 ;  /* 0x00000000930872ca */ /* 0x000fe200000e0000 */
[----:B------:R-:W-:Y:S01]  /*ece0*/  BSSY B1, `(.L_x_1699) ;  /* 0x0000025000017945 */ /* 0x000fe20003800000 */
[----:B------:R-:W-:Y:S02]  /*ecf0*/  R2UR UR7, R146 ;  /* 0x00000000920772ca */ /* 0x000fe400000e0000 */
[----:B------:R-:W-:Y:S02]  /*ed00*/  R2UR UR6, R148 ;  /* 0x00000000940672ca */ /* 0x000fe400000e0000 */
[----:B------:R-:W-:Y:S02]  /*ed10*/  SHF.R.S32.HI R10, RZ, 0x1f, R19 ;  /* 0x0000001fff0a7819 */ /* 0x000fe40000011413 */
[----:B-----5:R-:W-:-:S05]  /*ed20*/  SHF.R.S32.HI R8, RZ, 0x1f, R3 ;  /* 0x0000001fff087819 */ /* 0x020fca0000011403 */
[----:B------:R-:W-:Y:S02]  /*ed30*/  USHF.R.S32.HI UR8, URZ, 0x1f, UR8 ;  /* 0x0000001f3f087899 */ /* 0x000fe40008011408 */
[----:B------:R-:W-:Y:S02]  /*ed40*/  USEL UR9, UR7, URZ, !UP0 ;  /* 0x0000003f07097287 */ /* 0x000fe4000c000000 */
[----:B------:R-:W-:Y:S01]  /*ed50*/  USEL UR10, UR6, URZ, !UP0 ;  /* 0x0000003f060a7287 */ /* 0x000fe2000c000000 */
[----:B------:R-:W-:Y:S11]  /*ed60*/  @P0 BRA `(.L_x_1700) ;  /* 0x0000000000700947 */ /* 0x000ff60003800000 */
[----:B------:R-:W0:Y:S01]  /*ed70*/  S2R R4, SR_TID.X ;  /* 0x0000000000047919 */ /* 0x000e220000002100 */
[----:B------:R-:W-:-:S13]  /*ed80*/  R2UR UR6, R149 ;  /* 0x00000000950672ca */ /* 0x000fda00000e0000 */
[----:B------:R-:W-:-:S04]  /*ed90*/  IMAD.U32 R0, RZ, RZ, UR6 ;  /* 0x00000006ff007e24 */ /* 0x000fc8000f8e00ff */
[----:B0-----:R-:W-:-:S04]  /*eda0*/  IMAD R0, R0, 0xc0, R4 ;  /* 0x000000c000007824 */ /* 0x001fc800078e0204 */
[----:B------:R-:W-:-:S05]  /*edb0*/  VIADD R0, R0, 0xffffff80 ;  /* 0xffffff8000007836 */ /* 0x000fca0000000000 */
[----:B------:R-:W-:-:S13]  /*edc0*/  ISETP.GE.AND P0, PT, R0, UR4, PT ;  /* 0x0000000400007c0c */ /* 0x000fda000bf06270 */
[----:B------:R-:W-:Y:S05]  /*edd0*/  @P0 BRA `(.L_x_1700) ;  /* 0x0000000000540947 */ /* 0x000fea0003800000 */
[----:B------:R-:W-:Y:S01]  /*ede0*/  R2UR UR7, R147 ;  /* 0x00000000930772ca */ /* 0x000fe200000e0000 */
[----:B------:R-:W-:Y:S01]  /*edf0*/  ULDC.64 UR12, c[0x0][0xb70] ;  /* 0x0002dc00000c7ab9 */ /* 0x000fe20000000a00 */
[C---:B------:R-:W-:Y:S01]  /*ee00*/  IADD3 R4, P0, R0.reuse, R3, RZ ;  /* 0x0000000300047210 */ /* 0x040fe20007f1e0ff */
[----:B------:R-:W-:Y:S02]  /*ee10*/  UIMAD UR6, UR8, UR12, URZ ;  /* 0x0000000c080672a4 */ /* 0x000fe4000f8e023f */
[----:B------:R-:W-:Y:S01]  /*ee20*/  IMAD.U32 R7, RZ, RZ, UR12 ;  /* 0x0000000cff077e24 */ /* 0x000fe2000f8e00ff */
[----:B------:R-:W-:Y:S01]  /*ee30*/  ULDC.64 UR14, c[0x0][0x208] ;  /* 0x00008200000e7ab9 */ /* 0x000fe20000000a00 */
[----:B------:R-:W-:-:S06]  /*ee40*/  LEA.HI.X.SX32 R5, R0, R8, 0x1, P0 ;  /* 0x0000000800057211 */ /* 0x000fcc00000f0eff */
[----:B------:R-:W-:Y:S02]  /*ee50*/  UIMAD UR6, UR7, UR13, UR6 ;  /* 0x0000000d070672a4 */ /* 0x000fe4000f8e0206 */
[----:B------:R-:W-:Y:S01]  /*ee60*/  IMAD.WIDE.U32 R4, R7, UR7, R4 ;  /* 0x0000000707047c25 */ /* 0x000fe2000f8e0004 */
[----:B------:R-:W-:Y:S02]  /*ee70*/  ULDC.64 UR12, c[0x0][0xb78] ;  /* 0x0002de00000c7ab9 */ /* 0x000fe40000000a00 */
        /* <DEDUP_REMOVED lines=11> */
.L_x_1700:
[----:B------:R-:W-:Y:S05]  /*ef30*/  BSYNC B1 ;  /* 0x0000000000017941 */ /* 0x000fea0003800000 */
.L_x_1699:
[----:B------:R-:W-:Y:S01]  /*ef40*/  R2UR UR11, R149 ;  /* 0x00000000950b72ca */ /* 0x000fe200000e0000 */
[----:B------:R-:W-:Y:S01]  /*ef50*/  ULDC.64 UR6, c[0x0][0xaa0] ;  /* 0x0002a80000067ab9 */ /* 0x000fe20000000a00 */
[----:B------:R-:W-:Y:S01]  /*ef60*/  R2UR UR14, R147 ;  /* 0x00000000930e72ca */ /* 0x000fe200000e0000 */
[----:B------:R-:W-:Y:S01]  /*ef70*/  IMAD.MOV.U32 R4, RZ, RZ, R19 ;  /* 0x000000ffff047224 */ /* 0x000fe200078e0013 */
[----:B------:R-:W-:Y:S01]  /*ef80*/  ULDC.64 UR12, c[0x0][0xae0] ;  /* 0x0002b800000c7ab9 */ /* 0x000fe20000000a00 */
[----:B0-----:R-:W-:Y:S01]  /*ef90*/  IMAD.MOV.U32 R5, RZ, RZ, R10 ;  /* 0x000000ffff057224 */ /* 0x001fe200078e000a */
[----:B------:R-:W-:Y:S01]  /*efa0*/  SHF.R.S32.HI R9, RZ, 0x1f, R144 ;  /* 0x0000001fff097819 */ /* 0x000fe20000011490 */
[----:B------:R-:W-:Y:S01]  /*efb0*/  IMAD R0, R8, UR6, RZ ;  /* 0x0000000608007c24 */ /* 0x000fe2000f8e02ff */
[----:B------:R-:W-:Y:S01]  /*efc0*/  BSSY B1, `(.L_x_1701) ;  /* 0x000002b000017945 */ /* 0x000fe20003800000 */
[----:B------:R-:W-:Y:S01]  /*efd0*/  IMAD.WIDE.U32 R4, R3, UR6, R4 ;  /* 0x0000000603047c25 */ /* 0x000fe2000f8e0004 */
[----:B------:R-:W-:-:S03]  /*efe0*/  UIMAD UR6, UR8, UR12, URZ ;  /* 0x0000000c080672a4 */ /* 0x000fc6000f8e023f */
[----:B------:R-:W-:Y:S01]  /*eff0*/  IMAD R3, R3, UR7, R0 ;  /* 0x0000000703037c24 */ /* 0x000fe2000f8e0200 */
[----:B------:R-:W-:Y:S01]  /*f000*/  UIMAD UR7, UR11, -0xc0, UR4 ;  /* 0xffffff400b0778a4 */ /* 0x000fe2000f8e0204 */
[C---:B------:R-:W-:Y:S01]  /*f010*/  VIADD R0, R144.reuse, 0x60 ;  /* 0x0000006090007836 */ /* 0x040fe20000000000 */
[----:B------:R-:W-:Y:S01]  /*f020*/  UIMAD UR6, UR14, UR13, UR6 ;  /* 0x0000000d0e0672a4 */ /* 0x000fe2000f8e0206 */
[----:B------:R-:W-:Y:S02]  /*f030*/  IMAD.IADD R5, R5, 0x1, R3 ;  /* 0x0000000105057824 */ /* 0x000fe400078e0203 */
[----:B------:R-:W-:Y:S01]  /*f040*/  IMAD.U32 R3, RZ, RZ, UR12 ;  /* 0x0000000cff037e24 */ /* 0x000fe2000f8e00ff */
[----:B------:R-:W-:Y:S01]  /*f050*/  ULDC.64 UR12, c[0x0][0xae8] ;  /* 0x0002ba00000c7ab9 */ /* 0x000fe20000000a00 */
[----:B------:R-:W-:Y:S01]  /*f060*/  ISETP.GE.AND P0, PT, R144, UR7, PT ;  /* 0x0000000790007c0c */ /* 0x000fe2000bf06270 */
[----:B------:R-:W-:Y:S01]  /*f070*/  UIMAD UR4, UR10, UR12, URZ ;  /* 0x0000000c0a0472a4 */ /* 0x000fe2000f8e023f */
[----:B------:R-:W-:Y:S01]  /*f080*/  IMAD.WIDE.U32 R4, R3, UR14, R4 ;  /* 0x0000000e03047c25 */ /* 0x000fe2000f8e0004 */
[----:B------:R-:W-:-:S02]  /*f090*/  ISETP.GE.AND P1, PT, R0, UR7, PT ;  /* 0x0000000700007c0c */ /* 0x000fc4000bf26270 */
[----:B------:R-:W-:Y:S01]  /*f0a0*/  UIMAD UR4, UR9, UR13, UR4 ;  /* 0x0000000d090472a4 */ /* 0x000fe2000f8e0204 */
[----:B------:R-:W-:Y:S02]  /*f0b0*/  VIADD R5, R5, UR6 ;  /* 0x0000000605057c36 */ /* 0x000fe40008000000 */
[----:B------:R-:W-:Y:S02]  /*f0c0*/  IMAD.U32 R7, RZ, RZ, UR12 ;  /* 0x0000000cff077e24 */ /* 0x000fe4000f8e00ff */
[----:B------:R-:W-:Y:S02]  /*f0d0*/  IMAD.U32 R3, RZ, RZ, UR11 ;  /* 0x0000000bff037e24 */ /* 0x000fe4000f8e00ff */
[----:B------:R-:W-:-:S04]  /*f0e0*/  IMAD.WIDE.U32 R6, R7, UR9, R4 ;  /* 0x0000000907067c25 */ /* 0x000fc8000f8e0004 */
[----:B------:R-:W-:Y:S02]  /*f0f0*/  IMAD.MOV.U32 R8, RZ, RZ, R144 ;  /* 0x000000ffff087224 */ /* 0x000fe400078e0090 */
[----:B------:R-:W-:Y:S02]  /*f100*/  VIADD R11, R7, UR4 ;  /* 0x00000004070b7c36 */ /* 0x000fe40008000000 */
        /* <DEDUP_REMOVED lines=22> */
.L_x_1702:
[----:B------:R-:W-:Y:S05]  /*f270*/  BSYNC B1 ;  /* 0x0000000000017941 */ /* 0x000fea0003800000 */
.L_x_1701:
        /* <DEDUP_REMOVED lines=9> */
[----:B------:R-:W-:Y:S01]  /*f310*/  IMAD.MOV.U32 R5, RZ, RZ, R11 ;  /* 0x000000ffff057224 */ /* 0x000fe200078e000b */
[----:B------:R-:W-:Y:S01]  /*f320*/  ULDC.64 UR8, c[0x0][0x208] ;  /* 0x0000820000087ab9 */ /* 0x000fe20000000a00 */
        /* <DEDUP_REMOVED lines=12> */
.L_x_1697:
[----:B------:R-:W-:Y:S05]  /*f3f0*/  BSYNC B0 ;  /* 0x0000000000007941 */ /* 0x000fea0003800000 */
.L_x_1692:
[----:B------:R-:W-:Y:S02]  /*f400*/  ULDC UR4, c[0x0][0xc14] ;  /* 0x0003050000047ab9 */ /* 0x000fe40000000800 */
[----:B------:R-:W-:-:S13]  /*f410*/  ISETP.GE.AND P0, PT, R35, UR4, PT ;  /* 0x0000000423007c0c */ /* 0x000fda000bf06270 */
[----:B------:R-:W-:Y:S05]  /*f420*/  @!P0 BRA `(.L_x_1703) ;  /* 0xffffff1800b48947 */ /* 0x000fea000383ffff */
[----:B------:R-:W-:Y:S05]  /*f430*/  EXIT ;  /* 0x000000000000794d */ /* 0x000fea0003800000 */
.L_x_1656:
[----:B------:R-:W-:-:S08]  /*f440*/  NOP ;  /* 0x0000000000007918 */ /* 0x000fd00000000000 */
[----:B0-----:R-:W0:-:S00]  /*f450*/  USETMAXREG.DEALLOC.CTAPOOL 0x20 ;  /* 0x00000020000079c8 */ /* 0x001e0000080e0500 */
        /* <DEDUP_REMOVED lines=8> */
[----:B------:R-:W-:Y:S01]  /*f4e0*/  ULDC.64 UR6, c[0x0][0x208] ;  /* 0x0000820000067ab9 */ /* 0x000fe20000000a00 */
        /* <DEDUP_REMOVED lines=9> */
[----:B------:R-:W0:Y:S01]  /*f580*/  S2UR UR6, SR_CTAID.X ;  /* 0x00000000000679c3 */ /* 0x000e220000002500 */
[----:B------:R-:W-:Y:S01]  /*f590*/  ISETP.GE.U32.AND P0, PT, R26, 0x2, PT ;  /* 0x000000021a00780c */ /* 0x000fe20003f06070 */
[----:B------:R-:W-:Y:S01]  /*f5a0*/  IMAD.MOV.U32 R16, RZ, RZ, RZ ;  /* 0x000000ffff107224 */ /* 0x000fe200078e00ff */
[----:B------:R-:W-:Y:S01]  /*f5b0*/  LOP3.LUT R5, R5, 0xfffffffe, RZ, 0xc0, !PT ;  /* 0xfffffffe05057812 */ /* 0x000fe200078ec0ff */
[----:B------:R-:W-:-:S08]  /*f5c0*/  IMAD.MOV.U32 R19, RZ, RZ, RZ ;  /* 0x000000ffff137224 */ /* 0x000fd000078e00ff */
[----:B------:R-:W-:-:S04]  /*f5d0*/  @P1 LOP3.LUT R5, R5, 0x1, RZ, 0xfc, !PT ;  /* 0x0000000105051812 */ /* 0x000fc800078efcff */
[----:B------:R-:W-:-:S04]  /*f5e0*/  LOP3.LUT R5, R5, 0xffffffef, RZ, 0xc0, !PT ;  /* 0xffffffef05057812 */ /* 0x000fc800078ec0ff */
[----:B------:R-:W-:-:S04]  /*f5f0*/  @P0 LOP3.LUT R5, R5, 0x10, RZ, 0xfc, !PT ;  /* 0x0000001005050812 */ /* 0x000fc800078efcff */
[----:B------:R-:W-:Y:S01]  /*f600*/  LOP3.LUT R5, R5, 0xfffffff7, RZ, 0xc0, !PT ;  /* 0xfffffff705057812 */ /* 0x000fe200078ec0ff */
[----:B--2---:R-:W1:Y:S02]  /*f610*/  SHFL.UP PT, R4, R0, 0x1, RZ ;  /* 0x0420000000047989 */ /* 0x004e6400000e00ff */
[----:B-1----:R-:W-:-:S05]  /*f620*/  SEL R7, R4, RZ, P1 ;  /* 0x000000ff04077207 */ /* 0x002fca0000800000 */
[----:B------:R-:W-:-:S05]  /*f630*/  IMAD.IADD R7, R0, 0x1, R7 ;  /* 0x0000000100077824 */ /* 0x000fca00078e0207 */
[----:B------:R-:W1:Y:S02]  /*f640*/  SHFL.UP PT, R4, R7, 0x2, RZ ;  /* 0x0440000007047989 */ /* 0x000e6400000e00ff */
[----:B-1----:R-:W-:Y:S02]  /*f650*/  SEL R4, R4, RZ, P0 ;  /* 0x000000ff04047207 */ /* 0x002fe40000000000 */
[----:B------:R-:W-:-:S03]  /*f660*/  ISETP.GE.U32.AND P0, PT, R26, 0x4, PT ;  /* 0x000000041a00780c */ /* 0x000fc60003f06070 */
[----:B------:R-:W-:-:S05]  /*f670*/  IMAD.IADD R4, R7, 0x1, R4 ;  /* 0x0000000107047824 */ /* 0x000fca00078e0204 */
[----:B------:R-:W1:Y:S05]  /*f680*/  SHFL.UP PT, R6, R4, 0x4, RZ ;  /* 0x0480000004067989 */ /* 0x000e6a00000e00ff */
[----:B------:R-:W-:-:S04]  /*f690*/  @P0 LOP3.LUT R5, R5, 0x8, RZ, 0xfc, !PT ;  /* 0x0000000805050812 */ /* 0x000fc800078efcff */
[----:B------:R-:W-:Y:S02]  /*f6a0*/  LOP3.LUT R5, R5, 0xfffffffb, RZ, 0xc0, !PT ;  /* 0xfffffffb05057812 */ /* 0x000fe400078ec0ff */
        /* <DEDUP_REMOVED lines=10> */
[----:B------:R-:W-:Y:S02]  /*f750*/  @P0 LOP3.LUT R5, R5, 0x2, RZ, 0xfc, !PT ;  /* 0x0000000205050812 */ /* 0x000fe400078efcff */
[----:B-1----:R-:W-:-:S05]  /*f760*/  SEL R7, R6, RZ, P0 ;  /* 0x000000ff06077207 */ /* 0x002fca0000000000 */
[----:B------:R-:W-:-:S05]  /*f770*/  IMAD.IADD R6, R2, 0x1, R7 ;  /* 0x0000000102067824 */ /* 0x000fca00078e0207 */
[----:B------:R-:W1:Y:S02]  /*f780*/  SHFL.IDX PT, R4, R6, 0x1f, 0x1f ;  /* 0x03e01f0006047f89 */ /* 0x000e6400000e0000 */
[----:B-1----:R-:W-:-:S04]  /*f790*/  IMAD R4, R4, UR4, RZ ;  /* 0x0000000404047c24 */ /* 0x002fc8000f8e02ff */
[----:B------:R-:W-:Y:S01]  /*f7a0*/  IMAD.MOV.U32 R9, RZ, RZ, R4 ;  /* 0x000000ffff097224 */ /* 0x000fe200078e0004 */
[----:B0-----:R-:W-:-:S13]  /*f7b0*/  ISETP.GT.AND P0, PT, R4, UR6, PT ;  /* 0x0000000604007c0c */ /* 0x001fda000bf04270 */
[----:B------:R-:W-:Y:S05]  /*f7c0*/  @P0 BRA `(.L_x_1704) ;  /* 0x0000000000b80947 */ /* 0x000fea0003800000 */
[----:B------:R-:W-:Y:S01]  /*f7d0*/  IMAD.MOV.U32 R4, RZ, RZ, R9 ;  /* 0x000000ffff047224 */ /* 0x000fe200078e0009 */
[----:B------:R-:W-:Y:S01]  /*f7e0*/  ULDC UR5, c[0x0][0xc14] ;  /* 0x0003050000057ab9 */ /* 0x000fe20000000800 */
[----:B------:R-:W-:Y:S01]  /*f7f0*/  IMAD.MOV.U32 R19, RZ, RZ, RZ ;  /* 0x000000ffff137224 */ /* 0x000fe200078e00ff */
[----:B------:R-:W-:Y:S01]  /*f800*/  ULDC UR7, c[0x0][0xc14] ;  /* 0x0003050000077ab9 */ /* 0x000fe20000000800 */
[----:B------:R-:W-:-:S05]  /*f810*/  ULDC UR4, c[0x0][0xc10] ;  /* 0x0003040000047ab9 */ /* 0x000fca0000000800 */
.L_x_1708:
        /* <DEDUP_REMOVED lines=11> */
[----:B------:R-:W0:Y:S01]  /*f8d0*/  LDC.64 R2, c[0x0][0xc58] ;  /* 0x00031600ff027b82 */ /* 0x000e220000000a00 */
[----:B------:R-:W-:Y:S01]  /*f8e0*/  ULDC.64 UR8, c[0x0][0x208] ;  /* 0x0000820000087ab9 */ /* 0x000fe20000000a00 */
[----:B0-----:R-:W-:-:S05]  /*f8f0*/  IMAD.WIDE R2, R7, 0x4, R2 ;  /* 0x0000000407027825 */ /* 0x001fca00078e0202 */
[----:B------:R0:W5:Y:S02]  /*f900*/  LDG.E R0, desc[UR8][R2.64] ;  /* 0x0000000802007981 */ /* 0x000164000c1e1900 */
.L_x_1707:
[----:B------:R-:W-:Y:S05]  /*f910*/  BSYNC B0 ;  /* 0x0000000000007941 */ /* 0x000fea0003800000 */
.L_x_1706:
        /* <DEDUP_REMOVED lines=25> */
.L_x_1704:
[----:B------:R-:W-:Y:S01]  /*fab0*/  IMAD.IADD R9, R4, 0x1, -R9 ;  /* 0x0000000104097824 */ /* 0x000fe200078e0a09 */
[----:B------:R-:W-:-:S03]  /*fac0*/  ULDC.64 UR8, c[0x0][0x208] ;  /* 0x0000820000087ab9 */ /* 0x000fc60000000a00 */
        /* <DEDUP_REMOVED lines=17> */
[----:B------:R-:W-:-:S05]  /*fbe0*/  VIADD R11, R13, 0xffffffff ;  /* 0xffffffff0d0b7836 */ /* 0x000fca0000000000 */
[----:B------:R2:W3:Y:S02]  /*fbf0*/  SHFL.IDX PT, R16, R6, R11, 0x1f ;  /* 0x00001f0b06107589 */ /* 0x0004e400000e0000 */
.L_x_1709:
[----:B---3--:R-:W-:Y:S01]  /*fc00*/  IMAD R16, R16, UR4, R9 ;  /* 0x0000000410107c24 */ /* 0x008fe2000f8e0209 */
[----:B------:R-:W-:Y:S01]  /*fc10*/  IABS R2, R4 ;  /* 0x0000000400027213 */ /* 0x000fe20000000000 */
[----:B-12---:R-:W-:-:S03]  /*fc20*/  IMAD.MOV R11, RZ, RZ, -R3 ;  /* 0x000000ffff0b7224 */ /* 0x006fc600078e0a03 */
[----:B------:R-:W-:Y:S01]  /*fc30*/  IADD3 R9, -R16, UR6, RZ ;  /* 0x0000000610097c10 */ /* 0x000fe2000fffe1ff */
[----:B------:R-:W-:Y:S02]  /*fc40*/  IMAD.MOV R10, RZ, RZ, -R2 ;  /* 0x000000ffff0a7224 */ /* 0x000fe400078e0a02 */
        /* <DEDUP_REMOVED lines=23> */
[----:B------:R-:W-:-:S04]  /*fdc0*/  VIADDMNMX R7, R8, UR4, R7, PT ;  /* 0x0000000408077c46 */ /* 0x000fc8000b800107 */
[-C--:B------:R-:W-:Y:S02]  /*fdd0*/  IABS R8, R7.reuse ;  /* 0x0000000700087213 */ /* 0x080fe40000000000 */
[----:B0-----:R-:W-:Y:S02]  /*fde0*/  IABS R12, R7 ;  /* 0x00000007000c7213 */ /* 0x001fe40000000000 */
        /* <DEDUP_REMOVED lines=28> */
.L_x_1705:
[----:B------:R-:W-:Y:S02]  /*ffb0*/  IMAD.MOV.U32 R17, RZ, RZ, RZ ;  /* 0x000000ffff117224 */ /* 0x000fe400078e00ff */
[----:B------:R-:W-:Y:S02]  /*ffc0*/  IMAD.U32 R16, RZ, RZ, UR6 ;  /* 0x00000006ff107e24 */ /* 0x000fe4000f8e00ff */
[----:B------:R-:W-:-:S07]  /*ffd0*/  IMAD.MOV.U32 R18, RZ, RZ, RZ ;  /* 0x000000ffff127224 */ /* 0x000fce00078e00ff */
.L_x_1710:
        /* <DEDUP_REMOVED lines=16> */
.L_x_1778:
[----:B--2---:R-:W2:Y:S01]  /*100e0*/  LDC.64 R2, c[0x0][0xc60] ;  /* 0x00031800ff027b82 */ /* 0x004ea20000000a00 */
[----:B------:R-:W-:Y:S01]  /*100f0*/  ULDC.64 UR4, c[0x0][0x208] ;  /* 0x0000820000047ab9 */ /* 0x000fe20000000a00 */
[----:B--2---:R-:W-:-:S05]  /*10100*/  IMAD.WIDE R2, R19, 0x4, R2 ;  /* 0x0000000413027825 */ /* 0x004fca00078e0202 */
[----:B------:R-:W2:Y:S01]  /*10110*/  LDG.E R27, desc[UR4][R2.64] ;  /* 0x00000004021b7981 */ /* 0x000ea2000c1e1900 */
[----:B------:R-:W-:Y:S05]  /*10120*/  YIELD ;  /* 0x0000000000007946 */ /* 0x000fea0003800000 */
[----:B------:R-:W-:Y:S01]  /*10130*/  ULDC.64 UR4, c[0x0][0xa28] ;  /* 0x00028a0000047ab9 */ /* 0x000fe20000000a00 */
[----:B0-----:R-:W-:Y:S01]  /*10140*/  IMAD.MOV.U32 R0, RZ, RZ, RZ ;  /* 0x000000ffff007224 */ /* 0x001fe200078e00ff */
[----:B------:R-:W-:Y:S01]  /*10150*/  ISETP.NE.U32.AND P0, PT, RZ, UR4, PT ;  /* 0x00000004ff007c0c */ /* 0x000fe2000bf05070 */
[----:B------:R-:W-:Y:S01]  /*10160*/  ULDC.64 UR8, c[0x0][0x208] ;  /* 0x0000820000087ab9 */ /* 0x000fe20000000a00 */
[----:B------:R-:W-:Y:S01]  /*10170*/  IMAD.MOV.U32 R8, RZ, RZ, RZ ;  /* 0x000000ffff087224 */ /* 0x000fe200078e00ff */
[----:B------:R-:W-:Y:S01]  /*10180*/  ULDC.64 UR6, c[0x0][0xa08] ;  /* 0x0002820000067ab9 */ /* 0x000fe20000000a00 */
[----:B------:R-:W-:-:S02]  /*10190*/  ISETP.NE.AND.EX P0, PT, RZ, UR5, PT, P0 ;  /* 0x00000005ff007c0c */ /* 0x000fc4000bf05300 */
[----:B--2---:R-:W-:-:S11]  /*101a0*/  SHF.R.S32.HI R4, RZ, 0x1f, R27 ;  /* 0x0000001fff047819 */ /* 0x004fd6000001141b */
[----:B------:R-:W-:-:S04]  /*101b0*/  @P0 LEA R2, P1, R27, UR4, 0x2 ;  /* 0x000000041b020c11 */ /* 0x000fc8000f8210ff */
[C-C-:B------:R-:W-:Y:S01]  /*101c0*/  @P0 LEA.HI.X R3, R27.reuse, UR5, R4.reuse, 0x2, P1 ;  /* 0x000000051b030c11 */ /* 0x140fe200088f1404 */
[----:B------:R-:W-:Y:S02]  /*101d0*/  ULDC.64 UR4, c[0x0][0xa18] ;  /* 0x0002860000047ab9 */ /* 0x000fe40000000a00 */
[----:B------:R-:W-:Y:S01]  /*101e0*/  ISETP.NE.U32.AND P1, PT, RZ, UR4, PT ;  /* 0x00000004ff007c0c */ /* 0x000fe2000bf25070 */
[C---:B------:R-:W-:Y:S01]  /*101f0*/  IMAD.SHL.U32 R29, R27.reuse, 0x4, RZ ;  /* 0x000000041b1d7824 */ /* 0x040fe200078e00ff */
[----:B------:R0:W5:Y:S01]  /*10200*/  @P0 LDG.E R0, desc[UR8][R2.64] ;  /* 0x0000000802000981 */ /* 0x000162000c1e1900 */
[----:B------:R-:W-:Y:S02]  /*10210*/  SHF.L.U64.HI R10, R27, 0x2, R4 ;  /* 0x000000021b0a7819 */ /* 0x000fe40000010204 */
[----:B------:R-:W-:-:S03]  /*10220*/  ISETP.NE.AND.EX P1, PT, RZ, UR5, PT, P1 ;  /* 0x00000005ff007c0c */ /* 0x000fc6000bf25310 */
[----:B------:R-:W-:Y:S10]  /*10230*/  STL [R1], R10 ;  /* 0x0000000a01007387 */ /* 0x000ff40000100800 */
[----:B------:R-:W-:-:S04]  /*10240*/  @P1 IADD3 R6, P0, R29, UR4, RZ ;  /* 0x000000041d061c10 */ /* 0x000fc8000ff1e0ff */
[C---:B------:R-:W-:Y:S01]  /*10250*/  @P1 IADD3.X R7, R10.reuse, UR5, RZ, P0, !PT ;  /* 0x000000050a071c10 */ /* 0x040fe200087fe4ff */
[----:B------:R-:W-:Y:S02]  /*10260*/  ULDC.64 UR4, c[0x0][0xa00] ;  /* 0x0002800000047ab9 */ /* 0x000fe40000000a00 */
[----:B------:R-:W-:Y:S02]  /*10270*/  ISETP.NE.U32.AND P2, PT, RZ, UR4, PT ;  /* 0x00000004ff007c0c */ /* 0x000fe4000bf45070 */
[C---:B0-----:R-:W-:Y:S02]  /*10280*/  IADD3 R2, P0, R29.reuse, UR4, RZ ;  /* 0x000000041d027c10 */ /* 0x041fe4000ff1e0ff */
[----:B------:R-:W-:Y:S02]  /*10290*/  ISETP.NE.AND.EX P2, PT, RZ, UR5, PT, P2 ;  /* 0x00000005ff007c0c */ /* 0x000fe4000bf45320 */
[----:B------:R-:W-:Y:S01]  /*102a0*/  IADD3.X R3, R10, UR5, RZ, P0, !PT ;  /* 0x000000050a037c10 */ /* 0x000fe200087fe4ff */
[----:B------:R-:W-:Y:S01]  /*102b0*/  ULDC UR4, c[0x0][0x288] ;  /* 0x0000a20000047ab9 */ /* 0x000fe20000000800 */
[----:B------:R-:W-:-:S04]  /*102c0*/  IADD3 R4, P0, R29, UR6, RZ ;  /* 0x000000061d047c10 */ /* 0x000fc8000ff1e0ff */
[----:B------:R-:W-:-:S05]  /*102d0*/  IADD3.X R5, R10, UR7, RZ, P0, !PT ;  /* 0x000000070a057c10 */ /* 0x000fca00087fe4ff */
[----:B------:R-:W2:Y:S01]  /*102e0*/  @P2 LDG.E R8, desc[UR8][R2.64] ;  /* 0x0000000802082981 */ /* 0x000ea2000c1e1900 */
[----:B------:R-:W-:-:S04]  /*102f0*/  ISETP.NE.U32.AND P0, PT, RZ, UR6, PT ;  /* 0x00000006ff007c0c */ /* 0x000fc8000bf05070 */
[----:B------:R-:W-:Y:S01]  /*10300*/  ISETP.NE.AND.EX P0, PT, RZ, UR7, PT, P0 ;  /* 0x00000007ff007c0c */ /* 0x000fe2000bf05300 */
[----:B--2---:R0:W-:Y:S02]  /*10310*/  STL [R1+0x8], R8 ;  /* 0x0000080801007387 */ /* 0x0041e40000100800 */
[----:B0-----:R-:W-:Y:S01]  /*10320*/  IMAD.U32 R8, RZ, RZ, UR4 ;  /* 0x00000004ff087e24 */ /* 0x001fe2000f8e00ff */
[----:B------:R-:W-:Y:S02]  /*10330*/  ULDC.64 UR4, c[0x0][0x3f8] ;  /* 0x0000fe0000047ab9 */ /* 0x000fe40000000a00 */
[----:B------:R-:W-:-:S03]  /*10340*/  UISETP.NE.U32.AND UP0, UPT, UR4, URZ, UPT ;  /* 0x0000003f0400728c */ /* 0x000fc6000bf05070 */
[----:B------:R-:W-:Y:S01]  /*10350*/  ULDC UR4, c[0x0][0x404] ;  /* 0x0001010000047ab9 */ /* 0x000fe20000000800 */
[----:B------:R-:W-:Y:S01]  /*10360*/  UISETP.NE.AND.EX UP0, UPT, UR5, URZ, UPT, UP0 ;  /* 0x0000003f0500728c */ /* 0x000fe2000bf05300 */
[----:B------:R0:W5:Y:S02]  /*10370*/  @P1 LDG.E R8, desc[UR8][R6.64] ;  /* 0x0000000806081981 */ /* 0x000164000c1e1900 */
[----:B------:R-:W-:Y:S01]  /*10380*/  ULDC UR5, c[0x0][0x2e0] ;  /* 0x0000b80000057ab9 */ /* 0x000fe20000000800 */
[----:B------:R-:W-:-:S04]  /*10390*/  USEL UR4, UR4, 0x1, UP0 ;  /* 0x0000000104047887 */ /* 0x000fc80008000000 */
[----:B------:R-:W-:-:S06]  /*103a0*/  UIMAD UR4, UR4, UR5, URZ ;  /* 0x00000005040472a4 */ /* 0x000fcc000f8e023f */
[----:B------:R-:W-:Y:S01]  /*103b0*/  IMAD.U32 R9, RZ, RZ, UR4 ;  /* 0x00000004ff097e24 */ /* 0x000fe2000f8e00ff */
[----:B0-----:R-:W-:Y:S06]  /*103c0*/  @P1 BRA `(.L_x_1712) ;  /* 0x0000000000141947 */ /* 0x001fec0003800000 */
[----:B------:R-:W-:Y:S05]  /*103d0*/  @!P2 BRA `(.L_x_1712) ;  /* 0x000000000010a947 */ /* 0x000fea0003800000 */
[----:B------:R-:W-:Y:S02]  /*103e0*/  ULDC.64 UR4, c[0x0][0x208] ;  /* 0x0000820000047ab9 */ /* 0x000fe40000000a00 */
[----:B------:R-:W2:Y:S04]  /*103f0*/  LDG.E R7, desc[UR4][R2.64] ;  /* 0x0000000402077981 */ /* 0x000ea8000c1e1900 */
[----:B-----5:R-:W2:Y:S02]  /*10400*/  LDG.E R8, desc[UR4][R2.64+0x4] ;  /* 0x0000040402087981 */ /* 0x020ea4000c1e1900 */
[----:B--2---:R-:W-:-:S07]  /*10410*/  IMAD.IADD R8, R8, 0x1, -R7 ;  /* 0x0000000108087824 */ /* 0x004fce00078e0a07 */
.L_x_1712:
[----:B------:R-:W-:Y:S01]  /*10420*/  IMAD.MOV.U32 R23, RZ, RZ, RZ ;  /* 0x000000ffff177224 */ /* 0x000fe200078e00ff */
[----:B------:R-:W-:-:S05]  /*10430*/  ULDC.64 UR4, c[0x0][0x208] ;  /* 0x0000820000047ab9 */ /* 0x000fca0000000a00 */
[----:B------:R-:W2:Y:S01]  /*10440*/  @P0 LDG.E R23, desc[UR4][R4.64] ;  /* 0x0000000404170981 */ /* 0x000ea2000c1e1900 */
[----:B------:R-:W-:Y:S02]  /*10450*/  ULDC.64 UR4, c[0x0][0xa20] ;  /* 0x0002880000047ab9 */ /* 0x000fe40000000a00 */
[----:B------:R-:W-:-:S04]  /*10460*/  ISETP.NE.U32.AND P1, PT, RZ, UR4, PT ;  /* 0x00000004ff007c0c */ /* 0x000fc8000bf25070 */
[----:B------:R-:W-:Y:S01]  /*10470*/  ISETP.NE.AND.EX P1, PT, RZ, UR5, PT, P1 ;  /* 0x00000005ff007c0c */ /* 0x000fe2000bf25310 */
[----:B--2--5:R-:W-:-:S12]  /*10480*/  IMAD.IADD R23, R23, 0x1, R0 ;  /* 0x0000000117177824 */ /* 0x024fd800078e0200 */
[----:B------:R-:W-:Y:S05]  /*10490*/  @!P1 BRA `(.L_x_1713) ;  /* 0x0000000000149947 */ /* 0x000fea0003800000 */
[----:B------:R-:W-:Y:S01]  /*104a0*/  IADD3 R2, P0, R29, UR4, RZ ;  /* 0x000000041d027c10 */ /* 0x000fe2000ff1e0ff */
[----:B------:R-:W-:-:S03]  /*104b0*/  ULDC.64 UR6, c[0x0][0x208] ;  /* 0x0000820000067ab9 */ /* 0x000fc60000000a00 */
[----:B------:R-:W-:-:S05]  /*104c0*/  IADD3.X R3, R10, UR5, RZ, P0, !PT ;  /* 0x000000050a037c10 */ /* 0x000fca00087fe4ff */
[----:B------:R0:W5:Y:S01]  /*104d0*/  LDG.E R9, desc[UR6][R2.64] ;  /* 0x0000000602097981 */ /* 0x000162000c1e1900 */
[----:B------:R-:W-:Y:S05]  /*104e0*/  BRA `(.L_x_1714) ;  /* 0x0000000000147947 */ /* 0x000fea0003800000 */
.L_x_1713:
[----:B------:R-:W-:Y:S05]  /*104f0*/  @!P0 BRA `(.L_x_1714) ;  /* 0x0000000000108947 */ /* 0x000fea0003800000 */
[----:B------:R-:W-:Y:S02]  /*10500*/  ULDC.64 UR4, c[0x0][0x208] ;  /* 0x0000820000047ab9 */ /* 0x000fe40000000a00 */
[----:B------:R-:W2:Y:S04]  /*10510*/  LDG.E R2, desc[UR4][R4.64] ;  /* 0x0000000404027981 */ /* 0x000ea8000c1e1900 */
[----:B------:R-:W2:Y:S02]  /*10520*/  LDG.E R9, desc[UR4][R4.64+0x4] ;  /* 0x0000040404097981 */ /* 0x000ea4000c1e1900 */
[----:B--2---:R-:W-:-:S07]  /*10530*/  IMAD.IADD R9, R9, 0x1, -R2 ;  /* 0x0000000109097824 */ /* 0x004fce00078e0a02 */
.L_x_1714:
[----:B0-----:R-:W-:Y:S01]  /*10540*/  IMAD R3, R17, 0xc0, RZ ;  /* 0x000000c011037824 */ /* 0x001fe200078e02ff */
[----:B------:R-:W-:Y:S01]  /*10550*/  BSSY B6, `(.L_x_1715) ;  /* 0x00002bb000067945 */ /* 0x000fe20003800000 */
[----:B-----5:R-:W-:-:S03]  /*10560*/  IMAD.IADD R9, R9, 0x1, -R0 ;  /* 0x0000000109097824 */ /* 0x020fc600078e0a00 */
[----:B------:R-:W-:Y:S01]  /*10570*/  IADD3 R8, -R8, 0x14f, R3 ;  /* 0x0000014f08087810 */ /* 0x000fe20007ffe103 */
[----:B------:R-:W-:-:S04]  /*10580*/  VIADD R0, R9, 0x8f ;  /* 0x0000008f09007836 */ /* 0x000fc80000000000 */
[----:B------:R-:W-:Y:S02]  /*10590*/  IMAD.IADD R8, R9, 0x1, R8 ;  /* 0x0000000109087824 */ /* 0x000fe400078e0208 */
        /* <DEDUP_REMOVED lines=9> */
[----:B------:R-:W-:-:S13]  /*10630*/  ISETP.NE.AND P1, PT, R26, RZ, PT ;  /* 0x000000ff1a00720c */ /* 0x000fda0003f25270 */
[----:B------:R-:W-:Y:S05]  /*10640*/  @P1 BRA `(.L_x_1717) ;  /* 0x0000002800ac1947 */ /* 0x000fea0003800000 */
[----:B------:R-:W0:Y:S01]  /*10650*/  S2R R7, SR_LANEID ;  /* 0x0000000000077919 */ /* 0x000e220000000000 */
[----:B------:R-:W-:Y:S01]  /*10660*/  VOTEU.ANY UR4, UPT, PT ;  /* 0x0000000000047886 */ /* 0x000fe200038e0100 */
[----:B------:R-:W2:Y:S01]  /*10670*/  LDC.64 R2, c[0x0][0xc38] ;  /* 0x00030e00ff027b82 */ /* 0x000ea20000000a00 */
[----:B------:R-:W0:Y:S01]  /*10680*/  FLO.U32 R0, UR4 ;  /* 0x0000000400007d00 */ /* 0x000e2200080e0000 */
[----:B------:R-:W-:-:S07]  /*10690*/  ULDC.64 UR6, c[0x0][0x208] ;  /* 0x0000820000067ab9 */ /* 0x000fce0000000a00 */
        /* <DEDUP_REMOVED lines=9> */
.L_x_1716:
        /* <DEDUP_REMOVED lines=22> */
.L_x_1718:
        /* <DEDUP_REMOVED lines=19> */
.L_x_1720:
        /* <DEDUP_REMOVED lines=16> */
.L_x_1719:
[----:B------:R-:W2:Y:S01]  /*10ac0*/  LDL.LU R21, [R1] ;  /* 0x0000000001157983 */ /* 0x000ea20000300800 */
[----:B------:R-:W-:Y:S01]  /*10ad0*/  ULDC.64 UR4, c[0x0][0x9f8] ;  /* 0x00027e0000047ab9 */ /* 0x000fe20000000a00 */
[----:B------:R-:W0:Y:S02]  /*10ae0*/  LDC R0, c[0x0][0x428] ;  /* 0x00010a00ff007b82 */ /* 0x000e240000000800 */
[----:B------:R-:W3:Y:S01]  /*10af0*/  LDL.LU R20, [R1+0x8] ;  /* 0x0000080001147983 */ /* 0x000ee20000300800 */
[----:B------:R-:W-:Y:S01]  /*10b00*/  ISETP.NE.U32.AND P0, PT, RZ, UR4, PT ;  /* 0x00000004ff007c0c */ /* 0x000fe2000bf05070 */
[----:B------:R-:W-:Y:S01]  /*10b10*/  IMAD.MOV.U32 R6, RZ, RZ, R27 ;  /* 0x000000ffff067224 */ /* 0x000fe200078e001b */
[----:B------:R-:W-:Y:S02]  /*10b20*/  ULDC.64 UR6, c[0x0][0x208] ;  /* 0x0000820000067ab9 */ /* 0x000fe40000000a00 */
[----:B------:R-:W-:-:S13]  /*10b30*/  ISETP.NE.AND.EX P0, PT, RZ, UR5, PT, P0 ;  /* 0x00000005ff007c0c */ /* 0x000fda000bf05300 */
[----:B------:R-:W-:Y:S02]  /*10b40*/  @P0 IADD3 R2, P1, R29, UR4, RZ ;  /* 0x000000041d020c10 */ /* 0x000fe4000ff3e0ff */
[----:B------:R-:W-:-:S13]  /*10b50*/  ISETP.NE.AND P6, PT, R26, RZ, PT ;  /* 0x000000ff1a00720c */ /* 0x000fda0003fc5270 */
[----:B------:R-:W-:-:S05]  /*10b60*/  VOTEU.ALL UP1, P6 ;  /* 0x00000000003f7886 */ /* 0x000fca0003020000 */
[----:B------:R-:W-:-:S04]  /*10b70*/  @!UP1 UIADD3 UR8, UP0, UR36, 0x270, URZ ;  /* 0x0000027024089890 */ /* 0x000fc8000ff1e03f */
[----:B------:R-:W-:-:S03]  /*10b80*/  @!UP1 UIADD3.X UR9, URZ, UR37, URZ, UP0, !UPT ;  /* 0x000000253f099290 */ /* 0x000fc600087fe43f */
[----:B------:R-:W-:Y:S01]  /*10b90*/  VOTEU.ALL UP0, P6 ;  /* 0x00000000003f7886 */ /* 0x000fe20003000000 */
[----:B--2---:R-:W-:Y:S01]  /*10ba0*/  @P0 IADD3.X R3, R21, UR5, RZ, P1, !PT ;  /* 0x0000000515030c10 */ /* 0x004fe20008ffe4ff */
[----:B------:R-:W-:-:S04]  /*10bb0*/  ULDC.64 UR4, c[0x0][0xa00] ;  /* 0x0002800000047ab9 */ /* 0x000fc80000000a00 */
[----:B------:R2:W5:Y:S01]  /*10bc0*/  @P0 LDG.E R6, desc[UR6][R2.64] ;  /* 0x0000000602060981 */ /* 0x000562000c1e1900 */
[----:B0-----:R-:W-:Y:S01]  /*10bd0*/  ISETP.NE.AND P0, PT, R0, 0x1, PT ;  /* 0x000000010000780c */ /* 0x001fe20003f05270 */
[----:B------:R-:W-:Y:S01]  /*10be0*/  IMAD.MOV.U32 R0, RZ, RZ, R18 ;  /* 0x000000ffff007224 */ /* 0x000fe200078e0012 */
[----:B------:R-:W-:Y:S01]  /*10bf0*/  PLOP3.LUT P1, PT, P6, PT, PT, 0x8, 0x0 ;  /* 0x000000000000781c */ /* 0x000fe2000372e170 */
[----:B---3--:R-:W-:-:S10]  /*10c00*/  IMAD R17, R17, 0xc0, R20 ;  /* 0x000000c011117824 */ /* 0x008fd400078e0214 */
[----:B------:R-:W0:Y:S08]  /*10c10*/  @P0 LDC R5, c[0x0][0x42c] ;  /* 0x00010b00ff050b82 */ /* 0x000e300000000800 */
[----:B------:R-:W3:Y:S01]  /*10c20*/  @P0 LDC R7, c[0x0][0x430] ;  /* 0x00010c00ff070b82 */ /* 0x000ee20000000800 */
[----:B0-----:R-:W-:-:S05]  /*10c30*/  @P0 IMAD.HI.U32 R4, R18, R5, RZ ;  /* 0x0000000512040227 */ /* 0x001fca00078e00ff */
[----:B---3--:R-:W-:Y:S02]  /*10c40*/  @P0 SHF.R.U32.HI R0, RZ, R7, R4 ;  /* 0x00000007ff000219 */ /* 0x008fe40000011604 */
[----:B------:R-:W-:-:S04]  /*10c50*/  ISETP.NE.U32.AND P0, PT, RZ, UR4, PT ;  /* 0x00000004ff007c0c */ /* 0x000fc8000bf05070 */
[----:B------:R-:W-:-:S04]  /*10c60*/  ISETP.NE.AND.EX P0, PT, RZ, UR5, PT, P0 ;  /* 0x00000005ff007c0c */ /* 0x000fc8000bf05300 */
[----:B--2---:R-:W-:-:S09]  /*10c70*/  SEL R10, R27, RZ, !P0 ;  /* 0x000000ff1b0a7207 */ /* 0x004fd20004000000 */
.L_x_1721:
        /* <DEDUP_REMOVED lines=14> */
.L_x_1722:
        /* <DEDUP_REMOVED lines=13> */
.L_x_1723:
        /* <DEDUP_REMOVED lines=17> */
.L_x_1794:
[----:B------:R-:W-:Y:S01]  /*10f40*/  UMOV UR4, 0xffffffff ;  /* 0xffffffff00047882 */ /* 0x000fe20000000000 */
[----:B------:R-:W-:Y:S02]  /*10f50*/  SHF.R.S32.HI R9, RZ, 0x1f, R6 ;  /* 0x0000001fff097819 */ /* 0x000fe40000011406 */
[----:B------:R-:W-:Y:S05]  /*10f60*/  BRA.DIV UR4, `(.L_x_1725) ;  /* 0x0000003604287947 */ /* 0x000fea000b800000 */
[----:B------:R-:W-:-:S13]  /*10f70*/  ELECT P6, URZ, PT ;  /* 0x00000000003f782f */ /* 0x000fda00038c0000 */
.L_x_1797:
[----:B------:R-:W-:Y:S05]  /*10f80*/  @!P6 BRA `(.L_x_1726) ;  /* 0x0000000000fce947 */ /* 0x000fea0003800000 */
[----:B------:R-:W-:-:S04]  /*10f90*/  ISETP.NE.U32.AND P0, PT, R2, RZ, PT ;  /* 0x000000ff0200720c */ /* 0x000fc80003f05070 */
[----:B------:R-:W-:-:S13]  /*10fa0*/  ISETP.NE.AND.EX P0, PT, R3, RZ, PT, P0 ;  /* 0x000000ff0300720c */ /* 0x000fda0003f05300 */
[----:B------:R-:W-:Y:S05]  /*10fb0*/  @!P0 BRA `(.L_x_1727) ;  /* 0x00000000004c8947 */ /* 0x000fea0003800000 */
[----:B------:R-:W0:Y:S01]  /*10fc0*/  LDC R11, c[0x0][0x41c] ;  /* 0x00010700ff0b7b82 */ /* 0x000e220000000800 */
[----:B------:R-:W-:Y:S01]  /*10fd0*/  IMAD.MOV.U32 R14, RZ, RZ, R7 ;  /* 0x000000ffff0e7224 */ /* 0x000fe200078e0007 */
[----:B------:R-:W-:Y:S01]  /*10fe0*/  ULDC.64 UR4, c[0x0][0x408] ;  /* 0x0001020000047ab9 */ /* 0x000fe20000000a00 */
[----:B------:R-:W-:Y:S01]  /*10ff0*/  ULDC.64 UR6, c[0x0][0x208] ;  /* 0x0000820000067ab9 */ /* 0x000fe20000000a00 */
        /* <DEDUP_REMOVED lines=15> */
.L_x_1727:
[----:B------:R-:W-:Y:S01]  /*110f0*/  IMAD R5, R22, 0x8, R25 ;  /* 0x0000000816057824 */ /* 0x000fe200078e0219 */
[----:B------:R-:W-:-:S04]  /*11100*/  SHF.L.U32 R4, R24, 0x1f, RZ ;  /* 0x0000001f18047819 */ /* 0x000fc800000006ff */
[----:B------:R-:W2:Y:S02]  /*11110*/  SYNCS.PHASECHK.TRANS64.TRYWAIT P0, [R5+URZ+0x31c40], R4 ;  /* 0x031c4004050075a7 */ /* 0x000ea4000800017f */
[----:B--2---:R-:W-:Y:S05]  /*11120*/  @!P0 BRA `(.L_x_1728) ;  /* 0x0000003000d88947 */ /* 0x004fea0003800000 */
.L_x_1798:
        /* <DEDUP_REMOVED lines=9> */
.L_x_1729:
        /* <DEDUP_REMOVED lines=28> */
.L_x_1726:
        /* <DEDUP_REMOVED lines=12> */
[----:B------:R-:W-:Y:S01]  /*11440*/  @P0 R2UR UR12, R18 ;  /* 0x00000000120c02ca */ /* 0x000fe200000e0000 */
[----:B------:R-:W-:Y:S01]  /*11450*/  UMOV UR18, URZ ;  /* 0x0000003f00127c82 */ /* 0x000fe20008000000 */
[----:B------:R-:W-:Y:S01]  /*11460*/  @P0 R2UR UR11, R17 ;  /* 0x00000000110b02ca */ /* 0x000fe200000e0000 */
[----:B------:R-:W-:Y:S01]  /*11470*/  UIADD3 UR16, UR24, 0xda00, URZ ;  /* 0x0000da0018107890 */ /* 0x000fe2000fffe03f */
[----:B------:R-:W-:Y:S01]  /*11480*/  @P0 IMAD.MOV.U32 R4, RZ, RZ, 0x9000 ;  /* 0x00009000ff040424 */ /* 0x000fe200078e00ff */
[----:B------:R-:W-:Y:S01]  /*11490*/  BAR.SYNC.DEFER_BLOCKING 0x8, 0x1a0 ;  /* 0x0206800000007b1d */ /* 0x000fe20000010000 */
[----:B------:R-:W-:-:S02]  /*114a0*/  UIADD3 UR17, UR24, 0x31c00, URZ ;  /* 0x00031c0018117890 */ /* 0x000fc4000fffe03f */
[----:B------:R-:W-:-:S03]  /*114b0*/  UIADD3 UR8, UR24, 0x10a00, URZ ;  /* 0x00010a0018087890 */ /* 0x000fc6000fffe03f */
[----:B------:R-:W-:Y:S01]  /*114c0*/  UMOV UR14, 0x0 ;  /* 0x00000000000e7882 */ /* 0x000fe20000000000 */
[----:B------:R-:W-:Y:S01]  /*114d0*/  UMOV UR15, 0x12f00000 ;  /* 0x12f00000000f7882 */ /* 0x000fe20000000000 */
[----:B------:R-:W-:Y:S01]  /*114e0*/  UMOV UR10, 0x20 ;  /* 0x00000020000a7882 */ /* 0x000fe20000000000 */
[----:B------:R-:W-:Y:S01]  /*114f0*/  UMOV UR9, UR17 ;  /* 0x0000001100097c82 */ /* 0x000fe20008000000 */
[----:B------:R-:W-:Y:S01]  /*11500*/  UMOV UR22, 0x0 ;  /* 0x0000000000167882 */ /* 0x000fe20000000000 */
[----:B------:R-:W-:Y:S01]  /*11510*/  UMOV UR23, 0x12f00000 ;  /* 0x12f0000000177882 */ /* 0x000fe20000000000 */
[----:B------:R-:W-:Y:S01]  /*11520*/  BSSY B0, `(.L_x_1730) ;  /* 0x0000013000007945 */ /* 0x000fe20003800000 */
[----:B------:R3:W-:Y:S01]  /*11530*/  @P0 SYNCS.ARRIVE.TRANS64 RZ, [R25+URZ+0x31c00], R4 ;  /* 0x031c000419ff09a7 */ /* 0x0007e2000800003f */
[----:B------:R-:W-:Y:S01]  /*11540*/  UTMALDG.4D [UR16], [UR4], desc[UR6] ;  /* 0x00000610040075b4 */ /* 0x000fe20008019000 */
[----:B------:R4:W-:Y:S02]  /*11550*/  UTMALDG.4D [UR8], [UR4], desc[UR14] ;  /* 0x00000e08040075b4 */ /* 0x0009e40008019000 */
[----:B----4-:R-:W-:Y:S01]  /*11560*/  @P0 R2UR UR13, R10 ;  /* 0x000000000a0d02ca */ /* 0x010fe200000e0000 */
[----:B------:R-:W-:Y:S01]  /*11570*/  UIADD3 UR8, UR24, 0x13a00, URZ ;  /* 0x00013a0018087890 */ /* 0x000fe2000fffe03f */
[----:B------:R-:W-:Y:S01]  /*11580*/  @P0 R2UR UR12, R18 ;  /* 0x00000000120c02ca */ /* 0x000fe200000e0000 */
[----:B------:R-:W-:Y:S01]  /*11590*/  UMOV UR10, 0x40 ;  /* 0x00000040000a7882 */ /* 0x000fe20000000000 */
[----:B------:R-:W-:Y:S01]  /*115a0*/  @P0 R2UR UR11, R17 ;  /* 0x00000000110b02ca */ /* 0x000fe200000e0000 */
[----:B------:R-:W-:-:S12]  /*115b0*/  UMOV UR9, UR17 ;  /* 0x0000001100097c82 */ /* 0x000fd80008000000 */
[----:B------:R4:W-:Y:S01]  /*115c0*/  UTMALDG.4D [UR8], [UR4], desc[UR22] ;  /* 0x00001608040075b4 */ /* 0x0009e20008019000 */
[----:B--2---:R-:W-:-:S05]  /*115d0*/  VIADD R5, R5, 0x1 ;  /* 0x0000000105057836 */ /* 0x004fca0000000000 */
[----:B---3--:R-:W-:Y:S01]  /*115e0*/  LEA.HI R4, R5, R5, RZ, 0x1 ;  /* 0x0000000505047211 */ /* 0x008fe200078f08ff */
[----:B------:R4:W-:Y:S03]  /*115f0*/  STL [R1+0x4], R5 ;  /* 0x0000040501007387 */ /* 0x0009e60000100800 */
[----:B------:R-:W-:-:S05]  /*11600*/  LOP3.LUT R4, R4, 0xfffffffe, RZ, 0xc0, !PT ;  /* 0xfffffffe04047812 */ /* 0x000fca00078ec0ff */
[----:B------:R-:W-:-:S05]  /*11610*/  IMAD.IADD R4, R5, 0x1, -R4 ;  /* 0x0000000105047824 */ /* 0x000fca00078e0a04 */
[----:B------:R-:W-:-:S04]  /*11620*/  SHF.L.U32 R4, R4, 0x1f, RZ ;  /* 0x0000001f04047819 */ /* 0x000fc800000006ff */
[----:B------:R-:W2:Y:S02]  /*11630*/  SYNCS.PHASECHK.TRANS64.TRYWAIT P0, [R25+URZ+0x31c20], R4 ;  /* 0x031c2004190075a7 */ /* 0x000ea4000800017f */
[----:B--2-4-:R-:W-:Y:S05]  /*11640*/  @!P0 BRA `(.L_x_1731) ;  /* 0x0000002c00a48947 */ /* 0x014fea0003800000 */
.L_x_1799:
[----:B------:R-:W-:Y:S05]  /*11650*/  BSYNC B0 ;  /* 0x0000000000007941 */ /* 0x000fea0003800000 */
.L_x_1730:
[----:B------:R-:W-:Y:S01]  /*11660*/  ISETP.GE.AND P0, PT, R28, 0x2, PT ;  /* 0x000000021c00780c */ /* 0x000fe20003f06270 */
[----:B------:R-:W-:-:S12]  /*11670*/  BSSY B0, `(.L_x_1732) ;  /* 0x0000166000007945 */ /* 0x000fd80003800000 */
[----:B------:R-:W-:Y:S05]  /*11680*/  @!P0 BRA `(.L_x_1733) ;  /* 0x0000001400908947 */ /* 0x000fea0003800000 */
[C---:B--2---:R-:W-:Y:S01]  /*11690*/  LOP3.LUT R4, R28.reuse, 0x1, RZ, 0xc0, !PT ;  /* 0x000000011c047812 */ /* 0x044fe200078ec0ff */
[----:B------:R-:W-:Y:S01]  /*116a0*/  VIADD R11, R28, 0xfffffffe ;  /* 0xfffffffe1c0b7836 */ /* 0x000fe20000000000 */
[----:B------:R-:W-:Y:S02]  /*116b0*/  BSSY B1, `(.L_x_1734) ;  /* 0x0000078000017945 */ /* 0x000fe40003800000 */
[----:B------:R-:W-:Y:S01]  /*116c0*/  ISETP.NE.U32.AND P0, PT, R4, 0x1, PT ;  /* 0x000000010400780c */ /* 0x000fe20003f05070 */
[----:B------:R-:W-:-:S12]  /*116d0*/  IMAD.MOV.U32 R10, RZ, RZ, R11 ;  /* 0x000000ffff0a7224 */ /* 0x000fd800078e000b */
[----:B------:R-:W-:Y:S05]  /*116e0*/  @!P0 BRA `(.L_x_1735) ;  /* 0x0000000400d08947 */ /* 0x000fea0003800000 */
        /* <DEDUP_REMOVED lines=8> */
[----:B------:R-:W-:Y:S02]  /*11770*/  IMAD.MOV.U32 R4, RZ, RZ, R8 ;  /* 0x000000ffff047224 */ /* 0x000fe400078e0008 */
[----:B------:R-:W-:Y:S01]  /*11780*/  IMAD.MOV.U32 R10, RZ, RZ, R11 ;  /* 0x000000ffff0a7224 */ /* 0x000fe200078e000b */
        /* <DEDUP_REMOVED lines=21> */
.L_x_1738:
[----:B0-----:R-:W-:Y:S01]  /*118e0*/  IMAD R3, R12, 0x8, R25 ;  /* 0x000000080c037824 */ /* 0x001fe200078e0219 */
[----:B------:R-:W-:-:S04]  /*118f0*/  SHF.L.U32 R2, R13, 0x1f, RZ ;  /* 0x0000001f0d027819 */ /* 0x000fc800000006ff */
[----:B------:R-:W0:Y:S02]  /*11900*/  SYNCS.PHASECHK.TRANS64.TRYWAIT P0, [R3+URZ+0x31c40], R2 ;  /* 0x031c4002030075a7 */ /* 0x000e24000800017f */
[----:B0-----:R-:W-:Y:S05]  /*11910*/  @!P0 BRA `(.L_x_1739) ;  /* 0x0000002c00048947 */ /* 0x001fea0003800000 */
.L_x_1800:
        /* <DEDUP_REMOVED lines=9> */
.L_x_1740:
        /* <DEDUP_REMOVED lines=31> */
.L_x_1801:
[----:B------:R-:W-:Y:S05]  /*11ba0*/  @P1 BRA `(.L_x_1742) ;  /* 0x0000000000181947 */ /* 0x000fea0003800000 */
[----:B------:R-:W-:Y:S01]  /*11bb0*/  ISETP.NE.AND P0, PT, R26, RZ, PT ;  /* 0x000000ff1a00720c */ /* 0x000fe20003f05270 */
[----:B0-----:R-:W-:Y:S02]  /*11bc0*/  IMAD R2, R22, 0x8, R25 ;  /* 0x0000000816027824 */ /* 0x001fe400078e0219 */
[----:B------:R-:W-:-:S04]  /*11bd0*/  IMAD.MOV.U32 R3, RZ, RZ, 0x6c00 ;  /* 0x00006c00ff037424 */ /* 0x000fc800078e00ff */
[----:B------:R2:W-:Y:S06]  /*11be0*/  SYNCS.ARRIVE.TRANS64 RZ, [R2+URZ+0x31c50], R3 ;  /* 0x031c500302ff79a7 */ /* 0x0005ec000800003f */
[----:B------:R-:W-:Y:S05]  /*11bf0*/  @!P0 BRA `(.L_x_1742) ;  /* 0x0000000000048947 */ /* 0x000fea0003800000 */
[----:B------:R-:W-:Y:S01]  /*11c00*/  BPT.TRAP 0x1 ;  /* 0x000000040000795c */ /* 0x000fe20000300000 */
.L_x_1742:
        /* <DEDUP_REMOVED lines=30> */
.L_x_1737:
[----:B------:R-:W-:Y:S05]  /*11df0*/  BSYNC B2 ;  /* 0x0000000000027941 */ /* 0x000fea0003800000 */
.L_x_1736:
[----:B------:R-:W-:Y:S02]  /*11e00*/  VIADD R10, R28, 0xfffffffd ;  /* 0xfffffffd1c0a7836 */ /* 0x000fe40000000000 */
[----:B------:R-:W-:Y:S02]  /*11e10*/  IMAD.MOV.U32 R22, RZ, RZ, R12 ;  /* 0x000000ffff167224 */ /* 0x000fe400078e000c */
[----:B------:R-:W-:-:S07]  /*11e20*/  IMAD.MOV.U32 R24, RZ, RZ, R13 ;  /* 0x000000ffff187224 */ /* 0x000fce00078e000d */
.L_x_1735:
[----:B------:R-:W-:Y:S05]  /*11e30*/  BSYNC B1 ;  /* 0x0000000000017941 */ /* 0x000fea0003800000 */
.L_x_1734:
[----:B------:R-:W-:-:S13]  /*11e40*/  ISETP.NE.AND P0, PT, R11, RZ, PT ;  /* 0x000000ff0b00720c */ /* 0x000fda0003f05270 */
[----:B------:R-:W-:Y:S05]  /*11e50*/  @!P0 BRA `(.L_x_1733) ;  /* 0x0000000c009c8947 */ /* 0x000fea0003800000 */
[----:B------:R-:W-:-:S07]  /*11e60*/  IMAD.MOV.U32 R4, RZ, RZ, R8 ;  /* 0x000000ffff047224 */ /* 0x000fce00078e0008 */
.L_x_1757:
[----:B------:R-:W-:Y:S01]  /*11e70*/  VIADD R11, R22, 0x1 ;  /* 0x00000001160b7836 */ /* 0x000fe20000000000 */
[----:B------:R-:W-:Y:S05]  /*11e80*/  YIELD ;  /* 0x0000000000007946 */ /* 0x000fea0003800000 */
[----:B------:R-:W-:Y:S01]  /*11e90*/  ISETP.NE.AND P0, PT, R11, 0x2, PT ;  /* 0x000000020b00780c */ /* 0x000fe20003f05270 */
[----:B------:R-:W-:Y:S03]  /*11ea0*/  BSSY B1, `(.L_x_1743) ;  /* 0x000006d000017945 */ /* 0x000fe60003800000 */
[----:B------:R-:W-:-:S02]  /*11eb0*/  SEL R3, RZ, 0x1, P0 ;  /* 0x00000001ff037807 */ /* 0x000fc40000000000 */
        /* <DEDUP_REMOVED lines=27> */
.L_x_1745:
[----:B------:R-:W-:Y:S01]  /*12070*/  IMAD R3, R11, 0x8, R25 ;  /* 0x000000080b037824 */ /* 0x000fe200078e0219 */
[----:B------:R-:W-:-:S04]  /*12080*/  SHF.L.U32 R2, R12, 0x1f, RZ ;  /* 0x0000001f0c027819 */ /* 0x000fc800000006ff */
[----:B------:R-:W2:Y:S02]  /*12090*/  SYNCS.PHASECHK.TRANS64.TRYWAIT P0, [R3+URZ+0x31c40], R2 ;  /* 0x031c4002030075a7 */ /* 0x000ea4000800017f */
[----:B--2---:R-:W-:Y:S05]  /*120a0*/  @!P0 BRA `(.L_x_1746) ;  /* 0x0000002400488947 */ /* 0x004fea0003800000 */
.L_x_1802:
        /* <DEDUP_REMOVED lines=9> */
.L_x_1747:
        /* <DEDUP_REMOVED lines=31> */
.L_x_1803:
[----:B------:R-:W-:Y:S05]  /*12330*/  @P0 BRA `(.L_x_1749) ;  /* 0x0000000000140947 */ /* 0x000fea0003800000 */
[----:B------:R-:W-:Y:S01]  /*12340*/  ISETP.NE.AND P1, PT, R26, RZ, PT ;  /* 0x000000ff1a00720c */ /* 0x000fe20003f25270 */
[----:B------:R-:W-:-:S04]  /*12350*/  IMAD.MOV.U32 R2, RZ, RZ, 0x6c00 ;  /* 0x00006c00ff027424 */ /* 0x000fc800078e00ff */
[----:B------:R2:W-:Y:S08]  /*12360*/  SYNCS.ARRIVE.TRANS64 RZ, [R3+URZ+0x50], R2 ;  /* 0x0000500203ff79a7 */ /* 0x0005f0000800003f */
[----:B------:R-:W-:Y:S05]  /*12370*/  @!P1 BRA `(.L_x_1749) ;  /* 0x0000000000049947 */ /* 0x000fea0003800000 */
[----:B------:R-:W-:Y:S01]  /*12380*/  BPT.TRAP 0x1 ;  /* 0x000000040000795c */ /* 0x000fe20000300000 */
.L_x_1749:
        /* <DEDUP_REMOVED lines=30> */
.L_x_1744:
[----:B------:R-:W-:Y:S05]  /*12570*/  BSYNC B1 ;  /* 0x0000000000017941 */ /* 0x000fea0003800000 */
.L_x_1743:
        /* <DEDUP_REMOVED lines=31> */
.L_x_1752:
[----:B------:R-:W-:Y:S01]  /*12770*/  IMAD R2, R22, 0x8, R25 ;  /* 0x0000000816027824 */ /* 0x000fe200078e0219 */
[----:B------:R-:W-:-:S04]  /*12780*/  SHF.L.U32 R3, R24, 0x1f, RZ ;  /* 0x0000001f18037819 */ /* 0x000fc800000006ff */
[----:B------:R-:W2:Y:S02]  /*12790*/  SYNCS.PHASECHK.TRANS64.TRYWAIT P0, [R2+URZ+0x31c40], R3 ;  /* 0x031c4003020075a7 */ /* 0x000ea4000800017f */
[----:B--2---:R-:W-:Y:S05]  /*127a0*/  @!P0 BRA `(.L_x_1753) ;  /* 0x0000001c00b08947 */ /* 0x004fea0003800000 */
.L_x_1804:
        /* <DEDUP_REMOVED lines=9> */
.L_x_1754:
        /* <DEDUP_REMOVED lines=33> */
.L_x_1805:
[----:B------:R-:W-:Y:S05]  /*12a50*/  @P0 BRA `(.L_x_1756) ;  /* 0x0000000000140947 */ /* 0x000fea0003800000 */
[----:B------:R-:W-:Y:S01]  /*12a60*/  ISETP.NE.AND P1, PT, R26, RZ, PT ;  /* 0x000000ff1a00720c */ /* 0x000fe20003f25270 */
[----:B0-----:R-:W-:-:S04]  /*12a70*/  IMAD.MOV.U32 R3, RZ, RZ, 0x6c00 ;  /* 0x00006c00ff037424 */ /* 0x001fc800078e00ff */
[----:B------:R2:W-:Y:S08]  /*12a80*/  SYNCS.ARRIVE.TRANS64 RZ, [R2+URZ+0x50], R3 ;  /* 0x0000500302ff79a7 */ /* 0x0005f0000800003f */
[----:B------:R-:W-:Y:S05]  /*12a90*/  @!P1 BRA `(.L_x_1756) ;  /* 0x0000000000049947 */ /* 0x000fea0003800000 */
[----:B------:R-:W-:Y:S01]  /*12aa0*/  BPT.TRAP 0x1 ;  /* 0x000000040000795c */ /* 0x000fe20000300000 */
.L_x_1756:
        /* <DEDUP_REMOVED lines=29> */
.L_x_1751:
[----:B------:R-:W-:Y:S05]  /*12c80*/  BSYNC B1 ;  /* 0x0000000000017941 */ /* 0x000fea0003800000 */
.L_x_1750:
[C---:B------:R-:W-:Y:S01]  /*12c90*/  ISETP.GT.AND P0, PT, R10.reuse, 0x1, PT ;  /* 0x000000010a00780c */ /* 0x040fe20003f04270 */
[----:B0-2---:R-:W-:-:S04]  /*12ca0*/  VIADD R2, R10, 0xfffffffe ;  /* 0xfffffffe0a027836 */ /* 0x005fc80000000000 */
[----:B------:R-:W-:-:S08]  /*12cb0*/  IMAD.MOV.U32 R10, RZ, RZ, R2 ;  /* 0x000000ffff0a7224 */ /* 0x000fd000078e0002 */
[----:B------:R-:W-:Y:S05]  /*12cc0*/  @P0 BRA `(.L_x_1757) ;  /* 0xfffffff000680947 */ /* 0x000fea000383ffff */
.L_x_1733:
[----:B------:R-:W-:Y:S05]  /*12cd0*/  BSYNC B0 ;  /* 0x0000000000007941 */ /* 0x000fea0003800000 */
.L_x_1732:
[----:B------:R-:W-:Y:S01]  /*12ce0*/  ISETP.NE.AND P0, PT, R26, RZ, PT ;  /* 0x000000ff1a00720c */ /* 0x000fe20003f05270 */
[----:B------:R-:W-:-:S12]  /*12cf0*/  BSSY B0, `(.L_x_1758) ;  /* 0x000000f000007945 */ /* 0x000fd80003800000 */
[----:B------:R-:W-:Y:S05]  /*12d00*/  @P0 BRA `(.L_x_1759) ;  /* 0x0000000000340947 */ /* 0x000fea0003800000 */
[----:B------:R-:W3:Y:S01]  /*12d10*/  S2R R9, SR_LANEID ;  /* 0x0000000000097919 */ /* 0x000ee20000000000 */
[----:B------:R-:W-:Y:S01]  /*12d20*/  VOTEU.ANY UR4, UPT, PT ;  /* 0x0000000000047886 */ /* 0x000fe200038e0100 */
[----:B------:R-:W4:Y:S01]  /*12d30*/  LDC.64 R2, c[0x0][0xc38] ;  /* 0x00030e00ff027b82 */ /* 0x000f220000000a00 */
[----:B--2---:R-:W3:Y:S01]  /*12d40*/  FLO.U32 R4, UR4 ;  /* 0x0000000400047d00 */ /* 0x004ee200080e0000 */
[----:B------:R-:W-:-:S07]  /*12d50*/  ULDC.64 UR6, c[0x0][0x208] ;  /* 0x0000820000067ab9 */ /* 0x000fce0000000a00 */
[----:B------:R-:W4:Y:S01]  /*12d60*/  POPC R5, UR4 ;  /* 0x0000000400057d09 */ /* 0x000f220008000000 */
[----:B---3--:R-:W-:-:S13]  /*12d70*/  ISETP.EQ.U32.AND P0, PT, R4, R9, PT ;  /* 0x000000090400720c */ /* 0x008fda0003f02070 */
[----:B----4-:R-:W2:Y:S01]  /*12d80*/  @P0 ATOMG.E.ADD.STRONG.GPU PT, R3, desc[UR6][R2.64], R5 ;  /* 0x00000005020309a8 */ /* 0x010ea200081ee1c6 */
[----:B------:R-:W3:Y:S02]  /*12d90*/  S2R R6, SR_LTMASK ;  /* 0x0000000000067919 */ /* 0x000ee40000003900 */
[----:B---3--:R-:W-:-:S04]  /*12da0*/  LOP3.LUT R6, R6, UR4, RZ, 0xc0, !PT ;  /* 0x0000000406067c12 */ /* 0x008fc8000f8ec0ff */
[----:B------:R-:W3:Y:S01]  /*12db0*/  POPC R9, R6 ;  /* 0x0000000600097309 */ /* 0x000ee20000000000 */
[----:B--2---:R-:W3:Y:S02]  /*12dc0*/  SHFL.IDX PT, R4, R3, R4, 0x1f ;  /* 0x00001f0403047589 */ /* 0x004ee400000e0000 */
[----:B---3--:R-:W-:-:S07]  /*12dd0*/  IADD3 R16, R4, UR38, R9 ;  /* 0x0000002604107c10 */ /* 0x008fce000fffe009 */
.L_x_1759:
[----:B------:R-:W-:Y:S05]  /*12de0*/  BSYNC B0 ;  /* 0x0000000000007941 */ /* 0x000fea0003800000 */
.L_x_1758:
[----:B------:R-:W-:Y:S04]  /*12df0*/  BSSY B0, `(.L_x_1760) ;  /* 0x000002b000007945 */ /* 0x000fe80003800000 */
[----:B------:R-:W-:Y:S05]  /*12e00*/  @!P6 BRA `(.L_x_1761) ;  /* 0x0000000000a4e947 */ /* 0x000fea0003800000 */
[----:B------:R-:W-:Y:S01]  /*12e10*/  IMAD R3, R22, 0x8, R25 ;  /* 0x0000000816037824 */ /* 0x000fe200078e0219 */
[----:B------:R-:W-:-:S04]  /*12e20*/  SHF.L.U32 R2, R24, 0x1f, RZ ;  /* 0x0000001f18027819 */ /* 0x000fc800000006ff */
[----:B------:R-:W3:Y:S02]  /*12e30*/  SYNCS.PHASECHK.TRANS64.TRYWAIT P0, [R3+URZ+0x31c60], R2 ;  /* 0x031c6002030075a7 */ /* 0x000ee4000800017f */
[----:B---3--:R-:W-:Y:S05]  /*12e40*/  @!P0 BRA `(.L_x_1762) ;  /* 0x0000001800308947 */ /* 0x008fea0003800000 */
.L_x_1806:
[----:B--2---:R-:W2:Y:S02]  /*12e50*/  S2R R4, SR_TID.X ;  /* 0x0000000000047919 */ /* 0x004ea40000002100 */
[----:B--2---:R-:W-:-:S04]  /*12e60*/  LOP3.LUT R4, R4, 0x7f, RZ, 0xc0, !PT ;  /* 0x0000007f04047812 */ /* 0x004fc800078ec0ff */
[----:B------:R-:W-:-:S13]  /*12e70*/  ISETP.NE.AND P0, PT, R4, RZ, PT ;  /* 0x000000ff0400720c */ /* 0x000fda0003f05270 */
[----:B------:R-:W-:Y:S05]  /*12e80*/  @P0 BRA `(.L_x_1763) ;  /* 0x0000000000140947 */ /* 0x000fea0003800000 */
[----:B------:R-:W-:Y:S01]  /*12e90*/  ISETP.NE.AND P1, PT, R26, RZ, PT ;  /* 0x000000ff1a00720c */ /* 0x000fe20003f25270 */
[----:B---3--:R-:W-:-:S04]  /*12ea0*/  IMAD.MOV.U32 R2, RZ, RZ, 0x6c00 ;  /* 0x00006c00ff027424 */ /* 0x008fc800078e00ff */
[----:B------:R2:W-:Y:S08]  /*12eb0*/  SYNCS.ARRIVE.TRANS64 RZ, [R3+URZ+0x31c50], R2 ;  /* 0x031c500203ff79a7 */ /* 0x0005f0000800003f */
[----:B------:R-:W-:Y:S05]  /*12ec0*/  @!P1 BRA `(.L_x_1763) ;  /* 0x0000000000049947 */ /* 0x000fea0003800000 */
[----:B------:R-:W-:Y:S01]  /*12ed0*/  BPT.TRAP 0x1 ;  /* 0x000000040000795c */ /* 0x000fe20000300000 */
.L_x_1763:
        /* <DEDUP_REMOVED lines=28> */
.L_x_1761:
[----:B------:R-:W-:Y:S05]  /*130a0*/  BSYNC B0 ;  /* 0x0000000000007941 */ /* 0x000fea0003800000 */
.L_x_1760:
[----:B------:R-:W-:-:S05]  /*130b0*/  VIADD R22, R22, 0x1 ;  /* 0x0000000116167836 */ /* 0x000fca0000000000 */
[----:B------:R-:W-:-:S04]  /*130c0*/  ISETP.NE.AND P0, PT, R22, 0x2, PT ;  /* 0x000000021600780c */ /* 0x000fc80003f05270 */
[----:B--23--:R-:W-:Y:S02]  /*130d0*/  SEL R3, RZ, 0x1, P0 ;  /* 0x00000001ff037807 */ /* 0x00cfe40000000000 */
[----:B------:R-:W-:Y:S02]  /*130e0*/  SEL R22, R22, RZ, P0 ;  /* 0x000000ff16167207 */ /* 0x000fe40000000000 */
[----:B------:R-:W-:-:S07]  /*130f0*/  LOP3.LUT R24, R24, R3, RZ, 0x3c, !PT ;  /* 0x0000000318187212 */ /* 0x000fce00078e3cff */
.L_x_1717:
[----:B------:R-:W-:Y:S05]  /*13100*/  BSYNC B6 ;  /* 0x0000000000067941 */ /* 0x000fea0003800000 */
.L_x_1715:
[----:B------:R-:W-:-:S03]  /*13110*/  UMOV UR4, 0xffffffff ;  /* 0xffffffff00047882 */ /* 0x000fc60000000000 */
[----:B------:R-:W-:Y:S05]  /*13120*/  BRA.DIV UR4, `(.L_x_1764) ;  /* 0x00000016048c7947 */ /* 0x000fea000b800000 */
[----:B------:R2:W3:Y:S04]  /*13130*/  SHFL.IDX PT, R4, R16, RZ, 0x1f ;  /* 0x00001fff10047589 */ /* 0x0004e800000e0000 */
[----:B------:R2:W4:Y:S02]  /*13140*/  SHFL.IDX PT, R5, R16, 0x1, 0x1f ;  /* 0x00201f0010057f89 */ /* 0x00052400000e0000 */
.L_x_1810:
        /* <DEDUP_REMOVED lines=8> */
[----:B------:R-:W0:Y:S01]  /*131d0*/  LDC.64 R2, c[0x0][0xc58] ;  /* 0x00031600ff027b82 */ /* 0x000e220000000a00 */
[----:B------:R-:W-:Y:S01]  /*131e0*/  ULDC.64 UR4, c[0x0][0x208] ;  /* 0x0000820000047ab9 */ /* 0x000fe20000000a00 */
[----:B0-----:R-:W-:-:S06]  /*131f0*/  IMAD.WIDE R2, R7, 0x4, R2 ;  /* 0x0000000407027825 */ /* 0x001fcc00078e0202 */
[----:B------:R0:W5:Y:S02]  /*13200*/  LDG.E R2, desc[UR4][R2.64] ;  /* 0x0000000402027981 */ /* 0x000164000c1e1900 */
.L_x_1766:
[----:B------:R-:W-:Y:S05]  /*13210*/  BSYNC B0 ;  /* 0x0000000000007941 */ /* 0x000fea0003800000 */
.L_x_1765:
        /* <DEDUP_REMOVED lines=23> */
.L_x_1818:
[----:B------:R-:W-:Y:S02]  /*13390*/  ULDC UR4, c[0x0][0xc10] ;  /* 0x0003040000047ab9 */ /* 0x000fe40000000800 */
[----:B------:R-:W-:-:S04]  /*133a0*/  IMAD.U32 R7, RZ, RZ, UR4 ;  /* 0x00000004ff077e24 */ /* 0x000fc8000f8e00ff */
[----:B0-----:R-:W-:-:S04]  /*133b0*/  IMAD R14, R14, R7, RZ ;  /* 0x000000070e0e7224 */ /* 0x001fc800078e02ff */
[----:B----4-:R-:W-:-:S05]  /*133c0*/  IMAD.IADD R5, R5, 0x1, R14 ;  /* 0x0000000105057824 */ /* 0x010fca00078e020e */
[----:B---3--:R-:W-:-:S13]  /*133d0*/  ISETP.GT.AND P0, PT, R5, R4, PT ;  /* 0x000000040500720c */ /* 0x008fda0003f04270 */
[----:B------:R-:W-:Y:S05]  /*133e0*/  @P0 BRA `(.L_x_1768) ;  /* 0x0000000000b00947 */ /* 0x000fea0003800000 */
[----:B------:R-:W0:Y:S02]  /*133f0*/  LDC R0, c[0x0][0xc14] ;  /* 0x00030500ff007b82 */ /* 0x000e240000000800 */
.L_x_1773:
        /* <DEDUP_REMOVED lines=9> */
[----:B------:R-:W0:Y:S01]  /*13490*/  LDC.64 R2, c[0x0][0xc58] ;  /* 0x00031600ff027b82 */ /* 0x000e220000000a00 */
[----:B------:R-:W-:Y:S01]  /*134a0*/  ULDC.64 UR4, c[0x0][0x208] ;  /* 0x0000820000047ab9 */ /* 0x000fe20000000a00 */
[----:B0-----:R-:W-:-:S06]  /*134b0*/  IMAD.WIDE R2, R7, 0x4, R2 ;  /* 0x0000000407027825 */ /* 0x001fcc00078e0202 */
[----:B------:R0:W5:Y:S02]  /*134c0*/  LDG.E R2, desc[UR4][R2.64] ;  /* 0x0000000402027981 */ /* 0x000164000c1e1900 */
.L_x_1771:
[----:B------:R-:W-:Y:S05]  /*134d0*/  BSYNC B0 ;  /* 0x0000000000007941 */ /* 0x000fea0003800000 */
.L_x_1770:
        /* <DEDUP_REMOVED lines=23> */
.L_x_1826:
[----:B------:R-:W-:Y:S02]  /*13650*/  ULDC UR4, c[0x0][0xc10] ;  /* 0x0003040000047ab9 */ /* 0x000fe40000000800 */
[----:B------:R-:W-:-:S04]  /*13660*/  IMAD.U32 R7, RZ, RZ, UR4 ;  /* 0x00000004ff077e24 */ /* 0x000fc8000f8e00ff */
[----:B---3--:R-:W-:-:S04]  /*13670*/  IMAD R14, R14, R7, RZ ;  /* 0x000000070e0e7224 */ /* 0x008fc800078e02ff */
[----:B------:R-:W-:-:S05]  /*13680*/  IMAD.IADD R5, R14, 0x1, R5 ;  /* 0x000000010e057824 */ /* 0x000fca00078e0205 */
[----:B------:R-:W-:-:S13]  /*13690*/  ISETP.GT.AND P0, PT, R5, R4, PT ;  /* 0x000000040500720c */ /* 0x000fda0003f04270 */
[----:B------:R-:W-:Y:S05]  /*136a0*/  @!P0 BRA `(.L_x_1773) ;  /* 0xfffffffc00548947 */ /* 0x000fea000383ffff */
.L_x_1768:
[----:B--2---:R-:W-:Y:S01]  /*136b0*/  IMAD.IADD R16, R5, 0x1, -R14 ;  /* 0x0000000105107824 */ /* 0x004fe200078e0a0e */
[----:B------:R-:W-:-:S03]  /*136c0*/  UMOV UR4, 0xffffffff ;  /* 0xffffffff00047882 */ /* 0x000fc60000000000 */
[----:B------:R-:W-:-:S05]  /*136d0*/  IMAD R3, R8, R7, R16 ;  /* 0x0000000708037224 */ /* 0x000fca00078e0210 */
[----:B------:R-:W-:Y:S01]  /*136e0*/  ISETP.GT.AND P6, PT, R3, R4, PT ;  /* 0x000000040300720c */ /* 0x000fe20003fc4270 */
[----:B------:R-:W-:-:S12]  /*136f0*/  BRA.DIV UR4, `(.L_x_1774) ;  /* 0x0000001a04047947 */ /* 0x000fd8000b800000 */
[----:B------:R-:W-:-:S04]  /*13700*/  VOTE.ANY R3, PT, !P6 ;  /* 0x0000000000037806 */ /* 0x000fc800070e0100 */
[----:B------:R-:W2:Y:S02]  /*13710*/  POPC R5, R3 ;  /* 0x0000000300057309 */ /* 0x000ea40000000000 */
[----:B--2---:R2:W3:Y:S02]  /*13720*/  SHFL.IDX PT, R17, R2, R5, 0x1f ;  /* 0x00001f0502117589 */ /* 0x0044e400000e0000 */
.L_x_1830:
[----:B------:R-:W-:Y:S01]  /*13730*/  ISETP.NE.AND P0, PT, R3, RZ, PT ;  /* 0x000000ff0300720c */ /* 0x000fe20003f05270 */
[----:B------:R-:W-:-:S12]  /*13740*/  IMAD.MOV.U32 R14, RZ, RZ, RZ ;  /* 0x000000ffff0e7224 */ /* 0x000fd800078e00ff */
[----:B------:R-:W-:Y:S05]  /*13750*/  @!P0 BRA `(.L_x_1775) ;  /* 0x0000000000108947 */ /* 0x000fea0003800000 */
[----:B------:R-:W-:Y:S01]  /*13760*/  UMOV UR4, 0xffffffff ;  /* 0xffffffff00047882 */ /* 0x000fe20000000000 */
[----:B------:R-:W-:Y:S02]  /*13770*/  VIADD R12, R5, 0xffffffff ;  /* 0xffffffff050c7836 */ /* 0x000fe40000000000 */
[----:B------:R-:W-:Y:S05]  /*13780*/  BRA.DIV UR4, `(.L_x_1776) ;  /* 0x0000001a04287947 */ /* 0x000fea000b800000 */
[----:B------:R4:W0:Y:S02]  /*13790*/  SHFL.IDX PT, R14, R8, R12, 0x1f ;  /* 0x00001f0c080e7589 */ /* 0x00082400000e0000 */
.L_x_1775:
[----:B--2---:R-:W2:Y:S01]  /*137a0*/  LDC.64 R2, c[0x0][0xc68] ;  /* 0x00031a00ff027b82 */ /* 0x004ea20000000a00 */
[----:B------:R-:W-:Y:S01]  /*137b0*/  IMAD.IADD R19, R5, 0x1, R19 ;  /* 0x0000000105137824 */ /* 0x000fe200078e0213 */
[----:B------:R-:W-:-:S03]  /*137c0*/  ULDC.64 UR4, c[0x0][0x208] ;  /* 0x0000820000047ab9 */ /* 0x000fc60000000a00 */
[----:B--2---:R-:W-:-:S05]  /*137d0*/  IMAD.WIDE R2, R19, 0x4, R2 ;  /* 0x0000000413027825 */ /* 0x004fca00078e0202 */
[----:B------:R2:W3:Y:S01]  /*137e0*/  LDG.E R6, desc[UR4][R2.64] ;  /* 0x0000000402067981 */ /* 0x0004e2000c1e1900 */
[----:B0-----:R-:W-:Y:S02]  /*137f0*/  IMAD R16, R14, R7, R16 ;  /* 0x000000070e107224 */ /* 0x001fe400078e0210 */
[----:B--2---:R-:W-:Y:S02]  /*13800*/  IMAD.MOV.U32 R2, RZ, RZ, RZ ;  /* 0x000000ffff027224 */ /* 0x004fe400078e00ff */
[----:B---3--:R-:W-:-:S05]  /*13810*/  IMAD R5, R17, R6, RZ ;  /* 0x0000000611057224 */ /* 0x008fca00078e02ff */
[----:B----4-:R-:W-:-:S04]  /*13820*/  IABS R8, R5 ;  /* 0x0000000500087213 */ /* 0x010fc80000000000 */
[----:B------:R-:W0:Y:S08]  /*13830*/  I2F.RP R9, R8 ;  /* 0x0000000800097306 */ /* 0x000e300000209400 */
[----:B0-----:R-:W0:Y:S02]  /*13840*/  MUFU.RCP R9, R9 ;  /* 0x0000000900097308 */ /* 0x001e240000001000 */
[----:B0-----:R-:W-:Y:S01]  /*13850*/  VIADD R10, R9, 0xffffffe ;  /* 0x0ffffffe090a7836 */ /* 0x001fe20000000000 */
[----:B------:R-:W-:-:S05]  /*13860*/  IABS R9, R5 ;  /* 0x0000000500097213 */ /* 0x000fca0000000000 */
[----:B------:R-:W0:Y:S01]  /*13870*/  F2I.FTZ.U32.TRUNC.NTZ R3, R10 ;  /* 0x0000000a00037305 */ /* 0x000e22000021f000 */
[----:B------:R-:W-:Y:S02]  /*13880*/  IMAD.MOV R9, RZ, RZ, -R9 ;  /* 0x000000ffff097224 */ /* 0x000fe400078e0a09 */
[----:B0-----:R-:W-:-:S04]  /*13890*/  IMAD.MOV R11, RZ, RZ, -R3 ;  /* 0x000000ffff0b7224 */ /* 0x001fc800078e0a03 */
[----:B------:R-:W-:-:S04]  /*138a0*/  IMAD R11, R11, R8, RZ ;  /* 0x000000080b0b7224 */ /* 0x000fc800078e02ff */
[----:B------:R-:W-:-:S04]  /*138b0*/  IMAD.HI.U32 R3, R3, R11, R2 ;  /* 0x0000000b03037227 */ /* 0x000fc800078e0002 */
[----:B------:R-:W-:-:S05]  /*138c0*/  IMAD.IADD R2, R4, 0x1, -R16 ;  /* 0x0000000104027824 */ /* 0x000fca00078e0a10 */
        /* <DEDUP_REMOVED lines=29> */
[----:B------:R-:W-:Y:S01]  /*13aa0*/  IMAD.HI.U32 R2, R3, R5, R2 ;  /* 0x0000000503027227 */ /* 0x000fe200078e0002 */
[----:B------:R-:W-:Y:S02]  /*13ab0*/  IABS R5, R9 ;  /* 0x0000000900057213 */ /* 0x000fe40000000000 */
[----:B------:R-:W-:-:S03]  /*13ac0*/  LOP3.LUT R3, R9, R6, RZ, 0x3c, !PT ;  /* 0x0000000609037212 */ /* 0x000fc600078e3cff */
[----:B------:R-:W-:-:S04]  /*13ad0*/  IMAD.HI.U32 R2, R2, R5, RZ ;  /* 0x0000000502027227 */ /* 0x000fc800078e00ff */
[----:B------:R-:W-:-:S05]  /*13ae0*/  IMAD R8, R2, R8, R5 ;  /* 0x0000000802087224 */ /* 0x000fca00078e0205 */
[----:B------:R-:W-:-:S13]  /*13af0*/  ISETP.GT.U32.AND P0, PT, R7, R8, PT ;  /* 0x000000080700720c */ /* 0x000fda0003f04070 */
[----:B------:R-:W-:Y:S02]  /*13b00*/  @!P0 IMAD.IADD R8, R8, 0x1, -R7 ;  /* 0x0000000108088824 */ /* 0x000fe400078e0a07 */
[----:B------:R-:W-:-:S03]  /*13b10*/  @!P0 VIADD R2, R2, 0x1 ;  /* 0x0000000102028836 */ /* 0x000fc60000000000 */
[----:B------:R-:W-:-:S13]  /*13b20*/  ISETP.GE.U32.AND P0, PT, R8, R7, PT ;  /* 0x000000070800720c */ /* 0x000fda0003f06070 */
        /* <DEDUP_REMOVED lines=11> */
.L_x_1769:
[----:B------:R-:W-:Y:S01]  /*13be0*/  UMOV UR4, URZ ;  /* 0x0000003f00047c82 */ /* 0x000fe20008000000 */
[----:B------:R-:W-:Y:S01]  /*13bf0*/  UMOV UR5, URZ ;  /* 0x0000003f00057c82 */ /* 0x000fe20008000000 */
[----:B------:R-:W-:Y:S01]  /*13c00*/  ULDC UR6, c[0x0][0xc14] ;  /* 0x0003050000067ab9 */ /* 0x000fe20000000800 */
[----:B--2---:R-:W-:Y:S02]  /*13c10*/  IMAD.MOV.U32 R16, RZ, RZ, R4 ;  /* 0x000000ffff107224 */ /* 0x004fe400078e0004 */
[----:B------:R-:W-:Y:S02]  /*13c20*/  IMAD.U32 R17, RZ, RZ, UR4 ;  /* 0x00000004ff117e24 */ /* 0x000fe4000f8e00ff */
[----:B------:R-:W-:Y:S02]  /*13c30*/  IMAD.U32 R18, RZ, RZ, UR5 ;  /* 0x00000005ff127e24 */ /* 0x000fe4000f8e00ff */
[----:B------:R-:W-:-:S07]  /*13c40*/  IMAD.U32 R19, RZ, RZ, UR6 ;  /* 0x00000006ff137e24 */ /* 0x000fce000f8e00ff */
.L_x_1777:
        /* <DEDUP_REMOVED lines=10> */
.L_x_1711:
        /* <DEDUP_REMOVED lines=12> */
.L_x_1833:
[----:B------:R-:W-:Y:S05]  /*13db0*/  BSYNC B0 ;  /* 0x0000000000007941 */ /* 0x000fea0003800000 */
.L_x_1779:
[----:B------:R-:W-:-:S03]  /*13dc0*/  UMOV UR4, 0xffffffff ;  /* 0xffffffff00047882 */ /* 0x000fc60000000000 */
[----:B------:R-:W-:Y:S05]  /*13dd0*/  BRA.DIV UR4, `(.L_x_1781) ;  /* 0x0000001204cc7947 */ /* 0x000fea000b800000 */
[----:B0-----:R-:W0:Y:S02]  /*13de0*/  S2R R0, SR_TID.X ;  /* 0x0000000000007919 */ /* 0x001e240000002100 */
[----:B0-----:R-:W-:-:S04]  /*13df0*/  SHF.R.U32.HI R0, RZ, 0x5, R0 ;  /* 0x00000005ff007819 */ /* 0x001fc80000011600 */
[----:B------:R-:W-:-:S05]  /*13e00*/  LOP3.LUT R0, R0, 0x3, RZ, 0xc0, !PT ;  /* 0x0000000300007812 */ /* 0x000fca00078ec0ff */
[----:B------:R0:W2:Y:S02]  /*13e10*/  SHFL.IDX PT, R14, R0, RZ, 0x1f ;  /* 0x00001fff000e7589 */ /* 0x0000a400000e0000 */
.L_x_1836:
[----:B--2---:R-:W-:Y:S01]  /*13e20*/  ISETP.NE.AND P0, PT, R14, RZ, PT ;  /* 0x000000ff0e00720c */ /* 0x004fe20003f05270 */
[----:B------:R-:W-:-:S12]  /*13e30*/  BSSY B0, `(.L_x_1782) ;  /* 0x0000026000007945 */ /* 0x000fd80003800000 */
[----:B------:R-:W-:Y:S05]  /*13e40*/  @P0 BRA `(.L_x_1783) ;  /* 0x0000000000900947 */ /* 0x000fea0003800000 */
[----:B------:R-:W-:-:S03]  /*13e50*/  UMOV UR4, 0xffffffff ;  /* 0xffffffff00047882 */ /* 0x000fc60000000000 */
[----:B------:R-:W-:Y:S05]  /*13e60*/  BRA.DIV UR4, `(.L_x_1784) ;  /* 0x0000001204dc7947 */ /* 0x000fea000b800000 */
[----:B------:R-:W-:-:S13]  /*13e70*/  ELECT P6, URZ, PT ;  /* 0x00000000003f782f */ /* 0x000fda00038c0000 */
.L_x_1839:
        /* <DEDUP_REMOVED lines=8> */
.L_x_1785:
        /* <DEDUP_REMOVED lines=12> */
.L_x_1840:
[----:B------:R-:W2:Y:S02]  /*13fc0*/  SYNCS.PHASECHK.TRANS64.TRYWAIT P0, [R3+URZ], R0 ;  /* 0x00000000030075a7 */ /* 0x000ea4000800017f */
[----:B--2---:R-:W-:Y:S05]  /*13fd0*/  @!P0 BRA `(.L_x_1787) ;  /* 0x0000001000b48947 */ /* 0x004fea0003800000 */
.L_x_1841:
[----:B------:R-:W-:Y:S05]  /*13fe0*/  @!P2 BRA `(.L_x_1788) ;  /* 0x000000000004a947 */ /* 0x000fea0003800000 */
[----:B------:R-:W-:Y:S01]  /*13ff0*/  BPT.TRAP 0x1 ;  /* 0x000000040000795c */ /* 0x000fe20000300000 */
.L_x_1788:
[----:B--2---:R-:W-:-:S04]  /*14000*/  VIADD R3, R9, 0x31c60 ;  /* 0x00031c6009037836 */ /* 0x004fc80000000000 */
[----:B------:R-:W-:-:S04]  /*14010*/  IMAD R5, R22, 0x8, R3 ;  /* 0x0000000816057824 */ /* 0x000fc800078e0203 */
[----:B------:R-:W2:Y:S02]  /*14020*/  SYNCS.PHASECHK.TRANS64.TRYWAIT P0, [R5+URZ], R2 ;  /* 0x00000002050075a7 */ /* 0x000ea4000800017f */
[----:B--2---:R-:W-:Y:S05]  /*14030*/  @!P0 BRA `(.L_x_1789) ;  /* 0x0000001000b08947 */ /* 0x004fea0003800000 */
.L_x_1842:
[----:B------:R-:W-:-:S07]  /*14040*/  IMAD R3, R4, 0x8, R3 ;  /* 0x0000000804037824 */ /* 0x000fce00078e0203 */
.L_x_1790:
[----:B---3--:R3:W4:Y:S02]  /*14050*/  SYNCS.PHASECHK.TRANS64.TRYWAIT P0, [R3+URZ], R0 ;  /* 0x00000000030075a7 */ /* 0x008724000800017f */
[----:B----4-:R-:W-:Y:S05]  /*14060*/  @!P0 NANOSLEEP.SYNCS 0x989680 ;  /* 0x009896800000895d */ /* 0x010fea0003900000 */
[----:B------:R-:W4:Y:S02]  /*14070*/  @!P0 SYNCS.PHASECHK.TRANS64 P0, [R3+URZ], R0 ;  /* 0x00000000030085a7 */ /* 0x000f24000800007f */
[----:B----4-:R-:W-:Y:S05]  /*14080*/  @!P0 BRA `(.L_x_1790) ;  /* 0xfffffffc00f08947 */ /* 0x010fea000383ffff */
.L_x_1783:
[----:B------:R-:W-:Y:S05]  /*14090*/  BSYNC B0 ;  /* 0x0000000000007941 */ /* 0x000fea0003800000 */
.L_x_1782:
[----:B------:R-:W-:Y:S05]  /*140a0*/  EXIT ;  /* 0x000000000000794d */ /* 0x000fea0003800000 */
.L_x_1663:
[----:B0-----:R-:W-:-:S04]  /*140b0*/  IMAD.U32 R3, RZ, RZ, UR37 ;  /* 0x00000025ff037e24 */ /* 0x001fc8000f8e00ff */
[----:B------:R0:W1:Y:S03]  /*140c0*/  SYNCS.PHASECHK.TRANS64.TRYWAIT P1, [R3+URZ+0x31c00], R0 ;  /* 0x031c0000030075a7 */ /* 0x000066000802017f */
[----:B-1----:R-:W-:Y:S05]  /*140d0*/  @!P1 NANOSLEEP.SYNCS 0x989680 ;  /* 0x009896800000995d */ /* 0x002fea0003900000 */
[----:B------:R-:W1:Y:S02]  /*140e0*/  @!P1 SYNCS.PHASECHK.TRANS64 P1, [R3+URZ+0x31c00], R0 ;  /* 0x031c0000030095a7 */ /* 0x000e64000802007f */
[----:B-1----:R-:W-:Y:S05]  /*140f0*/  @!P1 BRA `(.L_x_1663) ;  /* 0xfffffffc00ec9947 */ /* 0x002fea000383ffff */
[----:B------:R-:W-:Y:S05]  /*14100*/  BRA `(.L_x_1791) ;  /* 0xfffffed8004c7947 */ /* 0x000fea000383ffff */
.L_x_1667:
[----:B-1----:R1:W2:Y:S02]  /*14110*/  SYNCS.PHASECHK.TRANS64.TRYWAIT P2, [R3+URZ+0x31c30], R0 ;  /* 0x031c3000030075a7 */ /* 0x0022a4000804017f */
[----:B--2---:R-:W-:Y:S05]  /*14120*/  @!P2 NANOSLEEP.SYNCS 0x989680 ;  /* 0x009896800000a95d */ /* 0x004fea0003900000 */
[----:B------:R-:W2:Y:S02]  /*14130*/  @!P2 SYNCS.PHASECHK.TRANS64 P2, [R3+URZ+0x31c30], R0 ;  /* 0x031c30000300a5a7 */ /* 0x000ea4000804007f */
[----:B--2---:R-:W-:Y:S05]  /*14140*/  @!P2 BRA `(.L_x_1667) ;  /* 0xfffffffc00f0a947 */ /* 0x004fea000383ffff */
[----:B------:R-:W-:Y:S05]  /*14150*/  BRA `(.L_x_1666) ;  /* 0xfffffed800747947 */ /* 0x000fea000383ffff */
.L_x_1672:
[----:B--2---:R-:W-:-:S04]  /*14160*/  IMAD.U32 R9, RZ, RZ, UR4 ;  /* 0x00000004ff097e24 */ /* 0x004fc8000f8e00ff */
[----:B------:R2:W3:Y:S03]  /*14170*/  SYNCS.PHASECHK.TRANS64.TRYWAIT P2, [R9+URZ+0x31c30], R0 ;  /* 0x031c3000090075a7 */ /* 0x0004e6000804017f */
[----:B---3--:R-:W-:Y:S05]  /*14180*/  @!P2 NANOSLEEP.SYNCS 0x989680 ;  /* 0x009896800000a95d */ /* 0x008fea0003900000 */
[----:B------:R-:W3:Y:S02]  /*14190*/  @!P2 SYNCS.PHASECHK.TRANS64 P2, [R9+URZ+0x31c30], R0 ;  /* 0x031c30000900a5a7 */ /* 0x000ee4000804007f */
[----:B---3--:R-:W-:Y:S05]  /*141a0*/  @!P2 BRA `(.L_x_1672) ;  /* 0xfffffffc00eca947 */ /* 0x008fea000383ffff */
[----:B------:R-:W-:Y:S05]  /*141b0*/  BRA `(.L_x_1669) ;  /* 0xffffff1400687947 */ /* 0x000fea000383ffff */
.L_x_1676:
[----:B-1----:R-:W-:-:S04]  /*141c0*/  IMAD.U32 R9, RZ, RZ, UR4 ;  /* 0x00000004ff097e24 */ /* 0x002fc8000f8e00ff */
[----:B------:R1:W2:Y:S03]  /*141d0*/  SYNCS.PHASECHK.TRANS64.TRYWAIT P2, [R9+URZ+0x31c50], R0 ;  /* 0x031c5000090075a7 */ /* 0x0002a6000804017f */
[----:B--2---:R-:W-:Y:S05]  /*141e0*/  @!P2 NANOSLEEP.SYNCS 0x989680 ;  /* 0x009896800000a95d */ /* 0x004fea0003900000 */
[----:B------:R-:W2:Y:S02]  /*141f0*/  @!P2 SYNCS.PHASECHK.TRANS64 P2, [R9+URZ+0x31c50], R0 ;  /* 0x031c50000900a5a7 */ /* 0x000ea4000804007f */
[----:B--2---:R-:W-:Y:S05]  /*14200*/  @!P2 BRA `(.L_x_1676) ;  /* 0xfffffffc00eca947 */ /* 0x004fea000383ffff */
[----:B------:R-:W-:Y:S05]  /*14210*/  BRA `(.L_x_1673) ;  /* 0xffffff2c00047947 */ /* 0x000fea000383ffff */
.L_x_1682:
[----:B--2---:R-:W-:-:S04]  /*14220*/  IMAD.U32 R7, RZ, RZ, UR4 ;  /* 0x00000004ff077e24 */ /* 0x004fc8000f8e00ff */
[----:B------:R2:W3:Y:S03]  /*14230*/  SYNCS.PHASECHK.TRANS64.TRYWAIT P2, [R7+URZ+0x31c30], R0 ;  /* 0x031c3000070075a7 */ /* 0x0004e6000804017f */
[----:B---3--:R-:W-:Y:S05]  /*14240*/  @!P2 NANOSLEEP.SYNCS 0x989680 ;  /* 0x009896800000a95d */ /* 0x008fea0003900000 */
[----:B------:R-:W3:Y:S02]  /*14250*/  @!P2 SYNCS.PHASECHK.TRANS64 P2, [R7+URZ+0x31c30], R0 ;  /* 0x031c30000700a5a7 */ /* 0x000ee4000804007f */
[----:B---3--:R-:W-:Y:S05]  /*14260*/  @!P2 BRA `(.L_x_1682) ;  /* 0xfffffffc00eca947 */ /* 0x008fea000383ffff */
[----:B------:R-:W-:Y:S05]  /*14270*/  BRA `(.L_x_1679) ;  /* 0xffffff5400ac7947 */ /* 0x000fea000383ffff */
.L_x_1686:
[----:B-1----:R-:W-:-:S04]  /*14280*/  IMAD.U32 R7, RZ, RZ, UR4 ;  /* 0x00000004ff077e24 */ /* 0x002fc8000f8e00ff */
[----:B------:R1:W2:Y:S03]  /*14290*/  SYNCS.PHASECHK.TRANS64.TRYWAIT P2, [R7+URZ+0x31c50], R0 ;  /* 0x031c5000070075a7 */ /* 0x0002a6000804017f */
[----:B--2---:R-:W-:Y:S05]  /*142a0*/  @!P2 NANOSLEEP.SYNCS 0x989680 ;  /* 0x009896800000a95d */ /* 0x004fea0003900000 */
[----:B------:R-:W2:Y:S02]  /*142b0*/  @!P2 SYNCS.PHASECHK.TRANS64 P2, [R7+URZ+0x31c50], R0 ;  /* 0x031c50000700a5a7 */ /* 0x000ea4000804007f */
[----:B--2---:R-:W-:Y:S05]  /*142c0*/  @!P2 BRA `(.L_x_1686) ;  /* 0xfffffffc00eca947 */ /* 0x004fea000383ffff */
[----:B------:R-:W-:Y:S05]  /*142d0*/  BRA `(.L_x_1683) ;  /* 0xffffff6c00487947 */ /* 0x000fea000383ffff */
.L_x_1691:
[----:B--2---:R-:W-:-:S04]  /*142e0*/  IMAD.U32 R6, RZ, RZ, UR6 ;  /* 0x00000006ff067e24 */ /* 0x004fc8000f8e00ff */
[----:B------:R2:W3:Y:S03]  /*142f0*/  SYNCS.PHASECHK.TRANS64.TRYWAIT P0, [R6+URZ+0x31c50], R5 ;  /* 0x031c5005060075a7 */ /* 0x0004e6000800017f */
[----:B---3--:R-:W-:Y:S05]  /*14300*/  @!P0 NANOSLEEP.SYNCS 0x989680 ;  /* 0x009896800000895d */ /* 0x008fea0003900000 */
[----:B------:R-:W3:Y:S02]  /*14310*/  @!P0 SYNCS.PHASECHK.TRANS64 P0, [R6+URZ+0x31c50], R5 ;  /* 0x031c5005060085a7 */ /* 0x000ee4000800007f */
[----:B---3--:R-:W-:Y:S05]  /*14320*/  @!P0 BRA `(.L_x_1691) ;  /* 0xfffffffc00ec8947 */ /* 0x008fea000383ffff */
[----:B------:R-:W-:Y:S05]  /*14330*/  BRA `(.L_x_1690) ;  /* 0xffffff8c00287947 */ /* 0x000fea000383ffff */
.L_x_1724:
        /* <DEDUP_REMOVED lines=11> */
.L_x_1793:
[----:B------:R-:W-:Y:S05]  /*143f0*/  BSYNC B0 ;  /* 0x0000000000007941 */ /* 0x000fea0003800000 */
.L_x_1792:
[----:B------:R-:W-:Y:S05]  /*14400*/  BRA `(.L_x_1794) ;  /* 0xffffffc800cc7947 */ /* 0x000fea000383ffff */
.L_x_1725:
[----:B------:R-:W-:Y:S01]  /*14410*/  BSSY B0, `(.L_x_1795) ;  /* 0x0000006000007945 */ /* 0x000fe20003800000 */
[----:B------:R-:W-:-:S07]  /*14420*/  IMAD.MOV.U32 R15, RZ, RZ, -0x1 ;  /* 0xffffffffff0f7424 */ /* 0x000fce00078e00ff */
[----:B-1----:R-:W-:Y:S05]  /*14430*/  WARPSYNC.COLLECTIVE R15, `(.L_x_1796) ;  /* 0x000000000f0c7348 */ /* 0x002fea0003c00000 */
[----:B------:R-:W-:Y:S02]  /*14440*/  ELECT P6, UR62, PT ;  /* 0x00000000003e782f */ /* 0x000fe400038c0000 */
[----:B------:R-:W-:Y:S01]  /*14450*/  MOV R14, UR62 ;  /* 0x0000003e000e7c02 */ /* 0x000fe20008000f00 */
[----:B-1----:R-:W-:Y:S10]  /*14460*/  ENDCOLLECTIVE ;  /* 0x000000000000791b */ /* 0x002ff40003800000 */
.L_x_1796:
[----:B------:R-:W-:Y:S05]  /*14470*/  BSYNC B0 ;  /* 0x0000000000007941 */ /* 0x000fea0003800000 */
.L_x_1795:
[----:B------:R-:W-:Y:S05]  /*14480*/  BRA `(.L_x_1797) ;  /* 0xffffffc800bc7947 */ /* 0x000fea000383ffff */
.L_x_1728:
[----:B--2---:R2:W3:Y:S02]  /*14490*/  SYNCS.PHASECHK.TRANS64.TRYWAIT P0, [R5+URZ+0x31c40], R4 ;  /* 0x031c4004050075a7 */ /* 0x0044e4000800017f */
[----:B---3--:R-:W-:Y:S05]  /*144a0*/  @!P0 NANOSLEEP.SYNCS 0x989680 ;  /* 0x009896800000895d */ /* 0x008fea0003900000 */
[----:B------:R-:W3:Y:S02]  /*144b0*/  @!P0 SYNCS.PHASECHK.TRANS64 P0, [R5+URZ+0x31c40], R4 ;  /* 0x031c4004050085a7 */ /* 0x000ee4000800007f */
[----:B---3--:R-:W-:Y:S05]  /*144c0*/  @!P0 BRA `(.L_x_1728) ;  /* 0xfffffffc00f08947 */ /* 0x008fea000383ffff */
[----:B------:R-:W-:Y:S05]  /*144d0*/  BRA `(.L_x_1798) ;  /* 0xffffffcc00147947 */ /* 0x000fea000383ffff */
.L_x_1731:
[----:B--2---:R2:W3:Y:S02]  /*144e0*/  SYNCS.PHASECHK.TRANS64.TRYWAIT P0, [R25+URZ+0x31c20], R4 ;  /* 0x031c2004190075a7 */ /* 0x0044e4000800017f */
[----:B---3--:R-:W-:Y:S05]  /*144f0*/  @!P0 NANOSLEEP.SYNCS 0x989680 ;  /* 0x009896800000895d */ /* 0x008fea0003900000 */
[----:B------:R-:W3:Y:S02]  /*14500*/  @!P0 SYNCS.PHASECHK.TRANS64 P0, [R25+URZ+0x31c20], R4 ;  /* 0x031c2004190085a7 */ /* 0x000ee4000800007f */
[----:B---3--:R-:W-:Y:S05]  /*14510*/  @!P0 BRA `(.L_x_1731) ;  /* 0xfffffffc00f08947 */ /* 0x008fea000383ffff */
[----:B------:R-:W-:Y:S05]  /*14520*/  BRA `(.L_x_1799) ;  /* 0xffffffd000487947 */ /* 0x000fea000383ffff */
.L_x_1739:
[----:B0-----:R0:W2:Y:S02]  /*14530*/  SYNCS.PHASECHK.TRANS64.TRYWAIT P0, [R3+URZ+0x31c40], R2 ;  /* 0x031c4002030075a7 */ /* 0x0010a4000800017f */
[----:B--2---:R-:W-:Y:S05]  /*14540*/  @!P0 NANOSLEEP.SYNCS 0x989680 ;  /* 0x009896800000895d */ /* 0x004fea0003900000 */
[----:B------:R-:W2:Y:S02]  /*14550*/  @!P0 SYNCS.PHASECHK.TRANS64 P0, [R3+URZ+0x31c40], R2 ;  /* 0x031c4002030085a7 */ /* 0x000ea4000800007f */
[----:B--2---:R-:W-:Y:S05]  /*14560*/  @!P0 BRA `(.L_x_1739) ;  /* 0xfffffffc00f08947 */ /* 0x004fea000383ffff */
[----:B------:R-:W-:Y:S05]  /*14570*/  BRA `(.L_x_1800) ;  /* 0xffffffd000e87947 */ /* 0x000fea000383ffff */
.L_x_1741:
[----:B0-----:R0:W2:Y:S02]  /*14580*/  SYNCS.PHASECHK.TRANS64.TRYWAIT P0, [R2+URZ+0x60], R5 ;  /* 0x00006005020075a7 */ /* 0x0010a4000800017f */
[----:B--2---:R-:W-:Y:S05]  /*14590*/  @!P0 NANOSLEEP.SYNCS 0x989680 ;  /* 0x009896800000895d */ /* 0x004fea0003900000 */
[----:B------:R-:W2:Y:S02]  /*145a0*/  @!P0 SYNCS.PHASECHK.TRANS64 P0, [R2+URZ+0x60], R5 ;  /* 0x00006005020085a7 */ /* 0x000ea4000800007f */
[----:B--2---:R-:W-:Y:S05]  /*145b0*/  @!P0 BRA `(.L_x_1741) ;  /* 0xfffffffc00f08947 */ /* 0x004fea000383ffff */
[----:B------:R-:W-:Y:S05]  /*145c0*/  BRA `(.L_x_1801) ;  /* 0xffffffd400747947 */ /* 0x000fea000383ffff */
.L_x_1746:
[----:B--2---:R2:W3:Y:S02]  /*145d0*/  SYNCS.PHASECHK.TRANS64.TRYWAIT P0, [R3+URZ+0x31c40], R2 ;  /* 0x031c4002030075a7 */ /* 0x0044e4000800017f */
[----:B---3--:R-:W-:Y:S05]  /*145e0*/  @!P0 NANOSLEEP.SYNCS 0x989680 ;  /* 0x009896800000895d */ /* 0x008fea0003900000 */
[----:B------:R-:W3:Y:S02]  /*145f0*/  @!P0 SYNCS.PHASECHK.TRANS64 P0, [R3+URZ+0x31c40], R2 ;  /* 0x031c4002030085a7 */ /* 0x000ee4000800007f */
[----:B---3--:R-:W-:Y:S05]  /*14600*/  @!P0 BRA `(.L_x_1746) ;  /* 0xfffffffc00f08947 */ /* 0x008fea000383ffff */
[----:B------:R-:W-:Y:S05]  /*14610*/  BRA `(.L_x_1802) ;  /* 0xffffffd800a47947 */ /* 0x000fea000383ffff */
.L_x_1748:
[----:B0-----:R0:W2:Y:S02]  /*14620*/  SYNCS.PHASECHK.TRANS64.TRYWAIT P1, [R3+URZ+0x60], R24 ;  /* 0x00006018030075a7 */ /* 0x0010a4000802017f */
[----:B--2---:R-:W-:Y:S05]  /*14630*/  @!P1 NANOSLEEP.SYNCS 0x989680 ;  /* 0x009896800000995d */ /* 0x004fea0003900000 */
[----:B------:R-:W2:Y:S02]  /*14640*/  @!P1 SYNCS.PHASECHK.TRANS64 P1, [R3+URZ+0x60], R24 ;  /* 0x00006018030095a7 */ /* 0x000ea4000802007f */
[----:B--2---:R-:W-:Y:S05]  /*14650*/  @!P1 BRA `(.L_x_1748) ;  /* 0xfffffffc00f09947 */ /* 0x004fea000383ffff */
[----:B------:R-:W-:Y:S05]  /*14660*/  BRA `(.L_x_1803) ;  /* 0xffffffdc00307947 */ /* 0x000fea000383ffff */
.L_x_1753:
[----:B--2---:R2:W3:Y:S02]  /*14670*/  SYNCS.PHASECHK.TRANS64.TRYWAIT P0, [R2+URZ+0x31c40], R3 ;  /* 0x031c4003020075a7 */ /* 0x0044e4000800017f */
[----:B---3--:R-:W-:Y:S05]  /*14680*/  @!P0 NANOSLEEP.SYNCS 0x989680 ;  /* 0x009896800000895d */ /* 0x008fea0003900000 */
[----:B------:R-:W3:Y:S02]  /*14690*/  @!P0 SYNCS.PHASECHK.TRANS64 P0, [R2+URZ+0x31c40], R3 ;  /* 0x031c4003020085a7 */ /* 0x000ee4000800007f */
[----:B---3--:R-:W-:Y:S05]  /*146a0*/  @!P0 BRA `(.L_x_1753) ;  /* 0xfffffffc00f08947 */ /* 0x008fea000383ffff */
[----:B------:R-:W-:Y:S05]  /*146b0*/  BRA `(.L_x_1804) ;  /* 0xffffffe0003c7947 */ /* 0x000fea000383ffff */
.L_x_1755:
[----:B0-----:R0:W2:Y:S02]  /*146c0*/  SYNCS.PHASECHK.TRANS64.TRYWAIT P1, [R2+URZ+0x60], R3 ;  /* 0x00006003020075a7 */ /* 0x0010a4000802017f */
[----:B--2---:R-:W-:Y:S05]  /*146d0*/  @!P1 NANOSLEEP.SYNCS 0x989680 ;  /* 0x009896800000995d */ /* 0x004fea0003900000 */
[----:B------:R-:W2:Y:S02]  /*146e0*/  @!P1 SYNCS.PHASECHK.TRANS64 P1, [R2+URZ+0x60], R3 ;  /* 0x00006003020095a7 */ /* 0x000ea4000802007f */
[----:B--2---:R-:W-:Y:S05]  /*146f0*/  @!P1 BRA `(.L_x_1755) ;  /* 0xfffffffc00f09947 */ /* 0x004fea000383ffff */
[----:B------:R-:W-:Y:S05]  /*14700*/  BRA `(.L_x_1805) ;  /* 0xffffffe000d07947 */ /* 0x000fea000383ffff */
.L_x_1762:
[----:B---3--:R3:W4:Y:S02]  /*14710*/  SYNCS.PHASECHK.TRANS64.TRYWAIT P0, [R3+URZ+0x31c60], R2 ;  /* 0x031c6002030075a7 */ /* 0x008724000800017f */
[----:B----4-:R-:W-:Y:S05]  /*14720*/  @!P0 NANOSLEEP.SYNCS 0x989680 ;  /* 0x009896800000895d */ /* 0x010fea0003900000 */
[----:B------:R-:W4:Y:S02]  /*14730*/  @!P0 SYNCS.PHASECHK.TRANS64 P0, [R3+URZ+0x31c60], R2 ;  /* 0x031c6002030085a7 */ /* 0x000f24000800007f */
[----:B----4-:R-:W-:Y:S05]  /*14740*/  @!P0 BRA `(.L_x_1762) ;  /* 0xfffffffc00f08947 */ /* 0x010fea000383ffff */
[----:B------:R-:W-:Y:S05]  /*14750*/  BRA `(.L_x_1806) ;  /* 0xffffffe400bc7947 */ /* 0x000fea000383ffff */
.L_x_1764:
[----:B------:R-:W-:Y:S01]  /*14760*/  BSSY B0, `(.L_x_1807) ;  /* 0x0000008000007945 */ /* 0x000fe20003800000 */
[----:B0-----:R-:W-:Y:S02]  /*14770*/  IMAD.MOV.U32 R13, RZ, RZ, R16 ;  /* 0x000000ffff0d7224 */ /* 0x001fe400078e0010 */
[----:B------:R-:W-:Y:S02]  /*14780*/  IMAD.MOV.U32 R12, RZ, RZ, RZ ;  /* 0x000000ffff0c7224 */ /* 0x000fe400078e00ff */
[----:B------:R-:W-:Y:S02]  /*14790*/  IMAD.MOV.U32 R11, RZ, RZ, 0x1f ;  /* 0x0000001fff0b7424 */ /* 0x000fe400078e00ff */
[----:B------:R-:W-:-:S07]  /*147a0*/  IMAD.MOV.U32 R15, RZ, RZ, -0x1 ;  /* 0xffffffffff0f7424 */ /* 0x000fce00078e00ff */
[----:B-1----:R-:W-:Y:S05]  /*147b0*/  WARPSYNC.COLLECTIVE R15, `(.L_x_1808) ;  /* 0x000000000f087348 */ /* 0x002fea0003c00000 */
[----:B------:R0:W2:Y:S02]  /*147c0*/  SHFL.IDX P6, R14, R13, R12, R11 ;  /* 0x0000000c0d0e7389 */ /* 0x0000a400000c000b */
[----:B012---:R-:W-:Y:S01]  /*147d0*/  ENDCOLLECTIVE ;  /* 0x000000000000791b */ /* 0x007fe20003800000 */
.L_x_1808:
[----:B------:R-:W-:Y:S05]  /*147e0*/  BSYNC B0 ;  /* 0x0000000000007941 */ /* 0x000fea0003800000 */
.L_x_1807:
        /* <DEDUP_REMOVED lines=8> */
.L_x_1809:
[----:B------:R-:W-:Y:S01]  /*14870*/  IMAD.MOV.U32 R5, RZ, RZ, R14 ;  /* 0x000000ffff057224 */ /* 0x000fe200078e000e */
[----:B------:R-:W-:Y:S06]  /*14880*/  BRA `(.L_x_1810) ;  /* 0xffffffe800307947 */ /* 0x000fec000383ffff */
.L_x_1767:
[----:B------:R-:W-:Y:S01]  /*14890*/  BSSY B0, `(.L_x_1811) ;  /* 0x0000008000007945 */ /* 0x000fe20003800000 */
[----:B0----5:R-:W-:Y:S02]  /*148a0*/  IMAD.MOV.U32 R13, RZ, RZ, R2 ;  /* 0x000000ffff0d7224 */ /* 0x021fe400078e0002 */
[----:B------:R-:W-:Y:S02]  /*148b0*/  IMAD.MOV.U32 R12, RZ, RZ, 0x1 ;  /* 0x00000001ff0c7424 */ /* 0x000fe400078e00ff */
[----:B------:R-:W-:Y:S02]  /*148c0*/  IMAD.MOV.U32 R11, RZ, RZ, RZ ;  /* 0x000000ffff0b7224 */ /* 0x000fe400078e00ff */
[----:B------:R-:W-:-:S07]  /*148d0*/  IMAD.MOV.U32 R15, RZ, RZ, -0x1 ;  /* 0xffffffffff0f7424 */ /* 0x000fce00078e00ff */
[----:B-1234-:R-:W-:Y:S05]  /*148e0*/  WARPSYNC.COLLECTIVE R15, `(.L_x_1812) ;  /* 0x000000000f087348 */ /* 0x01efea0003c00000 */
[----:B------:R0:W0:Y:S02]  /*148f0*/  SHFL.UP P6, R14, R13, R12, R11 ;  /* 0x0400000c0d0e7389 */ /* 0x00002400000c000b */
[----:B01234-:R-:W-:Y:S01]  /*14900*/  ENDCOLLECTIVE ;  /* 0x000000000000791b */ /* 0x01ffe20003800000 */
.L_x_1812:
[----:B------:R-:W-:Y:S05]  /*14910*/  BSYNC B0 ;  /* 0x0000000000007941 */ /* 0x000fea0003800000 */
.L_x_1811:
        /* <DEDUP_REMOVED lines=10> */
.L_x_1813:
        /* <DEDUP_REMOVED lines=8> */
.L_x_1814:
        /* <DEDUP_REMOVED lines=8> */
.L_x_1815:
        /* <DEDUP_REMOVED lines=8> */
.L_x_1816:
        /* <DEDUP_REMOVED lines=8> */
.L_x_1817:
[----:B------:R-:W-:Y:S05]  /*14bc0*/  BRA `(.L_x_1818) ;  /* 0xffffffe400f07947 */ /* 0x000fea000383ffff */
.L_x_1772:
        /* <DEDUP_REMOVED lines=8> */
.L_x_1820:
[----:B------:R-:W-:Y:S05]  /*14c50*/  BSYNC B0 ;  /* 0x0000000000007941 */ /* 0x000fea0003800000 */
.L_x_1819:
        /* <DEDUP_REMOVED lines=10> */
.L_x_1821:
        /* <DEDUP_REMOVED lines=8> */
.L_x_1822:
        /* <DEDUP_REMOVED lines=8> */
.L_x_1823:
        /* <DEDUP_REMOVED lines=8> */
.L_x_1824:
        /* <DEDUP_REMOVED lines=8> */
.L_x_1825:
[----:B------:R-:W-:Y:S05]  /*14f00*/  BRA `(.L_x_1826) ;  /* 0xffffffe400d07947 */ /* 0x000fea000383ffff */
.L_x_1774:
[----:B------:R-:W-:Y:S01]  /*14f10*/  BSSY B0, `(.L_x_1827) ;  /* 0x0000006000007945 */ /* 0x000fe20003800000 */
[----:B------:R-:W-:Y:S01]  /*14f20*/  PLOP3.LUT P6, PT, P6, PT, PT, 0x8, 0x0 ;  /* 0x000000000000781c */ /* 0x000fe200037ce170 */
[----:B------:R-:W-:-:S12]  /*14f30*/  IMAD.MOV.U32 R15, RZ, RZ, -0x1 ;  /* 0xffffffffff0f7424 */ /* 0x000fd800078e00ff */
[----:B01----:R-:W-:Y:S05]  /*14f40*/  WARPSYNC.COLLECTIVE R15, `(.L_x_1828) ;  /* 0x000000000f087348 */ /* 0x003fea0003c00000 */
[----:B------:R-:W-:Y:S01]  /*14f50*/  VOTE.ANY R14, PT, P6 ;  /* 0x00000000000e7806 */ /* 0x000fe200030e0100 */
[----:B01----:R-:W-:Y:S06]  /*14f60*/  ENDCOLLECTIVE ;  /* 0x000000000000791b */ /* 0x003fec0003800000 */
.L_x_1828:
[----:B------:R-:W-:Y:S05]  /*14f70*/  BSYNC B0 ;  /* 0x0000000000007941 */ /* 0x000fea0003800000 */
.L_x_1827:
        /* <DEDUP_REMOVED lines=9> */
.L_x_1829:
[----:B------:R-:W-:Y:S01]  /*15010*/  IMAD.MOV.U32 R17, RZ, RZ, R14 ;  /* 0x000000ffff117224 */ /* 0x000fe200078e000e */
[----:B------:R-:W-:Y:S06]  /*15020*/  BRA `(.L_x_1830) ;  /* 0xffffffe400c07947 */ /* 0x000fec000383ffff */
.L_x_1776:
[----:B------:R-:W-:Y:S01]  /*15030*/  BSSY B0, `(.L_x_1831) ;  /* 0x0000007000007945 */ /* 0x000fe20003800000 */
[----:B------:R-:W-:Y:S02]  /*15040*/  IMAD.MOV.U32 R13, RZ, RZ, R8 ;  /* 0x000000ffff0d7224 */ /* 0x000fe400078e0008 */
[----:B------:R-:W-:Y:S02]  /*15050*/  IMAD.MOV.U32 R11, RZ, RZ, 0x1f ;  /* 0x0000001fff0b7424 */ /* 0x000fe400078e00ff */
[----:B------:R-:W-:-:S07]  /*15060*/  IMAD.MOV.U32 R15, RZ, RZ, -0x1 ;  /* 0xffffffffff0f7424 */ /* 0x000fce00078e00ff */
[----:B0123--:R-:W-:Y:S05]  /*15070*/  WARPSYNC.COLLECTIVE R15, `(.L_x_1832) ;  /* 0x000000000f087348 */ /* 0x00ffea0003c00000 */
[----:B------:R4:W0:Y:S02]  /*15080*/  SHFL.IDX P6, R14, R13, R12, R11 ;  /* 0x0000000c0d0e7389 */ /* 0x00082400000c000b */
[----:B01234-:R-:W-:Y:S01]  /*15090*/  ENDCOLLECTIVE ;  /* 0x000000000000791b */ /* 0x01ffe20003800000 */
.L_x_1832:
[----:B------:R-:W-:Y:S05]  /*150a0*/  BSYNC B0 ;  /* 0x0000000000007941 */ /* 0x000fea0003800000 */
.L_x_1831:
[----:B------:R-:W-:Y:S05]  /*150b0*/  BRA `(.L_x_1775) ;  /* 0xffffffe400b87947 */ /* 0x000fea000383ffff */
.L_x_1780:
[----:B0-----:R0:W2:Y:S02]  /*150c0*/  SYNCS.PHASECHK.TRANS64.TRYWAIT P0, [R9+URZ+0x31c20], R0 ;  /* 0x031c2000090075a7 */ /* 0x0010a4000800017f */
[----:B--2---:R-:W-:Y:S05]  /*150d0*/  @!P0 NANOSLEEP.SYNCS 0x989680 ;  /* 0x009896800000895d */ /* 0x004fea0003900000 */
[----:B------:R-:W2:Y:S02]  /*150e0*/  @!P0 SYNCS.PHASECHK.TRANS64 P0, [R9+URZ+0x31c20], R0 ;  /* 0x031c2000090085a7 */ /* 0x000ea4000800007f */
[----:B--2---:R-:W-:Y:S05]  /*150f0*/  @!P0 BRA `(.L_x_1780) ;  /* 0xfffffffc00f08947 */ /* 0x004fea000383ffff */
[----:B------:R-:W-:Y:S05]  /*15100*/  BRA `(.L_x_1833) ;  /* 0xffffffec00287947 */ /* 0x000fea000383ffff */
.L_x_1781:
        /* <DEDUP_REMOVED lines=11> */
.L_x_1835:
[----:B------:R-:W-:Y:S05]  /*151c0*/  BSYNC B0 ;  /* 0x0000000000007941 */ /* 0x000fea0003800000 */
.L_x_1834:
[----:B------:R-:W-:Y:S05]  /*151d0*/  BRA `(.L_x_1836) ;  /* 0xffffffec00107947 */ /* 0x000fea000383ffff */
.L_x_1784:
[----:B------:R-:W-:Y:S01]  /*151e0*/  BSSY B1, `(.L_x_1837) ;  /* 0x0000006000017945 */ /* 0x000fe20003800000 */
[----:B------:R-:W-:-:S07]  /*151f0*/  IMAD.MOV.U32 R15, RZ, RZ, -0x1 ;  /* 0xffffffffff0f7424 */ /* 0x000fce00078e00ff */
[----:B01----:R-:W-:Y:S05]  /*15200*/  WARPSYNC.COLLECTIVE R15, `(.L_x_1838) ;  /* 0x000000000f0c7348 */ /* 0x003fea0003c00000 */
[----:B------:R-:W-:Y:S02]  /*15210*/  ELECT P6, UR62, PT ;  /* 0x00000000003e782f */ /* 0x000fe400038c0000 */
[----:B------:R-:W-:Y:S01]  /*15220*/  MOV R14, UR62 ;  /* 0x0000003e000e7c02 */ /* 0x000fe20008000f00 */
[----:B01----:R-:W-:Y:S10]  /*15230*/  ENDCOLLECTIVE ;  /* 0x000000000000791b */ /* 0x003ff40003800000 */
.L_x_1838:
[----:B------:R-:W-:Y:S05]  /*15240*/  BSYNC B1 ;  /* 0x0000000000017941 */ /* 0x000fea0003800000 */
.L_x_1837:
[----:B------:R-:W-:Y:S05]  /*15250*/  BRA `(.L_x_1839) ;  /* 0xffffffec00087947 */ /* 0x000fea000383ffff */
.L_x_1786:
[----:B0-----:R0:W2:Y:S02]  /*15260*/  SYNCS.PHASECHK.TRANS64.TRYWAIT P0, [R7+URZ], R2 ;  /* 0x00000002070075a7 */ /* 0x0010a4000800017f */
[----:B--2---:R-:W-:Y:S05]  /*15270*/  @!P0 NANOSLEEP.SYNCS 0x989680 ;  /* 0x009896800000895d */ /* 0x004fea0003900000 */
[----:B------:R-:W2:Y:S02]  /*15280*/  @!P0 SYNCS.PHASECHK.TRANS64 P0, [R7+URZ], R2 ;  /* 0x00000002070085a7 */ /* 0x000ea4000800007f */
[----:B--2---:R-:W-:Y:S05]  /*15290*/  @!P0 BRA `(.L_x_1786) ;  /* 0xfffffffc00f08947 */ /* 0x004fea000383ffff */
[----:B------:R-:W-:Y:S05]  /*152a0*/  BRA `(.L_x_1840) ;  /* 0xffffffec00447947 */ /* 0x000fea000383ffff */
.L_x_1787:
[----:B--2---:R2:W3:Y:S02]  /*152b0*/  SYNCS.PHASECHK.TRANS64.TRYWAIT P0, [R3+URZ], R0 ;  /* 0x00000000030075a7 */ /* 0x0044e4000800017f */
[----:B---3--:R-:W-:Y:S05]  /*152c0*/  @!P0 NANOSLEEP.SYNCS 0x989680 ;  /* 0x009896800000895d */ /* 0x008fea0003900000 */
[----:B------:R-:W3:Y:S02]  /*152d0*/  @!P0 SYNCS.PHASECHK.TRANS64 P0, [R3+URZ], R0 ;  /* 0x00000000030085a7 */ /* 0x000ee4000800007f */
[----:B---3--:R-:W-:Y:S05]  /*152e0*/  @!P0 BRA `(.L_x_1787) ;  /* 0xfffffffc00f08947 */ /* 0x008fea000383ffff */
[----:B------:R-:W-:Y:S05]  /*152f0*/  BRA `(.L_x_1841) ;  /* 0xffffffec00387947 */ /* 0x000fea000383ffff */
.L_x_1789:
[----:B--2---:R2:W3:Y:S02]  /*15300*/  SYNCS.PHASECHK.TRANS64.TRYWAIT P0, [R5+URZ], R2 ;  /* 0x00000002050075a7 */ /* 0x0044e4000800017f */
[----:B---3--:R-:W-:Y:S05]  /*15310*/  @!P0 NANOSLEEP.SYNCS 0x989680 ;  /* 0x009896800000895d */ /* 0x008fea0003900000 */
[----:B------:R-:W3:Y:S02]  /*15320*/  @!P0 SYNCS.PHASECHK.TRANS64 P0, [R5+URZ], R2 ;  /* 0x00000002050085a7 */ /* 0x000ee4000800007f */
[----:B---3--:R-:W-:Y:S05]  /*15330*/  @!P0 BRA `(.L_x_1789) ;  /* 0xfffffffc00f08947 */ /* 0x008fea000383ffff */
[----:B------:R-:W-:Y:S05]  /*15340*/  BRA `(.L_x_1842) ;  /* 0xffffffec003c7947 */ /* 0x000fea000383ffff */
.L_x_1843:
        /* <DEDUP_REMOVED lines=11> */
.L_x_2214:


//--------------------- .text._ZN7cutlass13device_kernelIN5flash11enable_sm90INS1_16FlashAttnFwdSm90INS1_25CollectiveMainloopFwdSm90ILi2EN4cute5tupleIJNS5_1CILi1EEES8_S8_EEENS6_IJNS7_ILi192EEENS7_ILi144EEENS7_ILi96EEEEEELi96ENS_6half_tEfNS_4arch4Sm90ELb1ELb0ELb0ELb1ELb0ELb1ELb0ELb0ELb1ELb0ELb0ELb0EEENS1_21CollectiveEpilogueFwdINS6_IJSA_SC_SB_EEES9_SE_SG_Li384ELb1ELb0ELb0ELb0EEENS1_36VarlenDynamicPersistentTileSchedulerILi192ELi144ELi384ELi32ELb0ELb0ELb1ELb1ELb1ELb1EEEEEEEEEvNT_6ParamsE --------------------------
	.section	.text._ZN7cutlass13device_kernelIN5flash11enable_sm90INS1_16FlashAttnFwdSm90INS1_25CollectiveMainloopFwdSm90ILi2EN4cute5tupleIJNS5_1CILi1EEES8_S8_EEENS6_IJNS7_ILi192EEENS7_ILi144EEENS7_ILi96EEEEEELi96ENS_6half_tEfNS_4arch4Sm90ELb1ELb0ELb0ELb1ELb0ELb1ELb0ELb0ELb1ELb0ELb0ELb0EEENS1_21CollectiveEpilogueFwdINS6_IJSA_SC_SB_EEES9_SE_SG_Li384ELb1ELb0ELb0ELb0EEENS1_36VarlenDynamicPersistentTileSchedulerILi192ELi144ELi384ELi32ELb0ELb0ELb1ELb1ELb1ELb1EEEEEEEEEvNT_6ParamsE,"ax",@progbits
	.align	128
.text._ZN7cutlass13device_kernelIN5flash11enable_sm90INS1_16FlashAttnFwdSm90INS1_25CollectiveMainloopFwdSm90ILi2EN4cute5tupleIJNS5_1CILi1EEES8_S8_EEENS6_IJNS7_ILi192EEENS7_ILi144EEENS7_ILi96EEEEEELi96ENS_6half_tEfNS_4arch4Sm90ELb1ELb0ELb0ELb1ELb0ELb1ELb0ELb0ELb1ELb0ELb0ELb0EEENS1_21CollectiveEpilogueFwdINS6_IJSA_SC_SB_EEES9_SE_SG_Li384ELb1ELb0ELb0ELb0EEENS1_36VarlenDynamicPersistentTileSchedulerILi192ELi144ELi384ELi32ELb0ELb0ELb1ELb1ELb1ELb1EEEEEEEEEvNT_6ParamsE:
        .type           _ZN7cutlass13device_kernelIN5flash11enable_sm90INS1_16FlashAttnFwdSm90INS1_25CollectiveMainloopFwdSm90ILi2EN4cute5tupleIJNS5_1CILi1EEES8_S8_EEENS6_IJNS7_ILi192EEENS7_ILi144EEENS7_ILi96EEEEEELi96ENS_6half_tEfNS_4arch4Sm90ELb1ELb0ELb0ELb1ELb0ELb1ELb0ELb0ELb1ELb0ELb0ELb0EEENS1_21CollectiveEpilogueFwdINS6_IJSA_SC_SB_EEES9_SE_SG_Li384ELb1ELb0ELb0ELb0EEENS1_36VarlenDynamicPersistentTileSchedulerILi192ELi144ELi384ELi32ELb0ELb0ELb1ELb1ELb1ELb1EEEEEEEEEvNT_6ParamsE,@function
        .size           _ZN7cutlass13device_kernelIN5flash11enable_sm90INS1_16FlashAttnFwdSm90INS1_25CollectiveMainloopFwdSm90ILi2EN4cute5tupleIJNS5_1CILi1EEES8_S8_EEENS6_IJNS7_ILi192EEENS7_ILi144EEENS7_ILi96EEEEEELi96ENS_6half_tEfNS_4arch4Sm90ELb1ELb0ELb0ELb1ELb0ELb1ELb0ELb0ELb1ELb0ELb0ELb0EEENS1_21CollectiveEpilogueFwdINS6_IJSA_SC_SB_EEES9_SE_SG_Li384ELb1ELb0ELb0ELb0EEENS1_36VarlenDynamicPersistentTileSchedulerILi192ELi144ELi384ELi32ELb0ELb0ELb1ELb1ELb1ELb1EEEEEEEEEvNT_6ParamsE,(.L_x_2215 - _ZN7cutlass13device_kernelIN5flash11enable_sm90INS1_16FlashAttnFwdSm90INS1_25CollectiveMainloopFwdSm90ILi2EN4cute5tupleIJNS5_1CILi1EEES8_S8_EEENS6_IJNS7_ILi192EEENS7_ILi144EEENS7_ILi96EEEEEELi96ENS_6half_tEfNS_4arch4Sm90ELb1ELb0ELb0ELb1ELb0ELb1ELb0ELb0ELb1ELb0ELb0ELb0EEENS1_21CollectiveEpilogueFwdINS6_IJSA_SC_SB_EEES9_SE_SG_Li384ELb1ELb0ELb0ELb0EEENS1_36VarlenDynamicPersistentTileSchedulerILi192ELi144ELi384ELi32ELb0ELb0ELb1ELb1ELb1ELb1EEEEEEEEEvNT_6ParamsE)
        .other          _ZN7cutlass13device_kernelIN5flash11enable_sm90INS1_16FlashAttnFwdSm90INS1_25CollectiveMainloopFwdSm90ILi2EN4cute5tupleIJNS5_1CILi1EEES8_S8_EEENS6_IJNS7_ILi192EEENS7_ILi144EEENS7_ILi96EEEEEELi96ENS_6half_tEfNS_4arch4Sm90ELb1ELb0ELb0ELb1ELb0ELb1ELb0ELb0ELb1ELb0ELb0ELb0EEENS1_21CollectiveEpilogueFwdINS6_IJSA_SC_SB_EEES9_SE_SG_Li384ELb1ELb0ELb0ELb0EEENS1_36VarlenDynamicPersistentTileSchedulerILi192ELi144ELi384ELi32ELb0ELb0ELb1ELb1ELb1ELb1EEEEEEEEEvNT_6ParamsE,@"STO_CUDA_ENTRY STV_DEFAULT"
_ZN7cutlass13device_kernelIN5flash11enable_sm90INS1_16FlashAttnFwdSm90INS1_25CollectiveMainloopFwdSm90ILi2EN4cute5tupleIJNS5_1CILi1EEES8_S8_EEENS6_IJNS7_ILi192EEENS7_ILi144EEENS7_ILi96EEEEEELi96ENS_6half_tEfNS_4arch4Sm90ELb1ELb0ELb0ELb1ELb0ELb1ELb0ELb0ELb1ELb0ELb0ELb0EEENS1_21CollectiveEpilogueFwdINS6_IJSA_SC_SB_EEES9_SE_SG_Li384ELb1ELb0ELb0ELb0EEENS1_36VarlenDynamicPersistentTileSchedulerILi192ELi144ELi384ELi32ELb0ELb0ELb1ELb1ELb1ELb1EEEEEEEEEvNT_6ParamsE:
        /* <DEDUP_REMOVED lines=27> */
.L_x_1845:
[----:B------:R-:W-:Y:S05]  /*01b0*/  BSYNC B0 ;  /* 0x0000000000007941 */ /* 0x000fea0003800000 */
.L_x_1844:
        /* <DEDUP_REMOVED lines=41> */
.L_x_1846:
        /* <DEDUP_REMOVED lines=22> */
.L_x_1847:
        /* <DEDUP_REMOVED lines=18> */
.L_x_1848:
        /* <DEDUP_REMOVED lines=22> */
.L_x_1849:
        /* <DEDUP_REMOVED lines=22> */
.L_x_1850:
[----:B------:R-:W-:Y:S01]  /*0990*/  PLOP3.LUT P0, PT, PT, PT, UP0, 0x80, 0x0 ;  /* 0x000000000000781c */ /* 0x000fe20003f0f008 */
[----:B------:R-:W-:Y:S01]  /*09a0*/  UMOV UR60, 0x1 ;  /* 0x00000001003c7882 */ /* 0x000fe20000000000 */
[----:B------:R-:W-:Y:S01]  /*09b0*/  NOP ;  /* 0x0000000000007918 */ /* 0x000fe20000000000 */
[----:B------:R-:W-:Y:S01]  /*09c0*/  USEL UR60, UR60, 0x2, !UP0 ;  /* 0x000000023c3c7887 */ /* 0x000fe2000c000000 */
[----:B------:R-:W-:Y:S01]  /*09d0*/  BSSY B7, `(.L_x_1851) ;  /* 0x000204e000077945 */ /* 0x000fe20003800000 */
[----:B012-4-:R-:W-:Y:S08]  /*09e0*/  BAR.SYNC.DEFER_BLOCKING 0x0 ;  /* 0x0000000000007b1d */ /* 0x017ff00000010000 */
[----:B------:R-:W-:Y:S05]  /*09f0*/  @!P0 BRA `(.L_x_1852) ;  /* 0x000001a800788947 */ /* 0x000fea0003800000 */
.L_x_1853:
[----:B------:R-:W-:-:S08]  /*0a00*/  NOP ;  /* 0x0000000000007918 */ /* 0x000fd00000000000 */
[----:B------:R-:W0:Y:S02]  /*0a10*/  USETMAXREG.TRY_ALLOC.CTAPOOL UP0, 0xa0 ;  /* 0x000000a0000079c8 */ /* 0x000e240008000600 */
[----:B0-----:R-:W-:-:S13]  /*0a20*/  PLOP3.LUT P0, PT, PT, PT, UP0, 0x80, 0x0 ;  /* 0x000000000000781c */ /* 0x001fda0003f0f008 */
[----:B------:R-:W-:Y:S05]  /*0a30*/  @!P0 BRA `(.L_x_1853) ;  /* 0xfffffffc00f08947 */ /* 0x000fea000383ffff */
[----:B------:R-:W2:Y:S01]  /*0a40*/  LDL.LU R0, [R1] ;  /* 0x0000000001007983 */ /* 0x000ea20000300800 */
[----:B------:R-:W0:Y:S01]  /*0a50*/  S2R R2, SR_TID.X ;  /* 0x0000000000027919 */ /* 0x000e220000002100 */
        /* <DEDUP_REMOVED lines=14> */
[----:B------:R1:W-:Y:S01]  /*0b40*/  STL [R1], R0 ;  /* 0x0000000001007387 */ /* 0x0003e20000100800 */
[----:B0-----:R-:W-:-:S13]  /*0b50*/  ISETP.GE.AND P0, PT, R11, UR4, PT ;  /* 0x000000040b007c0c */ /* 0x001fda000bf06270 */
[----:B-1----:R-:W-:Y:S05]  /*0b60*/  @P0 BRA `(.L_x_1854) ;  /* 0x0000020000d00947 */ /* 0x002fea0003800000 */
[----:B------:R-:W0:Y:S01]  /*0b70*/  S2R R0, SR_TID.X ;  /* 0x0000000000007919 */ /* 0x000e220000002100 */
[----:B------:R-:W-:Y:S01]  /*0b80*/  ULOP3.LUT UR4, UR60, 0x1, URZ, 0xfc, !UPT ;  /* 0x000000013c047892 */ /* 0x000fe2000f8efc3f */
[----:B------:R-:W-:Y:S01]  /*0b90*/  R2UR UR61, R22 ;  /* 0x00000000163d72ca */ /* 0x000fe200000e0000 */
[----:B------:R-:W-:Y:S02]  /*0ba0*/  IMAD.MOV.U32 R145, RZ, RZ, RZ ;  /* 0x000000ffff917224 */ /* 0x000fe400078e00ff */
[----:B------:R-:W-:-:S10]  /*0bb0*/  IMAD.MOV.U32 R146, RZ, RZ, RZ ;  /* 0x000000ffff927224 */ /* 0x000fd400078e00ff */
[----:B------:R-:W-:Y:S01]  /*0bc0*/  UIADD3 UR61, UR61, 0xda00, URZ ;  /* 0x0000da003d3d7890 */ /* 0x000fe2000fffe03f */
[----:B0-----:R-:W-:-:S05]  /*0bd0*/  VIADD R18, R0, 0xffffff80 ;  /* 0xffffff8000127836 */ /* 0x001fca0000000000 */
[----:B------:R-:W-:Y:S02]  /*0be0*/  SHF.R.S32.HI R0, RZ, 0x1f, R18 ;  /* 0x0000001fff007819 */ /* 0x000fe40000011412 */
[-C--:B------:R-:W-:Y:S02]  /*0bf0*/  LEA.HI R19, R18, R18.reuse, RZ, 0x1 ;  /* 0x0000001212137211 */ /* 0x080fe400078f08ff */
[CC--:B------:R-:W-:Y:S02]  /*0c00*/  LEA.HI R2, R0.reuse, R18.reuse, RZ, 0x7 ;  /* 0x0000001200027211 */ /* 0x0c0fe400078f38ff */
[CC--:B------:R-:W-:Y:S02]  /*0c10*/  LEA.HI R4, R0.reuse, R18.reuse, RZ, 0x4 ;  /* 0x0000001200047211 */ /* 0x0c0fe400078f20ff */
[----:B------:R-:W-:Y:S02]  /*0c20*/  SHF.R.S32.HI R3, RZ, 0x7, R2 ;  /* 0x00000007ff037819 */ /* 0x000fe40000011402 */
[----:B------:R-:W-:-:S02]  /*0c30*/  LEA.HI R6, R0, R18, RZ, 0x5 ;  /* 0x0000001200067211 */ /* 0x000fc400078f28ff */
[----:B------:R-:W-:Y:S01]  /*0c40*/  SHF.R.S32.HI R148, RZ, 0x1, R19 ;  /* 0x00000001ff947819 */ /* 0x000fe20000011413 */
[----:B------:R-:W-:Y:S01]  /*0c50*/  IMAD.HI R5, R3, 0x55555556, RZ ;  /* 0x5555555603057827 */ /* 0x000fe200078e02ff */
[----:B------:R-:W-:Y:S02]  /*0c60*/  SHF.R.S32.HI R7, RZ, 0x4, R4 ;  /* 0x00000004ff077819 */ /* 0x000fe40000011404 */
[----:B------:R-:W-:Y:S02]  /*0c70*/  LEA.HI R14, R19, R148, RZ, 0x1 ;  /* 0x00000094130e7211 */ /* 0x000fe400078f08ff */
[----:B------:R-:W-:Y:S02]  /*0c80*/  LEA.HI R8, R5, R5, RZ, 0x1 ;  /* 0x0000000505087211 */ /* 0x000fe400078f08ff */
[C---:B------:R-:W-:Y:S02]  /*0c90*/  LOP3.LUT R5, R4.reuse, 0xfffffff0, RZ, 0xc0, !PT ;  /* 0xfffffff004057812 */ /* 0x040fe400078ec0ff */
[----:B------:R-:W-:Y:S01]  /*0ca0*/  LEA.HI R4, R4, R7, RZ, 0x1 ;  /* 0x0000000704047211 */ /* 0x000fe200078f08ff */
[----:B------:R-:W-:Y:S01]  /*0cb0*/  IMAD R13, R8, -0x3, R3 ;  /* 0xfffffffd080d7824 */ /* 0x000fe200078e0203 */
[----:B------:R-:W-:Y:S01]  /*0cc0*/  LOP3.LUT R3, R2, 0xffffff80, RZ, 0xc0, !PT ;  /* 0xffffff8002037812 */ /* 0x000fe200078ec0ff */
[----:B------:R-:W-:Y:S01]  /*0cd0*/  IMAD.IADD R5, R18, 0x1, -R5 ;  /* 0x0000000112057824 */ /* 0x000fe200078e0a05 */
[----:B------:R-:W-:-:S02]  /*0ce0*/  SHF.R.S32.HI R8, RZ, 0x5, R6 ;  /* 0x00000005ff087819 */ /* 0x000fc40000011406 */
[----:B------:R-:W-:Y:S01]  /*0cf0*/  LOP3.LUT R21, R14, 0x7fffffe, RZ, 0xc0, !PT ;  /* 0x07fffffe0e157812 */ /* 0x000fe200078ec0ff */
[----:B------:R-:W-:Y:S01]  /*0d00*/  IMAD.IADD R12, R18, 0x1, -R3 ;  /* 0x00000001120c7824 */ /* 0x000fe200078e0a03 */
[--C-:B------:R-:W-:Y:S01]  /*0d10*/  SHF.R.S32.HI R2, RZ, 0x1f, R5.reuse ;  /* 0x0000001fff027819 */ /* 0x100fe20000011405 */
[----:B------:R-:W-:Y:S01]  /*0d20*/  IMAD R23, R8, 0x10, R5 ;  /* 0x0000001008177824 */ /* 0x000fe200078e0205 */
[----:B------:R-:W-:Y:S02]  /*0d30*/  LOP3.LUT R4, R4, 0x1ffffffe, RZ, 0xc0, !PT ;  /* 0x1ffffffe04047812 */ /* 0x000fe400078ec0ff */
[CC--:B------:R-:W-:Y:S02]  /*0d40*/  LEA.HI R6, R2.reuse, R5.reuse, RZ, 0x3 ;  /* 0x0000000502067211 */ /* 0x0c0fe400078f18ff */
[----:B------:R-:W-:Y:S01]  /*0d50*/  LEA.HI R3, R2, R5, RZ, 0x2 ;  /* 0x0000000502037211 */ /* 0x000fe200078f10ff */
[----:B------:R-:W-:Y:S01]  /*0d60*/  IMAD.IADD R4, R7, 0x1, -R4 ;  /* 0x0000000107047824 */ /* 0x000fe200078e0a04 */
[----:B------:R-:W-:Y:S01]  /*0d70*/  SHF.R.S32.HI R15, RZ, 0x1f, R12 ;  /* 0x0000001fff0f7819 */ /* 0x000fe2000001140c */
[----:B------:R-:W-:Y:S01]  /*0d80*/  IMAD.SHL.U32 R6, R6, 0x10, RZ ;  /* 0x0000001006067824 */ /* 0x000fe200078e00ff */
[----:B------:R-:W-:Y:S01]  /*0d90*/  LOP3.LUT R2, R3, 0x7fffffc, RZ, 0xc0, !PT ;  /* 0x07fffffc03027812 */ /* 0x000fe200078ec0ff */
[----:B------:R-:W-:Y:S01]  /*0da0*/  IMAD.SHL.U32 R4, R4, 0x8, RZ ;  /* 0x0000000804047824 */ /* 0x000fe200078e00ff */
[----:B------:R-:W-:-:S02]  /*0db0*/  LEA.HI R14, R15, R12, RZ, 0x2 ;  /* 0x0000000c0f0e7211 */ /* 0x000fc400078f10ff */
[----:B------:R-:W-:Y:S01]  /*0dc0*/  SHF.R.S32.HI R3, RZ, 0x2, R3 ;  /* 0x00000002ff037819 */ /* 0x000fe20000011403 */
[----:B------:R-:W-:Y:S01]  /*0dd0*/  IMAD.IADD R2, R5, 0x1, -R2 ;  /* 0x0000000105027824 */ /* 0x000fe200078e0a02 */
[----:B------:R-:W-:Y:S02]  /*0de0*/  LOP3.LUT R6, R6, 0x7fffff80, RZ, 0xc0, !PT ;  /* 0x7fffff8006067812 */ /* 0x000fe400078ec0ff */
[--C-:B------:R-:W-:Y:S01]  /*0df0*/  SHF.R.S32.HI R16, RZ, 0x2, R14.reuse ;  /* 0x00000002ff107819 */ /* 0x100fe2000001140e */
[----:B------:R-:W-:Y:S01]  /*0e00*/  IMAD.SHL.U32 R3, R3, 0x40, RZ ;  /* 0x0000004003037824 */ /* 0x000fe200078e00ff */
[----:B------:R-:W-:Y:S01]  /*0e10*/  SHF.R.S32.HI R17, RZ, 0x1f, R14 ;  /* 0x0000001fff117819 */ /* 0x000fe2000001140e */
[----:B------:R-:W-:Y:S01]  /*0e20*/  IMAD R5, R8, 0x100, R6 ;  /* 0x0000010008057824 */ /* 0x000fe200078e0206 */
[----:B------:R-:W-:Y:S01]  /*0e30*/  LEA.HI R0, R0, R18, RZ, 0x2 ;  /* 0x0000001200007211 */ /* 0x000fe200078f10ff */
[----:B------:R-:W-:Y:S01]  /*0e40*/  IMAD.IADD R6, R148, 0x1, -R21 ;  /* 0x0000000194067824 */ /* 0x000fe200078e0a15 */
[----:B------:R-:W-:Y:S01]  /*0e50*/  LEA.HI R17, R17, R16, RZ, 0x3 ;  /* 0x0000001011117211 */ /* 0x000fe200078f18ff */
[----:B------:R-:W-:Y:S01]  /*0e60*/  IMAD R2, R2, 0x10, R5 ;  /* 0x0000001002027824 */ /* 0x000fe200078e0205 */
[----:B------:R-:W-:Y:S01]  /*0e70*/  LOP3.LUT R3, R3, 0x40, RZ, 0xc0, !PT ;  /* 0x0000004003037812 */ /* 0x000fe200078ec0ff */
[----:B------:R-:W-:Y:S01]  /*0e80*/  IMAD.U32 R5, R23, 0x20, R4 ;  /* 0x0000002017057824 */ /* 0x000fe200078e0004 */
[----:B------:R-:W-:Y:S01]  /*0e90*/  SHF.R.S32.HI R24, RZ, 0x2, R0 ;  /* 0x00000002ff187819 */ /* 0x000fe20000011400 */
[----:B------:R-:W-:Y:S01]  /*0ea0*/  IMAD R6, R7, 0x8, R6 ;  /* 0x0000000807067824 */ /* 0x000fe200078e0206 */
[----:B------:R-:W-:-:S02]  /*0eb0*/  LOP3.LUT R17, R17, 0xfffffff8, RZ, 0xc0, !PT ;  /* 0xfffffff811117812 */ /* 0x000fc400078ec0ff */
[----:B------:R-:W-:Y:S01]  /*0ec0*/  LEA.HI R15, R15, R12, RZ, 0x5 ;  /* 0x0000000c0f0f7211 */ /* 0x000fe200078f28ff */
[----:B------:R-:W-:Y:S01]  /*0ed0*/  STL [R1+0x60], R24 ;  /* 0x0000601801007387 */ /* 0x000fe20000100800 */
[----:B------:R-:W-:Y:S01]  /*0ee0*/  LOP3.LUT R4, R3, 0x8, R4, 0xf8, !PT ;  /* 0x0000000803047812 */ /* 0x000fe200078ef804 */
[----:B------:R-:W-:Y:S01]  /*0ef0*/  IMAD.IADD R16, R16, 0x1, -R17 ;  /* 0x0000000110107824 */ /* 0x000fe200078e0a11 */
[----:B------:R-:W-:Y:S01]  /*0f00*/  SHF.R.U32.HI R3, RZ, 0x3, R3 ;  /* 0x00000003ff037819 */ /* 0x000fe20000011603 */
[----:B------:R0:W-:Y:S01]  /*0f10*/  STL [R1+0x7c], R5 ;  /* 0x00007c0501007387 */ /* 0x0001e20000100800 */
[----:B------:R-:W-:Y:S02]  /*0f20*/  SHF.R.S32.HI R0, RZ, 0x1f, R0 ;  /* 0x0000001fff007819 */ /* 0x000fe40000011400 */
[----:B------:R-:W-:Y:S02]  /*0f30*/  SHF.R.S32.HI R15, RZ, 0x5, R15 ;  /* 0x00000005ff0f7819 */ /* 0x000fe4000001140f */
[----:B------:R-:W-:-:S02]  /*0f40*/  LOP3.LUT R3, R4, R3, RZ, 0x3c, !PT ;  /* 0x0000000304037212 */ /* 0x000fc400078e3cff */
[----:B------:R-:W-:Y:S01]  /*0f50*/  LEA.HI R0, R0, R24, RZ, 0x2 ;  /* 0x0000001800007211 */ /* 0x000fe200078f10ff */
[----:B------:R-:W-:Y:S01]  /*0f60*/  IMAD R16, R15, 0x10, R16 ;  /* 0x000000100f107824 */ /* 0x000fe200078e0210 */
[----:B------:R-:W-:Y:S01]  /*0f70*/  LOP3.LUT R19, R19, 0xfffffffe, RZ, 0xc0, !PT ;  /* 0xfffffffe13137812 */ /* 0x000fe200078ec0ff */
[----:B------:R-:W-:Y:S01]  /*0f80*/  IMAD.IADD R3, R3, 0x1, R2 ;  /* 0x0000000103037824 */ /* 0x000fe200078e0202 */
[----:B0-----:R-:W-:Y:S01]  /*0f90*/  LOP3.LUT R5, R14, 0x7ffffffc, RZ, 0xc0, !PT ;  /* 0x7ffffffc0e057812 */ /* 0x001fe200078ec0ff */
[----:B------:R-:W-:Y:S01]  /*0fa0*/  IMAD R2, R13, 0x40, R16 ;  /* 0x000000400d027824 */ /* 0x000fe200078e0210 */
[----:B------:R-:W-:Y:S01]  /*0fb0*/  LOP3.LUT R0, R0, 0xfffffffc, RZ, 0xc0, !PT ;  /* 0xfffffffc00007812 */ /* 0x000fe200078ec0ff */
[----:B------:R-:W-:Y:S02]  /*0fc0*/  IMAD.IADD R19, R18, 0x1, -R19 ;  /* 0x0000000112137824 */ /* 0x000fe400078e0a13 */
[----:B------:R-:W-:Y:S01]  /*0fd0*/  IMAD.IADD R4, R12, 0x1, -R5 ;  /* 0x000000010c047824 */ /* 0x000fe200078e0a05 */
[----:B------:R-:W-:Y:S01]  /*0fe0*/  SHF.R.S32.HI R5, RZ, 0x1f, R148 ;  /* 0x0000001fff057819 */ /* 0x000fe20000011494 */
[----:B------:R-:W-:-:S02]  /*0ff0*/  IMAD.IADD R0, R24, 0x1, -R0 ;  /* 0x0000000118007824 */ /* 0x000fc400078e0a00 */
[C---:B------:R-:W-:Y:S01]  /*1000*/  IMAD.SHL.U32 R147, R19.reuse, 0x8, RZ ;  /* 0x0000000813937824 */ /* 0x040fe200078e00ff */
[----:B------:R-:W-:Y:S01]  /*1010*/  STL [R1+0x54], R4 ;  /* 0x0000540401007387 */ /* 0x000fe20000100800 */
[----:B------:R-:W-:Y:S02]  /*1020*/  IMAD.SHL.U32 R144, R19, 0x4, RZ ;  /* 0x0000000413907824 */ /* 0x000fe400078e00ff */
[----:B------:R-:W-:Y:S01]  /*1030*/  VIADD R5, R147, 0x10 ;  /* 0x0000001093057836 */ /* 0x000fe20000000000 */
[----:B------:R-:W-:Y:S01]  /*1040*/  STL [R1+0x3c], R9 ;  /* 0x00003c0901007387 */ /* 0x000fe20000100800 */
[----:B------:R-:W-:-:S03]  /*1050*/  IMAD R23, R3, 0x2, R22 ;  /* 0x0000000203177824 */ /* 0x000fc600078e0216 */
[----:B------:R0:W-:Y:S04]  /*1060*/  STL [R1+0x58], R2 ;  /* 0x0000580201007387 */ /* 0x0001e80000100800 */
[----:B------:R-:W-:Y:S04]  /*1070*/  STL [R1+0x40], R10 ;  /* 0x0000400a01007387 */ /* 0x000fe80000100800 */
[----:B------:R-:W-:Y:S01]  /*1080*/  STL [R1+0x44], R11 ;  /* 0x0000440b01007387 */ /* 0x000fe20000100800 */
[----:B0-----:R-:W-:-:S03]  /*1090*/  IMAD.U32 R2, RZ, RZ, UR4 ;  /* 0x00000004ff027e24 */ /* 0x001fc6000f8e00ff */
[----:B------:R0:W-:Y:S04]  /*10a0*/  STL [R1+0x78], R0 ;  /* 0x0000780001007387 */ /* 0x0001e80000100800 */
[----:B------:R-:W-:Y:S04]  /*10b0*/  STL [R1+0x70], RZ ;  /* 0x000070ff01007387 */ /* 0x000fe80000100800 */
[----:B------:R-:W-:Y:S01]  /*10c0*/  STL [R1+0x24], RZ ;  /* 0x000024ff01007387 */ /* 0x000fe20000100800 */
[----:B0-----:R-:W-:-:S03]  /*10d0*/  IMAD.SHL.U32 R0, R0, 0x40, RZ ;  /* 0x0000004000007824 */ /* 0x001fc600078e00ff */
[----:B------:R-:W-:Y:S02]  /*10e0*/  STL [R1+0x20], RZ ;  /* 0x000020ff01007387 */ /* 0x000fe40000100800 */
[----:B------:R-:W-:-:S04]  /*10f0*/  LOP3.LUT R2, R0, 0xc0, RZ, 0xc0, !PT ;  /* 0x000000c000027812 */ /* 0x000fc800078ec0ff */
[----:B------:R-:W-:Y:S01]  /*1100*/  LOP3.LUT R0, R2, 0x8, R147, 0xf8, !PT ;  /* 0x0000000802007812 */ /* 0x000fe200078ef893 */
[----:B------:R0:W-:Y:S01]  /*1110*/  STL [R1+0x28], R2 ;  /* 0x0000280201007387 */ /* 0x0001e20000100800 */
[----:B------:R-:W-:-:S04]  /*1120*/  SHF.R.U32.HI R4, RZ, 0x3, R2 ;  /* 0x00000003ff047819 */ /* 0x000fc80000011602 */
[----:B------:R-:W-:Y:S01]  /*1130*/  LOP3.LUT R0, R0, R4, RZ, 0x3c, !PT ;  /* 0x0000000400007212 */ /* 0x000fe200078e3cff */
[----:B------:R1:W-:Y:S01]  /*1140*/  STL [R1+0x2c], R4 ;  /* 0x00002c0401007387 */ /* 0x0003e20000100800 */
[----:B0-----:R-:W-:-:S04]  /*1150*/  IMAD.SHL.U32 R2, R6, 0x20, RZ ;  /* 0x0000002006027824 */ /* 0x001fc800078e00ff */
[----:B------:R-:W-:Y:S01]  /*1160*/  IMAD.IADD R0, R2, 0x1, R0 ;  /* 0x0000000102007824 */ /* 0x000fe200078e0200 */
[----:B------:R0:W-:Y:S01]  /*1170*/  STL [R1+0x30], R2 ;  /* 0x0000300201007387 */ /* 0x0001e20000100800 */
[----:B-1----:R-:W-:-:S03]  /*1180*/  VIADD R4, R147, 0x20 ;  /* 0x0000002093047836 */ /* 0x002fc60000000000 */
[----:B------:R0:W-:Y:S04]  /*1190*/  STL [R1+0x50], R0 ;  /* 0x0000500001007387 */ /* 0x0001e80000100800 */
.L_x_2006:
[----:B0-2---:R-:W2:Y:S01]  /*11a0*/  LDL.LU R0, [R1+0x44] ;  /* 0x0000440001007983 */ /* 0x005ea20000300800 */
[----:B------:R-:W2:Y:S01]  /*11b0*/  LDC.64 R2, c[0x0][0xc60] ;  /* 0x00031800ff027b82 */ /* 0x000ea20000000a00 */
[----:B------:R-:W-:Y:S01]  /*11c0*/  ULDC.64 UR4, c[0x0][0x208] ;  /* 0x0000820000047ab9 */ /* 0x000fe20000000a00 */
[----:B--2---:R-:W-:-:S05]  /*11d0*/  IMAD.WIDE R2, R0, 0x4, R2 ;  /* 0x0000000400027825 */ /* 0x004fca00078e0202 */
[----:B-----5:R0:W2:Y:S01]  /*11e0*/  LDG.E R11, desc[UR4][R2.64] ;  /* 0x00000004020b7981 */ /* 0x0200a2000c1e1900 */
[----:B------:R-:W-:Y:S05]  /*11f0*/  YIELD ;  /* 0x0000000000007946 */ /* 0x000fea0003800000 */
[----:B------:R-:W-:Y:S01]  /*1200*/  ULDC.64 UR4, c[0x0][0xa28] ;  /* 0x00028a0000047ab9 */ /* 0x000fe20000000a00 */
[----:B------:R-:W-:Y:S01]  /*1210*/  ULDC.64 UR8, c[0x0][0xa18] ;  /* 0x0002860000087ab9 */ /* 0x000fe20000000a00 */
[----:B------:R-:W-:Y:S01]  /*1220*/  ISETP.NE.U32.AND P1, PT, RZ, UR4, PT ;  /* 0x00000004ff007c0c */ /* 0x000fe2000bf25070 */
[----:B------:R-:W-:Y:S01]  /*1230*/  ULDC.64 UR10, c[0x0][0x208] ;  /* 0x00008200000a7ab9 */ /* 0x000fe20000000a00 */
[----:B0-----:R-:W-:Y:S01]  /*1240*/  IMAD.MOV.U32 R3, RZ, RZ, RZ ;  /* 0x000000ffff037224 */ /* 0x001fe200078e00ff */
[----:B------:R-:W-:Y:S01]  /*1250*/  ULDC.64 UR6, c[0x0][0xa08] ;  /* 0x0002820000067ab9 */ /* 0x000fe20000000a00 */
[----:B------:R-:W-:Y:S01]  /*1260*/  ISETP.NE.AND.EX P1, PT, RZ, UR5, PT, P1 ;  /* 0x00000005ff007c0c */ /* 0x000fe2000bf25310 */
[----:B------:R-:W-:Y:S01]  /*1270*/  IMAD.MOV.U32 R73, RZ, RZ, RZ ;  /* 0x000000ffff497224 */ /* 0x000fe200078e00ff */
[----:B------:R-:W-:-:S04]  /*1280*/  ISETP.NE.U32.AND P0, PT, RZ, UR6, PT ;  /* 0x00000006ff007c0c */ /* 0x000fc8000bf05070 */
[----:B------:R-:W-:Y:S02]  /*1290*/  ISETP.NE.AND.EX P0, PT, RZ, UR7, PT, P0 ;  /* 0x00000007ff007c0c */ /* 0x000fe4000bf05300 */
[----:B--2---:R-:W-:Y:S01]  /*12a0*/  SHF.R.S32.HI R0, RZ, 0x1f, R11 ;  /* 0x0000001fff007819 */ /* 0x004fe2000001140b */
[----:B-1----:R-:W-:-:S04]  /*12b0*/  IMAD.SHL.U32 R25, R11, 0x4, RZ ;  /* 0x000000040b197824 */ /* 0x002fc800078e00ff */
        /* <DEDUP_REMOVED lines=10> */
[----:B------:R-:W-:Y:S01]  /*1360*/  ULDC.64 UR4, c[0x0][0x3f8] ;  /* 0x0000fe0000047ab9 */ /* 0x000fe20000000a00 */
[----:B------:R-:W-:-:S10]  /*1370*/  IADD3.X R9, R26, UR7, RZ, P3, !PT ;  /* 0x000000071a097c10 */ /* 0x000fd40009ffe4ff */
[----:B------:R-:W-:Y:S01]  /*1380*/  @P2 IADD3 R6, P1, R25, UR8, RZ ;  /* 0x0000000819062c10 */ /* 0x000fe2000ff3e0ff */
[----:B------:R-:W-:Y:S01]  /*1390*/  UISETP.NE.U32.AND UP0, UPT, UR4, URZ, UPT ;  /* 0x0000003f0400728c */ /* 0x000fe2000bf05070 */
[----:B------:R0:W5:Y:S02]  /*13a0*/  @P0 LDG.E R73, desc[UR10][R8.64] ;  /* 0x0000000a08490981 */ /* 0x000164000c1e1900 */
[----:B------:R-:W-:Y:S01]  /*13b0*/  @P2 IADD3.X R7, R26, UR9, RZ, P1, !PT ;  /* 0x000000091a072c10 */ /* 0x000fe20008ffe4ff */
[----:B------:R-:W-:-:S04]  /*13c0*/  ULDC UR4, c[0x0][0x404] ;  /* 0x0001010000047ab9 */ /* 0x000fc80000000800 */
[----:B------:R-:W2:Y:S01]  /*13d0*/  @P2 LDG.E R10, desc[UR10][R6.64] ;  /* 0x0000000a060a2981 */ /* 0x000ea2000c1e1900 */
        /* <DEDUP_REMOVED lines=8> */
[----:B--2---:R0:W-:Y:S01]  /*1460*/  STL [R1+0x48], R10 ;  /* 0x0000480a01007387 */ /* 0x0041e20000100800 */
[----:B------:R-:W-:Y:S05]  /*1470*/  @P2 BRA `(.L_x_1855) ;  /* 0x00000000002c2947 */ /* 0x000fea0003800000 */
[----:B------:R-:W-:Y:S02]  /*1480*/  ULDC.64 UR4, c[0x0][0xa00] ;  /* 0x0002800000047ab9 */ /* 0x000fe40000000a00 */
[----:B------:R-:W-:-:S04]  /*1490*/  ISETP.NE.U32.AND P1, PT, RZ, UR4, PT ;  /* 0x00000004ff007c0c */ /* 0x000fc8000bf25070 */
[----:B------:R-:W-:-:S13]  /*14a0*/  ISETP.NE.AND.EX P1, PT, RZ, UR5, PT, P1 ;  /* 0x00000005ff007c0c */ /* 0x000fda000bf25310 */
[----:B------:R-:W-:Y:S05]  /*14b0*/  @!P1 BRA `(.L_x_1855) ;  /* 0x00000000001c9947 */ /* 0x000fea0003800000 */
[----:B0-----:R-:W0:Y:S01]  /*14c0*/  LDC.64 R4, c[0x0][0xa00] ;  /* 0x00028000ff047b82 */ /* 0x001e220000000a00 */
[----:B------:R-:W-:Y:S01]  /*14d0*/  ULDC.64 UR4, c[0x0][0x208] ;  /* 0x0000820000047ab9 */ /* 0x000fe20000000a00 */
[----:B0-----:R-:W-:-:S05]  /*14e0*/  IMAD.WIDE R4, R19, 0x4, R4 ;  /* 0x0000000413047825 */ /* 0x001fca00078e0204 */
[----:B------:R-:W2:Y:S04]  /*14f0*/  LDG.E R0, desc[UR4][R4.64] ;  /* 0x0000000404007981 */ /* 0x000ea8000c1e1900 */
[----:B------:R-:W2:Y:S02]  /*1500*/  LDG.E R7, desc[UR4][R4.64+0x4] ;  /* 0x0000040404077981 */ /* 0x000ea4000c1e1900 */
[----:B--2---:R-:W-:-:S05]  /*1510*/  IMAD.IADD R10, R7, 0x1, -R0 ;  /* 0x00000001070a7824 */ /* 0x004fca00078e0a00 */
[----:B------:R1:W-:Y:S02]  /*1520*/  STL [R1+0x48], R10 ;  /* 0x0000480a01007387 */ /* 0x0003e40000100800 */
.L_x_1855:
[----:B0-----:R-:W2:Y:S01]  /*1530*/  LDL R11, [R1+0x3c] ;  /* 0x00003c00010b7983 */ /* 0x001ea20000100800 */
[----:B------:R-:W-:-:S03]  /*1540*/  ULDC.64 UR4, c[0x0][0xa20] ;  /* 0x0002880000047ab9 */ /* 0x000fc60000000a00 */
[----:B------:R-:W3:Y:S01]  /*1550*/  LDL R28, [R1+0x40] ;  /* 0x00004000011c7983 */ /* 0x000ee20000100800 */
[----:B------:R-:W-:-:S04]  /*1560*/  ISETP.NE.U32.AND P1, PT, RZ, UR4, PT ;  /* 0x00000004ff007c0c */ /* 0x000fc8000bf25070 */
[----:B------:R-:W-:Y:S01]  /*1570*/  ISETP.NE.AND.EX P1, PT, RZ, UR5, PT, P1 ;  /* 0x00000005ff007c0c */ /* 0x000fe2000bf25310 */
[----:B--2---:R0:W-:Y:S04]  /*1580*/  STL [R1+0x74], R11 ;  /* 0x0000740b01007387 */ /* 0x0041e80000100800 */
[----:B---3--:R0:W-:Y:S08]  /*1590*/  STL [R1+0x6c], R28 ;  /* 0x00006c1c01007387 */ /* 0x0081f00000100800 */
[----:B------:R-:W-:Y:S05]  /*15a0*/  @!P1 BRA `(.L_x_1856) ;  /* 0x0000000000149947 */ /* 0x000fea0003800000 */
[----:B------:R-:W-:Y:S01]  /*15b0*/  IADD3 R4, P0, R25, UR4, RZ ;  /* 0x0000000419047c10 */ /* 0x000fe2000ff1e0ff */
[----:B------:R-:W-:-:S03]  /*15c0*/  ULDC.64 UR6, c[0x0][0x208] ;  /* 0x0000820000067ab9 */ /* 0x000fc60000000a00 */
[----:B------:R-:W-:-:S05]  /*15d0*/  IADD3.X R5, R26, UR5, RZ, P0, !PT ;  /* 0x000000051a057c10 */ /* 0x000fca00087fe4ff */
[----:B------:R2:W5:Y:S01]  /*15e0*/  LDG.E R24, desc[UR6][R4.64] ;  /* 0x0000000604187981 */ /* 0x000562000c1e1900 */
[----:B------:R-:W-:Y:S05]  /*15f0*/  BRA `(.L_x_1857) ;  /* 0x0000000000147947 */ /* 0x000fea0003800000 */
.L_x_1856:
[----:B------:R-:W-:Y:S05]  /*1600*/  @!P0 BRA `(.L_x_1857) ;  /* 0x0000000000108947 */ /* 0x000fea0003800000 */
[----:B------:R-:W-:Y:S02]  /*1610*/  ULDC.64 UR4, c[0x0][0x208] ;  /* 0x0000820000047ab9 */ /* 0x000fe40000000a00 */
[----:B------:R-:W2:Y:S04]  /*1620*/  LDG.E R5, desc[UR4][R8.64] ;  /* 0x0000000408057981 */ /* 0x000ea8000c1e1900 */
[----:B------:R-:W2:Y:S02]  /*1630*/  LDG.E R24, desc[UR4][R8.64+0x4] ;  /* 0x0000040408187981 */ /* 0x000ea4000c1e1900 */
[----:B--2---:R-:W-:-:S07]  /*1640*/  IMAD.IADD R24, R24, 0x1, -R5 ;  /* 0x0000000118187824 */ /* 0x004fce00078e0a05 */
.L_x_1857:
[----:B------:R-:W-:Y:S01]  /*1650*/  ULDC.64 UR4, c[0x0][0xa10] ;  /* 0x0002840000047ab9 */ /* 0x000fe20000000a00 */
[----:B------:R-:W-:Y:S01]  /*1660*/  ULDC.64 UR6, c[0x0][0x208] ;  /* 0x0000820000067ab9 */ /* 0x000fe20000000a00 */
[----:B------:R-:W-:-:S04]  /*1670*/  ISETP.NE.U32.AND P0, PT, RZ, UR4, PT ;  /* 0x00000004ff007c0c */ /* 0x000fc8000bf05070 */
[----:B------:R-:W-:Y:S01]  /*1680*/  ISETP.NE.AND.EX P0, PT, RZ, UR5, PT, P0 ;  /* 0x00000005ff007c0c */ /* 0x000fe2000bf05300 */
[----:B------:R-:W-:Y:S01]  /*1690*/  IMAD.MOV.U32 R8, RZ, RZ, 0xc0 ;  /* 0x000000c0ff087424 */ /* 0x000fe200078e00ff */
[----:B------:R-:W-:-:S11]  /*16a0*/  ULDC.64 UR4, c[0x0][0xa30] ;  /* 0x00028c0000047ab9 */ /* 0x000fd60000000a00 */
[----:B--2---:R-:W2:Y:S02]  /*16b0*/  @P0 LDC.64 R4, c[0x0][0xa10] ;  /* 0x00028400ff040b82 */ /* 0x004ea40000000a00 */
[----:B--2---:R-:W-:-:S05]  /*16c0*/  @P0 IMAD.WIDE R4, R19, 0x4, R4 ;  /* 0x0000000413040825 */ /* 0x004fca00078e0204 */
[----:B------:R-:W2:Y:S04]  /*16d0*/  @P0 LDG.E R0, desc[UR6][R4.64] ;  /* 0x0000000604000981 */ /* 0x000ea8000c1e1900 */
[----:B------:R-:W2:Y:S01]  /*16e0*/  @P0 LDG.E R9, desc[UR6][R4.64+0x4] ;  /* 0x0000040604090981 */ /* 0x000ea2000c1e1900 */
[----:B------:R-:W-:Y:S01]  /*16f0*/  ISETP.NE.U32.AND P1, PT, RZ, UR4, PT ;  /* 0x00000004ff007c0c */ /* 0x000fe2000bf25070 */
[----:B-----5:R-:W-:-:S03]  /*1700*/  IMAD.MOV.U32 R102, RZ, RZ, R24 ;  /* 0x000000ffff667224 */ /* 0x020fc600078e0018 */
[----:B------:R-:W-:-:S13]  /*1710*/  ISETP.NE.AND.EX P1, PT, RZ, UR5, PT, P1 ;  /* 0x00000005ff007c0c */ /* 0x000fda000bf25310 */
[----:B------:R-:W-:-:S04]  /*1720*/  @P1 IADD3 R6, P2, R25, UR4, RZ ;  /* 0x0000000419061c10 */ /* 0x000fc8000ff5e0ff */
[----:B------:R-:W-:-:S05]  /*1730*/  @P1 IADD3.X R7, R26, UR5, RZ, P2, !PT ;  /* 0x000000051a071c10 */ /* 0x000fca00097fe4ff */
[----:B------:R3:W5:Y:S01]  /*1740*/  @P1 LDG.E R102, desc[UR6][R6.64] ;  /* 0x0000000606661981 */ /* 0x000762000c1e1900 */
[----:B--2---:R-:W-:Y:S02]  /*1750*/  @P0 IMAD.IADD R2, R9, 0x1, -R0 ;  /* 0x0000000109020824 */ /* 0x004fe400078e0a00 */
[----:B------:R-:W-:Y:S02]  /*1760*/  IMAD.IADD R9, R24, 0x1, -R3 ;  /* 0x0000000118097824 */ /* 0x000fe400078e0a03 */
[----:B------:R-:W-:Y:S02]  /*1770*/  IMAD R3, R11, R8, 0x14f ;  /* 0x0000014f0b037424 */ /* 0x000fe400078e0208 */
[----:B------:R-:W-:Y:S02]  /*1780*/  IMAD.IADD R4, R9, 0x1, R2 ;  /* 0x0000000109047824 */ /* 0x000fe400078e0202 */
[----:B------:R-:W-:Y:S02]  /*1790*/  IMAD.MOV R16, RZ, RZ, -R9 ;  /* 0x000000ffff107224 */ /* 0x000fe400078e0a09 */
[C---:B------:R-:W-:Y:S01]  /*17a0*/  VIADD R0, R4.reuse, 0x8f ;  /* 0x0000008f04007836 */ /* 0x040fe20000000000 */
[----:B------:R-:W-:Y:S01]  /*17b0*/  IADD3 R3, R4, R3, -R10 ;  /* 0x0000000304037210 */ /* 0x000fe20007ffe80a */
[----:B------:R2:W-:Y:S01]  /*17c0*/  STL [R1+0x4c], R4 ;  /* 0x00004c0401007387 */ /* 0x0005e20000100800 */
[----:B------:R-:W-:Y:S01]  /*17d0*/  VIMNMX R16, RZ, R16, !PT ;  /* 0x00000010ff107248 */ /* 0x000fe20007fe0100 */
[----:B------:R-:W-:-:S04]  /*17e0*/  IMAD.HI R0, R0, 0x38e38e39, RZ ;  /* 0x38e38e3900007827 */ /* 0x000fc800078e02ff */
[----:B--2---:R-:W-:Y:S01]  /*17f0*/  IMAD.HI R4, R3, 0x38e38e39, RZ ;  /* 0x38e38e3903047827 */ /* 0x004fe200078e02ff */
[----:B------:R-:W-:-:S04]  /*1800*/  SHF.R.U32.HI R3, RZ, 0x1f, R0 ;  /* 0x0000001fff037819 */ /* 0x000fc80000011600 */
[----:B------:R-:W-:Y:S02]  /*1810*/  SHF.R.U32.HI R5, RZ, 0x1f, R4 ;  /* 0x0000001fff057819 */ /* 0x000fe40000011604 */
[----:B------:R-:W-:Y:S02]  /*1820*/  LEA.HI.SX32 R3, R0, R3, 0x1b ;  /* 0x0000000300037211 */ /* 0x000fe400078fdaff */
[----:B------:R-:W-:-:S04]  /*1830*/  LEA.HI.SX32 R104, R4, R5, 0x1b ;  /* 0x0000000504687211 */ /* 0x000fc800078fdaff */
[----:B------:R-:W-:-:S05]  /*1840*/  VIMNMX R104, R3, R104, PT ;  /* 0x0000006803687248 */ /* 0x000fca0003fe0100 */
        /* <DEDUP_REMOVED lines=12> */
[----:B---3--:R-:W-:Y:S05]  /*1910*/  @!P1 BRA `(.L_x_1858) ;  /* 0x00000050007c9947 */ /* 0x008fea0003800000 */
        /* <DEDUP_REMOVED lines=8> */
[----:B------:R2:W3:Y:S01]  /*19a0*/  LDC.64 R14, c[0x4][R0] ;  /* 0x01000000000e7b82 */ /* 0x0004e20000000a00 */
[----:B------:R-:W-:Y:S01]  /*19b0*/  IMAD.U32 R5, RZ, RZ, UR5 ;  /* 0x00000005ff057e24 */ /* 0x000fe2000f8e00ff */
[----:B------:R-:W-:Y:S01]  /*19c0*/  ULDC.64 UR4, c[0x4][0xb0] ;  /* 0x01002c0000047ab9 */ /* 0x000fe20000000a00 */
[----:B-1----:R-:W-:Y:S02]  /*19d0*/  IMAD.U32 R10, RZ, RZ, UR6 ;  /* 0x00000006ff0a7e24 */ /* 0x002fe4000f8e00ff */
[----:B------:R-:W-:Y:S02]  /*19e0*/  IMAD.U32 R6, RZ, RZ, UR4 ;  /* 0x00000004ff067e24 */ /* 0x000fe4000f8e00ff */
[----:B------:R-:W-:-:S02]  /*19f0*/  IMAD.U32 R7, RZ, RZ, UR5 ;  /* 0x00000005ff077e24 */ /* 0x000fc4000f8e00ff */
[----:B0-----:R-:W-:Y:S02]  /*1a00*/  IMAD.U32 R11, RZ, RZ, UR7 ;  /* 0x00000007ff0b7e24 */ /* 0x001fe4000f8e00ff */
[----:B------:R-:W-:Y:S02]  /*1a10*/  IMAD.MOV.U32 R8, RZ, RZ, 0x70 ;  /* 0x00000070ff087424 */ /* 0x000fe400078e00ff */
[----:B------:R-:W-:Y:S02]  /*1a20*/  IMAD.MOV.U32 R12, RZ, RZ, 0x1 ;  /* 0x00000001ff0c7424 */ /* 0x000fe400078e00ff */
[----:B--2---:R-:W-:-:S07]  /*1a30*/  IMAD.MOV.U32 R13, RZ, RZ, RZ ;  /* 0x000000ffff0d7224 */ /* 0x004fce00078e00ff */
[----:B------:R-:W-:-:S07]  /*1a40*/  LEPC R20, `(.L_x_1860) ;  /* 0x000000001014794e */ /* 0x000fce0000000000 */
[----:B---3-5:R-:W-:Y:S05]  /*1a50*/  CALL.ABS.NOINC R14 ;  /* 0x000000000e007343 */ /* 0x028fea0003c00000 */
.L_x_1860:
[----:B------:R-:W-:Y:S05]  /*1a60*/  BSYNC B6 ;  /* 0x0000000000067941 */ /* 0x000fea0003800000 */
.L_x_1859:
        /* <DEDUP_REMOVED lines=20> */
.L_x_1862:
[----:B------:R-:W-:Y:S05]  /*1bb0*/  BSYNC B6 ;  /* 0x0000000000067941 */ /* 0x000fea0003800000 */
.L_x_1861:
[----:B------:R-:W-:Y:S01]  /*1bc0*/  ULDC.64 UR4, c[0x0][0x9f8] ;  /* 0x00027e0000047ab9 */ /* 0x000fe20000000a00 */
[----:B------:R-:W-:Y:S01]  /*1bd0*/  ULDC.64 UR6, c[0x0][0x208] ;  /* 0x0000820000067ab9 */ /* 0x000fe20000000a00 */
[----:B------:R-:W-:Y:S01]  /*1be0*/  ISETP.NE.U32.AND P0, PT, RZ, UR4, PT ;  /* 0x00000004ff007c0c */ /* 0x000fe2000bf05070 */
[----:B------:R-:W2:Y:S01]  /*1bf0*/  LDC R0, c[0x0][0x428] ;  /* 0x00010a00ff007b82 */ /* 0x000ea20000000800 */
[----:B------:R-:W-:Y:S01]  /*1c00*/  IMAD.MOV.U32 R3, RZ, RZ, R28 ;  /* 0x000000ffff037224 */ /* 0x000fe200078e001c */
[----:B------:R-:W3:Y:S01]  /*1c10*/  LDL R34, [R1+0x28] ;  /* 0x0000280001227983 */ /* 0x000ee20000100800 */
[----:B------:R-:W-:Y:S01]  /*1c20*/  ISETP.NE.AND.EX P0, PT, RZ, UR5, PT, P0 ;  /* 0x00000005ff007c0c */ /* 0x000fe2000bf05300 */
[----:B------:R-:W-:Y:S02]  /*1c30*/  IMAD.IADD R73, R73, 0x1, R24 ;  /* 0x0000000149497824 */ /* 0x000fe400078e0218 */
[----:B------:R-:W4:Y:S02]  /*1c40*/  LDL R33, [R1+0x30] ;  /* 0x0000300001217983 */ /* 0x000f240000100800 */
[----:B------:R-:W1:Y:S02]  /*1c50*/  LDC R101, c[0x0][0x3d4] ;  /* 0x0000f500ff657b82 */ /* 0x000e640000000800 */
[----:B------:R-:W4:Y:S06]  /*1c60*/  LDL R32, [R1+0x2c] ;  /* 0x00002c0001207983 */ /* 0x000f2c0000100800 */
[----:B------:R-:W-:Y:S01]  /*1c70*/  @P0 IADD3 R4, P1, R25, UR4, RZ ;  /* 0x0000000419040c10 */ /* 0x000fe2000ff3e0ff */
[----:B------:R-:W1:Y:S01]  /*1c80*/  LDC.64 R64, c[0x0][0x3e8] ;  /* 0x0000fa00ff407b82 */ /* 0x000e620000000a00 */
[----:B------:R-:W-:-:S07]  /*1c90*/  SHF.R.S32.HI R7, RZ, 0x1f, R73 ;  /* 0x0000001fff077819 */ /* 0x000fce0000011449 */
[----:B------:R-:W1:Y:S01]  /*1ca0*/  LDC.64 R70, c[0x0][0x3d8] ;  /* 0x0000f600ff467b82 */ /* 0x000e620000000a00 */
[----:B------:R-:W-:Y:S01]  /*1cb0*/  @P0 IADD3.X R5, R26, UR5, RZ, P1, !PT ;  /* 0x000000051a050c10 */ /* 0x000fe20008ffe4ff */
[----:B------:R-:W-:Y:S01]  /*1cc0*/  ULDC.64 UR4, c[0x0][0x2f8] ;  /* 0x0000be0000047ab9 */ /* 0x000fe20000000a00 */
[----:B------:R-:W-:Y:S01]  /*1cd0*/  VIADD R35, R147, 0x10 ;  /* 0x0000001093237836 */ /* 0x000fe20000000000 */
[----:B------:R-:W3:Y:S04]  /*1ce0*/  LDL.LU R30, [R1] ;  /* 0x00000000011e7983 */ /* 0x000ee80000300800 */
[----:B------:R0:W4:Y:S01]  /*1cf0*/  @P0 LDG.E R19, desc[UR6][R4.64] ;  /* 0x0000000604130981 */ /* 0x000122000c1e1900 */
[----:B--2---:R-:W-:Y:S01]  /*1d00*/  ISETP.NE.AND P0, PT, R0, 0x1, PT ;  /* 0x000000010000780c */ /* 0x004fe20003f05270 */
[----:B------:R-:W2:Y:S01]  /*1d10*/  LDC.64 R26, c[0x0][0x2f0] ;  /* 0x0000bc00ff1a7b82 */ /* 0x000ea20000000a00 */
[----:B------:R-:W-:-:S11]  /*1d20*/  ULDC.64 UR6, c[0x0][0xa08] ;  /* 0x0002820000067ab9 */ /* 0x000fd60000000a00 */
[----:B------:R-:W1:Y:S08]  /*1d30*/  @P0 LDC R0, c[0x0][0x42c] ;  /* 0x00010b00ff000b82 */ /* 0x000e700000000800 */
[----:B------:R-:W1:Y:S01]  /*1d40*/  @P0 LDC R9, c[0x0][0x430] ;  /* 0x00010c00ff090b82 */ /* 0x000e620000000800 */
[-C--:B--2---:R-:W-:Y:S02]  /*1d50*/  IMAD R6, R7, R26.reuse, RZ ;  /* 0x0000001a07067224 */ /* 0x084fe400078e02ff */
[----:B0-----:R-:W-:-:S04]  /*1d60*/  IMAD.WIDE.U32 R4, R73, R26, RZ ;  /* 0x0000001a49047225 */ /* 0x001fc800078e00ff */
[----:B-1----:R-:W-:Y:S02]  /*1d70*/  @P0 IMAD.HI.U32 R0, R28, R0, RZ ;  /* 0x000000001c000227 */ /* 0x002fe400078e00ff */
[----:B------:R-:W0:Y:S03]  /*1d80*/  S2R R28, SR_TID.X ;  /* 0x00000000001c7919 */ /* 0x000e260000002100 */
[----:B------:R-:W-:Y:S01]  /*1d90*/  @P0 SHF.R.U32.HI R3, RZ, R9, R0 ;  /* 0x00000009ff030219 */ /* 0x000fe20000011600 */
        /* <DEDUP_REMOVED lines=8> */
[----:B------:R-:W-:Y:S01]  /*1e20*/  ULDC.64 UR4, c[0x0][0x300] ;  /* 0x0000c00000047ab9 */ /* 0x000fe20000000a00 */
[----:B0-----:R-:W-:Y:S02]  /*1e30*/  SHF.R.U32.HI R29, RZ, 0x7, R28 ;  /* 0x00000007ff1d7819 */ /* 0x001fe4000001161c */
[----:B------:R-:W-:Y:S02]  /*1e40*/  IMAD.IADD R21, R5, 0x1, R21 ;  /* 0x0000000105157824 */ /* 0x000fe400078e0215 */
[----:B------:R-:W-:Y:S01]  /*1e50*/  ISETP.NE.AND P6, PT, R29, 0x1, PT ;  /* 0x000000011d00780c */ /* 0x000fe20003fc5270 */
[----:B------:R-:W-:Y:S01]  /*1e60*/  IMAD.MOV.U32 R20, RZ, RZ, R4 ;  /* 0x000000ffff147224 */ /* 0x000fe200078e0004 */
[--C-:B------:R-:W-:Y:S01]  /*1e70*/  SHF.R.S32.HI R5, RZ, 0x1f, R147.reuse ;  /* 0x0000001fff057819 */ /* 0x100fe20000011493 */
[----:B------:R-:W-:Y:S01]  /*1e80*/  IMAD.MOV.U32 R4, RZ, RZ, R147 ;  /* 0x000000ffff047224 */ /* 0x000fe200078e0093 */
[----:B------:R-:W-:Y:S01]  /*1e90*/  SHF.R.S32.HI R28, RZ, 0x1f, R148 ;  /* 0x0000001fff1c7819 */ /* 0x000fe20000011494 */
[----:B------:R-:W-:-:S02]  /*1ea0*/  VIADD R31, R147, 0x20 ;  /* 0x00000020931f7836 */ /* 0x000fc40000000000 */
[----:B------:R-:W-:-:S03]  /*1eb0*/  IMAD.WIDE.U32 R60, R148, R64, R4 ;  /* 0x00000040943c7225 */ /* 0x000fc600078e0004 */
[----:B------:R-:W-:Y:S01]  /*1ec0*/  ISETP.GE.AND P2, PT, R31, R101, PT ;  /* 0x000000651f00720c */ /* 0x000fe20003f46270 */
[----:B------:R-:W-:Y:S01]  /*1ed0*/  IMAD.WIDE.U32 R66, R148, R70, R4 ;  /* 0x0000004694427225 */ /* 0x000fe200078e0004 */
[----:B----4-:R-:W-:-:S04]  /*1ee0*/  SHF.R.S32.HI R0, RZ, 0x1f, R19 ;  /* 0x0000001fff007819 */ /* 0x010fc80000011413 */
[----:B------:R-:W-:Y:S02]  /*1ef0*/  SEL R14, R0, RZ, !P0 ;  /* 0x000000ff000e7207 */ /* 0x000fe40004000000 */
[----:B------:R-:W-:-:S03]  /*1f00*/  SEL R25, R19, RZ, !P0 ;  /* 0x000000ff13197207 */ /* 0x000fc60004000000 */
[----:B------:R-:W-:Y:S02]  /*1f10*/  IMAD R0, R14, UR4, RZ ;  /* 0x000000040e007c24 */ /* 0x000fe4000f8e02ff */
[----:B------:R-:W-:-:S04]  /*1f20*/  IMAD.WIDE.U32 R20, R25, UR4, R20 ;  /* 0x0000000419147c25 */ /* 0x000fc8000f8e0014 */
[----:B------:R-:W-:Y:S01]  /*1f30*/  IMAD R13, R25, UR5, R0 ;  /* 0x00000005190d7c24 */ /* 0x000fe2000f8e0200 */
[----:B------:R-:W-:Y:S05]  /*1f40*/  @!P6 WARPSYNC.ALL ;  /* 0x000000000000e948 */ /* 0x000fea0003800000 */
[----:B------:R-:W-:Y:S01]  /*1f50*/  ULDC.64 UR4, c[0x0][0x320] ;  /* 0x0000c80000047ab9 */ /* 0x000fe20000000a00 */
[----:B------:R-:W-:Y:S01]  /*1f60*/  ULDC.64 UR6, c[0x0][0x328] ;  /* 0x0000ca0000067ab9 */ /* 0x000fe20000000a00 */
[----:B------:R-:W-:Y:S02]  /*1f70*/  IMAD R0, R8, UR4, RZ ;  /* 0x0000000408007c24 */ /* 0x000fe4000f8e02ff */
[----:B------:R-:W-:Y:S01]  /*1f80*/  IMAD.WIDE.U32 R10, R3, UR4, R4 ;  /* 0x00000004030a7c25 */ /* 0x000fe2000f8e0004 */
[----:B------:R-:W-:-:S03]  /*1f90*/  ULDC UR4, c[0x0][0x2e4] ;  /* 0x0000b90000047ab9 */ /* 0x000fc60000000800 */
[----:B------:R-:W-:Y:S01]  /*1fa0*/  IMAD R3, R3, UR5, R0 ;  /* 0x0000000503037c24 */ /* 0x000fe2000f8e0200 */
[----:B------:R-:W-:Y:S01]  /*1fb0*/  ISETP.GE.AND P1, PT, R35, UR4, PT ;  /* 0x0000000423007c0c */ /* 0x000fe2000bf26270 */
[-C--:B------:R-:W-:Y:S02]  /*1fc0*/  IMAD R0, R28, R26.reuse, RZ ;  /* 0x0000001a1c007224 */ /* 0x080fe400078e02ff */
[----:B------:R-:W-:Y:S01]  /*1fd0*/  IMAD.WIDE.U32 R8, R148, R26, R4 ;  /* 0x0000001a94087225 */ /* 0x000fe200078e0004 */
[----:B------:R-:W-:-:S03]  /*1fe0*/  SEL R6, RZ, 0xffffffff, P1 ;  /* 0xffffffffff067807 */ /* 0x000fc60000800000 */
[----:B------:R-:W-:Y:S01]  /*1ff0*/  IMAD R15, R148, R27, R0 ;  /* 0x0000001b940f7224 */ /* 0x000fe200078e0200 */
[----:B------:R-:W-:Y:S01]  /*2000*/  IADD3 R81, P1, R20, R8, RZ ;  /* 0x0000000814517210 */ /* 0x000fe20007f3e0ff */
[----:B------:R-:W-:Y:S01]  /*2010*/  IMAD.IADD R0, R21, 0x1, R13 ;  /* 0x0000000115007824 */ /* 0x000fe200078e020d */
[----:B------:R-:W-:Y:S01]  /*2020*/  ISETP.GE.AND P0, PT, R147, UR4, PT ;  /* 0x0000000493007c0c */ /* 0x000fe2000bf06270 */
[----:B------:R-:W-:Y:S01]  /*2030*/  IMAD.IADD R11, R11, 0x1, R3 ;  /* 0x000000010b0b7824 */ /* 0x000fe200078e0203 */
[----:B------:R-:W-:Y:S02]  /*2040*/  SEL R5, R101, RZ, P2 ;  /* 0x000000ff65057207 */ /* 0x000fe40001000000 */
[----:B------:R-:W-:Y:S01]  /*2050*/  IADD3.X R80, R0, R9, R15, P1, !PT ;  /* 0x0000000900507210 */ /* 0x000fe20000ffe40f */
[----:B------:R-:W-:Y:S01]  /*2060*/  IMAD R9, R14, UR6, RZ ;  /* 0x000000060e097c24 */ /* 0x000fe2000f8e02ff */
[----:B------:R-:W-:-:S03]  /*2070*/  SEL R3, RZ, 0x1, P0 ;  /* 0x00000001ff037807 */ /* 0x000fc60000000000 */
[----:B------:R-:W-:Y:S01]  /*2080*/  IMAD R9, R25, UR7, R9 ;  /* 0x0000000719097c24 */ /* 0x000fe2000f8e0209 */
[----:B------:R-:W-:Y:S01]  /*2090*/  ISETP.GE.AND P0, PT, R31, UR4, PT ;  /* 0x000000041f007c0c */ /* 0x000fe2000bf06270 */
[----:B------:R-:W-:-:S04]  /*20a0*/  IMAD.WIDE.U32 R24, R25, UR6, R10 ;  /* 0x0000000619187c25 */ /* 0x000fc8000f8e000a */
[----:B------:R-:W-:Y:S02]  /*20b0*/  IMAD.IADD R10, R31, 0x1, R5 ;  /* 0x000000011f0a7824 */ /* 0x000fe400078e0205 */
[----:B------:R-:W2:Y:S01]  /*20c0*/  LDL R31, [R1+0x78] ;  /* 0x00007800011f7983 */ /* 0x000ea20000100800 */
[----:B------:R-:W-:Y:S02]  /*20d0*/  IMAD.SHL.U32 R6, R6, 0x2, RZ ;  /* 0x0000000206067824 */ /* 0x000fe400078e00ff */
[----:B------:R-:W-:-:S03]  /*20e0*/  VIADD R100, R147, 0x30 ;  /* 0x0000003093647836 */ /* 0x000fc60000000000 */
[----:B------:R-:W-:Y:S01]  /*20f0*/  LOP3.LUT R3, R6, 0x2, R3, 0xe2, !PT ;  /* 0x0000000206037812 */ /* 0x000fe200078ee203 */
[----:B------:R-:W-:Y:S01]  /*2100*/  IMAD R6, R28, R64, RZ ;  /* 0x000000401c067224 */ /* 0x000fe200078e02ff */
[----:B------:R-:W-:Y:S01]  /*2110*/  ISETP.GE.AND P1, PT, R100, UR4, PT ;  /* 0x0000000464007c0c */ /* 0x000fe2000bf26270 */
[----:B------:R-:W-:Y:S02]  /*2120*/  VIADD R98, R147, 0x40 ;  /* 0x0000004093627836 */ /* 0x000fe40000000000 */
[----:B------:R-:W-:Y:S01]  /*2130*/  IMAD R15, R148, R65, R6 ;  /* 0x00000041940f7224 */ /* 0x000fe200078e0206 */
[----:B------:R-:W-:Y:S02]  /*2140*/  SEL R6, RZ, 0x4, P0 ;  /* 0x00000004ff067807 */ /* 0x000fe40000000000 */
[----:B------:R-:W-:Y:S02]  /*2150*/  SEL R8, RZ, 0x8, P1 ;  /* 0x00000008ff087807 */ /* 0x000fe40000800000 */
[----:B------:R-:W-:Y:S01]  /*2160*/  ISETP.GE.AND P0, PT, R98, UR4, PT ;  /* 0x0000000462007c0c */ /* 0x000fe2000bf06270 */
[--C-:B------:R-:W-:Y:S01]  /*2170*/  IMAD.MOV.U32 R12, RZ, RZ, R144.reuse ;  /* 0x000000ffff0c7224 */ /* 0x100fe200078e0090 */
[----:B------:R-:W-:-:S02]  /*2180*/  SHF.R.S32.HI R13, RZ, 0x1f, R144 ;  /* 0x0000001fff0d7819 */ /* 0x000fc40000011490 */
[----:B------:R-:W-:Y:S02]  /*2190*/  LOP3.LUT R3, R8, R3, R6, 0xfe, !PT ;  /* 0x0000000308037212 */ /* 0x000fe400078efe06 */
[----:B------:R-:W-:Y:S01]  /*21a0*/  SEL R6, RZ, 0x10, P0 ;  /* 0x00000010ff067807 */ /* 0x000fe20000000000 */
[----:B------:R-:W-:Y:S01]  /*21b0*/  IMAD.WIDE.U32 R62, R148, R64, R12 ;  /* 0x00000040943e7225 */ /* 0x000fe200078e000c */
[-C--:B------:R-:W-:Y:S02]  /*21c0*/  ISETP.GE.AND P0, PT, R147, R101.reuse, PT ;  /* 0x000000659300720c */ /* 0x080fe40003f06270 */
[----:B------:R-:W-:Y:S01]  /*21d0*/  LOP3.LUT R11, R3, R6, RZ, 0xfc, !PT ;  /* 0x00000006030b7212 */ /* 0x000fe200078efcff */
[----:B------:R-:W-:Y:S01]  /*21e0*/  IMAD R3, R28, R70, RZ ;  /* 0x000000461c037224 */ /* 0x000fe200078e02ff */
[----:B------:R-:W-:Y:S01]  /*21f0*/  ISETP.GE.AND P1, PT, R35, R101, PT ;  /* 0x000000652300720c */ /* 0x000fe20003f26270 */
[----:B------:R-:W-:Y:S01]  /*2200*/  IMAD.IADD R61, R61, 0x1, R15 ;  /* 0x000000013d3d7824 */ /* 0x000fe200078e020f */
[----:B---3--:R-:W-:Y:S01]  /*2210*/  LOP3.LUT R30, R30, 0xfffffffe, RZ, 0xc0, !PT ;  /* 0xfffffffe1e1e7812 */ /* 0x008fe200078ec0ff */
[----:B------:R-:W-:Y:S01]  /*2220*/  IMAD.IADD R63, R15, 0x1, R63 ;  /* 0x000000010f3f7824 */ /* 0x000fe200078e023f */
[C---:B------:R-:W-:Y:S01]  /*2230*/  SEL R4, R101.reuse, RZ, P0 ;  /* 0x000000ff65047207 */ /* 0x040fe20000000000 */
[----:B------:R-:W-:Y:S01]  /*2240*/  IMAD R15, R148, R71, R3 ;  /* 0x00000047940f7224 */ /* 0x000fe200078e0203 */
[----:B------:R-:W-:-:S02]  /*2250*/  SEL R3, R101, RZ, P1 ;  /* 0x000000ff65037207 */ /* 0x000fc40000800000 */
[----:B------:R-:W-:Y:S01]  /*2260*/  @P2 LOP3.LUT R30, R30, 0x1, RZ, 0xfc, !PT ;  /* 0x000000011e1e2812 */ /* 0x000fe200078efcff */
[----:B------:R-:W-:Y:S02]  /*2270*/  IMAD.IADD R4, R147, 0x1, R4 ;  /* 0x0000000193047824 */ /* 0x000fe400078e0204 */
[----:B------:R-:W-:Y:S01]  /*2280*/  IMAD.WIDE.U32 R68, R148, R70, R12 ;  /* 0x0000004694447225 */ /* 0x000fe200078e000c */
[----:B------:R-:W-:-:S03]  /*2290*/  LOP3.LUT R30, R30, 0xfffffffd, RZ, 0xc0, !PT ;  /* 0xfffffffd1e1e7812 */ /* 0x000fc600078ec0ff */
[----:B------:R-:W-:Y:S01]  /*22a0*/  IMAD.IADD R8, R35, 0x1, R3 ;  /* 0x0000000123087824 */ /* 0x000fe200078e0203 */
[----:B------:R-:W-:Y:S01]  /*22b0*/  SHF.R.S32.HI R5, RZ, 0x1f, R4 ;  /* 0x0000001fff057819 */ /* 0x000fe20000011404 */
[----:B------:R-:W-:Y:S02]  /*22c0*/  IMAD.IADD R67, R67, 0x1, R15 ;  /* 0x0000000143437824 */ /* 0x000fe400078e020f */
[----:B------:R-:W-:Y:S01]  /*22d0*/  IMAD.IADD R69, R15, 0x1, R69 ;  /* 0x000000010f457824 */ /* 0x000fe200078e0245 */
[----:B------:R-:W-:Y:S02]  /*22e0*/  SHF.R.S32.HI R13, RZ, 0x1f, R8 ;  /* 0x0000001fff0d7819 */ /* 0x000fe40000011408 */
[----:B------:R-:W-:Y:S02]  /*22f0*/  SHF.R.S32.HI R15, RZ, 0x1f, R10 ;  /* 0x0000001fff0f7819 */ /* 0x000fe4000001140a */
[CC--:B------:R-:W-:Y:S02]  /*2300*/  LEA.HI R6, R5.reuse, R4.reuse, RZ, 0x5 ;  /* 0x0000000405067211 */ /* 0x0c0fe400078f28ff */
[----:B------:R-:W-:-:S02]  /*2310*/  LEA.HI R3, R5, R4, RZ, 0x3 ;  /* 0x0000000405037211 */ /* 0x000fc400078f18ff */
[----:B------:R-:W-:Y:S02]  /*2320*/  LEA.HI R4, R13, R8, RZ, 0x3 ;  /* 0x000000080d047211 */ /* 0x000fe400078f18ff */
[----:B------:R-:W-:Y:S01]  /*2330*/  LEA.HI R5, R15, R10, RZ, 0x3 ;  /* 0x0000000a0f057211 */ /* 0x000fe200078f18ff */
[----:B------:R-:W-:Y:S01]  /*2340*/  VIADD R97, R147, 0x50 ;  /* 0x0000005093617836 */ /* 0x000fe20000000000 */
[----:B------:R-:W-:Y:S02]  /*2350*/  LEA.HI R13, R13, R8, RZ, 0x5 ;  /* 0x000000080d0d7211 */ /* 0x000fe400078f28ff */
[----:B------:R-:W-:Y:S02]  /*2360*/  LEA.HI R10, R15, R10, RZ, 0x5 ;  /* 0x0000000a0f0a7211 */ /* 0x000fe400078f28ff */
[----:B------:R-:W-:Y:S02]  /*2370*/  IADD3 R72, P2, R148, R73, RZ ;  /* 0x0000004994487210 */ /* 0x000fe40007f5e0ff */
[----:B------:R-:W-:-:S02]  /*2380*/  SHF.R.S32.HI R8, RZ, 0x5, R6 ;  /* 0x00000005ff087819 */ /* 0x000fc40000011406 */
[----:B------:R-:W-:Y:S01]  /*2390*/  LOP3.LUT R6, R34, 0x18, R3, 0xf8, !PT ;  /* 0x0000001822067812 */ /* 0x000fe200078ef803 */
[----:B------:R-:W-:Y:S01]  /*23a0*/  IMAD.X R73, R28, 0x1, R7, P2 ;  /* 0x000000011c497824 */ /* 0x000fe200010e0607 */
[----:B-----5:R-:W-:Y:S02]  /*23b0*/  SHF.R.S32.HI R19, RZ, 0x1f, R102 ;  /* 0x0000001fff137819 */ /* 0x020fe40000011466 */
[----:B------:R-:W-:Y:S02]  /*23c0*/  SHF.R.S32.HI R15, RZ, 0x5, R10 ;  /* 0x00000005ff0f7819 */ /* 0x000fe4000001140a */
[C---:B------:R-:W-:Y:S02]  /*23d0*/  LOP3.LUT R14, R34.reuse, 0x18, R5, 0xf8, !PT ;  /* 0x00000018220e7812 */ /* 0x040fe400078ef805 */
[----:B------:R-:W-:Y:S02]  /*23e0*/  SHF.R.S32.HI R12, RZ, 0x5, R13 ;  /* 0x00000005ff0c7819 */ /* 0x000fe4000001140d */
[----:B------:R-:W-:Y:S01]  /*23f0*/  LOP3.LUT R10, R34, 0x18, R4, 0xf8, !PT ;  /* 0x00000018220a7812 */ /* 0x000fe200078ef804 */
[----:B------:R-:W-:Y:S01]  /*2400*/  IMAD R8, R8, 0x1200, R33 ;  /* 0x0000120008087824 */ /* 0x000fe200078e0221 */
[----:B------:R-:W-:-:S02]  /*2410*/  LOP3.LUT R13, R6, R32, RZ, 0x3c, !PT ;  /* 0x00000020060d7212 */ /* 0x000fc400078e3cff */
[----:B------:R-:W-:Y:S01]  /*2420*/  ISETP.GE.AND P2, PT, R97, UR4, PT ;  /* 0x0000000461007c0c */ /* 0x000fe2000bf46270 */
[----:B------:R-:W-:Y:S01]  /*2430*/  IMAD R15, R15, 0x1200, R33 ;  /* 0x000012000f0f7824 */ /* 0x000fe200078e0221 */
[----:B------:R-:W-:Y:S01]  /*2440*/  LOP3.LUT R14, R14, R32, RZ, 0x3c, !PT ;  /* 0x000000200e0e7212 */ /* 0x000fe200078e3cff */
[C---:B------:R-:W-:Y:S01]  /*2450*/  IMAD R6, R19.reuse, R64, RZ ;  /* 0x0000004013067224 */ /* 0x040fe200078e02ff */
[----:B------:R-:W-:Y:S01]  /*2460*/  LOP3.LUT R95, R10, R32, RZ, 0x3c, !PT ;  /* 0x000000200a5f7212 */ /* 0x000fe200078e3cff */
[----:B------:R-:W-:Y:S01]  /*2470*/  IMAD R19, R19, R70, RZ ;  /* 0x0000004613137224 */ /* 0x000fe200078e02ff */
[----:B------:R-:W-:Y:S01]  /*2480*/  SEL R10, RZ, 0x20, P2 ;  /* 0x00000020ff0a7807 */ /* 0x000fe20001000000 */
[----:B------:R-:W-:Y:S02]  /*2490*/  IMAD.IADD R96, R8, 0x1, R13 ;  /* 0x0000000108607824 */ /* 0x000fe400078e020d */
[----:B------:R-:W-:Y:S02]  /*24a0*/  IMAD R13, R27, 0x90, RZ ;  /* 0x000000901b0d7824 */ /* 0x000fe400078e02ff */
[----:B------:R-:W-:-:S02]  /*24b0*/  IMAD R12, R12, 0x1200, R33 ;  /* 0x000012000c0c7824 */ /* 0x000fc400078e0221 */
[----:B------:R-:W-:Y:S01]  /*24c0*/  IMAD.IADD R94, R15, 0x1, R14 ;  /* 0x000000010f5e7824 */ /* 0x000fe200078e020e */
[----:B------:R-:W-:Y:S01]  /*24d0*/  LOP3.LUT R14, R11, R10, RZ, 0xfc, !PT ;  /* 0x0000000a0b0e7212 */ /* 0x000fe200078efcff */
[----:B------:R-:W-:Y:S01]  /*24e0*/  IMAD.WIDE.U32 R26, R26, 0x90, RZ ;  /* 0x000000901a1a7825 */ /* 0x000fe200078e00ff */
[----:B------:R-:W-:Y:S02]  /*24f0*/  LOP3.LUT R7, R4, 0xfffffff8, RZ, 0xc0, !PT ;  /* 0xfffffff804077812 */ /* 0x000fe400078ec0ff */
[----:B------:R-:W-:Y:S01]  /*2500*/  LOP3.LUT R8, R5, 0xfffffff8, RZ, 0xc0, !PT ;  /* 0xfffffff805087812 */ /* 0x000fe200078ec0ff */
[C---:B------:R-:W-:Y:S01]  /*2510*/  IMAD R75, R102.reuse, R65, R6 ;  /* 0x00000041664b7224 */ /* 0x040fe200078e0206 */
[----:B------:R-:W-:Y:S01]  /*2520*/  LOP3.LUT R6, R3, 0xfffffff8, RZ, 0xc0, !PT ;  /* 0xfffffff803067812 */ /* 0x000fe200078ec0ff */
[----:B------:R-:W-:Y:S02]  /*2530*/  IMAD R83, R65, 0x90, RZ ;  /* 0x0000009041537824 */ /* 0x000fe400078e02ff */
[----:B------:R-:W-:-:S04]  /*2540*/  IMAD.WIDE.U32 R60, R102, R64, R60 ;  /* 0x00000040663c7225 */ /* 0x000fc800078e003c */
[----:B------:R-:W-:-:S04]  /*2550*/  IMAD.WIDE.U32 R62, R102, R64, R62 ;  /* 0x00000040663e7225 */ /* 0x000fc800078e003e */
[C---:B------:R-:W-:Y:S02]  /*2560*/  IMAD R19, R102.reuse, R71, R19 ;  /* 0x0000004766137224 */ /* 0x040fe400078e0213 */
[----:B------:R-:W-:Y:S02]  /*2570*/  IMAD R15, R71, 0x90, RZ ;  /* 0x00000090470f7824 */ /* 0x000fe400078e02ff */
[----:B------:R-:W-:-:S04]  /*2580*/  IMAD.WIDE.U32 R66, R102, R70, R66 ;  /* 0x0000004666427225 */ /* 0x000fc800078e0042 */
[----:B------:R-:W-:Y:S01]  /*2590*/  IMAD.WIDE.U32 R68, R102, R70, R68 ;  /* 0x0000004666447225 */ /* 0x000fe200078e0044 */
[----:B------:R-:W-:-:S03]  /*25a0*/  LOP3.LUT R10, R14, 0x2, RZ, 0xc0, !PT ;  /* 0x000000020e0a7812 */ /* 0x000fc600078ec0ff */
[----:B------:R-:W-:-:S04]  /*25b0*/  IMAD.WIDE.U32 R64, R64, 0x90, RZ ;  /* 0x0000009040407825 */ /* 0x000fc800078e00ff */
[----:B------:R-:W-:Y:S01]  /*25c0*/  IMAD.WIDE.U32 R70, R70, 0x90, RZ ;  /* 0x0000009046467825 */ /* 0x000fe200078e00ff */
[----:B------:R-:W-:-:S03]  /*25d0*/  SHF.R.S32.HI R93, RZ, 0x1f, R6 ;  /* 0x0000001fff5d7819 */ /* 0x000fc60000011406 */
[----:B------:R-:W-:Y:S01]  /*25e0*/  IMAD.IADD R78, R25, 0x1, R9 ;  /* 0x00000001194e7824 */ /* 0x000fe200078e0209 */
[----:B------:R-:W-:Y:S01]  /*25f0*/  LOP3.LUT R9, R11, 0x1, RZ, 0xc0, !PT ;  /* 0x000000010b097812 */ /* 0x000fe200078ec0ff */
[----:B------:R-:W-:Y:S01]  /*2600*/  IMAD.IADD R95, R12, 0x1, R95 ;  /* 0x000000010c5f7824 */ /* 0x000fe200078e025f */
[C---:B------:R-:W-:Y:S01]  /*2610*/  LOP3.LUT R11, R14.reuse, 0x4, RZ, 0xc0, !PT ;  /* 0x000000040e0b7812 */ /* 0x040fe200078ec0ff */
[----:B------:R-:W-:Y:S01]  /*2620*/  IMAD.IADD R82, R27, 0x1, R13 ;  /* 0x000000011b527824 */ /* 0x000fe200078e020d */
[C---:B------:R-:W-:Y:S01]  /*2630*/  LOP3.LUT R12, R14.reuse, 0x8, RZ, 0xc0, !PT ;  /* 0x000000080e0c7812 */ /* 0x040fe200078ec0ff */
[----:B------:R-:W-:Y:S01]  /*2640*/  IMAD.IADD R77, R61, 0x1, R75 ;  /* 0x000000013d4d7824 */ /* 0x000fe200078e024b */
[C---:B------:R-:W-:Y:S01]  /*2650*/  LOP3.LUT R13, R14.reuse, 0x10, RZ, 0xc0, !PT ;  /* 0x000000100e0d7812 */ /* 0x040fe200078ec0ff */
[----:B------:R-:W-:Y:S01]  /*2660*/  VIADD R105, R29, 0x8 ;  /* 0x000000081d697836 */ /* 0x000fe20000000000 */
[----:B------:R-:W-:Y:S01]  /*2670*/  SHF.R.S32.HI R92, RZ, 0x1f, R7 ;  /* 0x0000001fff5c7819 */ /* 0x000fe20000011407 */
[----:B------:R-:W-:Y:S01]  /*2680*/  IMAD.SHL.U32 R103, R101, 0x2, RZ ;  /* 0x0000000265677824 */ /* 0x000fe200078e00ff */
[----:B------:R-:W-:Y:S01]  /*2690*/  SHF.R.S32.HI R87, RZ, 0x1f, R8 ;  /* 0x0000001fff577819 */ /* 0x000fe20000011408 */
[----:B------:R-:W-:Y:S01]  /*26a0*/  IMAD.IADD R83, R65, 0x1, R83 ;  /* 0x0000000141537824 */ /* 0x000fe200078e0253 */
[----:B------:R-:W-:Y:S01]  /*26b0*/  LOP3.LUT R14, R14, 0x20, RZ, 0xc0, !PT ;  /* 0x000000200e0e7812 */ /* 0x000fe200078ec0ff */
[----:B------:R-:W-:-:S02]  /*26c0*/  IMAD.IADD R84, R71, 0x1, R15 ;  /* 0x0000000147547824 */ /* 0x000fc400078e020f */
[----:B------:R-:W-:Y:S02]  /*26d0*/  IMAD.IADD R75, R75, 0x1, R63 ;  /* 0x000000014b4b7824 */ /* 0x000fe400078e023f */
[----:B------:R-:W-:Y:S02]  /*26e0*/  IMAD.IADD R76, R67, 0x1, R19 ;  /* 0x00000001434c7824 */ /* 0x000fe400078e0213 */
[----:B------:R-:W-:Y:S01]  /*26f0*/  IMAD.IADD R74, R19, 0x1, R69 ;  /* 0x00000001134a7824 */ /* 0x000fe200078e0245 */
[----:B------:R-:W-:Y:S01]  /*2700*/  @!P6 BAR.SYNC.DEFER_BLOCKING 0x9, 0x100 ;  /* 0x024400000000eb1d */ /* 0x000fe20000010000 */
[----:B--2---:R-:W-:-:S13]  /*2710*/  LOP3.LUT P3, RZ, R31, 0x2, RZ, 0xc0, !PT ;  /* 0x000000021fff7812 */ /* 0x004fda000786c0ff */
[----:B------:R-:W-:-:S05]  /*2720*/  @P3 LOP3.LUT R30, R30, 0x2, RZ, 0xfc, !PT ;  /* 0x000000021e1e3812 */ /* 0x000fca00078efcff */
[----:B------:R0:W-:Y:S02]  /*2730*/  STL [R1], R30 ;  /* 0x0000001e01007387 */ /* 0x0001e40000100800 */
.L_x_1918:
[----:B--2---:R-:W2:Y:S01]  /*2740*/  LDL R15, [R1] ;  /* 0x00000000010f7983 */ /* 0x004ea20000100800 */
[----:B-1----:R-:W1:Y:S03]  /*2750*/  LDC.64 R88, c[0x0][0x2d8] ;  /* 0x0000b600ff587b82 */ /* 0x002e660000000a00 */
[----:B---3--:R-:W3:Y:S01]  /*2760*/  LDL R19, [R1+0x50] ;  /* 0x0000500001137983 */ /* 0x008ee20000100800 */
[----:B------:R-:W-:Y:S01]  /*2770*/  VIADD R17, R17, 0xffffffff ;  /* 0xffffffff11117836 */ /* 0x000fe20000000000 */
[----:B------:R-:W-:Y:S05]  /*2780*/  YIELD ;  /* 0x0000000000007946 */ /* 0x000fea0003800000 */
[----:B------:R-:W4:Y:S01]  /*2790*/  LDC R99, c[0x0][0x3d4] ;  /* 0x0000f500ff637b82 */ /* 0x000f220000000800 */
[----:B0-----:R-:W-:Y:S01]  /*27a0*/  SHF.R.S32.HI R30, RZ, 0x1f, R17 ;  /* 0x0000001fff1e7819 */ /* 0x001fe20000011411 */
[----:B------:R-:W-:Y:S01]  /*27b0*/  IMAD.WIDE.U32 R56, R26, R17, RZ ;  /* 0x000000111a387225 */ /* 0x000fe200078e00ff */
[----:B------:R-:W-:Y:S01]  /*27c0*/  BSSY B0, `(.L_x_1863) ;  /* 0x00003e2000007945 */ /* 0x000fe20003800000 */
[----:B--2---:R-:W-:-:S02]  /*27d0*/  LOP3.LUT P4, RZ, R15, 0x2, RZ, 0xc0, !PT ;  /* 0x000000020fff7812 */ /* 0x004fc4000788c0ff */
[----:B------:R-:W-:Y:S02]  /*27e0*/  IMAD R15, R82, R17, RZ ;  /* 0x00000011520f7224 */ /* 0x000fe400078e02ff */
[----:B---3--:R-:W-:Y:S02]  /*27f0*/  IMAD R79, R145, 0x3600, R19 ;  /* 0x00003600914f7824 */ /* 0x008fe400078e0213 */
[----:B------:R-:W-:Y:S01]  /*2800*/  IMAD R91, R30, R26, R15 ;  /* 0x0000001a1e5b7224 */ /* 0x000fe200078e020f */
[----:B------:R-:W-:Y:S01]  /*2810*/  IADD3 R15, P2, R81, R56, RZ ;  /* 0x00000038510f7210 */ /* 0x000fe20007f5e0ff */
[----:B------:R-:W-:Y:S02]  /*2820*/  VIADD R19, R79, 0x10 ;  /* 0x000000104f137836 */ /* 0x000fe40000000000 */
[----:B------:R-:W-:Y:S01]  /*2830*/  IMAD.IADD R91, R57, 0x1, R91 ;  /* 0x00000001395b7824 */ /* 0x000fe200078e025b */
[----:B-1----:R-:W-:Y:S02]  /*2840*/  LEA R32, P3, R15, R88, 0x1 ;  /* 0x000000580f207211 */ /* 0x002fe400078608ff */
[----:B------:R-:W-:-:S02]  /*2850*/  @P4 VIADD R19, R79, 0xfffffff0 ;  /* 0xfffffff04f134836 */ /* 0x000fc40000000000 */
[----:B------:R-:W-:Y:S01]  /*2860*/  IMAD.X R28, R91, 0x1, R80, P2 ;  /* 0x000000015b1c7824 */ /* 0x000fe200010e0650 */
[----:B------:R-:W-:Y:S01]  /*2870*/  ISETP.GT.AND P2, PT, R17, R16, PT ;  /* 0x000000101100720c */ /* 0x000fe20003f44270 */
[--C-:B------:R-:W-:Y:S02]  /*2880*/  IMAD R79, R79, 0x2, R18.reuse ;  /* 0x000000024f4f7824 */ /* 0x100fe400078e0212 */
[----:B------:R-:W-:Y:S01]  /*2890*/  IMAD R19, R19, 0x2, R18 ;  /* 0x0000000213137824 */ /* 0x000fe200078e0212 */
[----:B------:R-:W-:Y:S02]  /*28a0*/  LEA.HI.X R33, R15, R89, R28, 0x1, P3 ;  /* 0x000000590f217211 */ /* 0x000fe400018f0c1c */
[----:B----4-:R-:W-:-:S13]  /*28b0*/  ISETP.GE.AND P3, PT, R99, 0x1, PT ;  /* 0x000000016300780c */ /* 0x010fda0003f66270 */
        /* <DEDUP_REMOVED lines=33> */
[----:B------:R-:W-:Y:S01]  /*2ad0*/  ULDC.64 UR6, c[0x0][0x208] ;  /* 0x0000820000067ab9 */ /* 0x000fe20000000a00 */
        /* <DEDUP_REMOVED lines=41> */
.L_x_1867:
[----:B------:R-:W-:Y:S05]  /*2d70*/  BSYNC B1 ;  /* 0x0000000000017941 */ /* 0x000fea0003800000 */
.L_x_1866:
[----:B-----5:R-:W-:Y:S01]  /*2d80*/  IMAD.MOV.U32 R15, RZ, RZ, R34 ;  /* 0x000000ffff0f7224 */ /* 0x020fe200078e0022 */
[----:B------:R-:W-:Y:S01]  /*2d90*/  ULOP3.LUT UR4, UR60, 0x1, URZ, 0xfc, !UPT ;  /* 0x000000013c047892 */ /* 0x000fe2000f8efc3f */
[----:B0-----:R-:W-:Y:S02]  /*2da0*/  IMAD.MOV.U32 R28, RZ, RZ, R35 ;  /* 0x000000ffff1c7224 */ /* 0x001fe400078e0023 */
[----:B------:R-:W-:Y:S01]  /*2db0*/  IMAD.MOV.U32 R29, RZ, RZ, R38 ;  /* 0x000000ffff1d7224 */ /* 0x000fe200078e0026 */
[----:B------:R-:W-:Y:S01]  /*2dc0*/  UISETP.NE.AND UP0, UPT, UR4, 0x3, UPT ;  /* 0x000000030400788c */ /* 0x000fe2000bf05270 */
[----:B------:R-:W-:Y:S01]  /*2dd0*/  IMAD.MOV.U32 R30, RZ, RZ, R39 ;  /* 0x000000ffff1e7224 */ /* 0x000fe200078e0027 */
[----:B------:R-:W-:Y:S01]  /*2de0*/  PRMT R53, R28, 0x5410, R15 ;  /* 0x000054101c357816 */ /* 0x000fe2000000000f */
[----:B------:R-:W-:Y:S02]  /*2df0*/  IMAD.MOV.U32 R15, RZ, RZ, R42 ;  /* 0x000000ffff0f7224 */ /* 0x000fe400078e002a */
[----:B------:R-:W-:Y:S01]  /*2e00*/  IMAD.MOV.U32 R28, RZ, RZ, R43 ;  /* 0x000000ffff1c7224 */ /* 0x000fe200078e002b */
[----:B------:R-:W-:Y:S01]  /*2e10*/  PRMT R106, R30, 0x5410, R29 ;  /* 0x000054101e6a7816 */ /* 0x000fe2000000001d */
[----:B------:R-:W-:Y:S01]  /*2e20*/  IMAD.MOV.U32 R29, RZ, RZ, R46 ;  /* 0x000000ffff1d7224 */ /* 0x000fe200078e002e */
[----:B------:R-:W-:Y:S01]  /*2e30*/  PLOP3.LUT P3, PT, PT, PT, UP0, 0x80, 0x0 ;  /* 0x000000000000781c */ /* 0x000fe20003f6f008 */
        /* <DEDUP_REMOVED lines=27> */
[----:B------:R-:W-:Y:S02]  /*2ff0*/  PRMT R116, R116, 0x5410, R28 ;  /* 0x0000541074747816 */ /* 0x000fe4000000001c */
[----:B------:R-:W-:Y:S02]  /*3000*/  PRMT R109, R29, 0x7610, R109 ;  /* 0x000076101d6d7816 */ /* 0x000fe4000000006d */
[----:B------:R-:W-:Y:S01]  /*3010*/  PRMT R111, R30, 0x7610, R111 ;  /* 0x000076101e6f7816 */ /* 0x000fe2000000006f */
[----:B------:R-:W-:Y:S06]  /*3020*/  @!P3 BRA `(.L_x_1868) ;  /* 0x000000000004b947 */ /* 0x000fec0003800000 */
[----:B------:R-:W-:Y:S01]  /*3030*/  BPT.TRAP 0x1 ;  /* 0x000000040000795c */ /* 0x000fe20000300000 */
.L_x_1868:
[----:B------:R-:W2:Y:S01]  /*3040*/  LDL R28, [R1+0x24] ;  /* 0x00002400011c7983 */ /* 0x000ea20000100800 */
[----:B------:R-:W-:Y:S01]  /*3050*/  IMAD R15, R145, 0x8, R22 ;  /* 0x00000008910f7824 */ /* 0x000fe200078e0216 */
[----:B------:R-:W-:Y:S01]  /*3060*/  BSSY B1, `(.L_x_1869) ;  /* 0x0000004000017945 */ /* 0x000fe20003800000 */
[----:B--2---:R-:W-:-:S04]  /*3070*/  SHF.L.U32 R86, R28, 0x1f, RZ ;  /* 0x0000001f1c567819 */ /* 0x004fc800000006ff */
[----:B------:R-:W0:Y:S02]  /*3080*/  SYNCS.PHASECHK.TRANS64.TRYWAIT P5, [R15+URZ+0x31c90], R86 ;  /* 0x031c90560f0075a7 */ /* 0x000e2400080a017f */
[----:B0-----:R-:W-:Y:S05]  /*3090*/  @!P5 BRA `(.L_x_1870) ;  /* 0x000001dc008cd947 */ /* 0x001fea0003800000 */
.L_x_2111:
[----:B------:R-:W-:Y:S05]  /*30a0*/  BSYNC B1 ;  /* 0x0000000000017941 */ /* 0x000fea0003800000 */
.L_x_1869:
        /* <DEDUP_REMOVED lines=9> */
[----:B------:R-:W-:Y:S01]  /*3140*/  HADD2.F32 R109, -RZ, R109.H0_H0 ;  /* 0x2000006dff6d7230 */ /* 0x000fe20000004100 */
[----:B------:R-:W-:Y:S02]  /*3150*/  SHF.R.U64 R55, R88, 0x10, R89 ;  /* 0x0000001058377819 */ /* 0x000fe40000001259 */
[----:B------:R-:W-:Y:S01]  /*3160*/  SHF.R.U32.HI R58, RZ, 0x10, R59 ;  /* 0x00000010ff3a7819 */ /* 0x000fe2000001163b */
[----:B--2---:R-:W-:Y:S01]  /*3170*/  IMAD.MOV.U32 R59, RZ, RZ, R31 ;  /* 0x000000ffff3b7224 */ /* 0x004fe200078e001f */
[----:B------:R-:W-:Y:S01]  /*3180*/  SHF.R.U32.HI R88, RZ, 0x10, R89 ;  /* 0x00000010ff587819 */ /* 0x000fe20000011659 */
[----:B------:R-:W-:Y:S02]  /*3190*/  HADD2.F32 R90, -RZ, R55.H0_H0 ;  /* 0x20000037ff5a7230 */ /* 0x000fe40000004100 */
[--C-:B------:R-:W-:Y:S02]  /*31a0*/  HADD2.F32 R31, -RZ, R29.reuse.H1_H1 ;  /* 0x3000001dff1f7230 */ /* 0x100fe40000004100 */
[----:B------:R-:W-:-:S02]  /*31b0*/  HADD2.F32 R29, -RZ, R29.H0_H0 ;  /* 0x2000001dff1d7230 */ /* 0x000fc40000004100 */
[----:B------:R-:W-:Y:S02]  /*31c0*/  HADD2.F32 R88, -RZ, R88.H0_H0 ;  /* 0x20000058ff587230 */ /* 0x000fe40000004100 */
[-C--:B------:R-:W-:Y:S01]  /*31d0*/  FMUL.FTZ R108, R31, R90.reuse ;  /* 0x0000005a1f6c7220 */ /* 0x080fe20000410000 */
[--C-:B------:R-:W-:Y:S02]  /*31e0*/  HADD2.F32 R55, -RZ, R59.reuse.H1_H1 ;  /* 0x3000003bff377230 */ /* 0x100fe40000004100 */
[----:B------:R-:W-:Y:S01]  /*31f0*/  FMUL.FTZ R110, R29, R90 ;  /* 0x0000005a1d6e7220 */ /* 0x000fe20000410000 */
[----:B------:R-:W-:Y:S02]  /*3200*/  HADD2.F32 R59, -RZ, R59.H0_H0 ;  /* 0x2000003bff3b7230 */ /* 0x000fe40000004100 */
[----:B------:R-:W-:Y:S02]  /*3210*/  HADD2.F32 R52, -RZ, R52.H0_H0 ;  /* 0x20000034ff347230 */ /* 0x000fe40000004100 */
[----:B------:R-:W-:Y:S01]  /*3220*/  FMUL.FTZ R90, R55, R88 ;  /* 0x00000058375a7220 */ /* 0x000fe20000410000 */
[----:B------:R-:W-:-:S02]  /*3230*/  HADD2.F32 R58, -RZ, R58.H0_H0 ;  /* 0x2000003aff3a7230 */ /* 0x000fc40000004100 */
[----:B------:R-:W-:Y:S01]  /*3240*/  FMUL.FTZ R88, R59, R88 ;  /* 0x000000583b587220 */ /* 0x000fe20000410000 */
[--C-:B------:R-:W-:Y:S02]  /*3250*/  HADD2.F32 R89, -RZ, R107.reuse.H1_H1 ;  /* 0x3000006bff597230 */ /* 0x100fe40000004100 */
[-C--:B------:R-:W-:Y:S01]  /*3260*/  FFMA.FTZ R29, R29, R52.reuse, -R108 ;  /* 0x000000341d1d7223 */ /* 0x080fe2000001086c */
[----:B------:R-:W-:Y:S01]  /*3270*/  FFMA.FTZ R52, R31, R52, R110 ;  /* 0x000000341f347223 */ /* 0x000fe2000001006e */
[-C--:B------:R-:W-:Y:S01]  /*3280*/  FFMA.FTZ R31, R59, R58.reuse, -R90 ;  /* 0x0000003a3b1f7223 */ /* 0x080fe2000001085a */
[----:B------:R-:W-:Y:S01]  /*3290*/  FFMA.FTZ R58, R55, R58, R88 ;  /* 0x0000003a373a7223 */ /* 0x000fe20000010058 */
[--C-:B------:R-:W-:Y:S02]  /*32a0*/  HADD2.F32 R88, -RZ, R28.reuse.H1_H1 ;  /* 0x3000001cff587230 */ /* 0x100fe40000004100 */
[----:B------:R-:W-:Y:S01]  /*32b0*/  HADD2.F32 R90, -RZ, R28.H0_H0 ;  /* 0x2000001cff5a7230 */ /* 0x000fe20000004100 */
[----:B------:R-:W-:Y:S01]  /*32c0*/  F2FP.F16.F32.PACK_AB R29, R52, R29 ;  /* 0x0000001d341d723e */ /* 0x000fe200000000ff */
[----:B------:R-:W-:-:S02]  /*32d0*/  HADD2.F32 R55, -RZ, R107.H0_H0 ;  /* 0x2000006bff377230 */ /* 0x000fc40000004100 */
[-C--:B------:R-:W-:Y:S01]  /*32e0*/  FMUL.FTZ R107, R88, R109.reuse ;  /* 0x0000006d586b7220 */ /* 0x080fe20000410000 */
[----:B------:R-:W-:Y:S02]  /*32f0*/  HADD2.F32 R59, -RZ, R111.H0_H0 ;  /* 0x2000006fff3b7230 */ /* 0x000fe40000004100 */
[C---:B------:R-:W-:Y:S01]  /*3300*/  FMUL.FTZ R109, R90.reuse, R109 ;  /* 0x0000006d5a6d7220 */ /* 0x040fe20000410000 */
[--C-:B------:R-:W-:Y:S02]  /*3310*/  HADD2.F32 R28, -RZ, R30.reuse.H1_H1 ;  /* 0x3000001eff1c7230 */ /* 0x100fe40000004100 */
[-C--:B------:R-:W-:Y:S01]  /*3320*/  FFMA.FTZ R107, R90, R55.reuse, -R107 ;  /* 0x000000375a6b7223 */ /* 0x080fe2000001086b */
[----:B------:R-:W-:Y:S02]  /*3330*/  HADD2.F32 R30, -RZ, R30.H0_H0 ;  /* 0x2000001eff1e7230 */ /* 0x000fe40000004100 */
[----:B------:R-:W-:Y:S01]  /*3340*/  FFMA.FTZ R88, R88, R55, R109 ;  /* 0x0000003758587223 */ /* 0x000fe2000001006d */
[----:B------:R-:W-:Y:S01]  /*3350*/  F2FP.F16.F32.PACK_AB R31, R58, R31 ;  /* 0x0000001f3a1f723e */ /* 0x000fe200000000ff */
[-C--:B------:R-:W-:Y:S01]  /*3360*/  FMUL.FTZ R111, R28, R59.reuse ;  /* 0x0000003b1c6f7220 */ /* 0x080fe20000410000 */
[----:B------:R-:W-:-:S02]  /*3370*/  FMUL.FTZ R59, R30, R59 ;  /* 0x0000003b1e3b7220 */ /* 0x000fc40000410000 */
[----:B------:R-:W-:Y:S01]  /*3380*/  F2FP.F16.F32.PACK_AB R88, R88, R107 ;  /* 0x0000006b5858723e */ /* 0x000fe200000000ff */
[-C--:B------:R-:W-:Y:S01]  /*3390*/  FFMA.FTZ R111, R30, R89.reuse, -R111 ;  /* 0x000000591e6f7223 */ /* 0x080fe2000001086f */
[----:B------:R-:W-:-:S05]  /*33a0*/  FFMA.FTZ R28, R28, R89, R59 ;  /* 0x000000591c1c7223 */ /* 0x000fca000001003b */
[----:B------:R-:W-:Y:S01]  /*33b0*/  F2FP.F16.F32.PACK_AB R30, R28, R111 ;  /* 0x0000006f1c1e723e */ /* 0x000fe200000000ff */
[----:B------:R-:W-:-:S07]  /*33c0*/  IMAD.MOV.U32 R28, RZ, RZ, R88 ;  /* 0x000000ffff1c7224 */ /* 0x000fce00078e0058 */
.L_x_1875:
[----:B------:R-:W-:Y:S05]  /*33d0*/  BSYNC B2 ;  /* 0x0000000000027941 */ /* 0x000fea0003800000 */
.L_x_1874:
[----:B------:R-:W-:Y:S02]  /*33e0*/  ULDC.64 UR4, c[0x0][0x208] ;  /* 0x0000820000047ab9 */ /* 0x000fe40000000a00 */
[----:B--2---:R1:W-:Y:S03]  /*33f0*/  STG.E.128 desc[UR4][R32.64], R28 ;  /* 0x0000001c20007986 */ /* 0x0043e6000c101d04 */
.L_x_1873:
[----:B------:R-:W-:Y:S05]  /*3400*/  BSYNC B1 ;  /* 0x0000000000017941 */ /* 0x000fea0003800000 */
.L_x_1872:
        /* <DEDUP_REMOVED lines=8> */
[----:B------:R-:W-:Y:S02]  /*3490*/  SHF.R.U64 R52, R50, 0x10, R51 ;  /* 0x0000001032347819 */ /* 0x000fe40000001233 */
[----:B------:R-:W-:Y:S02]  /*34a0*/  SHF.R.U64 R58, R56, 0x10, R57 ;  /* 0x00000010383a7819 */ /* 0x000fe40000001239 */
[----:B------:R-:W-:Y:S01]  /*34b0*/  SHF.R.U32.HI R50, RZ, 0x10, R51 ;  /* 0x00000010ff327819 */ /* 0x000fe20000011633 */
[----:B--2---:R-:W-:Y:S01]  /*34c0*/  IMAD.MOV.U32 R51, RZ, RZ, R31 ;  /* 0x000000ffff337224 */ /* 0x004fe200078e001f */
[----:B------:R-:W-:Y:S01]  /*34d0*/  SHF.R.U32.HI R57, RZ, 0x10, R57 ;  /* 0x00000010ff397819 */ /* 0x000fe20000011639 */
[----:B------:R-:W-:Y:S02]  /*34e0*/  HADD2.F32 R58, -RZ, R58.H0_H0 ;  /* 0x2000003aff3a7230 */ /* 0x000fe40000004100 */
[----:B------:R-:W-:Y:S02]  /*34f0*/  HADD2.F32 R31, -RZ, R29.H1_H1 ;  /* 0x3000001dff1f7230 */ /* 0x000fe40000004100 */
[----:B------:R-:W-:-:S02]  /*3500*/  HADD2.F32 R56, -RZ, R52.H0_H0 ;  /* 0x20000034ff387230 */ /* 0x000fc40000004100 */
[----:B------:R-:W-:Y:S02]  /*3510*/  HADD2.F32 R29, -RZ, R29.H0_H0 ;  /* 0x2000001dff1d7230 */ /* 0x000fe40000004100 */
[----:B------:R-:W-:Y:S02]  /*3520*/  HADD2.F32 R57, -RZ, R57.H0_H0 ;  /* 0x20000039ff397230 */ /* 0x000fe40000004100 */
[--C-:B------:R-:W-:Y:S02]  /*3530*/  HADD2.F32 R52, -RZ, R51.reuse.H1_H1 ;  /* 0x30000033ff347230 */ /* 0x100fe40000004100 */
[----:B------:R-:W-:Y:S02]  /*3540*/  HADD2.F32 R51, -RZ, R51.H0_H0 ;  /* 0x20000033ff337230 */ /* 0x000fe40000004100 */
[----:B------:R-:W-:Y:S02]  /*3550*/  HADD2.F32 R55, -RZ, R50.H0_H0 ;  /* 0x20000032ff377230 */ /* 0x000fe40000004100 */
[-C--:B------:R-:W-:Y:S01]  /*3560*/  FMUL.FTZ R50, R31, R58.reuse ;  /* 0x0000003a1f327220 */ /* 0x080fe20000410000 */
[----:B------:R-:W-:Y:S01]  /*3570*/  FMUL.FTZ R58, R29, R58 ;  /* 0x0000003a1d3a7220 */ /* 0x000fe20000410000 */
[CC--:B------:R-:W-:Y:S01]  /*3580*/  FMUL.FTZ R88, R52.reuse, R57.reuse ;  /* 0x0000003934587220 */ /* 0x0c0fe20000410000 */
[----:B------:R-:W-:Y:S01]  /*3590*/  FMUL.FTZ R57, R51, R57 ;  /* 0x0000003933397220 */ /* 0x000fe20000410000 */
[-C--:B------:R-:W-:Y:S01]  /*35a0*/  FFMA.FTZ R29, R29, R56.reuse, -R50 ;  /* 0x000000381d1d7223 */ /* 0x080fe20000010832 */
[----:B------:R-:W-:Y:S01]  /*35b0*/  FFMA.FTZ R50, R31, R56, R58 ;  /* 0x000000381f327223 */ /* 0x000fe2000001003a */
[-C--:B------:R-:W-:Y:S01]  /*35c0*/  FFMA.FTZ R31, R51, R55.reuse, -R88 ;  /* 0x00000037331f7223 */ /* 0x080fe20000010858 */
[----:B------:R-:W-:Y:S01]  /*35d0*/  FFMA.FTZ R52, R52, R55, R57 ;  /* 0x0000003734347223 */ /* 0x000fe20000010039 */
[----:B------:R-:W-:-:S02]  /*35e0*/  HADD2.F32 R51, -RZ, R117.H1_H1 ;  /* 0x30000075ff337230 */ /* 0x000fc40000004100 */
[----:B------:R-:W-:Y:S01]  /*35f0*/  HADD2.F32 R117, -RZ, R117.H0_H0 ;  /* 0x20000075ff757230 */ /* 0x000fe20000004100 */
[----:B------:R-:W-:Y:S01]  /*3600*/  F2FP.F16.F32.PACK_AB R29, R50, R29 ;  /* 0x0000001d321d723e */ /* 0x000fe200000000ff */
[----:B------:R-:W-:Y:S01]  /*3610*/  HADD2.F32 R56, -RZ, R28.H1_H1 ;  /* 0x3000001cff387230 */ /* 0x000fe20000004100 */
[----:B------:R-:W-:Y:S01]  /*3620*/  F2FP.F16.F32.PACK_AB R31, R52, R31 ;  /* 0x0000001f341f723e */ /* 0x000fe200000000ff */
[----:B------:R-:W-:Y:S02]  /*3630*/  HADD2.F32 R55, -RZ, R30.H1_H1 ;  /* 0x3000001eff377230 */ /* 0x000fe40000004100 */
[----:B------:R-:W-:Y:S02]  /*3640*/  HADD2.F32 R57, -RZ, R116.H1_H1 ;  /* 0x30000074ff397230 */ /* 0x000fe40000004100 */
[----:B------:R-:W-:Y:S01]  /*3650*/  FMUL.FTZ R59, R56, R117 ;  /* 0x00000075383b7220 */ /* 0x000fe20000410000 */
[----:B------:R-:W-:Y:S02]  /*3660*/  HADD2.F32 R28, -RZ, R28.H0_H0 ;  /* 0x2000001cff1c7230 */ /* 0x000fe40000004100 */
[----:B------:R-:W-:-:S02]  /*3670*/  HADD2.F32 R30, -RZ, R30.H0_H0 ;  /* 0x2000001eff1e7230 */ /* 0x000fc40000004100 */
[C---:B------:R-:W-:Y:S01]  /*3680*/  FMUL.FTZ R89, R55.reuse, R57 ;  /* 0x0000003937597220 */ /* 0x040fe20000410000 */
[----:B------:R-:W-:Y:S02]  /*3690*/  HADD2.F32 R116, -RZ, R116.H0_H0 ;  /* 0x20000074ff747230 */ /* 0x000fe40000004100 */
[C---:B------:R-:W-:Y:S01]  /*36a0*/  FMUL.FTZ R117, R28.reuse, R117 ;  /* 0x000000751c757220 */ /* 0x040fe20000410000 */
[----:B------:R-:W-:Y:S01]  /*36b0*/  FFMA.FTZ R59, R28, R51, -R59 ;  /* 0x000000331c3b7223 */ /* 0x000fe2000001083b */
[----:B------:R-:W-:Y:S02]  /*36c0*/  FMUL.FTZ R58, R30, R57 ;  /* 0x000000391e3a7220 */ /* 0x000fe40000410000 */
[----:B------:R-:W-:Y:S01]  /*36d0*/  FFMA.FTZ R56, R56, R51, R117 ;  /* 0x0000003338387223 */ /* 0x000fe20000010075 */
[-C--:B------:R-:W-:Y:S01]  /*36e0*/  FFMA.FTZ R89, R30, R116.reuse, -R89 ;  /* 0x000000741e597223 */ /* 0x080fe20000010859 */
[----:B------:R-:W-:-:S03]  /*36f0*/  FFMA.FTZ R58, R55, R116, R58 ;  /* 0x00000074373a7223 */ /* 0x000fc6000001003a */
[----:B------:R-:W-:Y:S02]  /*3700*/  F2FP.F16.F32.PACK_AB R28, R56, R59 ;  /* 0x0000003b381c723e */ /* 0x000fe400000000ff */
[----:B------:R-:W-:-:S07]  /*3710*/  F2FP.F16.F32.PACK_AB R30, R58, R89 ;  /* 0x000000593a1e723e */ /* 0x000fce00000000ff */
.L_x_1879:
[----:B------:R-:W-:Y:S05]  /*3720*/  BSYNC B2 ;  /* 0x0000000000027941 */ /* 0x000fea0003800000 */
.L_x_1878:
[----:B------:R-:W-:Y:S02]  /*3730*/  ULDC.64 UR4, c[0x0][0x208] ;  /* 0x0000820000047ab9 */ /* 0x000fe40000000a00 */
[----:B--2---:R2:W-:Y:S03]  /*3740*/  STG.E.128 desc[UR4][R32.64+0x20], R28 ;  /* 0x0000201c20007986 */ /* 0x0045e6000c101d04 */
.L_x_1877:
[----:B------:R-:W-:Y:S05]  /*3750*/  BSYNC B1 ;  /* 0x0000000000017941 */ /* 0x000fea0003800000 */
.L_x_1876:
        /* <DEDUP_REMOVED lines=8> */
[--C-:B------:R-:W-:Y:S01]  /*37e0*/  SHF.R.U64 R55, R46, 0x10, R47.reuse ;  /* 0x000000102e377819 */ /* 0x100fe2000000122f */
[----:B--2---:R-:W-:Y:S01]  /*37f0*/  IMAD.MOV.U32 R46, RZ, RZ, R28 ;  /* 0x000000ffff2e7224 */ /* 0x004fe200078e001c */
[----:B------:R-:W-:Y:S01]  /*3800*/  SHF.R.U32.HI R50, RZ, 0x10, R47 ;  /* 0x00000010ff327819 */ /* 0x000fe2000001162f */
[----:B------:R-:W-:Y:S01]  /*3810*/  IMAD.MOV.U32 R47, RZ, RZ, R31 ;  /* 0x000000ffff2f7224 */ /* 0x000fe200078e001f */
[--C-:B------:R-:W-:Y:S01]  /*3820*/  SHF.R.U64 R51, R48, 0x10, R49.reuse ;  /* 0x0000001030337819 */ /* 0x100fe20000001231 */
[--C-:B------:R-:W-:Y:S01]  /*3830*/  HADD2.F32 R31, -RZ, R29.reuse.H1_H1 ;  /* 0x3000001dff1f7230 */ /* 0x100fe20000004100 */
[----:B------:R-:W-:Y:S01]  /*3840*/  SHF.R.U32.HI R52, RZ, 0x10, R49 ;  /* 0x00000010ff347819 */ /* 0x000fe20000011631 */
[----:B------:R-:W-:Y:S02]  /*3850*/  HADD2.F32 R28, -RZ, R29.H0_H0 ;  /* 0x2000001dff1c7230 */ /* 0x000fe40000004100 */
[----:B------:R-:W-:Y:S02]  /*3860*/  HADD2.F32 R51, -RZ, R51.H0_H0 ;  /* 0x20000033ff337230 */ /* 0x000fe40000004100 */
[----:B------:R-:W-:-:S02]  /*3870*/  HADD2.F32 R48, -RZ, R47.H1_H1 ;  /* 0x3000002fff307230 */ /* 0x000fc40000004100 */
[----:B------:R-:W-:Y:S02]  /*3880*/  HADD2.F32 R52, -RZ, R52.H0_H0 ;  /* 0x20000034ff347230 */ /* 0x000fe40000004100 */
[-C--:B------:R-:W-:Y:S01]  /*3890*/  FMUL.FTZ R29, R31, R51.reuse ;  /* 0x000000331f1d7220 */ /* 0x080fe20000410000 */
[----:B------:R-:W-:Y:S02]  /*38a0*/  HADD2.F32 R47, -RZ, R47.H0_H0 ;  /* 0x2000002fff2f7230 */ /* 0x000fe40000004100 */
[----:B------:R-:W-:Y:S01]  /*38b0*/  FMUL.FTZ R56, R28, R51 ;  /* 0x000000331c387220 */ /* 0x000fe20000410000 */
[----:B------:R-:W-:Y:S02]  /*38c0*/  HADD2.F32 R49, -RZ, R55.H0_H0 ;  /* 0x20000037ff317230 */ /* 0x000fe40000004100 */
[-C--:B------:R-:W-:Y:S01]  /*38d0*/  FMUL.FTZ R58, R48, R52.reuse ;  /* 0x00000034303a7220 */ /* 0x080fe20000410000 */
[----:B------:R-:W-:Y:S02]  /*38e0*/  HADD2.F32 R50, -RZ, R50.H0_H0 ;  /* 0x20000032ff327230 */ /* 0x000fe40000004100 */
[----:B------:R-:W-:Y:S01]  /*38f0*/  FMUL.FTZ R51, R47, R52 ;  /* 0x000000342f337220 */ /* 0x000fe20000410000 */
[-C--:B------:R-:W-:Y:S01]  /*3900*/  FFMA.FTZ R28, R28, R49.reuse, -R29 ;  /* 0x000000311c1c7223 */ /* 0x080fe2000001081d */
[----:B------:R-:W-:Y:S01]  /*3910*/  FFMA.FTZ R29, R31, R49, R56 ;  /* 0x000000311f1d7223 */ /* 0x000fe20000010038 */
[-C--:B------:R-:W-:Y:S01]  /*3920*/  FFMA.FTZ R31, R47, R50.reuse, -R58 ;  /* 0x000000322f1f7223 */ /* 0x080fe2000001083a */
        /* <DEDUP_REMOVED lines=8> */
[----:B------:R-:W-:Y:S01]  /*39b0*/  FMUL.FTZ R55, R47, R50 ;  /* 0x000000322f377220 */ /* 0x000fe20000410000 */
[----:B------:R-:W-:Y:S02]  /*39c0*/  HADD2.F32 R30, -RZ, R30.H0_H0 ;  /* 0x2000001eff1e7230 */ /* 0x000fe40000004100 */
[----:B------:R-:W-:Y:S01]  /*39d0*/  FMUL.FTZ R57, R48, R115 ;  /* 0x0000007330397220 */ /* 0x000fe20000410000 */
[----:B------:R-:W-:-:S02]  /*39e0*/  HADD2.F32 R49, -RZ, R114.H0_H0 ;  /* 0x20000072ff317230 */ /* 0x000fc40000004100 */
[----:B------:R-:W-:Y:S01]  /*39f0*/  FMUL.FTZ R50, R46, R50 ;  /* 0x000000322e327220 */ /* 0x000fe20000410000 */
        /* <DEDUP_REMOVED lines=8> */
.L_x_1883:
[----:B------:R-:W-:Y:S05]  /*3a80*/  BSYNC B2 ;  /* 0x0000000000027941 */ /* 0x000fea0003800000 */
.L_x_1882:
[----:B------:R-:W-:Y:S02]  /*3a90*/  ULDC.64 UR4, c[0x0][0x208] ;  /* 0x0000820000047ab9 */ /* 0x000fe40000000a00 */
[----:B--2---:R3:W-:Y:S03]  /*3aa0*/  STG.E.128 desc[UR4][R32.64+0x40], R28 ;  /* 0x0000401c20007986 */ /* 0x0047e6000c101d04 */
.L_x_1881:
[----:B------:R-:W-:Y:S05]  /*3ab0*/  BSYNC B1 ;  /* 0x0000000000017941 */ /* 0x000fea0003800000 */
.L_x_1880:
        /* <DEDUP_REMOVED lines=49> */
.L_x_1887:
[----:B------:R-:W-:Y:S05]  /*3dd0*/  BSYNC B2 ;  /* 0x0000000000027941 */ /* 0x000fea0003800000 */
.L_x_1886:
[----:B------:R-:W-:Y:S02]  /*3de0*/  ULDC.64 UR4, c[0x0][0x208] ;  /* 0x0000820000047ab9 */ /* 0x000fe40000000a00 */
[----:B--2---:R4:W-:Y:S03]  /*3df0*/  STG.E.128 desc[UR4][R32.64+0x60], R28 ;  /* 0x0000601c20007986 */ /* 0x0049e6000c101d04 */
.L_x_1885:
[----:B------:R-:W-:Y:S05]  /*3e00*/  BSYNC B1 ;  /* 0x0000000000017941 */ /* 0x000fea0003800000 */
.L_x_1884:
        /* <DEDUP_REMOVED lines=26> */
[----:B------:R-:W-:-:S02]  /*3fb0*/  HADD2.F32 R40, -RZ, R91.H1_H1 ;  /* 0x3000005bff287230 */ /* 0x000fc40000004100 */
[C---:B------:R-:W-:Y:S01]  /*3fc0*/  FMUL.FTZ R44, R31.reuse, R44 ;  /* 0x0000002c1f2c7220 */ /* 0x040fe20000410000 */
[----:B------:R-:W-:Y:S02]  /*3fd0*/  HADD2.F32 R91, -RZ, R91.H0_H0 ;  /* 0x2000005bff5b7230 */ /* 0x000fe40000004100 */
        /* <DEDUP_REMOVED lines=20> */
.L_x_1891:
[----:B------:R-:W-:Y:S05]  /*4120*/  BSYNC B2 ;  /* 0x0000000000027941 */ /* 0x000fea0003800000 */
.L_x_1890:
[----:B------:R-:W-:Y:S02]  /*4130*/  ULDC.64 UR4, c[0x0][0x208] ;  /* 0x0000820000047ab9 */ /* 0x000fe40000000a00 */
[----:B--2---:R1:W-:Y:S03]  /*4140*/  STG.E.128 desc[UR4][R32.64+0x80], R28 ;  /* 0x0000801c20007986 */ /* 0x0043e6000c101d04 */
.L_x_1889:
[----:B------:R-:W-:Y:S05]  /*4150*/  BSYNC B1 ;  /* 0x0000000000017941 */ /* 0x000fea0003800000 */
.L_x_1888:
        /* <DEDUP_REMOVED lines=48> */
.L_x_1893:
[----:B------:R-:W-:Y:S05]  /*4460*/  BSYNC B1 ;  /* 0x0000000000017941 */ /* 0x000fea0003800000 */
.L_x_1892:
[----:B------:R-:W-:Y:S02]  /*4470*/  ULDC.64 UR4, c[0x0][0x208] ;  /* 0x0000820000047ab9 */ /* 0x000fe40000000a00 */
[----:B--2---:R1:W-:Y:S01]  /*4480*/  STG.E.128 desc[UR4][R32.64+0xa0], R28 ;  /* 0x0000a01c20007986 */ /* 0x0043e2000c101d04 */
[----:B------:R-:W-:Y:S05]  /*4490*/  BRA `(.L_x_1871) ;  /* 0x0000002000507947 */ /* 0x000fea0003800000 */
.L_x_1865:
        /* <DEDUP_REMOVED lines=22> */
[----:B------:R-:W-:Y:S01]  /*4600*/  CS2R R48, SRZ ;  /* 0x0000000000307805 */ /* 0x000fe2000001ff00 */
[----:B------:R-:W-:-:S02]  /*4610*/  ULDC.64 UR6, c[0x0][0x208] ;  /* 0x0000820000067ab9 */ /* 0x000fc40000000a00 */
        /* <DEDUP_REMOVED lines=25> */
.L_x_1895:
[----:B------:R-:W-:Y:S05]  /*47b0*/  BSYNC B1 ;  /* 0x0000000000017941 */ /* 0x000fea0003800000 */
.L_x_1894:
        /* <DEDUP_REMOVED lines=44> */
[----:B------:R-:W-:Y:S02]  /*4a80*/  PRMT R120, R53, 0x7610, R120 ;  /* 0x0000761035787816 */ /* 0x000fe40000000078 */
[----:B------:R-:W-:Y:S01]  /*4a90*/  PRMT R112, R54, 0x7610, R112 ;  /* 0x0000761036707816 */ /* 0x000fe20000000070 */
[----:B------:R-:W-:Y:S06]  /*4aa0*/  @!P3 BRA `(.L_x_1896) ;  /* 0x000000000004b947 */ /* 0x000fec0003800000 */
[----:B------:R-:W-:Y:S01]  /*4ab0*/  BPT.TRAP 0x1 ;  /* 0x000000040000795c */ /* 0x000fe20000300000 */
.L_x_1896:
[----:B------:R-:W2:Y:S01]  /*4ac0*/  LDL R52, [R1+0x24] ;  /* 0x0000240001347983 */ /* 0x000ea20000100800 */
[----:B------:R-:W-:Y:S01]  /*4ad0*/  IMAD R15, R145, 0x8, R22 ;  /* 0x00000008910f7824 */ /* 0x000fe200078e0216 */
[----:B------:R-:W-:Y:S01]  /*4ae0*/  BSSY B1, `(.L_x_1897) ;  /* 0x0000004000017945 */ /* 0x000fe20003800000 */
[----:B--2---:R-:W-:-:S04]  /*4af0*/  SHF.L.U32 R86, R52, 0x1f, RZ ;  /* 0x0000001f34567819 */ /* 0x004fc800000006ff */
[----:B------:R-:W0:Y:S02]  /*4b00*/  SYNCS.PHASECHK.TRANS64.TRYWAIT P5, [R15+URZ+0x31c90], R86 ;  /* 0x031c90560f0075a7 */ /* 0x000e2400080a017f */
[----:B0-----:R-:W-:Y:S05]  /*4b10*/  @!P5 BRA `(.L_x_1898) ;  /* 0x000001c40000d947 */ /* 0x001fea0003800000 */
.L_x_2112:
[----:B------:R-:W-:Y:S05]  /*4b20*/  BSYNC B1 ;  /* 0x0000000000017941 */ /* 0x000fea0003800000 */
.L_x_1897:
        /* <DEDUP_REMOVED lines=41> */
[----:B------:R-:W-:Y:S01]  /*4dc0*/  SHF.R.U64 R48, R48, 0x10, R49 ;  /* 0x0000001030307819 */ /* 0x000fe20000001231 */
[----:B------:R-:W-:Y:S01]  /*4dd0*/  HADD2.F32 R112, -RZ, R112.H0_H0 ;  /* 0x20000070ff707230 */ /* 0x000fe20000004100 */
[----:B------:R-:W-:Y:S01]  /*4de0*/  SHF.R.U32.HI R37, RZ, 0x10, R37 ;  /* 0x00000010ff257819 */ /* 0x000fe20000011625 */
[----:B------:R-:W-:Y:S01]  /*4df0*/  HADD2.F32 R53, -RZ, R111.H0_H0 ;  /* 0x2000006fff357230 */ /* 0x000fe20000004100 */
[----:B------:R-:W-:Y:S01]  /*4e00*/  SHF.R.U64 R38, R38, 0x10, R39 ;  /* 0x0000001026267819 */ /* 0x000fe20000001227 */
[----:B------:R-:W-:Y:S02]  /*4e10*/  HADD2.F32 R121, -RZ, R110.H0_H0 ;  /* 0x2000006eff797230 */ /* 0x000fe40000004100 */
[----:B------:R-:W-:-:S02]  /*4e20*/  HADD2.F32 R114, -RZ, R114.H0_H0 ;  /* 0x20000072ff727230 */ /* 0x000fc40000004100 */
[-C--:B------:R-:W-:Y:S01]  /*4e30*/  FMUL.FTZ R116, R53, R112.reuse ;  /* 0x0000007035747220 */ /* 0x080fe20000410000 */
[----:B------:R-:W-:Y:S02]  /*4e40*/  HADD2.F32 R120, -RZ, R120.H0_H0 ;  /* 0x20000078ff787230 */ /* 0x000fe40000004100 */
[C---:B------:R-:W-:Y:S01]  /*4e50*/  FMUL.FTZ R112, R121.reuse, R112 ;  /* 0x0000007079707220 */ /* 0x040fe20000410000 */
[----:B------:R-:W-:Y:S02]  /*4e60*/  HADD2.F32 R48, -RZ, R48.H0_H0 ;  /* 0x20000030ff307230 */ /* 0x000fe40000004100 */
[-C--:B------:R-:W-:Y:S01]  /*4e70*/  FFMA.FTZ R57, R121, R114.reuse, -R116 ;  /* 0x0000007279397223 */ /* 0x080fe20000010874 */
[----:B------:R-:W-:Y:S02]  /*4e80*/  HADD2.F32 R116, -RZ, R118.H1_H1 ;  /* 0x30000076ff747230 */ /* 0x000fe40000004100 */
[----:B------:R-:W-:Y:S01]  /*4e90*/  FFMA.FTZ R53, R53, R114, R112 ;  /* 0x0000007235357223 */ /* 0x000fe20000010070 */
[----:B------:R-:W-:Y:S01]  /*4ea0*/  SHF.R.U32.HI R112, RZ, 0x10, R49 ;  /* 0x00000010ff707819 */ /* 0x000fe20000011631 */
[----:B------:R-:W-:-:S02]  /*4eb0*/  HADD2.F32 R49, -RZ, R111.H1_H1 ;  /* 0x3000006fff317230 */ /* 0x000fc40000004100 */
[----:B------:R-:W-:Y:S02]  /*4ec0*/  HADD2.F32 R111, -RZ, R110.H1_H1 ;  /* 0x3000006eff6f7230 */ /* 0x000fe40000004100 */
[----:B------:R-:W-:Y:S02]  /*4ed0*/  HADD2.F32 R112, -RZ, R112.H0_H0 ;  /* 0x20000070ff707230 */ /* 0x000fe40000004100 */
[----:B------:R-:W-:Y:S02]  /*4ee0*/  HADD2.F32 R114, -RZ, R37.H0_H0 ;  /* 0x20000025ff727230 */ /* 0x000fe40000004100 */
[----:B------:R-:W-:Y:S02]  /*4ef0*/  HADD2.F32 R36, -RZ, R36.H0_H0 ;  /* 0x20000024ff247230 */ /* 0x000fe40000004100 */
[-C--:B------:R-:W-:Y:S01]  /*4f00*/  FMUL.FTZ R110, R49, R112.reuse ;  /* 0x00000070316e7220 */ /* 0x080fe20000410000 */
[----:B------:R-:W-:Y:S01]  /*4f10*/  FMUL.FTZ R112, R111, R112 ;  /* 0x000000706f707220 */ /* 0x000fe20000410000 */
[----:B------:R-:W-:-:S02]  /*4f20*/  HADD2.F32 R121, -RZ, R127.H0_H0 ;  /* 0x2000007fff797230 */ /* 0x000fc40000004100 */
[-C--:B------:R-:W-:Y:S01]  /*4f30*/  FFMA.FTZ R110, R111, R114.reuse, -R110 ;  /* 0x000000726f6e7223 */ /* 0x080fe2000001086e */
[----:B------:R-:W-:Y:S01]  /*4f40*/  FFMA.FTZ R112, R49, R114, R112 ;  /* 0x0000007231707223 */ /* 0x000fe20000010070 */
[----:B------:R-:W-:Y:S02]  /*4f50*/  HADD2.F32 R49, -RZ, R59.H0_H0 ;  /* 0x2000003bff317230 */ /* 0x000fe40000004100 */
[----:B------:R-:W-:Y:S01]  /*4f60*/  HADD2.F32 R114, -RZ, R118.H0_H0 ;  /* 0x20000076ff727230 */ /* 0x000fe20000004100 */
[----:B------:R-:W-:Y:S01]  /*4f70*/  F2FP.F16.F32.PACK_AB R57, R110, R57 ;  /* 0x000000396e39723e */ /* 0x000fe200000000ff */
[----:B------:R-:W-:Y:S02]  /*4f80*/  HADD2.F32 R111, -RZ, R55.H0_H0 ;  /* 0x20000037ff6f7230 */ /* 0x000fe40000004100 */
[----:B------:R-:W-:Y:S01]  /*4f90*/  FMUL.FTZ R118, R49, R116 ;  /* 0x0000007431767220 */ /* 0x000fe20000410000 */
[----:B------:R-:W-:Y:S01]  /*4fa0*/  F2FP.F16.F32.PACK_AB R112, R112, R53 ;  /* 0x000000357070723e */ /* 0x000fe200000000ff */
[----:B------:R-:W-:-:S02]  /*4fb0*/  IMAD.MOV.U32 R53, RZ, RZ, R57 ;  /* 0x000000ffff357224 */ /* 0x000fc400078e0039 */
[C---:B------:R-:W-:Y:S01]  /*4fc0*/  FFMA.FTZ R37, R111.reuse, R114, -R118 ;  /* 0x000000726f257223 */ /* 0x040fe20000010876 */
[----:B------:R-:W-:Y:S01]  /*4fd0*/  FMUL.FTZ R116, R111, R116 ;  /* 0x000000746f747220 */ /* 0x000fe20000410000 */
[----:B------:R-:W-:Y:S01]  /*4fe0*/  SHF.R.U32.HI R111, RZ, 0x10, R39 ;  /* 0x00000010ff6f7819 */ /* 0x000fe20000011627 */
[----:B------:R-:W-:Y:S01]  /*4ff0*/  IMAD.MOV.U32 R57, RZ, RZ, R112 ;  /* 0x000000ffff397224 */ /* 0x000fe200078e0070 */
[--C-:B------:R-:W-:Y:S01]  /*5000*/  SHF.R.U64 R39, R50, 0x10, R51.reuse ;  /* 0x0000001032277819 */ /* 0x100fe20000001233 */
[----:B------:R-:W-:Y:S01]  /*5010*/  FFMA.FTZ R49, R49, R114, R116 ;  /* 0x0000007231317223 */ /* 0x000fe20000010074 */
[----:B------:R-:W-:Y:S01]  /*5020*/  SHF.R.U32.HI R51, RZ, 0x10, R51 ;  /* 0x00000010ff337819 */ /* 0x000fe20000011633 */
[----:B------:R-:W-:Y:S02]  /*5030*/  HADD2.F32 R50, -RZ, R59.H1_H1 ;  /* 0x3000003bff327230 */ /* 0x000fe40000004100 */
[----:B------:R-:W-:Y:S02]  /*5040*/  HADD2.F32 R114, -RZ, R55.H1_H1 ;  /* 0x30000037ff727230 */ /* 0x000fe40000004100 */
[----:B------:R-:W-:-:S02]  /*5050*/  HADD2.F32 R51, -RZ, R51.H0_H0 ;  /* 0x20000033ff337230 */ /* 0x000fc40000004100 */
[----:B------:R-:W-:Y:S02]  /*5060*/  HADD2.F32 R111, -RZ, R111.H0_H0 ;  /* 0x2000006fff6f7230 */ /* 0x000fe40000004100 */
[----:B------:R-:W-:Y:S02]  /*5070*/  HADD2.F32 R59, -RZ, R125.H0_H0 ;  /* 0x2000007dff3b7230 */ /* 0x000fe40000004100 */
[-C--:B------:R-:W-:Y:S01]  /*5080*/  FMUL.FTZ R55, R50, R51.reuse ;  /* 0x0000003332377220 */ /* 0x080fe20000410000 */
[C---:B------:R-:W-:Y:S01]  /*5090*/  FMUL.FTZ R51, R114.reuse, R51 ;  /* 0x0000003372337220 */ /* 0x040fe20000410000 */
[----:B------:R-:W-:Y:S02]  /*50a0*/  HADD2.F32 R39, -RZ, R39.H0_H0 ;  /* 0x20000027ff277230 */ /* 0x000fe40000004100 */
[-C--:B------:R-:W-:Y:S01]  /*50b0*/  FFMA.FTZ R116, R114, R111.reuse, -R55 ;  /* 0x0000006f72747223 */ /* 0x080fe20000010837 */
[----:B------:R-:W-:Y:S01]  /*50c0*/  FFMA.FTZ R50, R50, R111, R51 ;  /* 0x0000006f32327223 */ /* 0x000fe20000010033 */
[----:B------:R-:W-:-:S02]  /*50d0*/  HADD2.F32 R51, -RZ, R56.H0_H0 ;  /* 0x20000038ff337230 */ /* 0x000fc40000004100 */
[----:B------:R-:W-:Y:S01]  /*50e0*/  HADD2.F32 R55, -RZ, R52.H0_H0 ;  /* 0x20000034ff377230 */ /* 0x000fe20000004100 */
[----:B------:R-:W-:Y:S01]  /*50f0*/  F2FP.F16.F32.PACK_AB R37, R116, R37 ;  /* 0x000000257425723e */ /* 0x000fe200000000ff */
[----:B------:R-:W-:Y:S02]  /*5100*/  HADD2.F32 R114, -RZ, R125.H1_H1 ;  /* 0x3000007dff727230 */ /* 0x000fe40000004100 */
[-C--:B------:R-:W-:Y:S01]  /*5110*/  FMUL.FTZ R118, R51, R120.reuse ;  /* 0x0000007833767220 */ /* 0x080fe20000410000 */
[----:B------:R-:W-:-:S03]  /*5120*/  FMUL.FTZ R120, R55, R120 ;  /* 0x0000007837787220 */ /* 0x000fc60000410000 */
[-C--:B------:R-:W-:Y:S01]  /*5130*/  FFMA.FTZ R118, R55, R114.reuse, -R118 ;  /* 0x0000007237767223 */ /* 0x080fe20000010876 */
[----:B------:R-:W-:Y:S02]  /*5140*/  HADD2.F32 R55, -RZ, R56.H1_H1 ;  /* 0x30000038ff377230 */ /* 0x000fe40000004100 */
[----:B------:R-:W-:Y:S01]  /*5150*/  FFMA.FTZ R120, R51, R114, R120 ;  /* 0x0000007233787223 */ /* 0x000fe20000010078 */
[----:B------:R-:W-:Y:S02]  /*5160*/  HADD2.F32 R51, -RZ, R52.H1_H1 ;  /* 0x30000034ff337230 */ /* 0x000fe40000004100 */
[----:B------:R-:W-:-:S03]  /*5170*/  FMUL.FTZ R52, R55, R48 ;  /* 0x0000003037347220 */ /* 0x000fc60000410000 */
[C---:B------:R-:W-:Y:S01]  /*5180*/  FMUL.FTZ R48, R51.reuse, R48 ;  /* 0x0000003033307220 */ /* 0x040fe20000410000 */
[----:B------:R-:W-:-:S03]  /*5190*/  FFMA.FTZ R51, R51, R36, -R52 ;  /* 0x0000002433337223 */ /* 0x000fc60000010834 */
        /* <DEDUP_REMOVED lines=8> */
[----:B------:R-:W-:Y:S01]  /*5220*/  F2FP.F16.F32.PACK_AB R56, R55, R120 ;  /* 0x000000783738723e */ /* 0x000fe200000000ff */
[----:B------:R-:W-:Y:S01]  /*5230*/  FFMA.FTZ R111, R48, R59, -R111 ;  /* 0x0000003b306f7223 */ /* 0x000fe2000001086f */
[----:B------:R-:W-:Y:S01]  /*5240*/  FMUL.FTZ R125, R58, R39 ;  /* 0x000000273a7d7220 */ /* 0x000fe20000410000 */
[----:B------:R-:W-:Y:S01]  /*5250*/  FFMA.FTZ R121, R36, R59, R121 ;  /* 0x0000003b24797223 */ /* 0x000fe20000010079 */
[----:B------:R-:W-:-:S02]  /*5260*/  HADD2.F32 R59, -RZ, R38.H0_H0 ;  /* 0x20000026ff3b7230 */ /* 0x000fc40000004100 */
[C---:B------:R-:W-:Y:S01]  /*5270*/  FMUL.FTZ R39, R54.reuse, R39 ;  /* 0x0000002736277220 */ /* 0x040fe20000410000 */
[----:B------:R-:W-:Y:S02]  /*5280*/  IMAD.MOV.U32 R55, RZ, RZ, R37 ;  /* 0x000000ffff377224 */ /* 0x000fe400078e0025 */
[-C--:B------:R-:W-:Y:S01]  /*5290*/  FFMA.FTZ R54, R54, R59.reuse, -R125 ;  /* 0x0000003b36367223 */ /* 0x080fe2000001087d */
[----:B------:R-:W-:Y:S01]  /*52a0*/  FFMA.FTZ R58, R58, R59, R39 ;  /* 0x0000003b3a3a7223 */ /* 0x000fe20000010027 */
[----:B------:R-:W-:-:S03]  /*52b0*/  F2FP.F16.F32.PACK_AB R59, R50, R49 ;  /* 0x00000031323b723e */ /* 0x000fc600000000ff */
[----:B------:R-:W-:Y:S02]  /*52c0*/  F2FP.F16.F32.PACK_AB R54, R54, R111 ;  /* 0x0000006f3636723e */ /* 0x000fe400000000ff */
[----:B------:R-:W-:-:S07]  /*52d0*/  F2FP.F16.F32.PACK_AB R58, R58, R121 ;  /* 0x000000793a3a723e */ /* 0x000fce00000000ff */
.L_x_1902:
[----:B------:R-:W-:Y:S05]  /*52e0*/  BSYNC B2 ;  /* 0x0000000000027941 */ /* 0x000fea0003800000 */
.L_x_1901:
[----:B------:R-:W-:Y:S01]  /*52f0*/  IADD3 R37, P4, P5, R20, R90, R6 ;  /* 0x0000005a14257210 */ /* 0x000fe20007d9e006 */
[----:B------:R-:W-:-:S03]  /*5300*/  ULDC.64 UR4, c[0x0][0x208] ;  /* 0x0000820000047ab9 */ /* 0x000fc60000000a00 */
        /* <DEDUP_REMOVED lines=11> */
.L_x_1900:
[----:B------:R-:W-:Y:S05]  /*53c0*/  BSYNC B1 ;  /* 0x0000000000017941 */ /* 0x000fea0003800000 */
.L_x_1899:
[----:B------:R-:W-:Y:S01]  /*53d0*/  ISETP.NE.AND P4, PT, R10, RZ, PT ;  /* 0x000000ff0a00720c */ /* 0x000fe20003f85270 */
[----:B------:R-:W-:-:S12]  /*53e0*/  BSSY B1, `(.L_x_1903) ;  /* 0x000007b000017945 */ /* 0x000fd80003800000 */
[----:B------:R-:W-:Y:S05]  /*53f0*/  @!P4 BRA `(.L_x_1904) ;  /* 0x0000000400e4c947 */ /* 0x000fea0003800000 */
[----:B------:R-:W2:Y:S04]  /*5400*/  LDL R48, [R1+0x28] ;  /* 0x0000280001307983 */ /* 0x000ea80000100800 */
[----:B-1----:R-:W3:Y:S04]  /*5410*/  LDL R38, [R1+0x2c] ;  /* 0x00002c0001267983 */ /* 0x002ee80000100800 */
[----:B------:R-:W4:Y:S01]  /*5420*/  LDL R39, [R1+0x30] ;  /* 0x0000300001277983 */ /* 0x000f220000100800 */
        /* <DEDUP_REMOVED lines=8> */
[----:B------:R-:W-:Y:S01]  /*54b0*/  SHF.R.S32.HI R37, RZ, 0x2, R36 ;  /* 0x00000002ff257819 */ /* 0x000fe20000011424 */
[----:B------:R-:W-:Y:S01]  /*54c0*/  VIADD R54, R147, 0x10 ;  /* 0x0000001093367836 */ /* 0x000fe20000000000 */
[----:B------:R-:W-:-:S04]  /*54d0*/  IADD3 R52, P4, P5, R20, R90, R7 ;  /* 0x0000005a14347210 */ /* 0x000fc80007d9e007 */
[----:B------:R-:W-:Y:S02]  /*54e0*/  IADD3.X R53, R0, R107, R92, P4, P5 ;  /* 0x0000006b00357210 */ /* 0x000fe400027ea45c */
        /* <DEDUP_REMOVED lines=13> */
[--C-:B------:R-:W-:Y:S01]  /*55c0*/  SHF.R.U64 R32, R32, 0x10, R33.reuse ;  /* 0x0000001020207819 */ /* 0x100fe20000001221 */
[----:B--2---:R-:W-:Y:S01]  /*55d0*/  HADD2.F32 R56, -RZ, R49.H0_H0 ;  /* 0x20000031ff387230 */ /* 0x004fe20000004100 */
[----:B------:R-:W-:Y:S01]  /*55e0*/  SHF.R.U32.HI R54, RZ, 0x10, R33 ;  /* 0x00000010ff367819 */ /* 0x000fe20000011621 */
[----:B-1----:R-:W-:Y:S01]  /*55f0*/  HADD2.F32 R58, -RZ, R37.H0_H0 ;  /* 0x20000025ff3a7230 */ /* 0x002fe20000004100 */
[--C-:B------:R-:W-:Y:S01]  /*5600*/  SHF.R.U64 R33, R44, 0x10, R45.reuse ;  /* 0x000000102c217819 */ /* 0x100fe2000000122d */
[----:B------:R-:W-:Y:S01]  /*5610*/  HADD2.F32 R49, -RZ, R49.H1_H1 ;  /* 0x30000031ff317230 */ /* 0x000fe20000004100 */
[----:B------:R-:W-:Y:S01]  /*5620*/  SHF.R.U32.HI R44, RZ, 0x10, R45 ;  /* 0x00000010ff2c7819 */ /* 0x000fe2000001162d */
[----:B------:R-:W-:Y:S01]  /*5630*/  HADD2.F32 R37, -RZ, R37.H1_H1 ;  /* 0x30000025ff257230 */ /* 0x000fe20000004100 */
[--C-:B------:R-:W-:Y:S01]  /*5640*/  SHF.R.U64 R45, R46, 0x10, R47.reuse ;  /* 0x000000102e2d7819 */ /* 0x100fe2000000122f */
[----:B------:R-:W-:Y:S01]  /*5650*/  HADD2.F32 R54, -RZ, R54.H0_H0 ;  /* 0x20000036ff367230 */ /* 0x000fe20000004100 */
[----:B------:R-:W-:Y:S01]  /*5660*/  SHF.R.U32.HI R46, RZ, 0x10, R47 ;  /* 0x00000010ff2e7819 */ /* 0x000fe2000001162f */
[----:B------:R-:W-:Y:S01]  /*5670*/  HADD2.F32 R44, -RZ, R44.H0_H0 ;  /* 0x2000002cff2c7230 */ /* 0x000fe20000004100 */
[--C-:B------:R-:W-:Y:S01]  /*5680*/  SHF.R.U64 R34, R34, 0x10, R35.reuse ;  /* 0x0000001022227819 */ /* 0x100fe20000001223 */
[--C-:B------:R-:W-:Y:S01]  /*5690*/  HADD2.F32 R47, -RZ, R126.reuse.H1_H1 ;  /* 0x3000007eff2f7230 */ /* 0x100fe20000004100 */
[----:B------:R-:W-:Y:S01]  /*56a0*/  SHF.R.U32.HI R35, RZ, 0x10, R35 ;  /* 0x00000010ff237819 */ /* 0x000fe20000011623 */
[----:B------:R-:W-:-:S02]  /*56b0*/  HADD2.F32 R57, -RZ, R126.H0_H0 ;  /* 0x2000007eff397230 */ /* 0x000fc40000004100 */
[-C--:B------:R-:W-:Y:S01]  /*56c0*/  FMUL.FTZ R110, R49, R44.reuse ;  /* 0x0000002c316e7220 */ /* 0x080fe20000410000 */
[C---:B------:R-:W-:Y:S01]  /*56d0*/  FMUL.FTZ R44, R37.reuse, R44 ;  /* 0x0000002c252c7220 */ /* 0x040fe20000410000 */
[-C--:B------:R-:W-:Y:S01]  /*56e0*/  FMUL.FTZ R59, R56, R47.reuse ;  /* 0x0000002f383b7220 */ /* 0x080fe20000410000 */
[----:B------:R-:W-:Y:S01]  /*56f0*/  FMUL.FTZ R47, R58, R47 ;  /* 0x0000002f3a2f7220 */ /* 0x000fe20000410000 */
[-C--:B------:R-:W-:Y:S01]  /*5700*/  FFMA.FTZ R37, R37, R54.reuse, -R110 ;  /* 0x0000003625257223 */ /* 0x080fe2000001086e */
[----:B------:R-:W-:Y:S01]  /*5710*/  FFMA.FTZ R49, R49, R54, R44 ;  /* 0x0000003631317223 */ /* 0x000fe2000001002c */
[--C-:B------:R-:W-:Y:S02]  /*5720*/  HADD2.F32 R44, -RZ, R124.reuse.H1_H1 ;  /* 0x3000007cff2c7230 */ /* 0x100fe40000004100 */
[-C--:B------:R-:W-:Y:S01]  /*5730*/  FFMA.FTZ R56, R56, R57.reuse, R47 ;  /* 0x0000003938387223 */ /* 0x080fe2000001002f */
[----:B------:R-:W-:Y:S01]  /*5740*/  FFMA.FTZ R58, R58, R57, -R59 ;  /* 0x000000393a3a7223 */ /* 0x000fe2000001083b */
[----:B------:R-:W-:-:S02]  /*5750*/  HADD2.F32 R124, -RZ, R124.H0_H0 ;  /* 0x2000007cff7c7230 */ /* 0x000fc40000004100 */
[----:B------:R-:W-:Y:S01]  /*5760*/  HADD2.F32 R47, -RZ, R51.H0_H0 ;  /* 0x20000033ff2f7230 */ /* 0x000fe20000004100 */
[----:B------:R-:W-:Y:S01]  /*5770*/  F2FP.F16.F32.PACK_AB R49, R49, R56 ;  /* 0x000000383131723e */ /* 0x000fe200000000ff */
[----:B------:R-:W-:Y:S01]  /*5780*/  HADD2.F32 R59, -RZ, R39.H0_H0 ;  /* 0x20000027ff3b7230 */ /* 0x000fe20000004100 */
[----:B------:R-:W-:Y:S01]  /*5790*/  F2FP.F16.F32.PACK_AB R37, R37, R58 ;  /* 0x0000003a2525723e */ /* 0x000fe200000000ff */
[----:B------:R-:W-:Y:S02]  /*57a0*/  HADD2.F32 R51, -RZ, R51.H1_H1 ;  /* 0x30000033ff337230 */ /* 0x000fe40000004100 */
[-C--:B------:R-:W-:Y:S01]  /*57b0*/  FMUL.FTZ R110, R47, R124.reuse ;  /* 0x0000007c2f6e7220 */ /* 0x080fe20000410000 */
[----:B------:R-:W-:Y:S02]  /*57c0*/  HADD2.F32 R54, -RZ, R46.H0_H0 ;  /* 0x2000002eff367230 */ /* 0x000fe40000004100 */
[----:B------:R-:W-:Y:S01]  /*57d0*/  FMUL.FTZ R124, R59, R124 ;  /* 0x0000007c3b7c7220 */ /* 0x000fe20000410000 */
[----:B------:R-:W-:-:S02]  /*57e0*/  HADD2.F32 R57, -RZ, R39.H1_H1 ;  /* 0x30000027ff397230 */ /* 0x000fc40000004100 */
[----:B------:R-:W-:Y:S02]  /*57f0*/  HADD2.F32 R46, -RZ, R35.H0_H0 ;  /* 0x20000023ff2e7230 */ /* 0x000fe40000004100 */
[----:B------:R-:W-:Y:S01]  /*5800*/  FMUL.FTZ R112, R51, R54 ;  /* 0x0000003633707220 */ /* 0x000fe20000410000 */
[----:B------:R-:W-:Y:S01]  /*5810*/  FFMA.FTZ R35, R59, R44, -R110 ;  /* 0x0000002c3b237223 */ /* 0x000fe2000001086e */
[----:B------:R-:W-:Y:S01]  /*5820*/  FMUL.FTZ R54, R57, R54 ;  /* 0x0000003639367220 */ /* 0x000fe20000410000 */
[----:B------:R-:W-:Y:S01]  /*5830*/  FFMA.FTZ R39, R47, R44, R124 ;  /* 0x0000002c2f277223 */ /* 0x000fe2000001007c */
[-C--:B------:R-:W-:Y:S01]  /*5840*/  FFMA.FTZ R44, R57, R46.reuse, -R112 ;  /* 0x0000002e392c7223 */ /* 0x080fe20000010870 */
[--C-:B------:R-:W-:Y:S02]  /*5850*/  HADD2.F32 R47, -RZ, R123.reuse.H0_H0 ;  /* 0x2000007bff2f7230 */ /* 0x100fe40000004100 */
[----:B------:R-:W-:Y:S01]  /*5860*/  FFMA.FTZ R46, R51, R46, R54 ;  /* 0x0000002e332e7223 */ /* 0x000fe20000010036 */
[----:B------:R-:W-:-:S02]  /*5870*/  HADD2.F32 R123, -RZ, R123.H1_H1 ;  /* 0x3000007bff7b7230 */ /* 0x000fc40000004100 */
[----:B------:R-:W-:Y:S01]  /*5880*/  HADD2.F32 R54, -RZ, R48.H0_H0 ;  /* 0x20000030ff367230 */ /* 0x000fe20000004100 */
[----:B------:R-:W-:Y:S01]  /*5890*/  F2FP.F16.F32.PACK_AB R35, R44, R35 ;  /* 0x000000232c23723e */ /* 0x000fe200000000ff */
[----:B------:R-:W-:Y:S02]  /*58a0*/  HADD2.F32 R110, -RZ, R36.H0_H0 ;  /* 0x20000024ff6e7230 */ /* 0x000fe40000004100 */
[----:B------:R-:W-:Y:S02]  /*58b0*/  HADD2.F32 R33, -RZ, R33.H0_H0 ;  /* 0x20000021ff217230 */ /* 0x000fe40000004100 */
[-C--:B------:R-:W-:Y:S01]  /*58c0*/  FMUL.FTZ R57, R54, R123.reuse ;  /* 0x0000007b36397220 */ /* 0x080fe20000410000 */
[----:B------:R-:W-:Y:S02]  /*58d0*/  HADD2.F32 R48, -RZ, R48.H1_H1 ;  /* 0x30000030ff307230 */ /* 0x000fe40000004100 */
        /* <DEDUP_REMOVED lines=8> */
[----:B------:R-:W-:Y:S02]  /*5960*/  HADD2.F32 R36, -RZ, R122.H0_H0 ;  /* 0x2000007aff247230 */ /* 0x000fe40000004100 */
[----:B------:R-:W-:Y:S01]  /*5970*/  FFMA.FTZ R48, R48, R51, R109 ;  /* 0x0000003330307223 */ /* 0x000fe2000001006d */
[----:B------:R-:W-:-:S02]  /*5980*/  HADD2.F32 R59, -RZ, R45.H0_H0 ;  /* 0x2000002dff3b7230 */ /* 0x000fc40000004100 */
[----:B------:R-:W-:Y:S02]  /*5990*/  HADD2.F32 R51, -RZ, R50.H0_H0 ;  /* 0x20000032ff337230 */ /* 0x000fe40000004100 */
[----:B------:R-:W-:Y:S01]  /*59a0*/  HADD2.F32 R122, -RZ, R122.H1_H1 ;  /* 0x3000007aff7a7230 */ /* 0x000fe20000004100 */
[----:B------:R-:W-:Y:S01]  /*59b0*/  F2FP.F16.F32.PACK_AB R48, R48, R33 ;  /* 0x000000213030723e */ /* 0x000fe200000000ff */
[----:B------:R-:W-:Y:S02]  /*59c0*/  HADD2.F32 R45, -RZ, R38.H0_H0 ;  /* 0x20000026ff2d7230 */ /* 0x000fe40000004100 */
[----:B------:R-:W-:Y:S02]  /*59d0*/  HADD2.F32 R50, -RZ, R50.H1_H1 ;  /* 0x30000032ff327230 */ /* 0x000fe40000004100 */
[----:B------:R-:W-:Y:S02]  /*59e0*/  HADD2.F32 R38, -RZ, R38.H1_H1 ;  /* 0x30000026ff267230 */ /* 0x000fe40000004100 */
[----:B------:R-:W-:-:S02]  /*59f0*/  HADD2.F32 R57, -RZ, R34.H0_H0 ;  /* 0x20000022ff397230 */ /* 0x000fc40000004100 */
[-C--:B------:R-:W-:Y:S01]  /*5a00*/  FMUL.FTZ R34, R51, R122.reuse ;  /* 0x0000007a33227220 */ /* 0x080fe20000410000 */
[-C--:B------:R-:W-:Y:S01]  /*5a10*/  FMUL.FTZ R109, R50, R59.reuse ;  /* 0x0000003b326d7220 */ /* 0x080fe20000410000 */
[C---:B------:R-:W-:Y:S01]  /*5a20*/  FMUL.FTZ R122, R45.reuse, R122 ;  /* 0x0000007a2d7a7220 */ /* 0x040fe20000410000 */
[C---:B------:R-:W-:Y:S01]  /*5a30*/  FMUL.FTZ R59, R38.reuse, R59 ;  /* 0x0000003b263b7220 */ /* 0x040fe20000410000 */
[-C--:B------:R-:W-:Y:S01]  /*5a40*/  FFMA.FTZ R34, R45, R36.reuse, -R34 ;  /* 0x000000242d227223 */ /* 0x080fe20000010822 */
[-C--:B------:R-:W-:Y:S01]  /*5a50*/  FFMA.FTZ R109, R38, R57.reuse, -R109 ;  /* 0x00000039266d7223 */ /* 0x080fe2000001086d */
[----:B------:R-:W-:Y:S01]  /*5a60*/  FFMA.FTZ R122, R51, R36, R122 ;  /* 0x00000024337a7223 */ /* 0x000fe2000001007a */
[----:B------:R-:W-:Y:S01]  /*5a70*/  FFMA.FTZ R59, R50, R57, R59 ;  /* 0x00000039323b7223 */ /* 0x000fe2000001003b */
[----:B------:R-:W-:Y:S01]  /*5a80*/  F2FP.F16.F32.PACK_AB R51, R46, R39 ;  /* 0x000000272e33723e */ /* 0x000fe200000000ff */
[----:B------:R-:W-:Y:S01]  /*5a90*/  IMAD.MOV.U32 R39, RZ, RZ, R35 ;  /* 0x000000ffff277224 */ /* 0x000fe200078e0023 */
[----:B------:R-:W-:-:S02]  /*5aa0*/  F2FP.F16.F32.PACK_AB R36, R47, R32 ;  /* 0x000000202f24723e */ /* 0x000fc400000000ff */
[----:B------:R-:W-:Y:S02]  /*5ab0*/  F2FP.F16.F32.PACK_AB R38, R109, R34 ;  /* 0x000000226d26723e */ /* 0x000fe400000000ff */
[----:B------:R-:W-:-:S07]  /*5ac0*/  F2FP.F16.F32.PACK_AB R50, R59, R122 ;  /* 0x0000007a3b32723e */ /* 0x000fce00000000ff */
.L_x_1906:
[----:B------:R-:W-:Y:S05]  /*5ad0*/  BSYNC B2 ;  /* 0x0000000000027941 */ /* 0x000fea0003800000 */
.L_x_1905:
[----:B------:R-:W-:Y:S01]  /*5ae0*/  ISETP.GE.AND P4, PT, R55, R106, PT ;  /* 0x0000006a3700720c */ /* 0x000fe20003f86270 */
[----:B------:R-:W-:-:S12]  /*5af0*/  ULDC.64 UR4, c[0x0][0x208] ;  /* 0x0000820000047ab9 */ /* 0x000fd80000000a00 */
        /* <DEDUP_REMOVED lines=9> */
.L_x_1904:
[----:B------:R-:W-:Y:S05]  /*5b90*/  BSYNC B1 ;  /* 0x0000000000017941 */ /* 0x000fea0003800000 */
.L_x_1903:
[----:B------:R-:W-:-:S13]  /*5ba0*/  ISETP.NE.AND P4, PT, R11, RZ, PT ;  /* 0x000000ff0b00720c */ /* 0x000fda0003f85270 */
[----:B------:R-:W-:Y:S05]  /*5bb0*/  @!P4 BRA `(.L_x_1871) ;  /* 0x000000080088c947 */ /* 0x000fea0003800000 */
[----:B-1-3--:R-:W2:Y:S04]  /*5bc0*/  LDL R36, [R1+0x28] ;  /* 0x0000280001247983 */ /* 0x00aea80000100800 */
[----:B------:R-:W3:Y:S04]  /*5bd0*/  LDL R34, [R1+0x2c] ;  /* 0x00002c0001227983 */ /* 0x000ee80000100800 */
[----:B------:R-:W4:Y:S01]  /*5be0*/  LDL R35, [R1+0x30] ;  /* 0x0000300001237983 */ /* 0x000f220000100800 */
[----:B------:R-:W-:Y:S01]  /*5bf0*/  VIADD R46, R147, 0x20 ;  /* 0x00000020932e7836 */ /* 0x000fe20000000000 */
[----:B------:R-:W-:-:S04]  /*5c00*/  IADD3 R32, P4, P5, R20, R90, R8 ;  /* 0x0000005a14207210 */ /* 0x000fc80007d9e008 */
[----:B------:R-:W-:Y:S02]  /*5c10*/  ISETP.GE.AND P6, PT, R46, R101, PT ;  /* 0x000000652e00720c */ /* 0x000fe40003fc6270 */
[----:B------:R-:W-:Y:S02]  /*5c20*/  IADD3.X R33, R0, R107, R87, P4, P5 ;  /* 0x0000006b00217210 */ /* 0x000fe400027ea457 */
[C---:B------:R-:W-:Y:S02]  /*5c30*/  LEA R44, P4, R32.reuse, R88, 0x1 ;  /* 0x00000058202c7211 */ /* 0x040fe400078808ff */
[----:B------:R-:W-:Y:S02]  /*5c40*/  SEL R108, R103, R108, !P6 ;  /* 0x0000006c676c7207 */ /* 0x000fe40007000000 */
[----:B------:R-:W-:Y:S02]  /*5c50*/  LEA.HI.X R45, R32, R89, R33, 0x1, P4 ;  /* 0x00000059202d7211 */ /* 0x000fe400020f0c21 */
        /* <DEDUP_REMOVED lines=21> */
[----:B------:R-:W-:Y:S01]  /*5db0*/  SHF.R.U64 R28, R28, 0x10, R29 ;  /* 0x000000101c1c7819 */ /* 0x000fe2000000121d */
[----:B--2---:R-:W-:Y:S01]  /*5dc0*/  IMAD.MOV.U32 R48, RZ, RZ, R39 ;  /* 0x000000ffff307224 */ /* 0x004fe200078e0027 */
[----:B------:R-:W-:Y:S01]  /*5dd0*/  SHF.R.U32.HI R49, RZ, 0x10, R29 ;  /* 0x00000010ff317819 */ /* 0x000fe2000001161d */
[----:B------:R-:W-:Y:S01]  /*5de0*/  HADD2.F32 R50, -RZ, R119.H1_H1 ;  /* 0x30000077ff327230 */ /* 0x000fe20000004100 */
[--C-:B------:R-:W-:Y:S01]  /*5df0*/  SHF.R.U64 R40, R40, 0x10, R41.reuse ;  /* 0x0000001028287819 */ /* 0x100fe20000001229 */
[----:B------:R-:W-:Y:S01]  /*5e00*/  HADD2.F32 R39, -RZ, R37.H0_H0 ;  /* 0x20000025ff277230 */ /* 0x000fe20000004100 */
[----:B------:R-:W-:Y:S01]  /*5e10*/  SHF.R.U32.HI R51, RZ, 0x10, R41 ;  /* 0x00000010ff337819 */ /* 0x000fe20000011629 */
[----:B------:R-:W-:Y:S01]  /*5e20*/  HADD2.F32 R46, -RZ, R115.H1_H1 ;  /* 0x30000073ff2e7230 */ /* 0x000fe20000004100 */
[--C-:B------:R-:W-:Y:S01]  /*5e30*/  SHF.R.U64 R29, R30, 0x10, R31.reuse ;  /* 0x000000101e1d7819 */ /* 0x100fe2000000121f */
[----:B------:R-:W-:Y:S01]  /*5e40*/  HADD2.F32 R37, -RZ, R37.H1_H1 ;  /* 0x30000025ff257230 */ /* 0x000fe20000004100 */
[----:B------:R-:W-:Y:S01]  /*5e50*/  SHF.R.U32.HI R41, RZ, 0x10, R31 ;  /* 0x00000010ff297819 */ /* 0x000fe2000001161f */
[----:B-1----:R-:W-:Y:S01]  /*5e60*/  HADD2.F32 R31, -RZ, R33.H0_H0 ;  /* 0x20000021ff1f7230 */ /* 0x002fe20000004100 */
[----:B------:R-:W-:Y:S01]  /*5e70*/  SHF.R.U64 R30, R42, 0x10, R43 ;  /* 0x000000102a1e7819 */ /* 0x000fe2000000122b */
[----:B------:R-:W-:-:S02]  /*5e80*/  HADD2.F32 R51, -RZ, R51.H0_H0 ;  /* 0x20000033ff337230 */ /* 0x000fc40000004100 */
[-C--:B------:R-:W-:Y:S01]  /*5e90*/  FMUL.FTZ R52, R39, R50.reuse ;  /* 0x0000003227347220 */ /* 0x080fe20000410000 */
[----:B------:R-:W-:Y:S01]  /*5ea0*/  HADD2.F32 R42, -RZ, R33.H1_H1 ;  /* 0x30000021ff2a7230 */ /* 0x000fe20000004100 */
[----:B------:R-:W-:Y:S01]  /*5eb0*/  SHF.R.U32.HI R43, RZ, 0x10, R43 ;  /* 0x00000010ff2b7819 */ /* 0x000fe2000001162b */
[----:B------:R-:W-:Y:S01]  /*5ec0*/  FMUL.FTZ R50, R31, R50 ;  /* 0x000000321f327220 */ /* 0x000fe20000410000 */
[----:B------:R-:W-:Y:S02]  /*5ed0*/  HADD2.F32 R49, -RZ, R49.H0_H0 ;  /* 0x20000031ff317230 */ /* 0x000fe40000004100 */
[-C--:B------:R-:W-:Y:S01]  /*5ee0*/  FMUL.FTZ R53, R37, R51.reuse ;  /* 0x0000003325357220 */ /* 0x080fe20000410000 */
[----:B------:R-:W-:Y:S01]  /*5ef0*/  FMUL.FTZ R54, R42, R51 ;  /* 0x000000332a367220 */ /* 0x000fe20000410000 */
[-C--:B------:R-:W-:Y:S01]  /*5f00*/  FFMA.FTZ R33, R39, R46.reuse, R50 ;  /* 0x0000002e27217223 */ /* 0x080fe20000010032 */
[--C-:B------:R-:W-:Y:S02]  /*5f10*/  HADD2.F32 R39, -RZ, R48.reuse.H0_H0 ;  /* 0x20000030ff277230 */ /* 0x100fe40000004100 */
[----:B------:R-:W-:Y:S01]  /*5f20*/  FFMA.FTZ R31, R31, R46, -R52 ;  /* 0x0000002e1f1f7223 */ /* 0x000fe20000010834 */
[----:B------:R-:W-:-:S02]  /*5f30*/  HADD2.F32 R50, -RZ, R48.H1_H1 ;  /* 0x30000030ff327230 */ /* 0x000fc40000004100 */
[-C--:B------:R-:W-:Y:S01]  /*5f40*/  FFMA.FTZ R46, R37, R49.reuse, R54 ;  /* 0x00000031252e7223 */ /* 0x080fe20000010036 */
[----:B------:R-:W-:Y:S02]  /*5f50*/  HADD2.F32 R43, -RZ, R43.H0_H0 ;  /* 0x2000002bff2b7230 */ /* 0x000fe40000004100 */
[----:B------:R-:W-:Y:S01]  /*5f60*/  FFMA.FTZ R42, R42, R49, -R53 ;  /* 0x000000312a2a7223 */ /* 0x000fe20000010835 */
[----:B------:R-:W-:Y:S02]  /*5f70*/  HADD2.F32 R48, -RZ, R35.H1_H1 ;  /* 0x30000023ff307230 */ /* 0x000fe40000004100 */
[----:B------:R-:W-:Y:S02]  /*5f80*/  HADD2.F32 R54, -RZ, R117.H1_H1 ;  /* 0x30000075ff367230 */ /* 0x000fe40000004100 */
[-C--:B------:R-:W-:Y:S01]  /*5f90*/  FMUL.FTZ R49, R50, R43.reuse ;  /* 0x0000002b32317220 */ /* 0x080fe20000410000 */
[----:B------:R-:W-:Y:S02]  /*5fa0*/  HADD2.F32 R37, -RZ, R35.H0_H0 ;  /* 0x20000023ff257230 */ /* 0x000fe40000004100 */
[----:B------:R-:W-:Y:S01]  /*5fb0*/  FMUL.FTZ R43, R48, R43 ;  /* 0x0000002b302b7220 */ /* 0x000fe20000410000 */
[----:B------:R-:W-:-:S02]  /*5fc0*/  HADD2.F32 R41, -RZ, R41.H0_H0 ;  /* 0x20000029ff297230 */ /* 0x000fc40000004100 */
[-C--:B------:R-:W-:Y:S01]  /*5fd0*/  FMUL.FTZ R56, R39, R54.reuse ;  /* 0x0000003627387220 */ /* 0x080fe20000410000 */
[----:B------:R-:W-:Y:S02]  /*5fe0*/  HADD2.F32 R52, -RZ, R113.H1_H1 ;  /* 0x30000071ff347230 */ /* 0x000fe40000004100 */
[C---:B------:R-:W-:Y:S01]  /*5ff0*/  FMUL.FTZ R54, R37.reuse, R54 ;  /* 0x0000003625367220 */ /* 0x040fe20000410000 */
[----:B------:R-:W-:Y:S02]  /*6000*/  HADD2.F32 R119, -RZ, R119.H0_H0 ;  /* 0x20000077ff777230 */ /* 0x000fe40000004100 */
[----:B------:R-:W-:Y:S01]  /*6010*/  FFMA.FTZ R50, R50, R41, R43 ;  /* 0x0000002932327223 */ /* 0x000fe2000001002b */
[----:B------:R-:W-:Y:S02]  /*6020*/  HADD2.F32 R43, -RZ, R40.H0_H0 ;  /* 0x20000028ff2b7230 */ /* 0x000fe40000004100 */
[----:B------:R-:W-:Y:S01]  /*6030*/  FFMA.FTZ R35, R37, R52, -R56 ;  /* 0x0000003425237223 */ /* 0x000fe20000010838 */
[----:B------:R-:W-:-:S02]  /*6040*/  HADD2.F32 R40, -RZ, R36.H0_H0 ;  /* 0x20000024ff287230 */ /* 0x000fc40000004100 */
[----:B------:R-:W-:Y:S01]  /*6050*/  FFMA.FTZ R37, R39, R52, R54 ;  /* 0x0000003427257223 */ /* 0x000fe20000010036 */
[----:B------:R-:W-:Y:S02]  /*6060*/  HADD2.F32 R39, -RZ, R32.H0_H0 ;  /* 0x20000020ff277230 */ /* 0x000fe40000004100 */
[----:B------:R-:W-:Y:S01]  /*6070*/  FFMA.FTZ R48, R48, R41, -R49 ;  /* 0x0000002930307223 */ /* 0x000fe20000010831 */
[----:B------:R-:W-:Y:S01]  /*6080*/  HADD2.F32 R36, -RZ, R36.H1_H1 ;  /* 0x30000024ff247230 */ /* 0x000fe20000004100 */
[----:B------:R-:W-:Y:S01]  /*6090*/  F2FP.F16.F32.PACK_AB R31, R42, R31 ;  /* 0x0000001f2a1f723e */ /* 0x000fe200000000ff */
[----:B------:R-:W-:Y:S01]  /*60a0*/  HADD2.F32 R32, -RZ, R32.H1_H1 ;  /* 0x30000020ff207230 */ /* 0x000fe20000004100 */
[----:B------:R-:W-:Y:S01]  /*60b0*/  F2FP.F16.F32.PACK_AB R46, R46, R33 ;  /* 0x000000212e2e723e */ /* 0x000fe200000000ff */
[----:B------:R-:W-:Y:S02]  /*60c0*/  HADD2.F32 R115, -RZ, R115.H0_H0 ;  /* 0x20000073ff737230 */ /* 0x000fe40000004100 */
[----:B------:R-:W-:Y:S01]  /*60d0*/  FMUL.FTZ R49, R36, R43 ;  /* 0x0000002b24317220 */ /* 0x000fe20000410000 */
[----:B------:R-:W-:-:S02]  /*60e0*/  HADD2.F32 R41, -RZ, R28.H0_H0 ;  /* 0x2000001cff297230 */ /* 0x000fc40000004100 */
[----:B------:R-:W-:Y:S01]  /*60f0*/  FMUL.FTZ R28, R40, R119 ;  /* 0x00000077281c7220 */ /* 0x000fe20000410000 */
[C---:B------:R-:W-:Y:S01]  /*6100*/  FMUL.FTZ R51, R32.reuse, R43 ;  /* 0x0000002b20337220 */ /* 0x040fe20000410000 */
[C---:B------:R-:W-:Y:S01]  /*6110*/  FMUL.FTZ R119, R39.reuse, R119 ;  /* 0x0000007727777220 */ /* 0x040fe20000410000 */
[----:B------:R-:W-:Y:S02]  /*6120*/  HADD2.F32 R117, -RZ, R117.H0_H0 ;  /* 0x20000075ff757230 */ /* 0x000fe40000004100 */
[----:B------:R-:W-:Y:S01]  /*6130*/  FFMA.FTZ R43, R39, R115, -R28 ;  /* 0x00000073272b7223 */ /* 0x000fe2000001081c */
[----:B------:R-:W-:Y:S02]  /*6140*/  HADD2.F32 R39, -RZ, R30.H0_H0 ;  /* 0x2000001eff277230 */ /* 0x000fe40000004100 */
[-C--:B------:R-:W-:Y:S01]  /*6150*/  FFMA.FTZ R32, R32, R41.reuse, -R49 ;  /* 0x0000002920207223 */ /* 0x080fe20000010831 */
[----:B------:R-:W-:Y:S02]  /*6160*/  HADD2.F32 R30, -RZ, R38.H0_H0 ;  /* 0x20000026ff1e7230 */ /* 0x000fe40000004100 */
[----:B------:R-:W-:Y:S01]  /*6170*/  FFMA.FTZ R36, R36, R41, R51 ;  /* 0x0000002924247223 */ /* 0x000fe20000010033 */
[----:B------:R-:W-:-:S02]  /*6180*/  HADD2.F32 R28, -RZ, R34.H0_H0 ;  /* 0x20000022ff1c7230 */ /* 0x000fc40000004100 */
[----:B------:R-:W-:Y:S01]  /*6190*/  FFMA.FTZ R119, R40, R115, R119 ;  /* 0x0000007328777223 */ /* 0x000fe20000010077 */
[----:B------:R-:W-:Y:S02]  /*61a0*/  HADD2.F32 R38, -RZ, R38.H1_H1 ;  /* 0x30000026ff267230 */ /* 0x000fe40000004100 */
[-C--:B------:R-:W-:Y:S01]  /*61b0*/  FMUL.FTZ R41, R30, R117.reuse ;  /* 0x000000751e297220 */ /* 0x080fe20000410000 */
[----:B------:R-:W-:Y:S02]  /*61c0*/  HADD2.F32 R34, -RZ, R34.H1_H1 ;  /* 0x30000022ff227230 */ /* 0x000fe40000004100 */
[----:B------:R-:W-:Y:S01]  /*61d0*/  FMUL.FTZ R117, R28, R117 ;  /* 0x000000751c757220 */ /* 0x000fe20000410000 */
[----:B------:R-:W-:Y:S02]  /*61e0*/  HADD2.F32 R113, -RZ, R113.H0_H0 ;  /* 0x20000071ff717230 */ /* 0x000fe40000004100 */
[----:B------:R-:W-:Y:S01]  /*61f0*/  FMUL.FTZ R49, R38, R39 ;  /* 0x0000002726317220 */ /* 0x000fe20000410000 */
[----:B------:R-:W-:-:S02]  /*6200*/  HADD2.F32 R29, -RZ, R29.H0_H0 ;  /* 0x2000001dff1d7230 */ /* 0x000fc40000004100 */
        /* <DEDUP_REMOVED lines=11> */
[----:B------:R-:W-:Y:S02]  /*62c0*/  F2FP.F16.F32.PACK_AB R34, R34, R41 ;  /* 0x000000292222723e */ /* 0x000fe400000000ff */
[----:B------:R-:W-:-:S07]  /*62d0*/  F2FP.F16.F32.PACK_AB R38, R38, R117 ;  /* 0x000000752626723e */ /* 0x000fce00000000ff */
.L_x_1908:
[----:B------:R-:W-:Y:S05]  /*62e0*/  BSYNC B1 ;  /* 0x0000000000017941 */ /* 0x000fea0003800000 */
.L_x_1907:
[----:B------:R-:W-:Y:S01]  /*62f0*/  ISETP.GE.AND P4, PT, R47, R106, PT ;  /* 0x0000006a2f00720c */ /* 0x000fe20003f86270 */
[----:B------:R-:W-:Y:S02]  /*6300*/  ULDC.64 UR4, c[0x0][0x208] ;  /* 0x0000820000047ab9 */ /* 0x000fe40000000a00 */
[----:B-1----:R4:W-:Y:S10]  /*6310*/  STG.E.128 desc[UR4][R44.64], R32 ;  /* 0x000000202c007986 */ /* 0x0029f4000c101d04 */
[----:B------:R-:W-:Y:S05]  /*6320*/  @P4 BRA `(.L_x_1871) ;  /* 0x0000000000ac4947 */ /* 0x000fea0003800000 */
[--C-:B------:R-:W-:Y:S01]  /*6330*/  SHF.R.S32.HI R28, RZ, 0x1f, R47.reuse ;  /* 0x0000001fff1c7819 */ /* 0x100fe2000001142f */
[----:B------:R-:W-:Y:S01]  /*6340*/  ULDC.64 UR4, c[0x0][0x208] ;  /* 0x0000820000047ab9 */ /* 0x000fe20000000a00 */
[----:B------:R-:W-:-:S04]  /*6350*/  IADD3 R47, P4, P5, R20, R90, R47 ;  /* 0x0000005a142f7210 */ /* 0x000fc80007d9e02f */
[----:B------:R-:W-:Y:S02]  /*6360*/  IADD3.X R28, R0, R107, R28, P4, P5 ;  /* 0x0000006b001c7210 */ /* 0x000fe400027ea41c */
[----:B------:R-:W-:-:S04]  /*6370*/  LEA R88, P4, R47, R88, 0x1 ;  /* 0x000000582f587211 */ /* 0x000fc800078808ff */
[----:B------:R-:W-:-:S05]  /*6380*/  LEA.HI.X R89, R47, R89, R28, 0x1, P4 ;  /* 0x000000592f597211 */ /* 0x000fca00020f0c1c */
[----:B--2---:R1:W-:Y:S01]  /*6390*/  STG.E.128 desc[UR4][R88.64], R36 ;  /* 0x0000002458007986 */ /* 0x0043e2000c101d04 */
[----:B------:R-:W-:Y:S05]  /*63a0*/  BRA `(.L_x_1871) ;  /* 0x00000000008c7947 */ /* 0x000fea0003800000 */
.L_x_1864:
[----:B------:R-:W-:-:S04]  /*63b0*/  ULOP3.LUT UR4, UR60, 0x1, URZ, 0xfc, !UPT ;  /* 0x000000013c047892 */ /* 0x000fc8000f8efc3f */
[----:B------:R-:W-:-:S06]  /*63c0*/  UISETP.NE.AND UP0, UPT, UR4, 0x3, UPT ;  /* 0x000000030400788c */ /* 0x000fcc000bf05270 */
[----:B------:R-:W-:-:S13]  /*63d0*/  PLOP3.LUT P3, PT, PT, PT, UP0, 0x80, 0x0 ;  /* 0x000000000000781c */ /* 0x000fda0003f6f008 */
[----:B------:R-:W-:Y:S05]  /*63e0*/  @!P3 BRA `(.L_x_1909) ;  /* 0x000000000004b947 */ /* 0x000fea0003800000 */
[----:B------:R-:W-:Y:S01]  /*63f0*/  BPT.TRAP 0x1 ;  /* 0x000000040000795c */ /* 0x000fe20000300000 */
.L_x_1909:
        /* <DEDUP_REMOVED lines=8> */
.L_x_2113:
[----:B------:R-:W-:Y:S05]  /*6480*/  BSYNC B1 ;  /* 0x0000000000017941 */ /* 0x000fea0003800000 */
.L_x_1910:
[----:B------:R-:W-:-:S13]  /*6490*/  ISETP.GE.AND P4, PT, R148, R85, PT ;  /* 0x000000559400720c */ /* 0x000fda0003f86270 */
[----:B------:R-:W-:Y:S05]  /*64a0*/  @P4 BRA `(.L_x_1871) ;  /* 0x00000000004c4947 */ /* 0x000fea0003800000 */
[----:B------:R-:W-:Y:S01]  /*64b0*/  ISETP.NE.AND P4, PT, R9, RZ, PT ;  /* 0x000000ff0900720c */ /* 0x000fe20003f85270 */
[----:B------:R-:W-:-:S12]  /*64c0*/  ULDC.64 UR4, c[0x0][0x208] ;  /* 0x0000820000047ab9 */ /* 0x000fd80000000a00 */
        /* <DEDUP_REMOVED lines=17> */
.L_x_1871:
[----:B------:R-:W-:Y:S05]  /*65e0*/  BSYNC B0 ;  /* 0x0000000000007941 */ /* 0x000fea0003800000 */
.L_x_1863:
        /* <DEDUP_REMOVED lines=17> */
.L_x_1913:
[----:B------:R-:W-:Y:S05]  /*6700*/  BSYNC B0 ;  /* 0x0000000000007941 */ /* 0x000fea0003800000 */
.L_x_1912:
[----:B------:R-:W2:Y:S01]  /*6710*/  SYNCS.PHASECHK.TRANS64.TRYWAIT P3, [R15+URZ+0x31cb0], R86 ;  /* 0x031cb0560f0075a7 */ /* 0x000ea2000806017f */
[----:B------:R-:W-:Y:S04]  /*6720*/  BSSY B0, `(.L_x_1914) ;  /* 0x0000002000007945 */ /* 0x000fe80003800000 */
[----:B--2---:R-:W-:Y:S05]  /*6730*/  @!P3 BRA `(.L_x_1915) ;  /* 0x000001a80020b947 */ /* 0x004fea0003800000 */
.L_x_2114:
[----:B------:R-:W-:Y:S05]  /*6740*/  BSYNC B0 ;  /* 0x0000000000007941 */ /* 0x000fea0003800000 */
.L_x_1914:
[----:B------:R-:W-:Y:S01]  /*6750*/  ISETP.GE.AND P3, PT, R148, R85, PT ;  /* 0x000000559400720c */ /* 0x000fe20003f66270 */
[----:B------:R-:W-:-:S12]  /*6760*/  BSSY B0, `(.L_x_1916) ;  /* 0x0000023000007945 */ /* 0x000fd80003800000 */
[----:B------:R-:W-:Y:S05]  /*6770*/  @P3 BRA `(.L_x_1917) ;  /* 0x0000000000843947 */ /* 0x000fea0003800000 */
[----:B------:R-:W-:Y:S01]  /*6780*/  IMAD.WIDE R30, R17, 0x90, R72 ;  /* 0x00000090111e7825 */ /* 0x000fe200078e0248 */
[----:B------:R-:W-:Y:S01]  /*6790*/  ULDC.64 UR4, c[0x0][0x318] ;  /* 0x0000c60000047ab9 */ /* 0x000fe20000000a00 */
[----:B------:R-:W-:Y:S02]  /*67a0*/  ULDC.64 UR6, c[0x0][0x208] ;  /* 0x0000820000067ab9 */ /* 0x000fe40000000a00 */
[----:B------:R-:W-:Y:S02]  /*67b0*/  IMAD R31, R31, UR4, RZ ;  /* 0x000000041f1f7c24 */ /* 0x000fe4000f8e02ff */
[----:B-1----:R-:W-:Y:S02]  /*67c0*/  IMAD.MOV.U32 R28, RZ, RZ, R24 ;  /* 0x000000ffff1c7224 */ /* 0x002fe400078e0018 */
[----:B------:R-:W-:Y:S02]  /*67d0*/  IMAD.MOV.U32 R29, RZ, RZ, R78 ;  /* 0x000000ffff1d7224 */ /* 0x000fe400078e004e */
[----:B------:R-:W-:-:S02]  /*67e0*/  IMAD R31, R30, UR5, R31 ;  /* 0x000000051e1f7c24 */ /* 0x000fc4000f8e021f */
        /* <DEDUP_REMOVED lines=26> */
.L_x_1917:
[----:B------:R-:W-:Y:S05]  /*6990*/  BSYNC B0 ;  /* 0x0000000000007941 */ /* 0x000fea0003800000 */
.L_x_1916:
        /* <DEDUP_REMOVED lines=14> */
[----:B0-----:R-:W-:-:S04]  /*6a80*/  SEL R15, RZ, 0x1, P3 ;  /* 0x00000001ff0f7807 */ /* 0x001fc80001800000 */
[----:B----4-:R-:W-:-:S05]  /*6a90*/  LOP3.LUT R19, R19, R15, RZ, 0x3c, !PT ;  /* 0x0000000f13137212 */ /* 0x010fca00078e3cff */
[----:B------:R2:W-:Y:S01]  /*6aa0*/  STL [R1+0x24], R19 ;  /* 0x0000241301007387 */ /* 0x0005e20000100800 */
[----:B------:R-:W-:Y:S05]  /*6ab0*/  @P2 BRA `(.L_x_1918) ;  /* 0xffffffbc00202947 */ /* 0x000fea000383ffff */
[----:B--2---:R-:W0:Y:S01]  /*6ac0*/  S2R R19, SR_TID.X ;  /* 0x0000000000137919 */ /* 0x004e220000002100 */
[----:B------:R-:W-:Y:S02]  /*6ad0*/  PLOP3.LUT P0, PT, PT, PT, PT, 0x8, 0x0 ;  /* 0x000000000000781c */ /* 0x000fe40003f0e170 */
[----:B0-----:R-:W-:-:S04]  /*6ae0*/  SHF.R.U32.HI R19, RZ, 0x7, R19 ;  /* 0x00000007ff137819 */ /* 0x001fc80000011613 */
[----:B------:R-:W-:-:S13]  /*6af0*/  ISETP.NE.AND P5, PT, R19, 0x1, PT ;  /* 0x000000011300780c */ /* 0x000fda0003fa5270 */
[----:B------:R-:W-:Y:S06]  /*6b00*/  @!P5 BAR.ARV 0x9, 0x100 ;  /* 0x024400000000db1d */ /* 0x000fec0000002000 */
.L_x_1858:
[----:B------:R-:W-:Y:S02]  /*6b10*/  ISETP.GE.AND P2, PT, R104, 0x1, PT ;  /* 0x000000016800780c */ /* 0x000fe40003f46270 */
[----:B------:R-:W-:Y:S02]  /*6b20*/  CS2R R72, SRZ ;  /* 0x0000000000487805 */ /* 0x000fe4000001ff00 */
[----:B------:R-:W-:Y:S02]  /*6b30*/  PLOP3.LUT P1, PT, PT, PT, PT, 0x80, 0x0 ;  /* 0x000000000000781c */ /* 0x000fe40003f2f070 */
[----:B------:R-:W-:Y:S02]  /*6b40*/  CS2R R20, SRZ ;  /* 0x0000000000147805 */ /* 0x000fe4000001ff00 */
[----:B------:R-:W-:Y:S02]  /*6b50*/  CS2R R38, SRZ ;  /* 0x0000000000267805 */ /* 0x000fe4000001ff00 */
[----:B---3--:R-:W-:-:S02]  /*6b60*/  CS2R R30, SRZ ;  /* 0x00000000001e7805 */ /* 0x008fc4000001ff00 */
[----:B------:R-:W-:Y:S02]  /*6b70*/  CS2R R40, SRZ ;  /* 0x0000000000287805 */ /* 0x000fe4000001ff00 */
[----:B------:R-:W-:Y:S01]  /*6b80*/  CS2R R36, SRZ ;  /* 0x0000000000247805 */ /* 0x000fe2000001ff00 */
[----:B------:R-:W-:Y:S01]  /*6b90*/  IMAD.MOV.U32 R35, RZ, RZ, RZ ;  /* 0x000000ffff237224 */ /* 0x000fe200078e00ff */
[----:B------:R-:W-:Y:S02]  /*6ba0*/  CS2R R52, SRZ ;  /* 0x0000000000347805 */ /* 0x000fe4000001ff00 */
[----:B------:R-:W-:Y:S02]  /*6bb0*/  CS2R R44, SRZ ;  /* 0x00000000002c7805 */ /* 0x000fe4000001ff00 */
[----:B------:R-:W-:Y:S01]  /*6bc0*/  CS2R R32, SRZ ;  /* 0x0000000000207805 */ /* 0x000fe2000001ff00 */
[----:B------:R-:W-:Y:S01]  /*6bd0*/  IMAD.MOV.U32 R51, RZ, RZ, RZ ;  /* 0x000000ffff337224 */ /* 0x000fe200078e00ff */
[----:B------:R-:W-:Y:S01]  /*6be0*/  CS2R R42, SRZ ;  /* 0x00000000002a7805 */ /* 0x000fe2000001ff00 */
[----:B------:R-:W-:Y:S01]  /*6bf0*/  IMAD.MOV.U32 R54, RZ, RZ, RZ ;  /* 0x000000ffff367224 */ /* 0x000fe200078e00ff */
[----:B------:R-:W-:-:S02]  /*6c00*/  CS2R R48, SRZ ;  /* 0x0000000000307805 */ /* 0x000fc4000001ff00 */
[----:B01----:R-:W-:Y:S01]  /*6c10*/  CS2R R28, SRZ ;  /* 0x00000000001c7805 */ /* 0x003fe2000001ff00 */
[----:B------:R-:W-:Y:S01]  /*6c20*/  IMAD.MOV.U32 R46, RZ, RZ, RZ ;  /* 0x000000ffff2e7224 */ /* 0x000fe200078e00ff */
        /* <DEDUP_REMOVED lines=15> */
.L_x_1919:
[----:B------:R-:W-:Y:S01]  /*6d20*/  CS2R R12, SRZ ;  /* 0x00000000000c7805 */ /* 0x000fe2000001ff00 */
[----:B------:R-:W-:Y:S06]  /*6d30*/  @!P2 BRA `(.L_x_1920) ;  /* 0x0000012c0064a947 */ /* 0x000fec0003800000 */
[----:B------:R-:W0:Y:S01]  /*6d40*/  S2R R2, SR_TID.X ;  /* 0x0000000000027919 */ /* 0x000e220000002100 */
[----:B------:R-:W-:Y:S01]  /*6d50*/  UMOV UR4, 0xffffffff ;  /* 0xffffffff00047882 */ /* 0x000fe20000000000 */
[----:B0-----:R-:W-:-:S05]  /*6d60*/  VIADD R2, R2, 0xffffff80 ;  /* 0xffffff8002027836 */ /* 0x001fca0000000000 */
[----:B------:R-:W-:-:S04]  /*6d70*/  SHF.R.S32.HI R0, RZ, 0x1f, R2 ;  /* 0x0000001fff007819 */ /* 0x000fc80000011402 */
[----:B------:R-:W-:-:S04]  /*6d80*/  LEA.HI R0, R0, R2, RZ, 0x7 ;  /* 0x0000000200007211 */ /* 0x000fc800078f38ff */
[----:B------:R-:W-:Y:S01]  /*6d90*/  SHF.R.S32.HI R13, RZ, 0x7, R0 ;  /* 0x00000007ff0d7819 */ /* 0x000fe20000011400 */
[----:B------:R-:W-:Y:S06]  /*6da0*/  BRA.DIV UR4, `(.L_x_1921) ;  /* 0x000001a204987947 */ /* 0x000fec000b800000 */
[----:B------:R-:W0:Y:S04]  /*6db0*/  SHFL.IDX PT, R0, R13, RZ, 0x1f ;  /* 0x00001fff0d007589 */ /* 0x000e2800000e0000 */
[----:B0-----:R1:W-:Y:S02]  /*6dc0*/  STL [R1+0x34], R0 ;  /* 0x0000340001007387 */ /* 0x0013e40000100800 */
.L_x_2117:
[----:B------:R-:W1:Y:S01]  /*6dd0*/  LDL R3, [R1+0x34] ;  /* 0x0000340001037983 */ /* 0x000e620000100800 */
[----:B------:R-:W-:Y:S01]  /*6de0*/  BSSY B6, `(.L_x_1922) ;  /* 0x000001b000067945 */ /* 0x000fe20003800000 */
[----:B-1----:R-:W-:-:S05]  /*6df0*/  IMAD.HI R0, R3, 0x55555556, RZ ;  /* 0x5555555603007827 */ /* 0x002fca00078e02ff */
[----:B------:R-:W-:-:S05]  /*6e00*/  LEA.HI R2, R0, R0, RZ, 0x1 ;  /* 0x0000000000027211 */ /* 0x000fca00078f08ff */
[----:B------:R-:W-:Y:S02]  /*6e10*/  IMAD R2, R2, -0x3, R3 ;  /* 0xfffffffd02027824 */ /* 0x000fe400078e0203 */
[----:B------:R-:W-:-:S04]  /*6e20*/  VIADD R3, R22, 0x24300 ;  /* 0x0002430016037836 */ /* 0x000fc80000000000 */
[----:B------:R-:W-:Y:S01]  /*6e30*/  IMAD R0, R2, 0x800, R3 ;  /* 0x0000080002007824 */ /* 0x000fe200078e0203 */
[----:B------:R-:W-:-:S04]  /*6e40*/  LOP3.LUT P0, RZ, R3, 0x9f, RZ, 0xc0, !PT ;  /* 0x0000009f03ff7812 */ /* 0x000fc8000780c0ff */
[----:B------:R-:W-:-:S04]  /*6e50*/  SHF.R.U32.HI R0, RZ, 0x4, R0 ;  /* 0x00000004ff007819 */ /* 0x000fc80000011600 */
[----:B------:R-:W-:-:S05]  /*6e60*/  LOP3.LUT R0, R0, 0x3fff, RZ, 0xc0, !PT ;  /* 0x00003fff00007812 */ /* 0x000fca00078ec0ff */
[----:B------:R1:W-:Y:S01]  /*6e70*/  STL [R1+0x40], R0 ;  /* 0x0000400001007387 */ /* 0x0003e20000100800 */
[----:B------:R-:W-:Y:S05]  /*6e80*/  @!P0 BRA `(.L_x_1923) ;  /* 0x0000000000408947 */ /* 0x000fea0003800000 */
[----:B-1----:R-:W-:Y:S01]  /*6e90*/  MOV R0, 0x0 ;  /* 0x0000000000007802 */ /* 0x002fe20000000f00 */
        /* <DEDUP_REMOVED lines=15> */
.L_x_1923:
[----:B------:R-:W-:Y:S05]  /*6f90*/  BSYNC B6 ;  /* 0x0000000000067941 */ /* 0x000fea0003800000 */
.L_x_1922:
[----:B------:R-:W-:Y:S02]  /*6fa0*/  ULDC UR4, c[0x0][0x3d4] ;  /* 0x0000f50000047ab9 */ /* 0x000fe40000000800 */
[----:B------:R-:W-:-:S13]  /*6fb0*/  ISETP.LT.AND P0, PT, RZ, UR4, PT ;  /* 0x00000004ff007c0c */ /* 0x000fda000bf01270 */
[----:B------:R-:W-:Y:S05]  /*6fc0*/  @P0 BRA `(.L_x_1924) ;  /* 0x0000000000400947 */ /* 0x000fea0003800000 */
[----:B------:R-:W1:Y:S02]  /*6fd0*/  LDL R16, [R1+0x70] ;  /* 0x0000700001107983 */ /* 0x000e640000100800 */
[----:B-1----:R-:W-:-:S04]  /*6fe0*/  LEA.HI R0, R16, R16, RZ, 0x1 ;  /* 0x0000001010007211 */ /* 0x002fc800078f08ff */
        /* <DEDUP_REMOVED lines=8> */
.L_x_1927:
[----:B--2---:R2:W3:Y:S02]  /*7070*/  SYNCS.PHASECHK.TRANS64.TRYWAIT P0, [R22+URZ+0x31c00], R3 ;  /* 0x031c0003160075a7 */ /* 0x0044e4000800017f */
[----:B---3--:R-:W-:Y:S05]  /*7080*/  @!P0 NANOSLEEP.SYNCS 0x989680 ;  /* 0x009896800000895d */ /* 0x008fea0003900000 */
[----:B------:R-:W3:Y:S02]  /*7090*/  @!P0 SYNCS.PHASECHK.TRANS64 P0, [R22+URZ+0x31c00], R3 ;  /* 0x031c0003160085a7 */ /* 0x000ee4000800007f */
[----:B---3--:R-:W-:Y:S05]  /*70a0*/  @!P0 BRA `(.L_x_1927) ;  /* 0xfffffffc00f08947 */ /* 0x008fea000383ffff */
.L_x_1926:
[----:B------:R-:W-:Y:S05]  /*70b0*/  BSYNC B0 ;  /* 0x0000000000007941 */ /* 0x000fea0003800000 */
.L_x_1925:
[----:B------:R-:W-:Y:S05]  /*70c0*/  BRA `(.L_x_1928) ;  /* 0x0000003c005c7947 */ /* 0x000fea0003800000 */
.L_x_1924:
[----:B------:R-:W-:Y:S01]  /*70d0*/  ULOP3.LUT UP0, URZ, UR61, 0x1bf, URZ, 0xc0, !UPT ;  /* 0x000001bf3d3f7892 */ /* 0x000fe2000f80c03f */
[----:B-1---5:R-:W-:Y:S01]  /*70e0*/  SHF.R.S32.HI R0, RZ, 0x1f, R102 ;  /* 0x0000001fff007819 */ /* 0x022fe20000011466 */
[----:B------:R-:W-:Y:S01]  /*70f0*/  ULDC.64 UR4, c[0x0][0x3d8] ;  /* 0x0000f60000047ab9 */ /* 0x000fe20000000a00 */
[----:B------:R-:W-:Y:S01]  /*7100*/  ULDC.64 UR6, c[0x0][0x3e8] ;  /* 0x0000fa0000067ab9 */ /* 0x000fe20000000a00 */
[----:B------:R-:W-:Y:S01]  /*7110*/  IMAD.WIDE.U32 R40, R102, UR4, RZ ;  /* 0x0000000466287c25 */ /* 0x000fe2000f8e00ff */
[----:B------:R-:W-:Y:S02]  /*7120*/  SHF.R.S32.HI R51, RZ, 0x1f, R144 ;  /* 0x0000001fff337819 */ /* 0x000fe40000011490 */
[----:B------:R-:W-:Y:S01]  /*7130*/  PLOP3.LUT P0, PT, PT, PT, UP0, 0x80, 0x0 ;  /* 0x000000000000781c */ /* 0x000fe20003f0f008 */
[C---:B------:R-:W-:Y:S01]  /*7140*/  IMAD R3, R0.reuse, UR4, RZ ;  /* 0x0000000400037c24 */ /* 0x040fe2000f8e02ff */
[----:B------:R-:W-:Y:S01]  /*7150*/  SHF.R.S32.HI R50, RZ, 0x1f, R147 ;  /* 0x0000001fff327819 */ /* 0x000fe20000011493 */
[----:B------:R-:W-:-:S02]  /*7160*/  IMAD R5, R0, UR6, RZ ;  /* 0x0000000600057c24 */ /* 0x000fc4000f8e02ff */
[C---:B------:R-:W-:Y:S02]  /*7170*/  IMAD R3, R102.reuse, UR5, R3 ;  /* 0x0000000566037c24 */ /* 0x040fe4000f8e0203 */
[C---:B------:R-:W-:Y:S02]  /*7180*/  IMAD R5, R102.reuse, UR7, R5 ;  /* 0x0000000766057c24 */ /* 0x040fe4000f8e0205 */
[----:B------:R-:W-:-:S04]  /*7190*/  IMAD.WIDE.U32 R102, R102, UR6, RZ ;  /* 0x0000000666667c25 */ /* 0x000fc8000f8e00ff */
[----:B------:R-:W-:Y:S02]  /*71a0*/  IMAD.IADD R47, R3, 0x1, R41 ;  /* 0x00000001032f7824 */ /* 0x000fe400078e0229 */
[----:B------:R-:W-:Y:S01]  /*71b0*/  IMAD.IADD R45, R5, 0x1, R103 ;  /* 0x00000001052d7824 */ /* 0x000fe200078e0267 */
[----:B------:R-:W-:Y:S06]  /*71c0*/  @!P0 BRA `(.L_x_1929) ;  /* 0x0000000000408947 */ /* 0x000fec0003800000 */
        /* <DEDUP_REMOVED lines=16> */
.L_x_1929:
[----:B------:R-:W2:Y:S01]  /*72d0*/  LDL R46, [R1+0x3c] ;  /* 0x00003c00012e7983 */ /* 0x000ea20000100800 */
[----:B------:R-:W1:Y:S01]  /*72e0*/  LDC.64 R10, c[0x0][0x3d8] ;  /* 0x0000f600ff0a7b82 */ /* 0x000e620000000a00 */
[----:B------:R-:W-:Y:S02]  /*72f0*/  ULDC.U8 UR4, c[0x0][0x3f0] ;  /* 0x0000fc0000047ab9 */ /* 0x000fe40000000000 */
[----:B------:R-:W3:Y:S05]  /*7300*/  LDL R16, [R1+0x48] ;  /* 0x0000480001107983 */ /* 0x000eea0000100800 */
[----:B------:R-:W4:Y:S01]  /*7310*/  LDC.64 R12, c[0x0][0x3e8] ;  /* 0x0000fa00ff0c7b82 */ /* 0x000f220000000a00 */
[----:B------:R-:W-:Y:S01]  /*7320*/  ISETP.NE.AND P0, PT, RZ, UR4, PT ;  /* 0x00000004ff007c0c */ /* 0x000fe2000bf05270 */
[----:B------:R-:W-:Y:S01]  /*7330*/  BSSY B0, `(.L_x_1930) ;  /* 0x00003a8000007945 */ /* 0x000fe20003800000 */
[----:B--2---:R-:W-:Y:S01]  /*7340*/  SHF.R.S32.HI R3, RZ, 0x1f, R46 ;  /* 0x0000001fff037819 */ /* 0x004fe2000001142e */
[----:B-1----:R-:W-:-:S04]  /*7350*/  IMAD.WIDE.U32 R42, R46, R10, RZ ;  /* 0x0000000a2e2a7225 */ /* 0x002fc800078e00ff */
[C---:B------:R-:W-:Y:S02]  /*7360*/  IMAD R4, R3.reuse, R10, RZ ;  /* 0x0000000a03047224 */ /* 0x040fe400078e02ff */
[-C--:B----4-:R-:W-:Y:S02]  /*7370*/  IMAD R6, R3, R12.reuse, RZ ;  /* 0x0000000c03067224 */ /* 0x090fe400078e02ff */
[C---:B---3--:R-:W-:Y:S02]  /*7380*/  IMAD R0, R46.reuse, -0xc0, R16 ;  /* 0xffffff402e007824 */ /* 0x048fe400078e0210 */
[----:B0-----:R-:W-:-:S04]  /*7390*/  IMAD.WIDE.U32 R14, R46, R12, RZ ;  /* 0x0000000c2e0e7225 */ /* 0x001fc800078e00ff */
        /* <DEDUP_REMOVED lines=27> */
[-C--:B------:R-:W-:Y:S01]  /*7550*/  IMAD R0, R52, R10.reuse, RZ ;  /* 0x0000000a34007224 */ /* 0x080fe200078e02ff */
[----:B------:R-:W-:Y:S01]  /*7560*/  ULDC.64 UR6, c[0x0][0x3c8] ;  /* 0x0000f20000067ab9 */ /* 0x000fe20000000a00 */
[--C-:B------:R-:W-:Y:S01]  /*7570*/  IMAD.WIDE.U32 R6, R148, R10, R4.reuse ;  /* 0x0000000a94067225 */ /* 0x100fe200078e0004 */
[----:B------:R-:W-:Y:S01]  /*7580*/  ULDC.64 UR8, c[0x0][0x3e0] ;  /* 0x0000f80000087ab9 */ /* 0x000fe20000000a00 */
[----:B------:R-:W-:Y:S02]  /*7590*/  CS2R R36, SRZ ;  /* 0x0000000000247805 */ /* 0x000fe4000001ff00 */
[----:B------:R-:W-:Y:S01]  /*75a0*/  CS2R R38, SRZ ;  /* 0x0000000000267805 */ /* 0x000fe2000001ff00 */
[-C--:B------:R-:W-:Y:S01]  /*75b0*/  IMAD R3, R52, R12.reuse, RZ ;  /* 0x0000000c34037224 */ /* 0x080fe200078e02ff */
[----:B------:R-:W-:Y:S01]  /*75c0*/  ULDC.64 UR10, c[0x0][0x208] ;  /* 0x00008200000a7ab9 */ /* 0x000fe20000000a00 */
[----:B------:R-:W-:Y:S01]  /*75d0*/  IMAD.WIDE.U32 R8, R148, R12, R4 ;  /* 0x0000000c94087225 */ /* 0x000fe200078e0004 */
[----:B------:R-:W-:-:S03]  /*75e0*/  IADD3 R4, P1, R6, R40, RZ ;  /* 0x0000002806047210 */ /* 0x000fc60007f3e0ff */
[----:B------:R-:W-:Y:S01]  /*75f0*/  IMAD R0, R148, R11, R0 ;  /* 0x0000000b94007224 */ /* 0x000fe200078e0200 */
[----:B------:R-:W-:Y:S01]  /*7600*/  IADD3 R6, P2, R8, R102, RZ ;  /* 0x0000006608067210 */ /* 0x000fe20007f5e0ff */
[----:B------:R-:W-:Y:S02]  /*7610*/  IMAD R3, R148, R13, R3 ;  /* 0x0000000d94037224 */ /* 0x000fe400078e0203 */
[C---:B------:R-:W-:Y:S01]  /*7620*/  VIADD R8, R144.reuse, 0x10 ;  /* 0x0000001090087836 */ /* 0x040fe20000000000 */
[----:B------:R-:W-:Y:S01]  /*7630*/  IADD3.X R5, R47, R0, R7, P1, !PT ;  /* 0x000000002f057210 */ /* 0x000fe20000ffe407 */
[----:B------:R-:W-:Y:S01]  /*7640*/  VIADD R0, R144, 0x8 ;  /* 0x0000000890007836 */ /* 0x000fe20000000000 */
[----:B------:R-:W-:Y:S01]  /*7650*/  IADD3.X R7, R45, R3, R9, P2, !PT ;  /* 0x000000032d077210 */ /* 0x000fe200017fe409 */
[----:B------:R-:W-:Y:S01]  /*7660*/  IMAD R3, R49, 0xc0, RZ ;  /* 0x000000c031037824 */ /* 0x000fe200078e02ff */
[----:B------:R-:W-:Y:S01]  /*7670*/  ISETP.GE.AND P3, PT, R8, UR4, PT ;  /* 0x0000000408007c0c */ /* 0x000fe2000bf66270 */
[----:B------:R-:W-:Y:S01]  /*7680*/  IMAD.WIDE.U32 R42, R42, 0xc0, R4 ;  /* 0x000000c02a2a7825 */ /* 0x000fe200078e0004 */
[----:B------:R-:W-:-:S03]  /*7690*/  ISETP.GE.AND P1, PT, R0, UR4, PT ;  /* 0x0000000400007c0c */ /* 0x000fc6000bf26270 */
[----:B------:R-:W-:Y:S01]  /*76a0*/  IMAD R5, R48, 0xc0, RZ ;  /* 0x000000c030057824 */ /* 0x000fe200078e02ff */
[----:B------:R-:W-:Y:S01]  /*76b0*/  LEA R4, P2, R42, UR6, 0x1 ;  /* 0x000000062a047c11 */ /* 0x000fe2000f8408ff */
[----:B------:R-:W-:-:S04]  /*76c0*/  IMAD.WIDE.U32 R14, R14, 0xc0, R6 ;  /* 0x000000c00e0e7825 */ /* 0x000fc800078e0006 */
[----:B------:R-:W-:Y:S01]  /*76d0*/  IMAD.IADD R5, R43, 0x1, R5 ;  /* 0x000000012b057824 */ /* 0x000fe200078e0205 */
[----:B------:R-:W-:Y:S01]  /*76e0*/  LEA R6, P5, R14, UR8, 0x1 ;  /* 0x000000080e067c11 */ /* 0x000fe2000f8a08ff */
        /* <DEDUP_REMOVED lines=31> */
.L_x_1933:
[----:B------:R-:W-:Y:S05]  /*78e0*/  BSYNC B1 ;  /* 0x0000000000017941 */ /* 0x000fea0003800000 */
.L_x_1932:
        /* <DEDUP_REMOVED lines=16> */
[----:B------:R-:W-:Y:S01]  /*79f0*/  IMAD.MOV.U32 R44, RZ, RZ, R102 ;  /* 0x000000ffff2c7224 */ /* 0x000fe200078e0066 */
[----:B------:R-:W-:Y:S01]  /*7a00*/  PRMT R52, R4, 0x5410, R6 ;  /* 0x0000541004347816 */ /* 0x000fe20000000006 */
[C---:B------:R-:W-:Y:S02]  /*7a10*/  IMAD R0, R5.reuse, R10, RZ ;  /* 0x0000000a05007224 */ /* 0x040fe400078e02ff */
[----:B------:R-:W-:Y:S01]  /*7a20*/  IMAD R4, R5, R12, RZ ;  /* 0x0000000c05047224 */ /* 0x000fe200078e02ff */
[----:B------:R-:W-:Y:S01]  /*7a30*/  PRMT R41, R41, 0x5410, R7 ;  /* 0x0000541029297816 */ /* 0x000fe20000000007 */
[----:B------:R-:W-:-:S04]  /*7a40*/  IMAD.WIDE.U32 R6, R3, R10, R46 ;  /* 0x0000000a03067225 */ /* 0x000fc800078e002e */
        /* <DEDUP_REMOVED lines=16> */
.L_x_2120:
[----:B------:R-:W-:Y:S01]  /*7b50*/  UMOV UR4, 0xffffffff ;  /* 0xffffffff00047882 */ /* 0x000fe20000000000 */
[----:B------:R-:W-:Y:S02]  /*7b60*/  LOP3.LUT R5, R5, 0xfffffffe, RZ, 0xc0, !PT ;  /* 0xfffffffe05057812 */ /* 0x000fe400078ec0ff */
[----:B------:R-:W-:Y:S05]  /*7b70*/  BRA.DIV UR4, `(.L_x_1935) ;  /* 0x0000019604707947 */ /* 0x000fea000b800000 */
.L_x_2123:
[----:B------:R-:W-:Y:S01]  /*7b80*/  UMOV UR4, 0xffffffff ;  /* 0xffffffff00047882 */ /* 0x000fe20000000000 */
[----:B------:R-:W-:Y:S02]  /*7b90*/  IMAD.IADD R5, R42, 0x1, -R5 ;  /* 0x000000012a057824 */ /* 0x000fe400078e0a05 */
[----:B------:R-:W-:Y:S05]  /*7ba0*/  BRA.DIV UR4, `(.L_x_1936) ;  /* 0x00000196048c7947 */ /* 0x000fea000b800000 */
.L_x_2126:
[----:B------:R-:W-:Y:S01]  /*7bb0*/  UMOV UR4, 0xffffffff ;  /* 0xffffffff00047882 */ /* 0x000fe20000000000 */
[----:B------:R-:W-:Y:S02]  /*7bc0*/  SHF.L.U32 R3, R5, 0x1f, RZ ;  /* 0x0000001f05037819 */ /* 0x000fe400000006ff */
[----:B------:R-:W-:Y:S05]  /*7bd0*/  BRA.DIV UR4, `(.L_x_1937) ;  /* 0x0000019604a87947 */ /* 0x000fea000b800000 */
.L_x_2129:
        /* <DEDUP_REMOVED lines=30> */
[----:B0-----:R-:W-:Y:S06]  /*7dc0*/  @!P1 BRA `(.L_x_1939) ;  /* 0x0000019400549947 */ /* 0x001fec0003800000 */
.L_x_2130:
[----:B------:R-:W-:Y:S05]  /*7dd0*/  BSYNC B1 ;  /* 0x0000000000017941 */ /* 0x000fea0003800000 */
.L_x_1938:
        /* <DEDUP_REMOVED lines=42> */
[--C-:B------:R-:W-:Y:S02]  /*8080*/  HADD2.F32 R6, -RZ, R5.reuse.H0_H0 ;  /* 0x20000005ff067230 */ /* 0x100fe40000004100 */
[----:B------:R-:W-:Y:S01]  /*8090*/  FFMA.FTZ R47, R38, R43, -R47 ;  /* 0x0000002b262f7223 */ /* 0x000fe2000001082f */
[----:B------:R-:W-:Y:S02]  /*80a0*/  HADD2.F32 R42, -RZ, R52.H0_H0 ;  /* 0x20000034ff2a7230 */ /* 0x000fe40000004100 */
        /* <DEDUP_REMOVED lines=18> */
.L_x_1942:
[----:B------:R-:W-:Y:S05]  /*81d0*/  BSYNC B1 ;  /* 0x0000000000017941 */ /* 0x000fea0003800000 */
.L_x_1941:
        /* <DEDUP_REMOVED lines=45> */
.L_x_1944:
[----:B------:R-:W-:Y:S05]  /*84b0*/  BSYNC B1 ;  /* 0x0000000000017941 */ /* 0x000fea0003800000 */
.L_x_1943:
[----:B------:R-:W-:Y:S04]  /*84c0*/  BSSY B1, `(.L_x_1945) ;  /* 0x000002c000017945 */ /* 0x000fe80003800000 */
[----:B------:R-:W-:Y:S05]  /*84d0*/  @P1 BRA `(.L_x_1946) ;  /* 0x0000000000a81947 */ /* 0x000fea0003800000 */
[----:B01----:R-:W0:Y:S01]  /*84e0*/  LDS.128 R4, [R3+0x10a00] ;  /* 0x010a000003047984 */ /* 0x003e220000000c00 */
[----:B------:R-:W-:Y:S01]  /*84f0*/  SHF.R.U32.HI R34, RZ, 0x10, R31 ;  /* 0x00000010ff227819 */ /* 0x000fe2000001161f */
[----:B------:R-:W-:Y:S01]  /*8500*/  HADD2.F32 R32, -RZ, R54.H1_H1 ;  /* 0x30000036ff207230 */ /* 0x000fe20000004100 */
[----:B------:R-:W-:Y:S01]  /*8510*/  SHF.R.U32.HI R33, RZ, 0x10, R29 ;  /* 0x00000010ff217819 */ /* 0x000fe2000001161d */
        /* <DEDUP_REMOVED lines=8> */
[CC--:B------:R-:W-:Y:S01]  /*85a0*/  FMUL.FTZ R35, R31.reuse, R34.reuse ;  /* 0x000000221f237220 */ /* 0x0c0fe20000410000 */
[----:B------:R-:W-:Y:S01]  /*85b0*/  FMUL.FTZ R31, R31, R33 ;  /* 0x000000211f1f7220 */ /* 0x000fe20000410000 */
[----:B------:R-:W-:Y:S02]  /*85c0*/  HADD2.F32 R4, -RZ, R4.H1_H1 ;  /* 0x30000004ff047230 */ /* 0x000fe40000004100 */
[--C-:B------:R-:W-:Y:S02]  /*85d0*/  HADD2.F32 R28, -RZ, R6.reuse.H0_H0 ;  /* 0x20000006ff1c7230 */ /* 0x100fe40000004100 */
[----:B------:R-:W-:Y:S01]  /*85e0*/  FFMA.FTZ R38, R30, R34, R31 ;  /* 0x000000221e267223 */ /* 0x000fe2000001001f */
[----:B------:R-:W-:-:S02]  /*85f0*/  HADD2.F32 R29, -RZ, R6.H1_H1 ;  /* 0x30000006ff1d7230 */ /* 0x000fc40000004100 */
[----:B------:R-:W-:Y:S01]  /*8600*/  FMUL.FTZ R36, R4, R41 ;  /* 0x0000002904247220 */ /* 0x000fe20000410000 */
[--C-:B------:R-:W-:Y:S02]  /*8610*/  HADD2.F32 R31, -RZ, R40.reuse.H0_H0 ;  /* 0x20000028ff1f7230 */ /* 0x100fe40000004100 */
[----:B------:R-:W-:Y:S01]  /*8620*/  FFMA.FTZ R35, R30, R33, -R35 ;  /* 0x000000211e237223 */ /* 0x000fe20000010823 */
        /* <DEDUP_REMOVED lines=21> */
.L_x_1946:
[----:B------:R-:W-:Y:S05]  /*8780*/  BSYNC B1 ;  /* 0x0000000000017941 */ /* 0x000fea0003800000 */
.L_x_1945:
        /* <DEDUP_REMOVED lines=44> */
.L_x_1948:
[----:B------:R-:W-:Y:S05]  /*8a50*/  BSYNC B1 ;  /* 0x0000000000017941 */ /* 0x000fea0003800000 */
.L_x_1947:
        /* <DEDUP_REMOVED lines=44> */
.L_x_1950:
[----:B------:R-:W-:Y:S05]  /*8d20*/  BSYNC B1 ;  /* 0x0000000000017941 */ /* 0x000fea0003800000 */
.L_x_1949:
        /* <DEDUP_REMOVED lines=44> */
.L_x_1931:
        /* <DEDUP_REMOVED lines=18> */
[----:B0-----:R-:W-:-:S13]  /*9110*/  ISETP.NE.AND P1, PT, R0, 0x1, PT ;  /* 0x000000010000780c */ /* 0x001fda0003f25270 */
[----:B------:R-:W0:Y:S08]  /*9120*/  @P1 LDC R0, c[0x0][0x42c] ;  /* 0x00010b00ff001b82 */ /* 0x000e300000000800 */
[----:B------:R-:W1:Y:S01]  /*9130*/  @P1 LDC R51, c[0x0][0x430] ;  /* 0x00010c00ff331b82 */ /* 0x000e620000000800 */
[----:B--2---:R-:W-:-:S04]  /*9140*/  IMAD R3, R3, 0xc0, R148 ;  /* 0x000000c003037824 */ /* 0x004fc800078e0294 */
[----:B0-----:R-:W-:Y:S01]  /*9150*/  @P1 IMAD.HI.U32 R0, R3, R0, RZ ;  /* 0x0000000003001227 */ /* 0x001fe200078e00ff */
[----:B-1----:R-:W-:Y:S06]  /*9160*/  @P0 BRA `(.L_x_1952) ;  /* 0x0000000000c80947 */ /* 0x002fec0003800000 */
[----:B------:R-:W-:Y:S01]  /*9170*/  SHF.R.S32.HI R9, RZ, 0x1f, R148 ;  /* 0x0000001fff097819 */ /* 0x000fe20000011494 */
[----:B------:R-:W-:Y:S01]  /*9180*/  IMAD.MOV.U32 R4, RZ, RZ, R147 ;  /* 0x000000ffff047224 */ /* 0x000fe200078e0093 */
[----:B------:R-:W-:Y:S01]  /*9190*/  ULDC.64 UR4, c[0x0][0x3c8] ;  /* 0x0000f20000047ab9 */ /* 0x000fe20000000a00 */
[----:B------:R-:W-:Y:S01]  /*91a0*/  IMAD.MOV.U32 R5, RZ, RZ, R50 ;  /* 0x000000ffff057224 */ /* 0x000fe200078e0032 */
[----:B------:R-:W-:Y:S01]  /*91b0*/  ULDC.64 UR6, c[0x0][0x3e0] ;  /* 0x0000f80000067ab9 */ /* 0x000fe20000000a00 */
[-C--:B------:R-:W-:Y:S01]  /*91c0*/  IMAD R8, R9, R10.reuse, RZ ;  /* 0x0000000a09087224 */ /* 0x080fe200078e02ff */
[----:B------:R-:W-:Y:S01]  /*91d0*/  CS2R R28, SRZ ;  /* 0x00000000001c7805 */ /* 0x000fe2000001ff00 */
[----:B------:R-:W-:Y:S01]  /*91e0*/  IMAD.WIDE.U32 R6, R148, R10, R4 ;  /* 0x0000000a94067225 */ /* 0x000fe200078e0004 */
[----:B------:R-:W-:Y:S02]  /*91f0*/  CS2R R30, SRZ ;  /* 0x00000000001e7805 */ /* 0x000fe4000001ff00 */
[----:B------:R-:W-:-:S02]  /*9200*/  CS2R R32, SRZ ;  /* 0x0000000000207805 */ /* 0x000fc4000001ff00 */
[----:B------:R-:W-:Y:S01]  /*9210*/  CS2R R34, SRZ ;  /* 0x0000000000227805 */ /* 0x000fe2000001ff00 */
[----:B------:R-:W-:Y:S01]  /*9220*/  IMAD R9, R9, R12, RZ ;  /* 0x0000000c09097224 */ /* 0x000fe200078e02ff */
[----:B------:R-:W-:Y:S01]  /*9230*/  IADD3 R40, P2, R6, R40, RZ ;  /* 0x0000002806287210 */ /* 0x000fe20007f5e0ff */
[C---:B------:R-:W-:Y:S01]  /*9240*/  IMAD.WIDE.U32 R4, R148.reuse, R12, R4 ;  /* 0x0000000c94047225 */ /* 0x040fe200078e0004 */
[----:B------:R-:W-:Y:S02]  /*9250*/  CS2R R36, SRZ ;  /* 0x0000000000247805 */ /* 0x000fe4000001ff00 */
[----:B------:R-:W-:Y:S02]  /*9260*/  CS2R R38, SRZ ;  /* 0x0000000000267805 */ /* 0x000fe4000001ff00 */
[----:B------:R-:W-:Y:S01]  /*9270*/  CS2R R16, SRZ ;  /* 0x0000000000107805 */ /* 0x000fe2000001ff00 */
[----:B------:R-:W-:Y:S01]  /*9280*/  IMAD R6, R148, R11, R8 ;  /* 0x0000000b94067224 */ /* 0x000fe200078e0208 */
        /* <DEDUP_REMOVED lines=9> */
[----:B------:R-:W-:Y:S01]  /*9320*/  IMAD.WIDE.U32 R42, R42, 0xc0, R40 ;  /* 0x000000c02a2a7825 */ /* 0x000fe200078e0028 */
[----:B------:R-:W-:Y:S01]  /*9330*/  CS2R R26, SRZ ;  /* 0x00000000001a7805 */ /* 0x000fe2000001ff00 */
[----:B------:R-:W-:-:S02]  /*9340*/  ULDC.64 UR8, c[0x0][0x208] ;  /* 0x0000820000087ab9 */ /* 0x000fc40000000a00 */
[----:B------:R-:W-:Y:S01]  /*9350*/  IMAD.WIDE.U32 R14, R14, 0xc0, R102 ;  /* 0x000000c00e0e7825 */ /* 0x000fe200078e0066 */
[----:B------:R-:W-:Y:S01]  /*9360*/  LEA R8, P2, R42, UR4, 0x1 ;  /* 0x000000042a087c11 */ /* 0x000fe2000f8408ff */
[----:B------:R-:W-:Y:S02]  /*9370*/  ULDC UR4, c[0x0][0x3d4] ;  /* 0x0000f50000047ab9 */ /* 0x000fe40000000800 */
[----:B------:R-:W-:Y:S01]  /*9380*/  IMAD.IADD R7, R7, 0x1, R43 ;  /* 0x0000000107077824 */ /* 0x000fe200078e022b */
[----:B------:R-:W-:Y:S01]  /*9390*/  LEA R20, P3, R14, UR6, 0x1 ;  /* 0x000000060e147c11 */ /* 0x000fe2000f8608ff */
[----:B------:R-:W-:Y:S02]  /*93a0*/  IMAD.IADD R5, R5, 0x1, R15 ;  /* 0x0000000105057824 */ /* 0x000fe400078e020f */
[----:B------:R-:W-:Y:S01]  /*93b0*/  VIADD R52, R147, 0x20 ;  /* 0x0000002093347836 */ /* 0x000fe20000000000 */
[----:B------:R-:W-:Y:S02]  /*93c0*/  LEA.HI.X R9, R42, UR5, R7, 0x1, P2 ;  /* 0x000000052a097c11 */ /* 0x000fe400090f0c07 */
[----:B------:R-:W-:-:S02]  /*93d0*/  CS2R R6, SRZ ;  /* 0x0000000000067805 */ /* 0x000fc4000001ff00 */
[----:B------:R-:W-:Y:S02]  /*93e0*/  LEA.HI.X R21, R14, UR7, R5, 0x1, P3 ;  /* 0x000000070e157c11 */ /* 0x000fe400098f0c05 */
[----:B------:R-:W-:Y:S02]  /*93f0*/  CS2R R4, SRZ ;  /* 0x0000000000047805 */ /* 0x000fe4000001ff00 */
[----:B------:R-:W-:Y:S02]  /*9400*/  ISETP.GE.AND P2, PT, R147, UR4, PT ;  /* 0x0000000493007c0c */ /* 0x000fe4000bf46270 */
[----:B------:R-:W-:Y:S02]  /*9410*/  ISETP.GE.AND P3, PT, R53, UR4, PT ;  /* 0x0000000435007c0c */ /* 0x000fe4000bf66270 */
[----:B------:R-:W-:-:S09]  /*9420*/  ISETP.GE.AND P4, PT, R52, UR4, PT ;  /* 0x0000000434007c0c */ /* 0x000fd2000bf86270 */
[----:B------:R0:W5:Y:S04]  /*9430*/  @!P2 LDG.E.128 R28, desc[UR8][R8.64] ;  /* 0x00000008081ca981 */ /* 0x000168000c1e1d00 */
[----:B------:R0:W5:Y:S04]  /*9440*/  @!P3 LDG.E.128 R32, desc[UR8][R8.64+0x20] ;  /* 0x000020080820b981 */ /* 0x000168000c1e1d00 */
[----:B------:R0:W5:Y:S04]  /*9450*/  @!P4 LDG.E.128 R36, desc[UR8][R8.64+0x40] ;  /* 0x000040080824c981 */ /* 0x000168000c1e1d00 */
[----:B------:R0:W5:Y:S04]  /*9460*/  @!P2 LDG.E.128 R4, desc[UR8][R20.64] ;  /* 0x000000081404a981 */ /* 0x000168000c1e1d00 */
[----:B------:R0:W5:Y:S04]  /*9470*/  @!P3 LDG.E.128 R16, desc[UR8][R20.64+0x20] ;  /* 0x000020081410b981 */ /* 0x000168000c1e1d00 */
[----:B------:R0:W5:Y:S02]  /*9480*/  @!P4 LDG.E.128 R24, desc[UR8][R20.64+0x40] ;  /* 0x000040081418c981 */ /* 0x000164000c1e1d00 */
.L_x_1952:
[----:B------:R-:W-:Y:S05]  /*9490*/  BSYNC B1 ;  /* 0x0000000000017941 */ /* 0x000fea0003800000 */
.L_x_1951:
[----:B0-----:R-:W2:Y:S01]  /*94a0*/  LDL R20, [R1+0x70] ;  /* 0x0000700001147983 */ /* 0x001ea20000100800 */
[----:B------:R-:W-:Y:S01]  /*94b0*/  @P1 SHF.R.U32.HI R3, RZ, R51, R0 ;  /* 0x00000033ff031219 */ /* 0x000fe20000011600 */
[----:B-----5:R-:W-:Y:S01]  /*94c0*/  IMAD.MOV.U32 R0, RZ, RZ, R4 ;  /* 0x000000ffff007224 */ /* 0x020fe200078e0004 */
[----:B------:R-:W-:Y:S01]  /*94d0*/  ULDC.64 UR4, c[0x0][0x3c8] ;  /* 0x0000f20000047ab9 */ /* 0x000fe20000000a00 */
[----:B------:R-:W-:Y:S01]  /*94e0*/  IMAD.MOV.U32 R8, RZ, RZ, R5 ;  /* 0x000000ffff087224 */ /* 0x000fe200078e0005 */
[----:B------:R-:W-:Y:S01]  /*94f0*/  SHF.R.S32.HI R9, RZ, 0x1f, R3 ;  /* 0x0000001fff097819 */ /* 0x000fe20000011403 */
[-C--:B------:R-:W-:Y:S01]  /*9500*/  IMAD.WIDE.U32 R46, R3, R10.reuse, R46 ;  /* 0x0000000a032e7225 */ /* 0x080fe200078e002e */
[----:B------:R-:W-:Y:S01]  /*9510*/  PRMT R53, R0, 0x7610, R53 ;  /* 0x0000761000357816 */ /* 0x000fe20000000035 */
[----:B------:R-:W-:Y:S01]  /*9520*/  ULDC.64 UR6, c[0x0][0x3e0] ;  /* 0x0000f80000067ab9 */ /* 0x000fe20000000a00 */
        /* <DEDUP_REMOVED lines=21> */
.L_x_2133:
[----:B------:R-:W-:Y:S01]  /*9680*/  UMOV UR4, 0xffffffff ;  /* 0xffffffff00047882 */ /* 0x000fe20000000000 */
[----:B------:R-:W-:Y:S02]  /*9690*/  LOP3.LUT R9, R9, 0xfffffffe, RZ, 0xc0, !PT ;  /* 0xfffffffe09097812 */ /* 0x000fe400078ec0ff */
[----:B------:R-:W-:Y:S05]  /*96a0*/  BRA.DIV UR4, `(.L_x_1954) ;  /* 0x0000017e04547947 */ /* 0x000fea000b800000 */
.L_x_2136:
[----:B------:R-:W-:Y:S01]  /*96b0*/  UMOV UR4, 0xffffffff ;  /* 0xffffffff00047882 */ /* 0x000fe20000000000 */
[----:B------:R-:W-:Y:S02]  /*96c0*/  IMAD.IADD R9, R20, 0x1, -R9 ;  /* 0x0000000114097824 */ /* 0x000fe400078e0a09 */
[----:B------:R-:W-:Y:S05]  /*96d0*/  BRA.DIV UR4, `(.L_x_1955) ;  /* 0x0000017e04707947 */ /* 0x000fea000b800000 */
.L_x_2139:
[----:B------:R-:W-:Y:S01]  /*96e0*/  UMOV UR4, 0xffffffff ;  /* 0xffffffff00047882 */ /* 0x000fe20000000000 */
[----:B------:R-:W-:Y:S02]  /*96f0*/  SHF.L.U32 R3, R9, 0x1f, RZ ;  /* 0x0000001f09037819 */ /* 0x000fe400000006ff */
[----:B------:R-:W-:Y:S05]  /*9700*/  BRA.DIV UR4, `(.L_x_1956) ;  /* 0x0000017e048c7947 */ /* 0x000fea000b800000 */
.L_x_2142:
[----:B------:R-:W0:Y:S01]  /*9710*/  SYNCS.PHASECHK.TRANS64.TRYWAIT P1, [R22+URZ+0x31c00], R3 ;  /* 0x031c0003160075a7 */ /* 0x000e22000802017f */
[----:B------:R-:W-:Y:S01]  /*9720*/  IMAD.MOV.U32 R0, RZ, RZ, R18 ;  /* 0x000000ffff007224 */ /* 0x000fe200078e0012 */
[----:B------:R-:W-:Y:S01]  /*9730*/  BSSY B1, `(.L_x_1957) ;  /* 0x000001e000017945 */ /* 0x000fe20003800000 */
[----:B------:R-:W-:Y:S02]  /*9740*/  IMAD.MOV.U32 R8, RZ, RZ, R19 ;  /* 0x000000ffff087224 */ /* 0x000fe400078e0013 */
        /* <DEDUP_REMOVED lines=28> */
.L_x_2143:
[----:B------:R-:W-:Y:S05]  /*9910*/  BSYNC B1 ;  /* 0x0000000000017941 */ /* 0x000fea0003800000 */
.L_x_1957:
[----:B------:R-:W-:Y:S01]  /*9920*/  PRMT R42, R0, 0x5410, R8 ;  /* 0x00005410002a7816 */ /* 0x000fe20000000008 */
[----:B------:R-:W-:Y:S06]  /*9930*/  @P0 BRA `(.L_x_1940) ;  /* 0x00000014001c0947 */ /* 0x000fec0003800000 */
[----:B------:R1:W5:Y:S01]  /*9940*/  LDL R65, [R1+0x28] ;  /* 0x0000280001417983 */ /* 0x0003620000100800 */
[----:B------:R-:W2:Y:S03]  /*9950*/  LDC R0, c[0x0][0x3d4] ;  /* 0x0000f500ff007b82 */ /* 0x000ea60000000800 */
        /* <DEDUP_REMOVED lines=9> */
[----:B------:R-:W1:Y:S01]  /*99f0*/  S2R R9, SR_TID.X ;  /* 0x0000000000097919 */ /* 0x000e620000002100 */
[--C-:B------:R-:W-:Y:S01]  /*9a00*/  SHF.R.U64 R28, R28, 0x10, R29.reuse ;  /* 0x000000101c1c7819 */ /* 0x100fe2000000121d */
[----:B------:R-:W-:Y:S01]  /*9a10*/  HADD2.F32 R50, -RZ, R50.H0_H0 ;  /* 0x20000032ff327230 */ /* 0x000fe20000004100 */
[----:B------:R-:W-:Y:S01]  /*9a20*/  SHF.R.U32.HI R49, RZ, 0x10, R29 ;  /* 0x00000010ff317819 */ /* 0x000fe2000001161d */
[----:B------:R-:W-:Y:S01]  /*9a30*/  HADD2.F32 R52, -RZ, R52.H0_H0 ;  /* 0x20000034ff347230 */ /* 0x000fe20000004100 */
[--C-:B------:R-:W-:Y:S02]  /*9a40*/  SHF.R.U64 R59, R4, 0x10, R5.reuse ;  /* 0x00000010043b7819 */ /* 0x100fe40000001205 */
[----:B------:R-:W-:Y:S02]  /*9a50*/  SHF.R.U32.HI R51, RZ, 0x10, R5 ;  /* 0x00000010ff337819 */ /* 0x000fe40000011605 */
[--C-:B------:R-:W-:Y:S02]  /*9a60*/  SHF.R.U64 R61, R30, 0x10, R31.reuse ;  /* 0x000000101e3d7819 */ /* 0x100fe4000000121f */
[----:B------:R-:W-:Y:S01]  /*9a70*/  SHF.R.U32.HI R60, RZ, 0x10, R31 ;  /* 0x00000010ff3c7819 */ /* 0x000fe2000001161f */
[----:B------:R-:W-:Y:S01]  /*9a80*/  HADD2.F32 R51, -RZ, R51.H0_H0 ;  /* 0x20000033ff337230 */ /* 0x000fe20000004100 */
[----:B------:R-:W-:-:S02]  /*9a90*/  SHF.R.U32.HI R57, RZ, 0x10, R7 ;  /* 0x00000010ff397819 */ /* 0x000fc40000011607 */
[----:B------:R-:W-:Y:S01]  /*9aa0*/  SHF.R.U64 R58, R6, 0x10, R7 ;  /* 0x00000010063a7819 */ /* 0x000fe20000001207 */
[----:B-1----:R-:W-:-:S05]  /*9ab0*/  VIADD R9, R9, 0xffffff80 ;  /* 0xffffff8009097836 */ /* 0x002fca0000000000 */
[----:B0-----:R-:W-:-:S04]  /*9ac0*/  LEA.HI R3, R9, R9, RZ, 0x1 ;  /* 0x0000000909037211 */ /* 0x001fc800078f08ff */
[----:B------:R-:W-:-:S05]  /*9ad0*/  LOP3.LUT R3, R3, 0xfffffffe, RZ, 0xc0, !PT ;  /* 0xfffffffe03037812 */ /* 0x000fca00078ec0ff */
[----:B------:R-:W-:Y:S01]  /*9ae0*/  IMAD.IADD R3, R9, 0x1, -R3 ;  /* 0x0000000109037824 */ /* 0x000fe200078e0a03 */
[----:B-----5:R-:W-:-:S04]  /*9af0*/  LOP3.LUT R9, R65, 0x18, R147, 0xf8, !PT ;  /* 0x0000001841097812 */ /* 0x020fc800078ef893 */
[----:B------:R-:W-:Y:S02]  /*9b00*/  LEA.HI R3, R0, R3, RZ, 0x1d ;  /* 0x0000000300037211 */ /* 0x000fe400078fe8ff */
[----:B------:R-:W-:Y:S02]  /*9b10*/  LOP3.LUT R9, R9, R63, RZ, 0x3c, !PT ;  /* 0x0000003f09097212 */ /* 0x000fe400078e3cff */
[----:B------:R-:W-:-:S03]  /*9b20*/  SHF.R.S32.HI R8, RZ, 0x1f, R3 ;  /* 0x0000001fff087819 */ /* 0x000fc60000011403 */
[----:B------:R-:W-:Y:S01]  /*9b30*/  IMAD.IADD R10, R64, 0x1, R9 ;  /* 0x00000001400a7824 */ /* 0x000fe200078e0209 */
[----:B------:R-:W-:Y:S01]  /*9b40*/  LEA.HI R8, R8, R3, RZ, 0x2 ;  /* 0x0000000308087211 */ /* 0x000fe200078f10ff */
[----:B------:R-:W-:-:S03]  /*9b50*/  IMAD.SHL.U32 R3, R3, 0x8, RZ ;  /* 0x0000000803037824 */ /* 0x000fc600078e00ff */
[----:B------:R-:W-:Y:S02]  /*9b60*/  SHF.R.S32.HI R9, RZ, 0x2, R8 ;  /* 0x00000002ff097819 */ /* 0x000fe40000011408 */
[----:B------:R-:W-:Y:S02]  /*9b70*/  LOP3.LUT R8, R65, 0x18, R3, 0xf8, !PT ;  /* 0x0000001841087812 */ /* 0x000fe400078ef803 */
[----:B------:R-:W-:Y:S01]  /*9b80*/  LEA R3, R10, UR61, 0x1 ;  /* 0x0000003d0a037c11 */ /* 0x000fe2000f8e08ff */
[----:B------:R-:W-:Y:S01]  /*9b90*/  IMAD R12, R9, 0x1800, R64 ;  /* 0x00001800090c7824 */ /* 0x000fe200078e0240 */
[----:B------:R-:W-:-:S03]  /*9ba0*/  LOP3.LUT R13, R8, R63, RZ, 0x3c, !PT ;  /* 0x0000003f080d7212 */ /* 0x000fc600078e3cff */
[----:B------:R-:W0:Y:S02]  /*9bb0*/  LDS.128 R8, [R3] ;  /* 0x0000000003087984 */ /* 0x000e240000000c00 */
        /* <DEDUP_REMOVED lines=13> */
[-C--:B------:R-:W-:Y:S01]  /*9c90*/  FMUL.FTZ R56, R29, R50.reuse ;  /* 0x000000321d387220 */ /* 0x080fe20000410000 */
[----:B------:R-:W-:Y:S02]  /*9ca0*/  HADD2.F32 R29, -RZ, R49.H0_H0 ;  /* 0x20000031ff1d7230 */ /* 0x000fe40000004100 */
[----:B------:R-:W-:Y:S01]  /*9cb0*/  FFMA.FTZ R54, R5, R50, -R54 ;  /* 0x0000003205367223 */ /* 0x000fe20000010836 */
[----:B------:R-:W-:-:S02]  /*9cc0*/  HADD2.F32 R49, -RZ, R53.H0_H0 ;  /* 0x20000035ff317230 */ /* 0x000fc40000004100 */
[----:B------:R-:W-:Y:S01]  /*9cd0*/  FFMA.FTZ R56, R5, R52, R56 ;  /* 0x0000003405387223 */ /* 0x000fe20000010038 */
[----:B------:R-:W-:Y:S02]  /*9ce0*/  HADD2.F32 R5, -RZ, R53.H1_H1 ;  /* 0x30000035ff057230 */ /* 0x000fe40000004100 */
[C---:B------:R-:W-:Y:S01]  /*9cf0*/  FMUL.FTZ R50, R30.reuse, R51 ;  /* 0x000000331e327220 */ /* 0x040fe20000410000 */
[----:B------:R-:W-:Y:S01]  /*9d00*/  FMUL.FTZ R52, R30, R29 ;  /* 0x0000001d1e347220 */ /* 0x000fe20000410000 */
[C---:B------:R-:W-:Y:S01]  /*9d10*/  FMUL.FTZ R53, R13.reuse, R49 ;  /* 0x000000310d357220 */ /* 0x040fe20000410000 */
[----:B------:R-:W-:Y:S02]  /*9d20*/  HADD2.F32 R31, -RZ, R14.H0_H0 ;  /* 0x2000000eff1f7230 */ /* 0x000fe40000004100 */
[----:B------:R-:W-:Y:S01]  /*9d30*/  FMUL.FTZ R30, R13, R5 ;  /* 0x000000050d1e7220 */ /* 0x000fe20000410000 */
[----:B------:R-:W-:Y:S01]  /*9d40*/  FFMA.FTZ R55, R9, R29, -R50 ;  /* 0x0000001d09377223 */ /* 0x000fe20000010832 */
[----:B------:R-:W-:-:S02]  /*9d50*/  HADD2.F32 R29, -RZ, R48.H1_H1 ;  /* 0x30000030ff1d7230 */ /* 0x000fc40000004100 */
[C---:B------:R-:W-:Y:S01]  /*9d60*/  FFMA.FTZ R53, R4.reuse, R5, -R53 ;  /* 0x0000000504357223 */ /* 0x040fe20000010835 */
[----:B------:R-:W-:Y:S02]  /*9d70*/  HADD2.F32 R47, -RZ, R15.H0_H0 ;  /* 0x2000000fff2f7230 */ /* 0x000fe40000004100 */
[----:B------:R-:W-:Y:S01]  /*9d80*/  FFMA.FTZ R49, R4, R49, R30 ;  /* 0x0000003104317223 */ /* 0x000fe2000001001e */
[----:B------:R-:W-:Y:S02]  /*9d90*/  HADD2.F32 R5, -RZ, R62.H0_H0 ;  /* 0x2000003eff057230 */ /* 0x000fe40000004100 */
[----:B------:R-:W-:Y:S01]  /*9da0*/  FFMA.FTZ R51, R9, R51, R52 ;  /* 0x0000003309337223 */ /* 0x000fe20000010034 */
[----:B------:R-:W-:Y:S02]  /*9db0*/  HADD2.F32 R48, -RZ, R48.H0_H0 ;  /* 0x20000030ff307230 */ /* 0x000fe40000004100 */
[----:B------:R-:W-:Y:S01]  /*9dc0*/  FMUL.FTZ R9, R31, R29 ;  /* 0x0000001d1f097220 */ /* 0x000fe20000410000 */
[----:B------:R-:W-:-:S02]  /*9dd0*/  HADD2.F32 R4, -RZ, R62.H1_H1 ;  /* 0x3000003eff047230 */ /* 0x000fc40000004100 */
[-C--:B------:R-:W-:Y:S01]  /*9de0*/  FMUL.FTZ R13, R31, R5.reuse ;  /* 0x000000051f0d7220 */ /* 0x080fe20000410000 */
[----:B------:R-:W-:Y:S02]  /*9df0*/  HADD2.F32 R15, -RZ, R15.H1_H1 ;  /* 0x3000000fff0f7230 */ /* 0x000fe40000004100 */
[C---:B------:R-:W-:Y:S01]  /*9e00*/  FMUL.FTZ R52, R47.reuse, R48 ;  /* 0x000000302f347220 */ /* 0x040fe20000410000 */
[----:B------:R-:W-:Y:S02]  /*9e10*/  HADD2.F32 R50, -RZ, R57.H0_H0 ;  /* 0x20000039ff327230 */ /* 0x000fe40000004100 */
[-C--:B------:R-:W-:Y:S01]  /*9e20*/  FMUL.FTZ R47, R47, R4.reuse ;  /* 0x000000042f2f7220 */ /* 0x080fe20000410000 */
[----:B------:R-:W-:Y:S02]  /*9e30*/  HADD2.F32 R30, -RZ, R60.H0_H0 ;  /* 0x2000003cff1e7230 */ /* 0x000fe40000004100 */
[C---:B------:R-:W-:Y:S01]  /*9e40*/  FFMA.FTZ R31, R6.reuse, R5, -R9 ;  /* 0x00000005061f7223 */ /* 0x040fe20000010809 */
[----:B------:R-:W-:Y:S01]  /*9e50*/  FFMA.FTZ R29, R6, R29, R13 ;  /* 0x0000001d061d7223 */ /* 0x000fe2000001000d */
[----:B------:R-:W-:Y:S01]  /*9e60*/  FFMA.FTZ R52, R7, R4, -R52 ;  /* 0x0000000407347223 */ /* 0x000fe20000010834 */
[----:B------:R-:W-:-:S02]  /*9e70*/  HADD2.F32 R12, -RZ, R12.H1_H1 ;  /* 0x3000000cff0c7230 */ /* 0x000fc40000004100 */
[----:B------:R-:W-:Y:S01]  /*9e80*/  FMUL.FTZ R6, R15, R50 ;  /* 0x000000320f067220 */ /* 0x000fe20000410000 */
[----:B------:R-:W-:Y:S02]  /*9e90*/  HADD2.F32 R14, -RZ, R14.H1_H1 ;  /* 0x3000000eff0e7230 */ /* 0x000fe40000004100 */
[----:B------:R-:W-:Y:S01]  /*9ea0*/  FFMA.FTZ R47, R7, R48, R47 ;  /* 0x00000030072f7223 */ /* 0x000fe2000001002f */
[-C--:B------:R-:W-:Y:S01]  /*9eb0*/  FMUL.FTZ R4, R15, R30.reuse ;  /* 0x0000001e0f047220 */ /* 0x080fe20000410000 */
        /* <DEDUP_REMOVED lines=10> */
[----:B------:R-:W-:Y:S02]  /*9f60*/  HADD2.F32 R10, -RZ, R10.H1_H1 ;  /* 0x3000000aff0a7230 */ /* 0x000fe40000004100 */
        /* <DEDUP_REMOVED lines=15> */
.L_x_1960:
[----:B------:R-:W-:Y:S05]  /*a060*/  BSYNC B1 ;  /* 0x0000000000017941 */ /* 0x000fea0003800000 */
.L_x_1959:
[----:B------:R-:W-:Y:S04]  /*a070*/  BSSY B1, `(.L_x_1961) ;  /* 0x000006a000017945 */ /* 0x000fe80003800000 */
[----:B------:R-:W-:Y:S05]  /*a080*/  @P1 BRA `(.L_x_1962) ;  /* 0x0000000400a01947 */ /* 0x000fea0003800000 */
[----:B01----:R-:W-:Y:S01]  /*a090*/  SHF.R.S32.HI R3, RZ, 0x1f, R67 ;  /* 0x0000001fff037819 */ /* 0x003fe20000011443 */
[--C-:B------:R-:W-:Y:S01]  /*a0a0*/  HADD2.F32 R28, -RZ, R46.reuse.H1_H1 ;  /* 0x3000002eff1c7230 */ /* 0x100fe20000004100 */
[----:B------:R-:W-:Y:S01]  /*a0b0*/  SHF.R.U64 R48, R16, 0x10, R17 ;  /* 0x0000001010307819 */ /* 0x000fe20000001211 */
[----:B------:R-:W-:Y:S01]  /*a0c0*/  HADD2.F32 R30, -RZ, R43.H1_H1 ;  /* 0x3000002bff1e7230 */ /* 0x000fe20000004100 */
[CC--:B------:R-:W-:Y:S01]  /*a0d0*/  LEA.HI R4, R3.reuse, R67.reuse, RZ, 0x3 ;  /* 0x0000004303047211 */ /* 0x0c0fe200078f18ff */
[----:B------:R-:W-:Y:S01]  /*a0e0*/  HADD2.F32 R46, -RZ, R46.H0_H0 ;  /* 0x2000002eff2e7230 */ /* 0x000fe20000004100 */
[----:B------:R-:W-:Y:S02]  /*a0f0*/  LEA.HI R5, R3, R67, RZ, 0x5 ;  /* 0x0000004303057211 */ /* 0x000fe400078f28ff */
[----:B------:R-:W-:Y:S02]  /*a100*/  SHF.R.S32.HI R7, RZ, 0x3, R4 ;  /* 0x00000003ff077819 */ /* 0x000fe40000011404 */
[----:B------:R-:W-:-:S02]  /*a110*/  SHF.R.S32.HI R6, RZ, 0x5, R5 ;  /* 0x00000005ff067819 */ /* 0x000fc40000011405 */
[----:B------:R-:W-:Y:S02]  /*a120*/  LEA.HI R3, R0, R7, RZ, 0x1d ;  /* 0x0000000700037211 */ /* 0x000fe400078fe8ff */
[----:B-----5:R-:W-:Y:S01]  /*a130*/  LOP3.LUT R5, R65, 0x18, R4, 0xf8, !PT ;  /* 0x0000001841057812 */ /* 0x020fe200078ef804 */
[----:B------:R-:W-:Y:S01]  /*a140*/  IMAD R6, R6, 0x1800, R64 ;  /* 0x0000180006067824 */ /* 0x000fe200078e0240 */
[----:B------:R-:W-:Y:S02]  /*a150*/  SHF.R.S32.HI R4, RZ, 0x1f, R3 ;  /* 0x0000001fff047819 */ /* 0x000fe40000011403 */
[----:B------:R-:W-:Y:S02]  /*a160*/  LOP3.LUT R5, R5, R63, RZ, 0x3c, !PT ;  /* 0x0000003f05057212 */ /* 0x000fe400078e3cff */
[----:B------:R-:W-:Y:S01]  /*a170*/  LEA.HI R4, R4, R3, RZ, 0x2 ;  /* 0x0000000304047211 */ /* 0x000fe200078f10ff */
[----:B------:R-:W-:Y:S01]  /*a180*/  IMAD.SHL.U32 R3, R3, 0x8, RZ ;  /* 0x0000000803037824 */ /* 0x000fe200078e00ff */
[----:B------:R-:W-:Y:S01]  /*a190*/  SHF.R.U32.HI R29, RZ, 0x10, R17 ;  /* 0x00000010ff1d7819 */ /* 0x000fe20000011611 */
[----:B------:R-:W-:Y:S01]  /*a1a0*/  IMAD.IADD R6, R6, 0x1, R5 ;  /* 0x0000000106067824 */ /* 0x000fe200078e0205 */
[----:B------:R-:W-:-:S02]  /*a1b0*/  SHF.R.S32.HI R5, RZ, 0x2, R4 ;  /* 0x00000002ff057819 */ /* 0x000fc40000011404 */
[----:B------:R-:W-:Y:S01]  /*a1c0*/  LOP3.LUT R4, R65, 0x18, R3, 0xf8, !PT ;  /* 0x0000001841047812 */ /* 0x000fe200078ef803 */
[----:B------:R-:W-:Y:S01]  /*a1d0*/  HADD2.F32 R29, -RZ, R29.H0_H0 ;  /* 0x2000001dff1d7230 */ /* 0x000fe20000004100 */
[----:B------:R-:W-:Y:S01]  /*a1e0*/  LEA R3, R6, UR61, 0x1 ;  /* 0x0000003d06037c11 */ /* 0x000fe2000f8e08ff */
[----:B------:R-:W-:Y:S01]  /*a1f0*/  IMAD R8, R5, 0x1800, R64 ;  /* 0x0000180005087824 */ /* 0x000fe200078e0240 */
[----:B------:R-:W-:Y:S02]  /*a200*/  LOP3.LUT R9, R4, R63, RZ, 0x3c, !PT ;  /* 0x0000003f04097212 */ /* 0x000fe400078e3cff */
[--C-:B------:R-:W-:Y:S01]  /*a210*/  SHF.R.U32.HI R31, RZ, 0x10, R33.reuse ;  /* 0x00000010ff1f7819 */ /* 0x100fe20000011621 */
[----:B------:R-:W0:Y:S01]  /*a220*/  LDS.128 R4, [R3] ;  /* 0x0000000003047984 */ /* 0x000e220000000c00 */
[----:B------:R-:W-:Y:S01]  /*a230*/  SHF.R.U64 R50, R32, 0x10, R33 ;  /* 0x0000001020327819 */ /* 0x000fe20000001221 */
[----:B------:R-:W-:Y:S01]  /*a240*/  IMAD.IADD R9, R8, 0x1, R9 ;  /* 0x0000000108097824 */ /* 0x000fe200078e0209 */
[----:B------:R-:W-:-:S02]  /*a250*/  SHF.R.U64 R49, R34, 0x10, R35 ;  /* 0x0000001022317819 */ /* 0x000fc40000001223 */
[--C-:B------:R-:W-:Y:S01]  /*a260*/  SHF.R.U64 R47, R18, 0x10, R19.reuse ;  /* 0x00000010122f7819 */ /* 0x100fe20000001213 */
[----:B------:R-:W-:Y:S01]  /*a270*/  IMAD R12, R9, 0x2, R22 ;  /* 0x00000002090c7824 */ /* 0x000fe200078e0216 */
[----:B------:R-:W-:Y:S02]  /*a280*/  SHF.R.U32.HI R33, RZ, 0x10, R19 ;  /* 0x00000010ff217819 */ /* 0x000fe40000011613 */
[----:B------:R-:W-:Y:S02]  /*a290*/  SHF.R.U32.HI R35, RZ, 0x10, R35 ;  /* 0x00000010ff237819 */ /* 0x000fe40000011623 */
[----:B------:R-:W1:Y:S01]  /*a2a0*/  LDS.128 R8, [R12+0xda00] ;  /* 0x00da00000c087984 */ /* 0x000e620000000c00 */
[--C-:B0-----:R-:W-:Y:S02]  /*a2b0*/  HADD2.F32 R13, -RZ, R5.reuse.H0_H0 ;  /* 0x20000005ff0d7230 */ /* 0x101fe40000004100 */
[----:B------:R-:W-:Y:S02]  /*a2c0*/  HADD2.F32 R14, -RZ, R5.H1_H1 ;  /* 0x30000005ff0e7230 */ /* 0x000fe40000004100 */
[----:B------:R-:W-:-:S02]  /*a2d0*/  HADD2.F32 R15, -RZ, R7.H0_H0 ;  /* 0x20000007ff0f7230 */ /* 0x000fc40000004100 */
[----:B------:R-:W-:Y:S02]  /*a2e0*/  HADD2.F32 R16, -RZ, R7.H1_H1 ;  /* 0x30000007ff107230 */ /* 0x000fe40000004100 */
[----:B------:R-:W-:Y:S02]  /*a2f0*/  HADD2.F32 R5, -RZ, R4.H0_H0 ;  /* 0x20000004ff057230 */ /* 0x000fe40000004100 */
[----:B------:R-:W-:Y:S02]  /*a300*/  HADD2.F32 R7, -RZ, R6.H0_H0 ;  /* 0x20000006ff077230 */ /* 0x000fe40000004100 */
[--C-:B-1----:R-:W-:Y:S02]  /*a310*/  HADD2.F32 R17, -RZ, R9.reuse.H0_H0 ;  /* 0x20000009ff117230 */ /* 0x102fe40000004100 */
[----:B------:R-:W-:Y:S02]  /*a320*/  HADD2.F32 R18, -RZ, R9.H1_H1 ;  /* 0x30000009ff127230 */ /* 0x000fe40000004100 */
[----:B------:R-:W-:-:S02]  /*a330*/  HADD2.F32 R19, -RZ, R11.H0_H0 ;  /* 0x2000000bff137230 */ /* 0x000fc40000004100 */
[C---:B------:R-:W-:Y:S01]  /*a340*/  FMUL.FTZ R32, R17.reuse, R30 ;  /* 0x0000001e11207220 */ /* 0x040fe20000410000 */
[-C--:B------:R-:W-:Y:S01]  /*a350*/  FMUL.FTZ R34, R17, R28.reuse ;  /* 0x0000001c11227220 */ /* 0x080fe20000410000 */
[----:B------:R-:W-:Y:S02]  /*a360*/  HADD2.F32 R17, -RZ, R31.H0_H0 ;  /* 0x2000001fff117230 */ /* 0x000fe40000004100 */
[C---:B------:R-:W-:Y:S01]  /*a370*/  FMUL.FTZ R31, R18.reuse, R29 ;  /* 0x0000001d121f7220 */ /* 0x040fe20000410000 */
[C---:B------:R-:W-:Y:S01]  /*a380*/  FFMA.FTZ R32, R13.reuse, R28, -R32 ;  /* 0x0000001c0d207223 */ /* 0x040fe20000010820 */
[----:B------:R-:W-:Y:S01]  /*a390*/  FFMA.FTZ R34, R13, R30, R34 ;  /* 0x0000001e0d227223 */ /* 0x000fe20000010022 */
[----:B------:R-:W-:Y:S02]  /*a3a0*/  HADD2.F32 R28, -RZ, R45.H0_H0 ;  /* 0x2000002dff1c7230 */ /* 0x000fe40000004100 */
[-C--:B------:R-:W-:Y:S01]  /*a3b0*/  FMUL.FTZ R13, R18, R17.reuse ;  /* 0x00000011120d7220 */ /* 0x080fe20000410000 */
[----:B------:R-:W-:Y:S01]  /*a3c0*/  FMUL.FTZ R18, R19, R46 ;  /* 0x0000002e13127220 */ /* 0x000fe20000410000 */
[----:B------:R-:W-:Y:S01]  /*a3d0*/  FFMA.FTZ R31, R14, R17, -R31 ;  /* 0x000000110e1f7223 */ /* 0x000fe2000001081f */
[----:B------:R-:W-:-:S02]  /*a3e0*/  HADD2.F32 R20, -RZ, R11.H1_H1 ;  /* 0x3000000bff147230 */ /* 0x000fc40000004100 */
[----:B------:R-:W-:Y:S01]  /*a3f0*/  FFMA.FTZ R29, R14, R29, R13 ;  /* 0x0000001d0e1d7223 */ /* 0x000fe2000001000d */
[----:B------:R-:W-:Y:S02]  /*a400*/  HADD2.F32 R17, -RZ, R33.H0_H0 ;  /* 0x20000021ff117230 */ /* 0x000fe40000004100 */
[-C--:B------:R-:W-:Y:S01]  /*a410*/  FMUL.FTZ R19, R19, R28.reuse ;  /* 0x0000001c13137220 */ /* 0x080fe20000410000 */
[C---:B------:R-:W-:Y:S01]  /*a420*/  FFMA.FTZ R30, R15.reuse, R28, -R18 ;  /* 0x0000001c0f1e7223 */ /* 0x040fe20000010812 */
[----:B------:R-:W-:Y:S02]  /*a430*/  HADD2.F32 R13, -RZ, R35.H0_H0 ;  /* 0x20000023ff0d7230 */ /* 0x000fe40000004100 */
[----:B------:R-:W-:Y:S02]  /*a440*/  HADD2.F32 R9, -RZ, R8.H0_H0 ;  /* 0x20000008ff097230 */ /* 0x000fe40000004100 */
[----:B------:R-:W-:Y:S01]  /*a450*/  FFMA.FTZ R46, R15, R46, R19 ;  /* 0x0000002e0f2e7223 */ /* 0x000fe20000010013 */
[----:B------:R-:W-:-:S02]  /*a460*/  HADD2.F32 R28, -RZ, R43.H0_H0 ;  /* 0x2000002bff1c7230 */ /* 0x000fc40000004100 */
[C---:B------:R-:W-:Y:S01]  /*a470*/  FMUL.FTZ R15, R20.reuse, R17 ;  /* 0x00000011140f7220 */ /* 0x040fe20000410000 */
[----:B------:R-:W-:Y:S02]  /*a480*/  HADD2.F32 R14, -RZ, R44.H1_H1 ;  /* 0x3000002cff0e7230 */ /* 0x000fe40000004100 */
[----:B------:R-:W-:Y:S01]  /*a490*/  FMUL.FTZ R19, R20, R13 ;  /* 0x0000000d14137220 */ /* 0x000fe20000410000 */
[----:B------:R-:W-:Y:S02]  /*a4a0*/  HADD2.F32 R11, -RZ, R10.H0_H0 ;  /* 0x2000000aff0b7230 */ /* 0x000fe40000004100 */
[C---:B------:R-:W-:Y:S01]  /*a4b0*/  FMUL.FTZ R20, R9.reuse, R28 ;  /* 0x0000001c09147220 */ /* 0x040fe20000410000 */
[----:B------:R-:W-:Y:S02]  /*a4c0*/  HADD2.F32 R44, -RZ, R44.H0_H0 ;  /* 0x2000002cff2c7230 */ /* 0x000fe40000004100 */
[----:B------:R-:W-:Y:S01]  /*a4d0*/  FMUL.FTZ R9, R9, R14 ;  /* 0x0000000e09097220 */ /* 0x000fe20000410000 */
[----:B------:R-:W-:-:S02]  /*a4e0*/  HADD2.F32 R18, -RZ, R45.H1_H1 ;  /* 0x3000002dff127230 */ /* 0x000fc40000004100 */
[C---:B------:R-:W-:Y:S01]  /*a4f0*/  FFMA.FTZ R33, R16.reuse, R13, -R15 ;  /* 0x0000000d10217223 */ /* 0x040fe2000001080f */
[----:B------:R-:W-:Y:S01]  /*a500*/  FFMA.FTZ R35, R16, R17, R19 ;  /* 0x0000001110237223 */ /* 0x000fe20000010013 */
[----:B------:R-:W-:Y:S01]  /*a510*/  FFMA.FTZ R20, R5, R14, -R20 ;  /* 0x0000000e05147223 */ /* 0x000fe20000010814 */
[C---:B------:R-:W-:Y:S01]  /*a520*/  FMUL.FTZ R16, R11.reuse, R44 ;  /* 0x0000002c0b107220 */ /* 0x040fe20000410000 */
[----:B------:R-:W-:Y:S01]  /*a530*/  FMUL.FTZ R14, R11, R18 ;  /* 0x000000120b0e7220 */ /* 0x000fe20000410000 */
[----:B------:R-:W-:Y:S02]  /*a540*/  HADD2.F32 R8, -RZ, R8.H1_H1 ;  /* 0x30000008ff087230 */ /* 0x000fe40000004100 */
[----:B------:R-:W-:Y:S01]  /*a550*/  FFMA.FTZ R28, R5, R28, R9 ;  /* 0x0000001c051c7223 */ /* 0x000fe20000010009 */
[----:B------:R-:W-:Y:S02]  /*a560*/  HADD2.F32 R10, -RZ, R10.H1_H1 ;  /* 0x3000000aff0a7230 */ /* 0x000fe40000004100 */
[----:B------:R-:W-:Y:S01]  /*a570*/  FFMA.FTZ R16, R7, R18, -R16 ;  /* 0x0000001207107223 */ /* 0x000fe20000010810 */
[----:B------:R-:W-:-:S02]  /*a580*/  HADD2.F32 R11, -RZ, R48.H0_H0 ;  /* 0x20000030ff0b7230 */ /* 0x000fc40000004100 */
[----:B------:R-:W-:Y:S01]  /*a590*/  FFMA.FTZ R14, R7, R44, R14 ;  /* 0x0000002c070e7223 */ /* 0x000fe2000001000e */
[----:B------:R-:W-:Y:S02]  /*a5a0*/  HADD2.F32 R13, -RZ, R47.H0_H0 ;  /* 0x2000002fff0d7230 */ /* 0x000fe40000004100 */
[----:B------:R-:W-:Y:S02]  /*a5b0*/  HADD2.F32 R5, -RZ, R50.H0_H0 ;  /* 0x20000032ff057230 */ /* 0x000fe40000004100 */
[----:B------:R-:W-:Y:S01]  /*a5c0*/  FMUL.FTZ R7, R8, R11 ;  /* 0x0000000b08077220 */ /* 0x000fe20000410000 */
[----:B------:R-:W-:Y:S02]  /*a5d0*/  HADD2.F32 R9, -RZ, R49.H0_H0 ;  /* 0x20000031ff097230 */ /* 0x000fe40000004100 */
[----:B------:R-:W-:Y:S01]  /*a5e0*/  FMUL.FTZ R19, R10, R13 ;  /* 0x0000000d0a137220 */ /* 0x000fe20000410000 */
[----:B------:R-:W-:Y:S02]  /*a5f0*/  HADD2.F32 R4, -RZ, R4.H1_H1 ;  /* 0x30000004ff047230 */ /* 0x000fe40000004100 */
[----:B------:R-:W-:Y:S01]  /*a600*/  FMUL.FTZ R8, R8, R5 ;  /* 0x0000000508087220 */ /* 0x000fe20000410000 */
[----:B------:R-:W-:-:S02]  /*a610*/  HADD2.F32 R6, -RZ, R6.H1_H1 ;  /* 0x30000006ff067230 */ /* 0x000fc40000004100 */
        /* <DEDUP_REMOVED lines=8> */
[----:B------:R-:W-:-:S02]  /*a6a0*/  F2FP.F16.F32.PACK_AB R6, R19, R16 ;  /* 0x000000101306723e */ /* 0x000fc400000000ff */
[----:B------:R-:W-:Y:S02]  /*a6b0*/  F2FP.F16.F32.PACK_AB R9, R29, R34 ;  /* 0x000000221d09723e */ /* 0x000fe400000000ff */
[----:B------:R-:W-:Y:S01]  /*a6c0*/  F2FP.F16.F32.PACK_AB R11, R35, R46 ;  /* 0x0000002e230b723e */ /* 0x000fe200000000ff */
[----:B------:R2:W-:Y:S01]  /*a6d0*/  STS.128 [R3], R4 ;  /* 0x0000000403007388 */ /* 0x0005e20000000c00 */
[----:B------:R-:W-:Y:S02]  /*a6e0*/  F2FP.F16.F32.PACK_AB R8, R17, R28 ;  /* 0x0000001c1108723e */ /* 0x000fe400000000ff */
[----:B------:R-:W-:-:S05]  /*a6f0*/  F2FP.F16.F32.PACK_AB R10, R13, R14 ;  /* 0x0000000e0d0a723e */ /* 0x000fca00000000ff */
[----:B------:R2:W-:Y:S02]  /*a700*/  STS.128 [R12+0xda00], R8 ;  /* 0x00da00080c007388 */ /* 0x0005e40000000c00 */
.L_x_1962:
[----:B------:R-:W-:Y:S05]  /*a710*/  BSYNC B1 ;  /* 0x0000000000017941 */ /* 0x000fea0003800000 */
.L_x_1961:
[----:B------:R-:W-:Y:S05]  /*a720*/  @P2 BRA `(.L_x_1940) ;  /* 0x0000000400a02947 */ /* 0x000fea0003800000 */
[----:B012---:R-:W-:Y:S01]  /*a730*/  SHF.R.S32.HI R3, RZ, 0x1f, R66 ;  /* 0x0000001fff037819 */ /* 0x007fe20000011442 */
[----:B------:R-:W-:Y:S01]  /*a740*/  HADD2.F32 R19, -RZ, R41.H1_H1 ;  /* 0x30000029ff137230 */ /* 0x000fe20000004100 */
[----:B------:R-:W-:Y:S01]  /*a750*/  SHF.R.U64 R31, R24, 0x10, R25 ;  /* 0x00000010181f7819 */ /* 0x000fe20000001219 */
[----:B------:R-:W-:Y:S01]  /*a760*/  HADD2.F32 R20, -RZ, R21.H1_H1 ;  /* 0x30000015ff147230 */ /* 0x000fe20000004100 */
[CC--:B------:R-:W-:Y:S01]  /*a770*/  LEA.HI R4, R3.reuse, R66.reuse, RZ, 0x3 ;  /* 0x0000004203047211 */ /* 0x0c0fe200078f18ff */
[----:B------:R-:W-:Y:S01]  /*a780*/  HADD2.F32 R41, -RZ, R41.H0_H0 ;  /* 0x20000029ff297230 */ /* 0x000fe20000004100 */
[----:B------:R-:W-:Y:S01]  /*a790*/  LEA.HI R3, R3, R66, RZ, 0x5 ;  /* 0x0000004203037211 */ /* 0x000fe200078f28ff */
[----:B------:R-:W-:Y:S01]  /*a7a0*/  HADD2.F32 R21, -RZ, R21.H0_H0 ;  /* 0x20000015ff157230 */ /* 0x000fe20000004100 */
[--C-:B------:R-:W-:Y:S02]  /*a7b0*/  SHF.R.S32.HI R5, RZ, 0x3, R4.reuse ;  /* 0x00000003ff057819 */ /* 0x100fe40000011404 */
[----:B-----5:R-:W-:-:S02]  /*a7c0*/  LOP3.LUT R4, R65, 0x18, R4, 0xf8, !PT ;  /* 0x0000001841047812 */ /* 0x020fc400078ef804 */
[----:B------:R-:W-:Y:S02]  /*a7d0*/  LEA.HI R0, R0, R5, RZ, 0x1d ;  /* 0x0000000500007211 */ /* 0x000fe400078fe8ff */
[----:B------:R-:W-:Y:S02]  /*a7e0*/  SHF.R.S32.HI R5, RZ, 0x5, R3 ;  /* 0x00000005ff057819 */ /* 0x000fe40000011403 */
[----:B------:R-:W-:Y:S02]  /*a7f0*/  SHF.R.S32.HI R3, RZ, 0x1f, R0 ;  /* 0x0000001fff037819 */ /* 0x000fe40000011400 */
[----:B------:R-:W-:Y:S01]  /*a800*/  LOP3.LUT R4, R4, R63, RZ, 0x3c, !PT ;  /* 0x0000003f04047212 */ /* 0x000fe200078e3cff */
[----:B------:R-:W-:Y:S01]  /*a810*/  IMAD R5, R5, 0x1800, R64 ;  /* 0x0000180005057824 */ /* 0x000fe200078e0240 */
        /* <DEDUP_REMOVED lines=10> */
[--C-:B------:R-:W-:Y:S01]  /*a8c0*/  SHF.R.U64 R33, R36, 0x10, R37.reuse ;  /* 0x0000001024217819 */ /* 0x100fe20000001225 */
[----:B------:R-:W0:Y:S01]  /*a8d0*/  LDS.128 R4, [R34] ;  /* 0x0000000022047984 */ /* 0x000e220000000c00 */
[----:B------:R-:W-:Y:S01]  /*a8e0*/  SHF.R.U32.HI R36, RZ, 0x10, R37 ;  /* 0x00000010ff247819 */ /* 0x000fe20000011625 */
[----:B------:R-:W-:Y:S01]  /*a8f0*/  IMAD.IADD R3, R3, 0x1, R0 ;  /* 0x0000000103037824 */ /* 0x000fe200078e0200 */
[--C-:B------:R-:W-:Y:S01]  /*a900*/  SHF.R.U64 R30, R26, 0x10, R27.reuse ;  /* 0x000000101a1e7819 */ /* 0x100fe2000000121b */
[--C-:B------:R-:W-:Y:S01]  /*a910*/  HADD2.F32 R26, -RZ, R40.reuse.H1_H1 ;  /* 0x30000028ff1a7230 */ /* 0x100fe20000004100 */
[----:B------:R-:W-:Y:S01]  /*a920*/  SHF.R.U32.HI R29, RZ, 0x10, R27 ;  /* 0x00000010ff1d7819 */ /* 0x000fe2000001161b */
[----:B------:R-:W-:Y:S01]  /*a930*/  IMAD R3, R3, 0x2, R22 ;  /* 0x0000000203037824 */ /* 0x000fe200078e0216 */
[--C-:B------:R-:W-:Y:S01]  /*a940*/  SHF.R.U64 R32, R38, 0x10, R39.reuse ;  /* 0x0000001026207819 */ /* 0x100fe20000001227 */
[----:B------:R-:W-:Y:S01]  /*a950*/  HADD2.F32 R40, -RZ, R40.H0_H0 ;  /* 0x20000028ff287230 */ /* 0x000fe20000004100 */
[----:B------:R-:W-:-:S02]  /*a960*/  SHF.R.U32.HI R38, RZ, 0x10, R39 ;  /* 0x00000010ff267819 */ /* 0x000fc40000011627 */
[----:B------:R-:W1:Y:S01]  /*a970*/  LDS.128 R8, [R3+0xda00] ;  /* 0x00da000003087984 */ /* 0x000e620000000c00 */
[--C-:B0-----:R-:W-:Y:S02]  /*a980*/  HADD2.F32 R12, -RZ, R5.reuse.H0_H0 ;  /* 0x20000005ff0c7230 */ /* 0x101fe40000004100 */
[----:B------:R-:W-:Y:S02]  /*a990*/  HADD2.F32 R5, -RZ, R5.H1_H1 ;  /* 0x30000005ff057230 */ /* 0x000fe40000004100 */
[--C-:B------:R-:W-:Y:S02]  /*a9a0*/  HADD2.F32 R13, -RZ, R7.reuse.H0_H0 ;  /* 0x20000007ff0d7230 */ /* 0x100fe40000004100 */
[----:B------:R-:W-:Y:S02]  /*a9b0*/  HADD2.F32 R14, -RZ, R7.H1_H1 ;  /* 0x30000007ff0e7230 */ /* 0x000fe40000004100 */
[----:B------:R-:W-:Y:S02]  /*a9c0*/  HADD2.F32 R0, -RZ, R4.H0_H0 ;  /* 0x20000004ff007230 */ /* 0x000fe40000004100 */
[----:B------:R-:W-:-:S02]  /*a9d0*/  HADD2.F32 R7, -RZ, R6.H0_H0 ;  /* 0x20000006ff077230 */ /* 0x000fc40000004100 */
[--C-:B-1----:R-:W-:Y:S02]  /*a9e0*/  HADD2.F32 R15, -RZ, R9.reuse.H0_H0 ;  /* 0x20000009ff0f7230 */ /* 0x102fe40000004100 */
[----:B------:R-:W-:Y:S02]  /*a9f0*/  HADD2.F32 R16, -RZ, R9.H1_H1 ;  /* 0x30000009ff107230 */ /* 0x000fe40000004100 */
[----:B------:R-:W-:Y:S02]  /*aa00*/  HADD2.F32 R17, -RZ, R11.H0_H0 ;  /* 0x2000000bff117230 */ /* 0x000fe40000004100 */
[C---:B------:R-:W-:Y:S01]  /*aa10*/  FMUL.FTZ R25, R15.reuse, R20 ;  /* 0x000000140f197220 */ /* 0x040fe20000410000 */
[-C--:B------:R-:W-:Y:S01]  /*aa20*/  FMUL.FTZ R27, R15, R19.reuse ;  /* 0x000000130f1b7220 */ /* 0x080fe20000410000 */
[----:B------:R-:W-:Y:S02]  /*aa30*/  HADD2.F32 R15, -RZ, R36.H0_H0 ;  /* 0x20000024ff0f7230 */ /* 0x000fe40000004100 */
[----:B------:R-:W-:Y:S01]  /*aa40*/  FMUL.FTZ R28, R16, R24 ;  /* 0x00000018101c7220 */ /* 0x000fe20000410000 */
[C---:B------:R-:W-:Y:S01]  /*aa50*/  FFMA.FTZ R25, R12.reuse, R19, -R25 ;  /* 0x000000130c197223 */ /* 0x040fe20000010819 */
[----:B------:R-:W-:Y:S01]  /*aa60*/  FFMA.FTZ R27, R12, R20, R27 ;  /* 0x000000140c1b7223 */ /* 0x000fe2000001001b */
[----:B------:R-:W-:-:S02]  /*aa70*/  HADD2.F32 R12, -RZ, R42.H1_H1 ;  /* 0x3000002aff0c7230 */ /* 0x000fc40000004100 */
[-C--:B------:R-:W-:Y:S01]  /*aa80*/  FMUL.FTZ R16, R16, R15.reuse ;  /* 0x0000000f10107220 */ /* 0x080fe20000410000 */
[----:B------:R-:W-:Y:S01]  /*aa90*/  FFMA.FTZ R28, R5, R15, -R28 ;  /* 0x0000000f051c7223 */ /* 0x000fe2000001081c */
[C---:B------:R-:W-:Y:S01]  /*aaa0*/  FMUL.FTZ R20, R17.reuse, R26 ;  /* 0x0000001a11147220 */ /* 0x040fe20000410000 */
[----:B------:R-:W-:Y:S02]  /*aab0*/  HADD2.F32 R18, -RZ, R11.H1_H1 ;  /* 0x3000000bff127230 */ /* 0x000fe40000004100 */
[----:B------:R-:W-:Y:S01]  /*aac0*/  FMUL.FTZ R17, R17, R12 ;  /* 0x0000000c11117220 */ /* 0x000fe20000410000 */
[----:B------:R-:W-:Y:S02]  /*aad0*/  HADD2.F32 R15, -RZ, R29.H0_H0 ;  /* 0x2000001dff0f7230 */ /* 0x000fe40000004100 */
[----:B------:R-:W-:Y:S01]  /*aae0*/  FFMA.FTZ R16, R5, R24, R16 ;  /* 0x0000001805107223 */ /* 0x000fe20000010010 */
[----:B------:R-:W-:Y:S01]  /*aaf0*/  FFMA.FTZ R20, R13, R12, -R20 ;  /* 0x0000000c0d147223 */ /* 0x000fe20000010814 */
[----:B------:R-:W-:-:S02]  /*ab00*/  HADD2.F32 R5, -RZ, R38.H0_H0 ;  /* 0x20000026ff057230 */ /* 0x000fc40000004100 */
[----:B------:R-:W-:Y:S01]  /*ab10*/  FFMA.FTZ R26, R13, R26, R17 ;  /* 0x0000001a0d1a7223 */ /* 0x000fe20000010011 */
[----:B------:R-:W-:Y:S02]  /*ab20*/  HADD2.F32 R9, -RZ, R8.H0_H0 ;  /* 0x20000008ff097230 */ /* 0x000fe40000004100 */
[C---:B------:R-:W-:Y:S01]  /*ab30*/  FMUL.FTZ R13, R18.reuse, R15 ;  /* 0x0000000f120d7220 */ /* 0x040fe20000410000 */
[----:B------:R-:W-:Y:S02]  /*ab40*/  HADD2.F32 R11, -RZ, R10.H0_H0 ;  /* 0x2000000aff0b7230 */ /* 0x000fe40000004100 */
[-C--:B------:R-:W-:Y:S01]  /*ab50*/  FMUL.FTZ R17, R18, R5.reuse ;  /* 0x0000000512117220 */ /* 0x080fe20000410000 */
[----:B------:R-:W-:Y:S02]  /*ab60*/  HADD2.F32 R42, -RZ, R42.H0_H0 ;  /* 0x2000002aff2a7230 */ /* 0x000fe40000004100 */
[C---:B------:R-:W-:Y:S01]  /*ab70*/  FFMA.FTZ R19, R14.reuse, R5, -R13 ;  /* 0x000000050e137223 */ /* 0x040fe2000001080d */
[C---:B------:R-:W-:Y:S01]  /*ab80*/  FMUL.FTZ R5, R9.reuse, R21 ;  /* 0x0000001509057220 */ /* 0x040fe20000410000 */
[----:B------:R-:W-:Y:S01]  /*ab90*/  FMUL.FTZ R12, R9, R41 ;  /* 0x00000029090c7220 */ /* 0x000fe20000410000 */
[----:B------:R-:W-:Y:S01]  /*aba0*/  FFMA.FTZ R29, R14, R15, R17 ;  /* 0x0000000f0e1d7223 */ /* 0x000fe20000010011 */
[C---:B------:R-:W-:Y:S01]  /*abb0*/  FMUL.FTZ R14, R11.reuse, R40 ;  /* 0x000000280b0e7220 */ /* 0x040fe20000410000 */
[C---:B------:R-:W-:Y:S01]  /*abc0*/  FFMA.FTZ R41, R0.reuse, R41, -R5 ;  /* 0x0000002900297223 */ /* 0x040fe20000010805 */
[----:B------:R-:W-:Y:S01]  /*abd0*/  FFMA.FTZ R12, R0, R21, R12 ;  /* 0x00000015000c7223 */ /* 0x000fe2000001000c */
[----:B------:R-:W-:Y:S01]  /*abe0*/  FMUL.FTZ R0, R11, R42 ;  /* 0x0000002a0b007220 */ /* 0x000fe20000410000 */
[----:B------:R-:W-:-:S02]  /*abf0*/  HADD2.F32 R8, -RZ, R8.H1_H1 ;  /* 0x30000008ff087230 */ /* 0x000fc40000004100 */
[C---:B------:R-:W-:Y:S01]  /*ac00*/  FFMA.FTZ R14, R7.reuse, R42, -R14 ;  /* 0x0000002a070e7223 */ /* 0x040fe2000001080e */
[----:B------:R-:W-:Y:S02]  /*ac10*/  HADD2.F32 R10, -RZ, R10.H1_H1 ;  /* 0x3000000aff0a7230 */ /* 0x000fe40000004100 */
[----:B------:R-:W-:Y:S01]  /*ac20*/  FFMA.FTZ R40, R7, R40, R0 ;  /* 0x0000002807287223 */ /* 0x000fe20000010000 */
[----:B------:R-:W-:Y:S02]  /*ac30*/  HADD2.F32 R11, -RZ, R31.H0_H0 ;  /* 0x2000001fff0b7230 */ /* 0x000fe40000004100 */
[----:B------:R-:W-:Y:S02]  /*ac40*/  HADD2.F32 R13, -RZ, R30.H0_H0 ;  /* 0x2000001eff0d7230 */ /* 0x000fe40000004100 */
[----:B------:R-:W-:Y:S02]  /*ac50*/  HADD2.F32 R5, -RZ, R33.H0_H0 ;  /* 0x20000021ff057230 */ /* 0x000fe40000004100 */
[----:B------:R-:W-:Y:S01]  /*ac60*/  FMUL.FTZ R7, R8, R11 ;  /* 0x0000000b08077220 */ /* 0x000fe20000410000 */
[----:B------:R-:W-:-:S02]  /*ac70*/  HADD2.F32 R9, -RZ, R32.H0_H0 ;  /* 0x20000020ff097230 */ /* 0x000fc40000004100 */
        /* <DEDUP_REMOVED lines=19> */
.L_x_1940:
[----:B------:R-:W-:Y:S05]  /*adb0*/  BSYNC B0 ;  /* 0x0000000000007941 */ /* 0x000fea0003800000 */
.L_x_1930:
        /* <DEDUP_REMOVED lines=8> */
.L_x_1928:
[----:B------:R-:W-:-:S06]  /*ae40*/  ULOP3.LUT UR4, UR60, 0x1, URZ, 0xfc, !UPT ;  /* 0x000000013c047892 */ /* 0x000fcc000f8efc3f */
[----:B0--3--:R-:W-:-:S05]  /*ae50*/  IMAD.U32 R0, RZ, RZ, UR4 ;  /* 0x00000004ff007e24 */ /* 0x009fca000f8e00ff */
[----:B------:R-:W-:-:S13]  /*ae60*/  ISETP.NE.AND P0, PT, R0, 0x3, PT ;  /* 0x000000030000780c */ /* 0x000fda0003f05270 */
[----:B------:R-:W-:Y:S05]  /*ae70*/  @!P0 BRA `(.L_x_1963) ;  /* 0x0000000000048947 */ /* 0x000fea0003800000 */
[----:B------:R-:W-:Y:S01]  /*ae80*/  BPT.TRAP 0x1 ;  /* 0x000000040000795c */ /* 0x000fe20000300000 */
.L_x_1963:
[----:B------:R-:W2:Y:S01]  /*ae90*/  LDL R0, [R1+0x20] ;  /* 0x0000200001007983 */ /* 0x000ea20000100800 */
[----:B------:R-:W-:Y:S01]  /*aea0*/  IMAD R21, R146, 0x8, R22 ;  /* 0x0000000892157824 */ /* 0x000fe200078e0216 */
[----:B--2-4-:R-:W-:-:S04]  /*aeb0*/  SHF.L.U32 R4, R0, 0x1f, RZ ;  /* 0x0000001f00047819 */ /* 0x014fc800000006ff */
[----:B------:R0:W2:Y:S01]  /*aec0*/  SYNCS.PHASECHK.TRANS64.TRYWAIT P1, [R21+URZ+0x31c30], R4 ;  /* 0x031c3004150075a7 */ /* 0x0000a2000802017f */
[----:B------:R-:W-:Y:S05]  /*aed0*/  @!P0 BRA `(.L_x_1964) ;  /* 0x0000000000048947 */ /* 0x000fea0003800000 */
[----:B------:R-:W-:Y:S01]  /*aee0*/  BPT.TRAP 0x1 ;  /* 0x000000040000795c */ /* 0x000fe20000300000 */
.L_x_1964:
        /* <DEDUP_REMOVED lines=12> */
.L_x_1965:
[----:B---3--:R-:W3:Y:S01]  /*afb0*/  LDL R0, [R1+0x38] ;  /* 0x0000380001007983 */ /* 0x008ee20000100800 */
[----:B------:R-:W-:Y:S01]  /*afc0*/  IMAD.MOV.U32 R15, RZ, RZ, -0x7fffffe0 ;  /* 0x80000020ff0f7424 */ /* 0x000fe200078e00ff */
[----:B------:R-:W-:Y:S01]  /*afd0*/  LOP3.LUT R2, R2, 0x10000, RZ, 0xfc, !PT ;  /* 0x0001000002027812 */ /* 0x000fe200078efcff */
[----:B-1----:R-:W-:Y:S01]  /*afe0*/  IMAD.MOV.U32 R3, RZ, RZ, -0x7fffffe0 ;  /* 0x80000020ff037424 */ /* 0x002fe200078e00ff */
[----:B------:R-:W-:Y:S05]  /*aff0*/  WARPSYNC.ALL ;  /* 0x0000000000007948 */ /* 0x000fea0003800000 */
[----:B------:R-:W-:Y:S01]  /*b000*/  R2UR UR7, R15 ;  /* 0x000000000f0772ca */ /* 0x000fe200000e0000 */
[----:B------:R-:W4:Y:S01]  /*b010*/  LDL R100, [R1+0x4c] ;  /* 0x00004c0001647983 */ /* 0x000f220000100800 */
[----:B------:R-:W-:-:S02]  /*b020*/  R2UR UR4, R2 ;  /* 0x00000000020472ca */ /* 0x000fc400000e0000 */
[C---:B------:R-:W-:Y:S01]  /*b030*/  R2UR UR5, R3.reuse ;  /* 0x00000000030572ca */ /* 0x040fe200000e0000 */
[----:B------:R-:W-:Y:S01]  /*b040*/  WARPGROUP.ARRIVE ;  /* 0x00000000000079c5 */ /* 0x000fe20000000000 */
[----:B------:R-:W-:Y:S01]  /*b050*/  IMAD.MOV.U32 R5, RZ, RZ, -0x7fffffe0 ;  /* 0x80000020ff057424 */ /* 0x000fe200078e00ff */
[C---:B------:R-:W-:Y:S01]  /*b060*/  R2UR UR8, R2.reuse ;  /* 0x00000000020872ca */ /* 0x040fe200000e0000 */
[----:B-----5:R-:W4:Y:S01]  /*b070*/  LDL R102, [R1+0x48] ;  /* 0x0000480001667983 */ /* 0x020f220000100800 */
[----:B------:R-:W-:Y:S02]  /*b080*/  R2UR UR9, R3 ;  /* 0x00000000030972ca */ /* 0x000fe400000e0000 */
[----:B------:R-:W-:Y:S01]  /*b090*/  R2UR UR11, R5 ;  /* 0x00000000050b72ca */ /* 0x000fe200000e0000 */
[----:B------:R-:W-:Y:S01]  /*b0a0*/  IMAD.MOV.U32 R5, RZ, RZ, -0x7fffffe0 ;  /* 0x80000020ff057424 */ /* 0x000fe200078e00ff */
[----:B------:R-:W4:Y:S01]  /*b0b0*/  LDL R96, [R1+0x58] ;  /* 0x0000580001607983 */ /* 0x000f220000100800 */
[----:B------:R-:W-:Y:S01]  /*b0c0*/  IMAD.MOV.U32 R7, RZ, RZ, -0x7fffffe0 ;  /* 0x80000020ff077424 */ /* 0x000fe200078e00ff */
[----:B------:R-:W-:-:S02]  /*b0d0*/  R2UR UR12, R2 ;  /* 0x00000000020c72ca */ /* 0x000fc400000e0000 */
[----:B------:R-:W-:Y:S01]  /*b0e0*/  R2UR UR13, R3 ;  /* 0x00000000030d72ca */ /* 0x000fe200000e0000 */
[----:B------:R-:W4:Y:S01]  /*b0f0*/  LDL R99, [R1+0x54] ;  /* 0x0000540001637983 */ /* 0x000f220000100800 */
[----:B------:R-:W-:Y:S01]  /*b100*/  R2UR UR15, R7 ;  /* 0x00000000070f72ca */ /* 0x000fe200000e0000 */
[----:B------:R-:W-:Y:S01]  /*b110*/  IMAD.MOV.U32 R9, RZ, RZ, -0x7fffffe0 ;  /* 0x80000020ff097424 */ /* 0x000fe200078e00ff */
[----:B------:R-:W-:Y:S01]  /*b120*/  R2UR UR16, R2 ;  /* 0x00000000021072ca */ /* 0x000fe200000e0000 */
[----:B------:R-:W4:Y:S01]  /*b130*/  LDL R98, [R1+0x3c] ;  /* 0x00003c0001627983 */ /* 0x000f220000100800 */
[----:B------:R-:W-:Y:S02]  /*b140*/  R2UR UR17, R3 ;  /* 0x00000000031172ca */ /* 0x000fe400000e0000 */
[----:B------:R-:W-:Y:S01]  /*b150*/  R2UR UR19, R9 ;  /* 0x00000000091372ca */ /* 0x000fe200000e0000 */
[----:B---3--:R-:W-:-:S05]  /*b160*/  IMAD R14, R146, 0x6c0, R0 ;  /* 0x000006c0920e7824 */ /* 0x008fca00078e0200 */
[----:B------:R-:W-:-:S13]  /*b170*/  R2UR UR6, R14 ;  /* 0x000000000e0672ca */ /* 0x000fda00000e0000 */
[----:B------:R-:W-:Y:S01]  /*b180*/  HGMMA.64x16x16.F32 R88, gdesc[UR4], RZ, !UPT, gsb0 ;  /* 0x00200000045879f0 */ /* 0x000fe2000c0008ff */
[----:B0-2---:R-:W-:-:S05]  /*b190*/  VIADD R4, R14, 0x40 ;  /* 0x000000400e047836 */ /* 0x005fca0000000000 */
[----:B------:R-:W-:Y:S01]  /*b1a0*/  R2UR UR10, R4 ;  /* 0x00000000040a72ca */ /* 0x000fe200000e0000 */
[----:B------:R-:W-:Y:S02]  /*b1b0*/  WARPGROUP.DEPBAR.LE gsb0, 0x0 ;  /* 0x00008000000079c5 */ /* 0x000fe40000010000 */
[----:B------:R-:W-:-:S10]  /*b1c0*/  WARPGROUP.ARRIVE ;  /* 0x00000000000079c5 */ /* 0x000fd40000000000 */
[----:B------:R-:W-:Y:S01]  /*b1d0*/  HGMMA.64x16x16.F32 R80, gdesc[UR8], RZ, !UPT, gsb0 ;  /* 0x00200000085079f0 */ /* 0x000fe2000c0008ff */
[----:B------:R-:W-:Y:S01]  /*b1e0*/  VIADD R4, R14, 0x80 ;  /* 0x000000800e047836 */ /* 0x000fe20000000000 */
[----:B------:R-:W-:Y:S02]  /*b1f0*/  R2UR UR7, R5 ;  /* 0x00000000050772ca */ /* 0x000fe400000e0000 */
[----:B------:R-:W-:Y:S02]  /*b200*/  R2UR UR4, R2 ;  /* 0x00000000020472ca */ /* 0x000fe400000e0000 */
[----:B------:R-:W-:Y:S02]  /*b210*/  R2UR UR6, R4 ;  /* 0x00000000040672ca */ /* 0x000fe400000e0000 */
[----:B------:R-:W-:Y:S01]  /*b220*/  R2UR UR5, R3 ;  /* 0x00000000030572ca */ /* 0x000fe200000e0000 */
[----:B------:R-:W-:Y:S02]  /*b230*/  WARPGROUP.DEPBAR.LE gsb0, 0x0 ;  /* 0x00008000000079c5 */ /* 0x000fe40000010000 */
[----:B------:R-:W-:-:S10]  /*b240*/  WARPGROUP.ARRIVE ;  /* 0x00000000000079c5 */ /* 0x000fd40000000000 */
[----:B------:R-:W-:Y:S01]  /*b250*/  HGMMA.64x16x16.F32 R72, gdesc[UR4], RZ, !UPT, gsb0 ;  /* 0x00200000044879f0 */ /* 0x000fe2000c0008ff */
[----:B------:R-:W-:-:S05]  /*b260*/  VIADD R6, R14, 0xc0 ;  /* 0x000000c00e067836 */ /* 0x000fca0000000000 */
        /* <DEDUP_REMOVED lines=46> */
[----:B------:R-:W-:Y:S02]  /*b550*/  VIADD R12, R2, 0x2 ;  /* 0x00000002020c7836 */ /* 0x000fe40000000000 */
[----:B------:R-:W-:Y:S02]  /*b560*/  IMAD.MOV.U32 R5, RZ, RZ, -0x7fffffe0 ;  /* 0x80000020ff057424 */ /* 0x000fe400078e00ff */
[----:B------:R-:W-:Y:S01]  /*b570*/  IMAD.MOV.U32 R13, RZ, RZ, -0x7fffffe0 ;  /* 0x80000020ff0d7424 */ /* 0x000fe200078e00ff */
[----:B------:R-:W-:Y:S02]  /*b580*/  R2UR UR6, R4 ;  /* 0x00000000040672ca */ /* 0x000fe400000e0000 */
[----:B------:R-:W-:-:S02]  /*b590*/  R2UR UR7, R5 ;  /* 0x00000000050772ca */ /* 0x000fc400000e0000 */
[----:B------:R-:W-:Y:S02]  /*b5a0*/  R2UR UR4, R12 ;  /* 0x000000000c0472ca */ /* 0x000fe400000e0000 */
[----:B------:R-:W-:Y:S01]  /*b5b0*/  R2UR UR5, R13 ;  /* 0x000000000d0572ca */ /* 0x000fe200000e0000 */
[----:B------:R-:W-:Y:S02]  /*b5c0*/  WARPGROUP.DEPBAR.LE gsb0, 0x0 ;  /* 0x00008000000079c5 */ /* 0x000fe40000010000 */
        /* <DEDUP_REMOVED lines=385> */
[----:B----4-:R-:W-:-:S04]  /*cde0*/  IMAD R0, R104, -0x90, R100 ;  /* 0xffffff7068007824 */ /* 0x010fc800078e0264 */
[----:B------:R-:W-:Y:S01]  /*cdf0*/  VIADD R20, R0, 0x90 ;  /* 0x0000009000147836 */ /* 0x000fe20000000000 */
[----:B------:R-:W-:Y:S01]  /*ce00*/  IADD3 R97, -R102, 0x91, R0 ;  /* 0x0000009166617810 */ /* 0x000fe20007ffe100 */
[----:B------:R-:W-:Y:S02]  /*ce10*/  IMAD R96, R98, 0xc0, R96 ;  /* 0x000000c062607824 */ /* 0x000fe400078e0260 */
[C---:B------:R-:W-:Y:S02]  /*ce20*/  IMAD R20, R99.reuse, -0x2, R20 ;  /* 0xfffffffe63147824 */ /* 0x040fe400078e0214 */
[----:B------:R-:W-:-:S05]  /*ce30*/  IMAD R97, R99, -0x2, R97 ;  /* 0xfffffffe63617824 */ /* 0x000fca00078e0261 */
[----:B------:R-:W-:Y:S01]  /*ce40*/  VIADDMNMX R0, R96, R97, R20, PT ;  /* 0x0000006160007246 */ /* 0x000fe20003800114 */
[----:B------:R-:W-:Y:S02]  /*ce50*/  WARPGROUP.DEPBAR.LE gsb0, 0x0 ;  /* 0x00008000000079c5 */ /* 0x000fe40000010000 */
[----:B------:R-:W-:-:S06]  /*ce60*/  WARPGROUP.ARRIVE ;  /* 0x00000000000079c5 */ /* 0x000fcc0000000000 */
[----:B------:R-:W-:Y:S01]  /*ce70*/  HGMMA.64x16x16.F32 R40, gdesc[UR12], R40, gsb0 ;  /* 0x002000000c2879f0 */ /* 0x000fe20008000828 */
[C---:B------:R-:W-:Y:S02]  /*ce80*/  ISETP.GT.AND P1, PT, R0.reuse, RZ, PT ;  /* 0x000000ff0000720c */ /* 0x040fe40003f24270 */
[C---:B------:R-:W-:Y:S02]  /*ce90*/  ISETP.GT.AND P2, PT, R0.reuse, 0x1, PT ;  /* 0x000000010000780c */ /* 0x040fe40003f44270 */
[----:B------:R-:W-:Y:S02]  /*cea0*/  ISETP.GT.AND P3, PT, R0, 0x8, PT ;  /* 0x000000080000780c */ /* 0x000fe40003f64270 */
[----:B------:R-:W-:Y:S02]  /*ceb0*/  FSEL R19, R88, -INF , P1 ;  /* 0xff80000058137808 */ /* 0x000fe40000800000 */
[----:B------:R-:W-:Y:S02]  /*cec0*/  FSEL R89, R89, -INF , P2 ;  /* 0xff80000059597808 */ /* 0x000fe40001000000 */
[----:B------:R-:W-:-:S02]  /*ced0*/  ISETP.GT.AND P1, PT, R0, 0x9, PT ;  /* 0x000000090000780c */ /* 0x000fc40003f24270 */
[----:B------:R-:W-:Y:S02]  /*cee0*/  FSEL R99, R92, -INF , P3 ;  /* 0xff8000005c637808 */ /* 0x000fe40001800000 */
[----:B------:R-:W-:Y:S02]  /*cef0*/  FMNMX.FTZ R16, R19, R89, !PT ;  /* 0x0000005913107209 */ /* 0x000fe40007810000 */
[----:B------:R-:W-:Y:S02]  /*cf00*/  ISETP.GT.AND P2, PT, R0, 0x10, PT ;  /* 0x000000100000780c */ /* 0x000fe40003f44270 */
[----:B------:R-:W-:Y:S02]  /*cf10*/  FSEL R93, R93, -INF , P1 ;  /* 0xff8000005d5d7808 */ /* 0x000fe40000800000 */
[----:B------:R-:W-:Y:S02]  /*cf20*/  FMNMX.FTZ R16, R99, R16, !PT ;  /* 0x0000001063107209 */ /* 0x000fe40007810000 */
[----:B------:R-:W-:-:S02]  /*cf30*/  FSEL R101, R80, -INF , P2 ;  /* 0xff80000050657808 */ /* 0x000fc40001000000 */
[----:B------:R-:W-:Y:S01]  /*cf40*/  FMNMX.FTZ R16, R93, R16, !PT ;  /* 0x000000105d107209 */ /* 0x000fe20007810000 */
[----:B------:R-:W-:-:S03]  /*cf50*/  IMAD.MOV.U32 R17, RZ, RZ, -0x7fffffe0 ;  /* 0x80000020ff117424 */ /* 0x000fc600078e00ff */
[----:B------:R-:W-:Y:S01]  /*cf60*/  FMNMX.FTZ R18, R101, R16, !PT ;  /* 0x0000001065127209 */ /* 0x000fe20007810000 */
[----:B------:R-:W-:Y:S01]  /*cf70*/  VIADD R16, R14, 0x642 ;  /* 0x000006420e107836 */ /* 0x000fe20000000000 */
[----:B------:R-:W-:Y:S02]  /*cf80*/  R2UR UR7, R17 ;  /* 0x00000000110772ca */ /* 0x000fe400000e0000 */
[----:B------:R-:W-:Y:S02]  /*cf90*/  R2UR UR4, R4 ;  /* 0x00000000040472ca */ /* 0x000fe400000e0000 */
[----:B------:R-:W-:Y:S02]  /*cfa0*/  R2UR UR6, R16 ;  /* 0x00000000100672ca */ /* 0x000fe400000e0000 */
[----:B------:R-:W-:Y:S02]  /*cfb0*/  R2UR UR5, R5 ;  /* 0x00000000050572ca */ /* 0x000fe400000e0000 */
[----:B------:R-:W-:-:S02]  /*cfc0*/  ISETP.GT.AND P1, PT, R0, 0x11, PT ;  /* 0x000000110000780c */ /* 0x000fc40003f24270 */
[----:B------:R-:W-:Y:S01]  /*cfd0*/  ISETP.GT.AND P2, PT, R0, 0x18, PT ;  /* 0x000000180000780c */ /* 0x000fe20003f44270 */
[----:B------:R-:W-:Y:S02]  /*cfe0*/  WARPGROUP.DEPBAR.LE gsb0, 0x0 ;  /* 0x00008000000079c5 */ /* 0x000fe40000010000 */
[----:B------:R-:W-:Y:S01]  /*cff0*/  WARPGROUP.ARRIVE ;  /* 0x00000000000079c5 */ /* 0x000fe20000000000 */
[----:B------:R-:W-:-:S05]  /*d000*/  FSEL R81, R81, -INF , P1 ;  /* 0xff80000051517808 */ /* 0x000fca0000800000 */
[----:B------:R-:W-:Y:S01]  /*d010*/  HGMMA.64x16x16.F32 R32, gdesc[UR4], R32, gsb0 ;  /* 0x00200000042079f0 */ /* 0x000fe20008000820 */
[----:B------:R-:W-:Y:S01]  /*d020*/  ISETP.GT.AND P3, PT, R0, 0x19, PT ;  /* 0x000000190000780c */ /* 0x000fe20003f64270 */
[----:B------:R-:W-:Y:S01]  /*d030*/  IMAD.MOV.U32 R15, RZ, RZ, -0x7fffffe0 ;  /* 0x80000020ff0f7424 */ /* 0x000fe200078e00ff */
[----:B------:R-:W-:Y:S01]  /*d040*/  FSEL R103, R84, -INF , P2 ;  /* 0xff80000054677808 */ /* 0x000fe20001000000 */
[----:B------:R-:W-:Y:S01]  /*d050*/  VIADD R14, R14, 0x682 ;  /* 0x000006820e0e7836 */ /* 0x000fe20000000000 */
[----:B------:R-:W-:Y:S01]  /*d060*/  FMNMX.FTZ R18, R81, R18, !PT ;  /* 0x0000001251127209 */ /* 0x000fe20007810000 */
[----:B------:R-:W-:Y:S01]  /*d070*/  ULDC UR4, c[0x0][0x988] ;  /* 0x0002620000047ab9 */ /* 0x000fe20000000800 */
        /* <DEDUP_REMOVED lines=21> */
[----:B------:R-:W-:Y:S02]  /*d1d0*/  R2UR UR11, R15 ;  /* 0x000000000f0b72ca */ /* 0x000fe400000e0000 */
[----:B------:R-:W-:Y:S02]  /*d1e0*/  ISETP.GT.AND P1, PT, R0, 0x39, PT ;  /* 0x000000390000780c */ /* 0x000fe40003f24270 */
[----:B------:R-:W-:Y:S02]  /*d1f0*/  FSEL R15, R68, -INF , P2 ;  /* 0xff800000440f7808 */ /* 0x000fe40001000000 */
[----:B------:R-:W-:Y:S02]  /*d200*/  FMNMX.FTZ R18, R65, R18, !PT ;  /* 0x0000001241127209 */ /* 0x000fe40007810000 */
[----:B------:R-:W-:Y:S02]  /*d210*/  ISETP.GT.AND P2, PT, R0, 0x40, PT ;  /* 0x000000400000780c */ /* 0x000fe40003f44270 */
[----:B------:R-:W-:-:S02]  /*d220*/  FSEL R69, R69, -INF , P1 ;  /* 0xff80000045457808 */ /* 0x000fc40000800000 */
[----:B------:R-:W-:Y:S02]  /*d230*/  FMNMX.FTZ R18, R15, R18, !PT ;  /* 0x000000120f127209 */ /* 0x000fe40007810000 */
[----:B------:R-:W-:Y:S02]  /*d240*/  R2UR UR10, R14 ;  /* 0x000000000e0a72ca */ /* 0x000fe400000e0000 */
[----:B------:R-:W-:Y:S02]  /*d250*/  R2UR UR8, R4 ;  /* 0x00000000040872ca */ /* 0x000fe400000e0000 */
[----:B------:R-:W-:Y:S02]  /*d260*/  R2UR UR9, R5 ;  /* 0x00000000050972ca */ /* 0x000fe400000e0000 */
[----:B------:R-:W-:Y:S02]  /*d270*/  ISETP.GT.AND P1, PT, R0, 0x41, PT ;  /* 0x000000410000780c */ /* 0x000fe40003f24270 */
[----:B------:R-:W-:-:S02]  /*d280*/  FSEL R109, R56, -INF , P2 ;  /* 0xff800000386d7808 */ /* 0x000fc40001000000 */
[----:B------:R-:W-:Y:S01]  /*d290*/  FMNMX.FTZ R18, R69, R18, !PT ;  /* 0x0000001245127209 */ /* 0x000fe20007810000 */
[----:B------:R-:W-:Y:S02]  /*d2a0*/  WARPGROUP.DEPBAR.LE gsb0, 0x0 ;  /* 0x00008000000079c5 */ /* 0x000fe40000010000 */
[C---:B------:R-:W-:Y:S02]  /*d2b0*/  ISETP.GT.AND P2, PT, R0.reuse, 0x48, PT ;  /* 0x000000480000780c */ /* 0x040fe40003f44270 */
[----:B------:R-:W-:Y:S02]  /*d2c0*/  FSEL R57, R57, -INF , P1 ;  /* 0xff80000039397808 */ /* 0x000fe40000800000 */
[----:B------:R-:W-:Y:S01]  /*d2d0*/  FMNMX.FTZ R18, R109, R18, !PT ;  /* 0x000000126d127209 */ /* 0x000fe20007810000 */
[----:B------:R-:W-:Y:S01]  /*d2e0*/  WARPGROUP.ARRIVE ;  /* 0x00000000000079c5 */ /* 0x000fe20000000000 */
[----:B------:R-:W-:Y:S02]  /*d2f0*/  ISETP.GT.AND P1, PT, R0, 0x49, PT ;  /* 0x000000490000780c */ /* 0x000fe40003f24270 */
[----:B------:R-:W-:-:S02]  /*d300*/  FSEL R111, R60, -INF , P2 ;  /* 0xff8000003c6f7808 */ /* 0x000fc40001000000 */
[----:B------:R-:W-:Y:S01]  /*d310*/  FMNMX.FTZ R18, R57, R18, !PT ;  /* 0x0000001239127209 */ /* 0x000fe20007810000 */
[----:B------:R-:W-:Y:S01]  /*d320*/  HGMMA.64x16x16.F32 R24, gdesc[UR8], R24, gsb0 ;  /* 0x00200000081879f0 */ /* 0x000fe20008000818 */
[C---:B------:R-:W-:Y:S02]  /*d330*/  ISETP.GT.AND P2, PT, R0.reuse, 0x50, PT ;  /* 0x000000500000780c */ /* 0x040fe40003f44270 */
[----:B------:R-:W-:Y:S02]  /*d340*/  FSEL R61, R61, -INF , P1 ;  /* 0xff8000003d3d7808 */ /* 0x000fe40000800000 */
[----:B------:R-:W-:Y:S02]  /*d350*/  FMNMX.FTZ R18, R111, R18, !PT ;  /* 0x000000126f127209 */ /* 0x000fe40007810000 */
[----:B------:R-:W-:Y:S02]  /*d360*/  ISETP.GT.AND P1, PT, R0, 0x51, PT ;  /* 0x000000510000780c */ /* 0x000fe40003f24270 */
[----:B------:R-:W-:-:S02]  /*d370*/  FSEL R113, R48, -INF , P2 ;  /* 0xff80000030717808 */ /* 0x000fc40001000000 */
[----:B------:R-:W-:Y:S02]  /*d380*/  FMNMX.FTZ R18, R61, R18, !PT ;  /* 0x000000123d127209 */ /* 0x000fe40007810000 */
        /* <DEDUP_REMOVED lines=32> */
[----:B------:R-:W-:Y:S01]  /*d590*/  FMNMX.FTZ R18, R123, R18, !PT ;  /* 0x000000127b127209 */ /* 0x000fe20007810000 */
[----:B------:R-:W-:Y:S02]  /*d5a0*/  WARPGROUP.DEPBAR.LE gsb0, 0x0 ;  /* 0x00008000000079c5 */ /* 0x000fe40000010000 */
        /* <DEDUP_REMOVED lines=9> */
[----:B------:R-:W-:Y:S02]  /*d640*/  FSEL R29, R29, -INF , P1 ;  /* 0xff8000001d1d7808 */ /* 0x000fe40000800000 */
[----:B------:R-:W-:-:S04]  /*d650*/  FMNMX.FTZ R18, R127, R18, !PT ;  /* 0x000000127f127209 */ /* 0x000fc80007810000 */
[----:B------:R-:W-:-:S05]  /*d660*/  FMNMX.FTZ R24, R29, R18, !PT ;  /* 0x000000121d187209 */ /* 0x000fca0007810000 */
[----:B------:R-:W0:Y:S02]  /*d670*/  SHFL.BFLY PT, R129, R24, 0x2, 0x1f ;  /* 0x0c401f0018817f89 */ /* 0x000e2400000e0000 */
[----:B0-----:R-:W-:-:S05]  /*d680*/  FMNMX.FTZ R129, R24, R129, !PT ;  /* 0x0000008118817209 */ /* 0x001fca0007810000 */
[----:B------:R-:W0:Y:S01]  /*d690*/  SHFL.BFLY PT, R14, R129, 0x1, 0x1f ;  /* 0x0c201f00810e7f89 */ /* 0x000e2200000e0000 */
[----:B------:R-:W-:Y:S01]  /*d6a0*/  IMAD.U32 R0, RZ, RZ, UR4 ;  /* 0x00000004ff007e24 */ /* 0x000fe2000f8e00ff */
[----:B------:R-:W-:-:S04]  /*d6b0*/  IADD3 R97, R97, 0x8, R96 ;  /* 0x0000000861617810 */ /* 0x000fc80007ffe060 */
[----:B------:R-:W-:-:S04]  /*d6c0*/  VIMNMX R20, R20, R97, PT ;  /* 0x0000006114147248 */ /* 0x000fc80003fe0100 */
[----:B------:R-:W-:Y:S02]  /*d6d0*/  ISETP.GT.AND P2, PT, R20, 0x1, PT ;  /* 0x000000011400780c */ /* 0x000fe40003f44270 */
[----:B0-----:R-:W-:-:S04]  /*d6e0*/  FMNMX.FTZ R14, R129, R14, !PT ;  /* 0x0000000e810e7209 */ /* 0x001fc80007810000 */
[C---:B------:R-:W-:Y:S01]  /*d6f0*/  FSETP.NEU.FTZ.AND P1, PT, R14.reuse, -INF , PT ;  /* 0xff8000000e00780b */ /* 0x040fe20003f3d000 */
[----:B------:R-:W-:-:S05]  /*d700*/  FMUL.FTZ R16, R14, R0 ;  /* 0x000000000e107220 */ /* 0x000fca0000410000 */
[----:B------:R-:W-:Y:S02]  /*d710*/  FSEL R16, R16, RZ, P1 ;  /* 0x000000ff10107208 */ /* 0x000fe40000800000 */
[----:B------:R-:W-:-:S03]  /*d720*/  ISETP.GT.AND P1, PT, R20, RZ, PT ;  /* 0x000000ff1400720c */ /* 0x000fc60003f24270 */
[-CC-:B------:R-:W-:Y:S01]  /*d730*/  FFMA.FTZ R18, R19, R0.reuse, -R16.reuse ;  /* 0x0000000013127223 */ /* 0x180fe20000010810 */
[-CC-:B------:R-:W-:Y:S01]  /*d740*/  FFMA.FTZ R19, R89, R0.reuse, -R16.reuse ;  /* 0x0000000059137223 */ /* 0x180fe20000010810 */
[----:B------:R-:W-:Y:S01]  /*d750*/  FFMA.FTZ R89, R93, R0, -R16 ;  /* 0x000000005d597223 */ /* 0x000fe20000010810 */
[----:B------:R-:W-:Y:S02]  /*d760*/  ISETP.GT.AND P3, PT, R20, 0x8, PT ;  /* 0x000000081400780c */ /* 0x000fe40003f64270 */
[----:B------:R-:W-:Y:S02]  /*d770*/  FSEL R93, R90, -INF , P1 ;  /* 0xff8000005a5d7808 */ /* 0x000fe40000800000 */
[----:B------:R-:W-:Y:S02]  /*d780*/  FSEL R91, R91, -INF , P2 ;  /* 0xff8000005b5b7808 */ /* 0x000fe40001000000 */
[----:B------:R-:W-:Y:S02]  /*d790*/  ISETP.GT.AND P1, PT, R20, 0x9, PT ;  /* 0x000000091400780c */ /* 0x000fe40003f24270 */
[----:B------:R-:W-:-:S02]  /*d7a0*/  FSEL R97, R94, -INF , P3 ;  /* 0xff8000005e617808 */ /* 0x000fc40001800000 */
[----:B------:R-:W-:Y:S02]  /*d7b0*/  FMNMX.FTZ R32, R93, R91, !PT ;  /* 0x0000005b5d207209 */ /* 0x000fe40007810000 */
[----:B------:R-:W-:Y:S02]  /*d7c0*/  FSEL R95, R95, -INF , P1 ;  /* 0xff8000005f5f7808 */ /* 0x000fe40000800000 */
[C---:B------:R-:W-:Y:S02]  /*d7d0*/  ISETP.GT.AND P1, PT, R20.reuse, 0x10, PT ;  /* 0x000000101400780c */ /* 0x040fe40003f24270 */
[----:B------:R-:W-:Y:S01]  /*d7e0*/  FMNMX.FTZ R32, R97, R32, !PT ;  /* 0x0000002061207209 */ /* 0x000fe20007810000 */
[----:B------:R-:W-:Y:S01]  /*d7f0*/  FFMA.FTZ R24, R99, R0, -R16 ;  /* 0x0000000063187223 */ /* 0x000fe20000010810 */
[----:B------:R-:W-:Y:S02]  /*d800*/  ISETP.GT.AND P2, PT, R20, 0x11, PT ;  /* 0x000000111400780c */ /* 0x000fe40003f44270 */
[----:B------:R-:W-:-:S02]  /*d810*/  FSEL R99, R82, -INF , P1 ;  /* 0xff80000052637808 */ /* 0x000fc40000800000 */
[----:B------:R-:W-:Y:S01]  /*d820*/  FMNMX.FTZ R36, R95, R32, !PT ;  /* 0x000000205f247209 */ /* 0x000fe20007810000 */
[--C-:B------:R-:W-:Y:S01]  /*d830*/  FFMA.FTZ R28, R101, R0, -R16.reuse ;  /* 0x00000000651c7223 */ /* 0x100fe20000010810 */
[C---:B------:R-:W-:Y:S02]  /*d840*/  ISETP.GT.AND P1, PT, R20.reuse, 0x18, PT ;  /* 0x000000181400780c */ /* 0x040fe40003f24270 */
[----:B------:R-:W-:Y:S02]  /*d850*/  FSEL R101, R83, -INF , P2 ;  /* 0xff80000053657808 */ /* 0x000fe40001000000 */
[----:B------:R-:W-:Y:S01]  /*d860*/  FMNMX.FTZ R36, R99, R36, !PT ;  /* 0x0000002463247209 */ /* 0x000fe20007810000 */
[----:B------:R-:W-:Y:S01]  /*d870*/  FFMA.FTZ R40, R103, R0, -R16 ;  /* 0x0000000067287223 */ /* 0x000fe20000010810 */
[----:B------:R-:W-:Y:S02]  /*d880*/  ISETP.GT.AND P2, PT, R20, 0x19, PT ;  /* 0x000000191400780c */ /* 0x000fe40003f44270 */
[----:B------:R-:W-:-:S02]  /*d890*/  FSEL R103, R86, -INF , P1 ;  /* 0xff80000056677808 */ /* 0x000fc40000800000 */
[----:B------:R-:W-:Y:S02]  /*d8a0*/  FMNMX.FTZ R36, R101, R36, !PT ;  /* 0x0000002465247209 */ /* 0x000fe40007810000 */
[----:B------:R-:W-:Y:S02]  /*d8b0*/  FSEL R87, R87, -INF , P2 ;  /* 0xff80000057577808 */ /* 0x000fe40001000000 */
[C---:B------:R-:W-:Y:S02]  /*d8c0*/  ISETP.GT.AND P1, PT, R20.reuse, 0x20, PT ;  /* 0x000000201400780c */ /* 0x040fe40003f24270 */
[----:B------:R-:W-:Y:S01]  /*d8d0*/  FMNMX.FTZ R36, R103, R36, !PT ;  /* 0x0000002467247209 */ /* 0x000fe20007810000 */
[----:B------:R0:W-:Y:S01]  /*d8e0*/  MUFU.EX2 R32, R40 ;  /* 0x0000002800207308 */ /* 0x0001e20000000800 */
[----:B------:R-:W-:Y:S01]  /*d8f0*/  FFMA.FTZ R83, R85, R0, -R16 ;  /* 0x0000000055537223 */ /* 0x000fe20000010810 */
[----:B------:R-:W-:Y:S02]  /*d900*/  ISETP.GT.AND P2, PT, R20, 0x21, PT ;  /* 0x000000211400780c */ /* 0x000fe40003f44270 */
[----:B------:R-:W-:-:S02]  /*d910*/  FSEL R85, R74, -INF , P1 ;  /* 0xff8000004a557808 */ /* 0x000fc40000800000 */
[----:B0-----:R-:W-:Y:S02]  /*d920*/  FMNMX.FTZ R40, R87, R36, !PT ;  /* 0x0000002457287209 */ /* 0x001fe40007810000 */
        /* <DEDUP_REMOVED lines=11> */
[----:B------:R-:W-:Y:S02]  /*d9e0*/  ISETP.GT.AND P2, PT, R20, 0x31, PT ;  /* 0x000000311400780c */ /* 0x000fe40003f44270 */
[----:B------:R-:W-:Y:S01]  /*d9f0*/  FSEL R129, R66, -INF , P1 ;  /* 0xff80000042817808 */ /* 0x000fe20000800000 */
[----:B------:R-:W-:Y:S01]  /*da00*/  FFMA.FTZ R48, R17, R0, -R16 ;  /* 0x0000000011307223 */ /* 0x000fe20000010810 */
[----:B------:R-:W-:-:S02]  /*da10*/  ISETP.GT.AND P1, PT, R20, 0x38, PT ;  /* 0x000000381400780c */ /* 0x000fc40003f24270 */
[----:B0-----:R-:W-:Y:S02]  /*da20*/  FMNMX.FTZ R44, R79, R40, !PT ;  /* 0x000000284f2c7209 */ /* 0x001fe40007810000 */
[----:B------:R-:W-:Y:S02]  /*da30*/  FSEL R17, R67, -INF , P2 ;  /* 0xff80000043117808 */ /* 0x000fe40001000000 */
[----:B------:R-:W-:Y:S02]  /*da40*/  FMNMX.FTZ R44, R129, R44, !PT ;  /* 0x0000002c812c7209 */ /* 0x000fe40007810000 */
[----:B------:R-:W-:Y:S02]  /*da50*/  ISETP.GT.AND P2, PT, R20, 0x39, PT ;  /* 0x000000391400780c */ /* 0x000fe40003f44270 */
[----:B------:R-:W-:Y:S02]  /*da60*/  FSEL R131, R70, -INF , P1 ;  /* 0xff80000046837808 */ /* 0x000fe40000800000 */
[----:B------:R-:W-:-:S02]  /*da70*/  FMNMX.FTZ R44, R17, R44, !PT ;  /* 0x0000002c112c7209 */ /* 0x000fc40007810000 */
[----:B------:R-:W-:Y:S02]  /*da80*/  FSEL R71, R71, -INF , P2 ;  /* 0xff80000047477808 */ /* 0x000fe40001000000 */
[C---:B------:R-:W-:Y:S02]  /*da90*/  ISETP.GT.AND P1, PT, R20.reuse, 0x40, PT ;  /* 0x000000401400780c */ /* 0x040fe40003f24270 */
[----:B------:R-:W-:Y:S01]  /*daa0*/  FMNMX.FTZ R44, R131, R44, !PT ;  /* 0x0000002c832c7209 */ /* 0x000fe20007810000 */
[----:B------:R0:W-:Y:S01]  /*dab0*/  MUFU.EX2 R40, R48 ;  /* 0x0000003000287308 */ /* 0x0001e20000000800 */
[-CC-:B------:R-:W-:Y:S01]  /*dac0*/  FFMA.FTZ R67, R77, R0.reuse, -R16.reuse ;  /* 0x000000004d437223 */ /* 0x180fe20000010810 */
[----:B------:R-:W-:Y:S02]  /*dad0*/  ISETP.GT.AND P2, PT, R20, 0x41, PT ;  /* 0x000000411400780c */ /* 0x000fe40003f44270 */
[----:B------:R-:W-:Y:S01]  /*dae0*/  FSEL R77, R58, -INF , P1 ;  /* 0xff8000003a4d7808 */ /* 0x000fe20000800000 */
[----:B------:R-:W-:Y:S01]  /*daf0*/  FFMA.FTZ R52, R107, R0, -R16 ;  /* 0x000000006b347223 */ /* 0x000fe20000010810 */
[----:B0-----:R-:W-:-:S02]  /*db00*/  FMNMX.FTZ R48, R71, R44, !PT ;  /* 0x0000002c47307209 */ /* 0x001fc40007810000 */
[C---:B------:R-:W-:Y:S02]  /*db10*/  ISETP.GT.AND P1, PT, R20.reuse, 0x48, PT ;  /* 0x000000481400780c */ /* 0x040fe40003f24270 */
        /* <DEDUP_REMOVED lines=8> */
[----:B------:R-:W-:Y:S01]  /*dba0*/  FFMA.FTZ R59, R65, R0, -R16 ;  /* 0x00000000413b7223 */ /* 0x000fe20000010810 */
[----:B------:R-:W-:Y:S02]  /*dbb0*/  ISETP.GT.AND P2, PT, R20, 0x51, PT ;  /* 0x000000511400780c */ /* 0x000fe40003f44270 */
[----:B------:R-:W-:Y:S02]  /*dbc0*/  FSEL R65, R50, -INF , P1 ;  /* 0xff80000032417808 */ /* 0x000fe40000800000 */
[----:B------:R-:W-:-:S02]  /*dbd0*/  FMNMX.FTZ R48, R63, R48, !PT ;  /* 0x000000303f307209 */ /* 0x000fc40007810000 */
        /* <DEDUP_REMOVED lines=10> */
[----:B------:R-:W-:Y:S02]  /*dc80*/  ISETP.GT.AND P2, PT, R20, 0x61, PT ;  /* 0x000000611400780c */ /* 0x000fe40003f44270 */
[----:B------:R-:W-:Y:S01]  /*dc90*/  FMNMX.FTZ R50, R55, R50, !PT ;  /* 0x0000003237327209 */ /* 0x000fe20007810000 */
[-CC-:B0-----:R-:W-:Y:S01]  /*dca0*/  FFMA.FTZ R52, R69, R0.reuse, -R16.reuse ;  /* 0x0000000045347223 */ /* 0x181fe20000010810 */
[----:B------:R-:W-:Y:S01]  /*dcb0*/  FSEL R69, R42, -INF , P1 ;  /* 0xff8000002a457808 */ /* 0x000fe20000800000 */
[----:B------:R-:W-:Y:S01]  /*dcc0*/  FFMA.FTZ R42, R109, R0, -R16 ;  /* 0x000000006d2a7223 */ /* 0x000fe20000010810 */
[----:B------:R-:W-:-:S02]  /*dcd0*/  ISETP.GT.AND P1, PT, R20, 0x68, PT ;  /* 0x000000681400780c */ /* 0x000fc40003f24270 */
[----:B------:R-:W-:Y:S02]  /*dce0*/  FSEL R109, R43, -INF , P2 ;  /* 0xff8000002b6d7808 */ /* 0x000fe40001000000 */
[----:B------:R-:W-:Y:S02]  /*dcf0*/  FMNMX.FTZ R50, R69, R50, !PT ;  /* 0x0000003245327209 */ /* 0x000fe40007810000 */
[----:B------:R-:W-:Y:S02]  /*dd00*/  ISETP.GT.AND P2, PT, R20, 0x69, PT ;  /* 0x000000691400780c */ /* 0x000fe40003f44270 */
[----:B------:R-:W-:Y:S02]  /*dd10*/  FSEL R137, R46, -INF , P1 ;  /* 0xff8000002e897808 */ /* 0x000fe40000800000 */
[----:B------:R-:W-:Y:S02]  /*dd20*/  FMNMX.FTZ R50, R109, R50, !PT ;  /* 0x000000326d327209 */ /* 0x000fe40007810000 */
[----:B------:R-:W-:-:S02]  /*dd30*/  FSEL R139, R47, -INF , P2 ;  /* 0xff8000002f8b7808 */ /* 0x000fc40001000000 */
[C---:B------:R-:W-:Y:S02]  /*dd40*/  ISETP.GT.AND P1, PT, R20.reuse, 0x70, PT ;  /* 0x000000701400780c */ /* 0x040fe40003f24270 */
[----:B------:R-:W-:Y:S02]  /*dd50*/  FMNMX.FTZ R50, R137, R50, !PT ;  /* 0x0000003289327209 */ /* 0x000fe40007810000 */
[----:B------:R-:W-:Y:S02]  /*dd60*/  ISETP.GT.AND P2, PT, R20, 0x71, PT ;  /* 0x000000711400780c */ /* 0x000fe40003f44270 */
[----:B------:R-:W-:Y:S02]  /*dd70*/  FSEL R141, R34, -INF , P1 ;  /* 0xff800000228d7808 */ /* 0x000fe40000800000 */
[----:B------:R-:W-:Y:S01]  /*dd80*/  FMNMX.FTZ R50, R139, R50, !PT ;  /* 0x000000328b327209 */ /* 0x000fe20007810000 */
[----:B------:R-:W-:Y:S01]  /*dd90*/  FFMA.FTZ R34, R111, R0, -R16 ;  /* 0x000000006f227223 */ /* 0x000fe20000010810 */
[----:B------:R-:W-:-:S02]  /*dda0*/  ISETP.GT.AND P1, PT, R20, 0x78, PT ;  /* 0x000000781400780c */ /* 0x000fc40003f24270 */
[----:B------:R-:W-:Y:S02]  /*ddb0*/  FSEL R111, R35, -INF , P2 ;  /* 0xff800000236f7808 */ /* 0x000fe40001000000 */
[----:B------:R-:W-:Y:S02]  /*ddc0*/  FMNMX.FTZ R50, R141, R50, !PT ;  /* 0x000000328d327209 */ /* 0x000fe40007810000 */
[----:B------:R-:W-:Y:S02]  /*ddd0*/  ISETP.GT.AND P2, PT, R20, 0x79, PT ;  /* 0x000000791400780c */ /* 0x000fe40003f44270 */
[----:B------:R-:W-:Y:S02]  /*dde0*/  FSEL R143, R38, -INF , P1 ;  /* 0xff800000268f7808 */ /* 0x000fe40000800000 */
[----:B------:R-:W-:Y:S01]  /*ddf0*/  FMNMX.FTZ R50, R111, R50, !PT ;  /* 0x000000326f327209 */ /* 0x000fe20007810000 */
[----:B------:R-:W-:Y:S01]  /*de00*/  FFMA.FTZ R35, R61, R0, -R16 ;  /* 0x000000003d237223 */ /* 0x000fe20000010810 */
[----:B------:R-:W-:-:S02]  /*de10*/  FSEL R61, R39, -INF , P2 ;  /* 0xff800000273d7808 */ /* 0x000fc40001000000 */
[C---:B------:R-:W-:Y:S02]  /*de20*/  ISETP.GT.AND P1, PT, R20.reuse, 0x80, PT ;  /* 0x000000801400780c */ /* 0x040fe40003f24270 */
[----:B------:R-:W-:Y:S02]  /*de30*/  FMNMX.FTZ R50, R143, R50, !PT ;  /* 0x000000328f327209 */ /* 0x000fe40007810000 */
[----:B------:R-:W-:Y:S02]  /*de40*/  ISETP.GT.AND P2, PT, R20, 0x81, PT ;  /* 0x000000811400780c */ /* 0x000fe40003f44270 */
[----:B------:R-:W-:Y:S02]  /*de50*/  FSEL R149, R26, -INF , P1 ;  /* 0xff8000001a957808 */ /* 0x000fe40000800000 */
[----:B------:R-:W-:Y:S02]  /*de60*/  FMNMX.FTZ R50, R61, R50, !PT ;  /* 0x000000323d327209 */ /* 0x000fe40007810000 */
[----:B------:R-:W-:-:S02]  /*de70*/  ISETP.GT.AND P1, PT, R20, 0x88, PT ;  /* 0x000000881400780c */ /* 0x000fc40003f24270 */
[----:B------:R-:W-:Y:S02]  /*de80*/  FSEL R27, R27, -INF , P2 ;  /* 0xff8000001b1b7808 */ /* 0x000fe40001000000 */
[----:B------:R-:W-:Y:S01]  /*de90*/  FMNMX.FTZ R50, R149, R50, !PT ;  /* 0x0000003295327209 */ /* 0x000fe20007810000 */
[----:B------:R-:W-:Y:S01]  /*dea0*/  FFMA.FTZ R38, R113, R0, -R16 ;  /* 0x0000000071267223 */ /* 0x000fe20000010810 */
[----:B------:R-:W-:Y:S02]  /*deb0*/  ISETP.GT.AND P2, PT, R20, 0x89, PT ;  /* 0x000000891400780c */ /* 0x000fe40003f44270 */
[----:B------:R-:W-:Y:S02]  /*dec0*/  FSEL R113, R30, -INF , P1 ;  /* 0xff8000001e717808 */ /* 0x000fe40000800000 */
[----:B------:R-:W-:Y:S02]  /*ded0*/  FMNMX.FTZ R50, R27, R50, !PT ;  /* 0x000000321b327209 */ /* 0x000fe40007810000 */
[----:B------:R-:W-:-:S02]  /*dee0*/  FSEL R31, R31, -INF , P2 ;  /* 0xff8000001f1f7808 */ /* 0x000fc40001000000 */
[----:B------:R-:W-:Y:S01]  /*def0*/  FMNMX.FTZ R50, R113, R50, !PT ;  /* 0x0000003271327209 */ /* 0x000fe20007810000 */
[----:B------:R-:W-:-:S03]  /*df00*/  FFMA.FTZ R43, R57, R0, -R16 ;  /* 0x00000000392b7223 */ /* 0x000fc60000010810 */
[----:B------:R-:W-:Y:S01]  /*df10*/  FMNMX.FTZ R50, R31, R50, !PT ;  /* 0x000000321f327209 */ /* 0x000fe20007810000 */
[----:B------:R-:W-:-:S04]  /*df20*/  FFMA.FTZ R57, R49, R0, -R16 ;  /* 0x0000000031397223 */ /* 0x000fc80000010810 */
[----:B------:R-:W0:Y:S01]  /*df30*/  SHFL.BFLY PT, R49, R50, 0x2, 0x1f ;  /* 0x0c401f0032317f89 */ /* 0x000e2200000e0000 */
[----:B------:R1:W-:Y:S01]  /*df40*/  MUFU.EX2 R48, R52 ;  /* 0x0000003400307308 */ /* 0x0003e20000000800 */
[----:B------:R-:W2:Y:S01]  /*df50*/  S2R R106, SR_TID.X ;  /* 0x00000000006a7919 */ /* 0x000ea20000002100 */
[----:B-1----:R-:W-:Y:S01]  /*df60*/  FFMA.FTZ R52, R53, R0, -R16 ;  /* 0x0000000035347223 */ /* 0x002fe20000010810 */
[----:B0-----:R-:W-:-:S05]  /*df70*/  FMNMX.FTZ R26, R50, R49, !PT ;  /* 0x00000031321a7209 */ /* 0x001fca0007810000 */
[----:B------:R-:W0:Y:S01]  /*df80*/  SHFL.BFLY PT, R53, R26, 0x1, 0x1f ;  /* 0x0c201f001a357f89 */ /* 0x000e2200000e0000 */
[-CC-:B------:R-:W-:Y:S01]  /*df90*/  FFMA.FTZ R54, R41, R0.reuse, -R16.reuse ;  /* 0x0000000029367223 */ /* 0x180fe20000010810 */
[-CC-:B------:R-:W-:Y:S01]  /*dfa0*/  FFMA.FTZ R56, R45, R0.reuse, -R16.reuse ;  /* 0x000000002d387223 */ /* 0x180fe20000010810 */
[----:B------:R-:W-:Y:S01]  /*dfb0*/  FFMA.FTZ R60, R37, R0, -R16 ;  /* 0x00000000253c7223 */ /* 0x000fe20000010810 */
[----:B--2---:R-:W-:Y:S02]  /*dfc0*/  LOP3.LUT R106, R106, 0x7f, RZ, 0xc0, !PT ;  /* 0x0000007f6a6a7812 */ /* 0x004fe400078ec0ff */
[----:B0-----:R-:W-:-:S04]  /*dfd0*/  FMNMX.FTZ R20, R26, R53, !PT ;  /* 0x000000351a147209 */ /* 0x001fc80007810000 */
[C---:B------:R-:W-:Y:S01]  /*dfe0*/  FSETP.NEU.FTZ.AND P1, PT, R20.reuse, -INF , PT ;  /* 0xff8000001400780b */ /* 0x040fe20003f3d000 */
[----:B------:R-:W-:-:S05]  /*dff0*/  FMUL.FTZ R26, R20, R0 ;  /* 0x00000000141a7220 */ /* 0x000fca0000410000 */
[----:B------:R-:W-:Y:S01]  /*e000*/  FSEL R26, R26, RZ, P1 ;  /* 0x000000ff1a1a7208 */ /* 0x000fe20000800000 */
[----:B------:R-:W-:Y:S01]  /*e010*/  FFMA.FTZ R81, R81, R0, -R16 ;  /* 0x0000000051517223 */ /* 0x000fe20000010810 */
[----:B------:R-:W-:-:S03]  /*e020*/  ISETP.NE.AND P1, PT, R106, RZ, PT ;  /* 0x000000ff6a00720c */ /* 0x000fc60003f25270 */
[-CC-:B------:R-:W-:Y:S01]  /*e030*/  FFMA.FTZ R78, R93, R0.reuse, -R26.reuse ;  /* 0x000000005d4e7223 */ /* 0x180fe2000001081a */
[-C--:B------:R-:W-:Y:S01]  /*e040*/  FFMA.FTZ R93, R91, R0.reuse, -R26 ;  /* 0x000000005b5d7223 */ /* 0x080fe2000001081a */
        /* <DEDUP_REMOVED lines=11> */
[-C--:B------:R-:W-:Y:S01]  /*e100*/  FFMA.FTZ R46, R29, R0.reuse, -R16 ;  /* 0x000000001d2e7223 */ /* 0x080fe20000010810 */
[----:B------:R-:W-:Y:S01]  /*e110*/  IMAD.IADD R16, R100, 0x1, -R102 ;  /* 0x0000000164107824 */ /* 0x000fe200078e0a66 */
[----:B------:R-:W-:Y:S01]  /*e120*/  MUFU.EX2 R18, R18 ;  /* 0x0000001200127308 */ /* 0x000fe20000000800 */
[-CC-:B------:R-:W-:Y:S01]  /*e130*/  FFMA.FTZ R80, R97, R0.reuse, -R26.reuse ;  /* 0x0000000061507223 */ /* 0x180fe2000001081a */
[----:B------:R-:W-:Y:S01]  /*e140*/  FFMA.FTZ R95, R95, R0, -R26 ;  /* 0x000000005f5f7223 */ /* 0x000fe2000001081a */
[----:B------:R-:W-:-:S05]  /*e150*/  IMAD R16, R98, 0xc0, R16 ;  /* 0x000000c062107824 */ /* 0x000fca00078e0210 */
[----:B------:R-:W0:Y:S01]  /*e160*/  MUFU.EX2 R19, R19 ;  /* 0x0000001300137308 */ /* 0x000e220000000800 */
[----:B------:R-:W-:Y:S01]  /*e170*/  FFMA.FTZ R74, R17, R0, -R26 ;  /* 0x00000000114a7223 */ /* 0x000fe2000001081a */
[----:B------:R-:W-:-:S06]  /*e180*/  IMAD.HI R17, R16, 0x38e38e39, RZ ;  /* 0x38e38e3910117827 */ /* 0x000fcc00078e02ff */
[----:B------:R-:W-:Y:S01]  /*e190*/  MUFU.EX2 R78, R78 ;  /* 0x0000004e004e7308 */ /* 0x000fe20000000800 */
[----:B------:R-:W-:-:S07]  /*e1a0*/  FFMA.FTZ R68, R99, R0, -R26 ;  /* 0x0000000063447223 */ /* 0x000fce000001081a */
[----:B------:R-:W1:Y:S01]  /*e1b0*/  MUFU.EX2 R93, R93 ;  /* 0x0000005d005d7308 */ /* 0x000e620000000800 */
[----:B------:R-:W-:-:S07]  /*e1c0*/  @!P1 VIADD R21, R21, 0x31c40 ;  /* 0x00031c4015159836 */ /* 0x000fce0000000000 */
[----:B------:R-:W2:Y:S01]  /*e1d0*/  MUFU.EX2 R24, R24 ;  /* 0x0000001800187308 */ /* 0x000ea20000000800 */
[----:B------:R-:W-:Y:S01]  /*e1e0*/  FFMA.FTZ R91, R101, R0, -R26 ;  /* 0x00000000655b7223 */ /* 0x000fe2000001081a */
[----:B------:R-:W-:-:S06]  /*e1f0*/  SHF.R.U32.HI R76, RZ, 0x1f, R17 ;  /* 0x0000001fff4c7819 */ /* 0x000fcc0000011611 */
[----:B------:R-:W3:Y:S01]  /*e200*/  MUFU.EX2 R80, R80 ;  /* 0x0000005000507308 */ /* 0x000ee20000000800 */
[----:B------:R-:W-:-:S07]  /*e210*/  @!P1 PRMT R16, RZ, 0x654, R21 ;  /* 0x00000654ff109816 */ /* 0x000fce0000000015 */
[----:B------:R-:W4:Y:S01]  /*e220*/  MUFU.EX2 R89, R89 ;  /* 0x0000005900597308 */ /* 0x000f220000000800 */
[----:B------:R-:W-:Y:S01]  /*e230*/  FFMA.FTZ R66, R103, R0, -R26 ;  /* 0x0000000067427223 */ /* 0x000fe2000001081a */
[----:B------:R-:W-:-:S06]  /*e240*/  LEA.HI.SX32 R21, R17, R76, 0x1b ;  /* 0x0000004c11157211 */ /* 0x000fcc00078fdaff */
[----:B------:R-:W4:Y:S01]  /*e250*/  MUFU.EX2 R95, R95 ;  /* 0x0000005f005f7308 */ /* 0x000f220000000800 */
[----:B0-----:R-:W-:Y:S01]  /*e260*/  FADD.FTZ R17, R18, R19 ;  /* 0x0000001312117221 */ /* 0x001fe20000010000 */
[----:B------:R-:W-:-:S06]  /*e270*/  FFMA.FTZ R33, R77, R0, -R26 ;  /* 0x000000004d217223 */ /* 0x000fcc000001081a */
[----:B------:R-:W0:Y:S01]  /*e280*/  MUFU.EX2 R28, R28 ;  /* 0x0000001c001c7308 */ /* 0x000e220000000800 */
[----:B-1----:R-:W-:Y:S01]  /*e290*/  FADD.FTZ R77, R78, R93 ;  /* 0x0000005d4e4d7221 */ /* 0x002fe20000010000 */
[----:B------:R-:W-:-:S06]  /*e2a0*/  FFMA.FTZ R87, R87, R0, -R26 ;  /* 0x0000000057577223 */ /* 0x000fcc000001081a */
[----:B------:R-:W1:Y:S01]  /*e2b0*/  MUFU.EX2 R68, R68 ;  /* 0x0000004400447308 */ /* 0x000e620000000800 */
[----:B--2---:R-:W-:-:S07]  /*e2c0*/  FADD.FTZ R82, R24, R17 ;  /* 0x0000001118527221 */ /* 0x004fce0000010000 */
[----:B------:R-:W2:Y:S01]  /*e2d0*/  MUFU.EX2 R81, R81 ;  /* 0x0000005100517308 */ /* 0x000ea20000000800 */
[----:B---3--:R-:W-:-:S07]  /*e2e0*/  FADD.FTZ R84, R80, R77 ;  /* 0x0000004d50547221 */ /* 0x008fce0000010000 */
[----:B------:R-:W3:Y:S01]  /*e2f0*/  MUFU.EX2 R91, R91 ;  /* 0x0000005b005b7308 */ /* 0x000ee20000000800 */
[-C--:B------:R-:W-:Y:S01]  /*e300*/  FFMA.FTZ R70, R75, R0.reuse, -R26 ;  /* 0x000000004b467223 */ /* 0x080fe2000001081a */
[----:B----4-:R-:W-:Y:S01]  /*e310*/  FADD.FTZ R77, R89, R82 ;  /* 0x00000052594d7221 */ /* 0x010fe20000010000 */
[----:B------:R-:W-:Y:S01]  /*e320*/  FFMA.FTZ R75, R79, R0, -R26 ;  /* 0x000000004f4b7223 */ /* 0x000fe2000001081a */
[----:B------:R4:W-:Y:S04]  /*e330*/  @!P1 SYNCS.ARRIVE.TRANS64.RED.A1T0 RZ, [R16+URZ], RZ ;  /* 0x000000ff10ff99a7 */ /* 0x0009e8000810043f */
[----:B------:R-:W3:Y:S01]  /*e340*/  MUFU.EX2 R66, R66 ;  /* 0x0000004200427308 */ /* 0x000ee20000000800 */
[----:B------:R-:W-:Y:S01]  /*e350*/  FADD.FTZ R79, R95, R84 ;  /* 0x000000545f4f7221 */ /* 0x000fe20000010000 */
[----:B----4-:R-:W-:-:S06]  /*e360*/  F2FP.F16.F32.PACK_AB R16, R19, R18 ;  /* 0x000000121310723e */ /* 0x010fcc00000000ff */
[----:B------:R4:W-:Y:S01]  /*e370*/  MUFU.EX2 R53, R25 ;  /* 0x0000001900357308 */ /* 0x0009e20000000800 */
[----:B------:R-:W-:Y:S01]  /*e380*/  F2FP.F16.F32.PACK_AB R18, R89, R24 ;  /* 0x000000185912723e */ /* 0x000fe200000000ff */
[----:B0-----:R-:W-:-:S06]  /*e390*/  FADD.FTZ R24, R28, R77 ;  /* 0x0000004d1c187221 */ /* 0x001fcc0000010000 */
[----:B------:R-:W0:Y:S01]  /*e3a0*/  MUFU.EX2 R83, R83 ;  /* 0x0000005300537308 */ /* 0x000e220000000800 */
[--C-:B----4-:R-:W-:Y:S01]  /*e3b0*/  FFMA.FTZ R25, R85, R0, -R26.reuse ;  /* 0x0000000055197223 */ /* 0x110fe2000001081a */
[----:B------:R-:W-:Y:S01]  /*e3c0*/  F2FP.F16.F32.PACK_AB R17, R93, R78 ;  /* 0x0000004e5d11723e */ /* 0x000fe200000000ff */
[----:B------:R-:W-:-:S05]  /*e3d0*/  FFMA.FTZ R78, R55, R0, -R26 ;  /* 0x00000000374e7223 */ /* 0x000fca000001081a */
[----:B------:R-:W4:Y:S01]  /*e3e0*/  MUFU.EX2 R87, R87 ;  /* 0x0000005700577308 */ /* 0x000f220000000800 */
[----:B-1----:R-:W-:Y:S01]  /*e3f0*/  FADD.FTZ R82, R68, R79 ;  /* 0x0000004f44527221 */ /* 0x002fe20000010000 */
[-CC-:B------:R-:W-:Y:S01]  /*e400*/  FFMA.FTZ R30, R105, R0.reuse, -R26.reuse ;  /* 0x00000000691e7223 */ /* 0x180fe2000001081a */
[----:B------:R-:W-:Y:S01]  /*e410*/  FFMA.FTZ R55, R69, R0, -R26 ;  /* 0x0000000045377223 */ /* 0x000fe2000001081a */
[----:B--2---:R-:W-:-:S04]  /*e420*/  FADD.FTZ R69, R81, R24 ;  /* 0x0000001851457221 */ /* 0x004fc80000010000 */
[----:B------:R-:W1:Y:S01]  /*e430*/  MUFU.EX2 R25, R25 ;  /* 0x0000001900197308 */ /* 0x000e620000000800 */
[----:B---3--:R-:W-:Y:S01]  /*e440*/  FADD.FTZ R77, R91, R82 ;  /* 0x000000525b4d7221 */ /* 0x008fe20000010000 */
[----:B------:R-:W-:-:S06]  /*e450*/  FADD.FTZ R24, R32, R69 ;  /* 0x0000004520187221 */ /* 0x000fcc0000010000 */
[----:B------:R-:W2:Y:S01]  /*e460*/  MUFU.EX2 R73, R73 ;  /* 0x0000004900497308 */ /* 0x000ea20000000800 */
[----:B------:R-:W-:Y:S01]  /*e470*/  FADD.FTZ R82, R66, R77 ;  /* 0x0000004d42527221 */ /* 0x000fe20000010000 */
[----:B------:R-:W-:-:S06]  /*e480*/  FFMA.FTZ R29, R129, R0, -R26 ;  /* 0x00000000811d7223 */ /* 0x000fcc000001081a */
[----:B------:R-:W3:Y:S01]  /*e490*/  MUFU.EX2 R70, R70 ;  /* 0x0000004600467308 */ /* 0x000ee20000000800 */
[----:B0-----:R-:W-:Y:S01]  /*e4a0*/  FADD.FTZ R69, R83, R24 ;  /* 0x0000001853457221 */ /* 0x001fe20000010000 */
[----:B----4-:R-:W-:-:S06]  /*e4b0*/  FADD.FTZ R82, R87, R82 ;  /* 0x0000005257527221 */ /* 0x010fcc0000010000 */
[----:B------:R-:W0:Y:S01]  /*e4c0*/  MUFU.EX2 R30, R30 ;  /* 0x0000001e001e7308 */ /* 0x000e220000000800 */
[----:B------:R-:W-:-:S07]  /*e4d0*/  FADD.FTZ R24, R36, R69 ;  /* 0x0000004524187221 */ /* 0x000fce0000010000 */
[----:B------:R-:W4:Y:S01]  /*e4e0*/  MUFU.EX2 R67, R67 ;  /* 0x0000004300437308 */ /* 0x000f220000000800 */
[----:B-1----:R-:W-:Y:S01]  /*e4f0*/  FADD.FTZ R69, R25, R82 ;  /* 0x0000005219457221 */ /* 0x002fe20000010000 */
[----:B------:R-:W-:-:S06]  /*e500*/  FFMA.FTZ R64, R131, R0, -R26 ;  /* 0x0000000083407223 */ /* 0x000fcc000001081a */
[----:B------:R-:W1:Y:S01]  /*e510*/  MUFU.EX2 R75, R75 ;  /* 0x0000004b004b7308 */ /* 0x000e620000000800 */
[----:B--2---:R-:W-:Y:S01]  /*e520*/  FADD.FTZ R85, R73, R24 ;  /* 0x0000001849557221 */ /* 0x004fe20000010000 */
[----:B---3--:R-:W-:-:S06]  /*e530*/  FADD.FTZ R69, R70, R69 ;  /* 0x0000004546457221 */ /* 0x008fcc0000010000 */
[----:B------:R-:W2:Y:S01]  /*e540*/  MUFU.EX2 R29, R29 ;  /* 0x0000001d001d7308 */ /* 0x000ea20000000800 */
[----:B------:R-:W-:Y:S01]  /*e550*/  FFMA.FTZ R71, R71, R0, -R26 ;  /* 0x0000000047477223 */ /* 0x000fe2000001081a */
[----:B------:R-:W-:-:S06]  /*e560*/  FADD.FTZ R24, R40, R85 ;  /* 0x0000005528187221 */ /* 0x000fcc0000010000 */
[----:B------:R-:W3:Y:S01]  /*e570*/  MUFU.EX2 R59, R59 ;  /* 0x0000003b003b7308 */ /* 0x000ee20000000800 */
[----:B------:R-:W-:Y:S01]  /*e580*/  FFMA.FTZ R77, R61, R0, -R26 ;  /* 0x000000003d4d7223 */ /* 0x000fe2000001081a */
[----:B0-----:R-:W-:-:S06]  /*e590*/  FADD.FTZ R82, R30, R69 ;  /* 0x000000451e527221 */ /* 0x001fcc0000010000 */
[----:B------:R-:W0:Y:S01]  /*e5a0*/  MUFU.EX2 R74, R74 ;  /* 0x0000004a004a7308 */ /* 0x000e220000000800 */
[----:B------:R-:W-:Y:S01]  /*e5b0*/  FFMA.FTZ R61, R27, R0, -R26 ;  /* 0x000000001b3d7223 */ /* 0x000fe2000001081a */
[----:B----4-:R-:W-:-:S06]  /*e5c0*/  FADD.FTZ R27, R67, R24 ;  /* 0x00000018431b7221 */ /* 0x010fcc0000010000 */
[----:B------:R-:W4:Y:S01]  /*e5d0*/  MUFU.EX2 R15, R15 ;  /* 0x0000000f000f7308 */ /* 0x000f220000000800 */
[----:B-1----:R-:W-:Y:S01]  /*e5e0*/  FADD.FTZ R82, R75, R82 ;  /* 0x000000524b527221 */ /* 0x002fe20000010000 */
[----:B------:R-:W-:-:S06]  /*e5f0*/  FFMA.FTZ R72, R107, R0, -R26 ;  /* 0x000000006b487223 */ /* 0x000fcc000001081a */
[----:B------:R-:W1:Y:S01]  /*e600*/  MUFU.EX2 R64, R64 ;  /* 0x0000004000407308 */ /* 0x000e620000000800 */
[----:B------:R-:W-:Y:S01]  /*e610*/  FADD.FTZ R24, R44, R27 ;  /* 0x0000001b2c187221 */ /* 0x000fe20000010000 */
[----:B--2---:R-:W-:-:S06]  /*e620*/  FADD.FTZ R27, R29, R82 ;  /* 0x000000521d1b7221 */ /* 0x004fcc0000010000 */
[----:B------:R-:W2:Y:S01]  /*e630*/  MUFU.EX2 R71, R71 ;  /* 0x0000004700477308 */ /* 0x000ea20000000800 */
[----:B------:R-:W-:Y:S01]  /*e640*/  FFMA.FTZ R62, R133, R0, -R26 ;  /* 0x00000000853e7223 */ /* 0x000fe2000001081a */
[----:B---3--:R-:W-:-:S06]  /*e650*/  FADD.FTZ R24, R59, R24 ;  /* 0x000000183b187221 */ /* 0x008fcc0000010000 */
[----:B------:R-:W3:Y:S01]  /*e660*/  MUFU.EX2 R42, R42 ;  /* 0x0000002a002a7308 */ /* 0x000ee20000000800 */
[----:B0-----:R-:W-:Y:S01]  /*e670*/  FADD.FTZ R27, R74, R27 ;  /* 0x0000001b4a1b7221 */ /* 0x001fe20000010000 */
[----:B------:R-:W-:-:S06]  /*e680*/  FFMA.FTZ R63, R63, R0, -R26 ;  /* 0x000000003f3f7223 */ /* 0x000fcc000001081a */
[----:B------:R-:W0:Y:S01]  /*e690*/  MUFU.EX2 R33, R33 ;  /* 0x0000002100217308 */ /* 0x000e220000000800 */
[----:B------:R-:W-:Y:S01]  /*e6a0*/  F2FP.F16.F32.PACK_AB R19, R95, R80 ;  /* 0x000000505f13723e */ /* 0x000fe200000000ff */
[----:B------:R-:W-:Y:S01]  /*e6b0*/  FFMA.FTZ R69, R31, R0, -R26 ;  /* 0x000000001f457223 */ /* 0x000fe2000001081a */
[----:B----4-:R-:W-:-:S05]  /*e6c0*/  FADD.FTZ R31, R15, R24 ;  /* 0x000000180f1f7221 */ /* 0x010fca0000010000 */
[----:B------:R-:W4:Y:S01]  /*e6d0*/  MUFU.EX2 R43, R43 ;  /* 0x0000002b002b7308 */ /* 0x000f220000000800 */
[-CC-:B------:R-:W-:Y:S01]  /*e6e0*/  FFMA.FTZ R65, R65, R0.reuse, -R26.reuse ;  /* 0x0000000041417223 */ /* 0x180fe2000001081a */
[-CC-:B------:R-:W-:Y:S01]  /*e6f0*/  FFMA.FTZ R76, R135, R0.reuse, -R26.reuse ;  /* 0x00000000874c7223 */ /* 0x180fe2000001081a */
[-CC-:B------:R-:W-:Y:S01]  /*e700*/  FFMA.FTZ R51, R51, R0.reuse, -R26.reuse ;  /* 0x0000000033337223 */ /* 0x180fe2000001081a */
[----:B------:R-:W-:-:S04]  /*e710*/  FFMA.FTZ R80, R109, R0, -R26 ;  /* 0x000000006d507223 */ /* 0x000fc8000001081a */
[----:B------:R-:W4:Y:S01]  /*e720*/  MUFU.EX2 R72, R72 ;  /* 0x0000004800487308 */ /* 0x000f220000000800 */
[-CC-:B------:R-:W-:Y:S01]  /*e730*/  FFMA.FTZ R79, R137, R0.reuse, -R26.reuse ;  /* 0x00000000894f7223 */ /* 0x180fe2000001081a */
[-CC-:B------:R-:W-:Y:S01]  /*e740*/  FFMA.FTZ R139, R139, R0.reuse, -R26.reuse ;  /* 0x000000008b8b7223 */ /* 0x180fe2000001081a */
[-CC-:B------:R-:W-:Y:S01]  /*e750*/  FFMA.FTZ R141, R141, R0.reuse, -R26.reuse ;  /* 0x000000008d8d7223 */ /* 0x180fe2000001081a */
[-CC-:B------:R-:W-:Y:S01]  /*e760*/  FFMA.FTZ R111, R111, R0.reuse, -R26.reuse ;  /* 0x000000006f6f7223 */ /* 0x180fe2000001081a */
[-CC-:B------:R-:W-:Y:S01]  /*e770*/  FFMA.FTZ R143, R143, R0.reuse, -R26.reuse ;  /* 0x000000008f8f7223 */ /* 0x180fe2000001081a */
[-CC-:B------:R-:W-:Y:S02]  /*e780*/  FFMA.FTZ R149, R149, R0.reuse, -R26.reuse ;  /* 0x0000000095957223 */ /* 0x180fe4000001081a */
[----:B------:R-:W4:Y:S01]  /*e790*/  MUFU.EX2 R34, R34 ;  /* 0x0000002200227308 */ /* 0x000f220000000800 */
[----:B------:R-:W-:Y:S01]  /*e7a0*/  FFMA.FTZ R113, R113, R0, -R26 ;  /* 0x0000000071717223 */ /* 0x000fe2000001081a */
[----:B-1----:R-:W-:Y:S01]  /*e7b0*/  FADD.FTZ R26, R64, R27 ;  /* 0x0000001b401a7221 */ /* 0x002fe20000010000 */
[----:B------:R1:W-:Y:S01]  /*e7c0*/  STSM.16.M88.4 [R23+0x24300], R16 ;  /* 0x0243001017007844 */ /* 0x0003e20000000200 */
[----:B------:R-:W-:-:S04]  /*e7d0*/  FADD.FTZ R31, R48, R31 ;  /* 0x0000001f301f7221 */ /* 0x000fc80000010000 */
[----:B------:R-:W4:Y:S08]  /*e7e0*/  MUFU.EX2 R62, R62 ;  /* 0x0000003e003e7308 */ /* 0x000f300000000800 */
[----:B------:R-:W4:Y:S01]  /*e7f0*/  MUFU.EX2 R35, R35 ;  /* 0x0000002300237308 */ /* 0x000f220000000800 */
[----:B-1----:R-:W-:Y:S01]  /*e800*/  F2FP.F16.F32.PACK_AB R16, R81, R28 ;  /* 0x0000001c5110723e */ /* 0x002fe200000000ff */
[----:B--2---:R-:W-:Y:S01]  /*e810*/  FADD.FTZ R28, R71, R26 ;  /* 0x0000001a471c7221 */ /* 0x004fe20000010000 */
[----:B------:R-:W-:-:S05]  /*e820*/  F2FP.F16.F32.PACK_AB R18, R83, R32 ;  /* 0x000000205312723e */ /* 0x000fca00000000ff */
[----:B------:R-:W1:Y:S01]  /*e830*/  MUFU.EX2 R63, R63 ;  /* 0x0000003f003f7308 */ /* 0x000e620000000800 */
[----:B---3--:R-:W-:Y:S01]  /*e840*/  FADD.FTZ R32, R42, R31 ;  /* 0x0000001f2a207221 */ /* 0x008fe20000010000 */
[----:B0-----:R-:W-:Y:S01]  /*e850*/  FADD.FTZ R31, R33, R28 ;  /* 0x0000001c211f7221 */ /* 0x001fe20000010000 */
[----:B------:R-:W-:-:S05]  /*e860*/  F2FP.F16.F32.PACK_AB R26, R67, R40 ;  /* 0x00000028431a723e */ /* 0x000fca00000000ff */
[----:B------:R-:W0:Y:S01]  /*e870*/  MUFU.EX2 R38, R38 ;  /* 0x0000002600267308 */ /* 0x000e220000000800 */
[----:B----4-:R-:W-:Y:S01]  /*e880*/  FADD.FTZ R67, R43, R32 ;  /* 0x000000202b437221 */ /* 0x010fe20000010000 */
[----:B------:R-:W-:-:S06]  /*e890*/  FADD.FTZ R31, R72, R31 ;  /* 0x0000001f481f7221 */ /* 0x000fcc0000010000 */
[----:B------:R-:W2:Y:S01]  /*e8a0*/  MUFU.EX2 R65, R65 ;  /* 0x0000004100417308 */ /* 0x000ea20000000800 */
[----:B------:R-:W-:-:S07]  /*e8b0*/  FADD.FTZ R32, R34, R67 ;  /* 0x0000004322207221 */ /* 0x000fce0000010000 */
[----:B------:R-:W3:Y:S01]  /*e8c0*/  MUFU.EX2 R57, R57 ;  /* 0x0000003900397308 */ /* 0x000ee20000000800 */
[----:B------:R-:W-:Y:S01]  /*e8d0*/  F2FP.F16.F32.PACK_AB R27, R75, R30 ;  /* 0x0000001e4b1b723e */ /* 0x000fe200000000ff */
[----:B------:R-:W-:-:S06]  /*e8e0*/  FADD.FTZ R40, R62, R31 ;  /* 0x0000001f3e287221 */ /* 0x000fcc0000010000 */
[----:B------:R-:W4:Y:S01]  /*e8f0*/  MUFU.EX2 R76, R76 ;  /* 0x0000004c004c7308 */ /* 0x000f220000000800 */
[----:B------:R-:W-:Y:S01]  /*e900*/  F2FP.F16.F32.PACK_AB R30, R48, R15 ;  /* 0x0000000f301e723e */ /* 0x000fe200000000ff */
[----:B------:R-:W-:-:S06]  /*e910*/  FADD.FTZ R15, R35, R32 ;  /* 0x00000020230f7221 */ /* 0x000fcc0000010000 */
[----:B------:R-:W4:Y:S01]  /*e920*/  MUFU.EX2 R39, R39 ;  /* 0x0000002700277308 */ /* 0x000f220000000800 */
[----:B-1----:R-:W-:-:S07]  /*e930*/  FADD.FTZ R40, R63, R40 ;  /* 0x000000283f287221 */ /* 0x002fce0000010000 */
[----:B------:R-:W1:Y:S01]  /*e940*/  MUFU.EX2 R51, R51 ;  /* 0x0000003300337308 */ /* 0x000e620000000800 */
[----:B0-----:R-:W-:Y:S01]  /*e950*/  FADD.FTZ R32, R38, R15 ;  /* 0x0000000f26207221 */ /* 0x001fe20000010000 */
[----:B--2---:R-:W-:-:S06]  /*e960*/  FADD.FTZ R15, R65, R40 ;  /* 0x00000028410f7221 */ /* 0x004fcc0000010000 */
[----:B------:R-:W0:Y:S01]  /*e970*/  MUFU.EX2 R52, R52 ;  /* 0x0000003400347308 */ /* 0x000e220000000800 */
[----:B---3--:R-:W-:-:S07]  /*e980*/  FADD.FTZ R32, R57, R32 ;  /* 0x0000002039207221 */ /* 0x008fce0000010000 */
[----:B------:R-:W2:Y:S01]  /*e990*/  MUFU.EX2 R78, R78 ;  /* 0x0000004e004e7308 */ /* 0x000ea20000000800 */
[----:B------:R-:W-:Y:S01]  /*e9a0*/  F2FP.F16.F32.PACK_AB R28, R59, R44 ;  /* 0x0000002c3b1c723e */ /* 0x000fe200000000ff */
[----:B----4-:R-:W-:-:S06]  /*e9b0*/  FADD.FTZ R44, R76, R15 ;  /* 0x0000000f4c2c7221 */ /* 0x010fcc0000010000 */
[----:B------:R-:W3:Y:S01]  /*e9c0*/  MUFU.EX2 R47, R47 ;  /* 0x0000002f002f7308 */ /* 0x000ee20000000800 */
[----:B------:R-:W-:-:S07]  /*e9d0*/  F2FP.F16.F32.PACK_AB R17, R91, R68 ;  /* 0x000000445b11723e */ /* 0x000fce00000000ff */
[----:B------:R-:W4:Y:S01]  /*e9e0*/  MUFU.EX2 R55, R55 ;  /* 0x0000003700377308 */ /* 0x000f220000000800 */
[----:B------:R-:W-:Y:S01]  /*e9f0*/  F2FP.F16.F32.PACK_AB R19, R87, R66 ;  /* 0x000000425713723e */ /* 0x000fe200000000ff */
[----:B------:R-:W-:Y:S01]  /*ea00*/  FADD.FTZ R15, R39, R32 ;  /* 0x00000020270f7221 */ /* 0x000fe20000010000 */
[----:B------:R-:W-:-:S05]  /*ea10*/  F2FP.F16.F32.PACK_AB R32, R43, R42 ;  /* 0x0000002a2b20723e */ /* 0x000fca00000000ff */
[----:B------:R-:W4:Y:S01]  /*ea20*/  MUFU.EX2 R54, R54 ;  /* 0x0000003600367308 */ /* 0x000f220000000800 */
[----:B-1----:R-:W-:-:S07]  /*ea30*/  FADD.FTZ R43, R51, R44 ;  /* 0x0000002c332b7221 */ /* 0x002fce0000010000 */
[----:B------:R-:W1:Y:S01]  /*ea40*/  MUFU.EX2 R80, R80 ;  /* 0x0000005000507308 */ /* 0x000e620000000800 */
[----:B------:R0:W-:Y:S07]  /*ea50*/  STSM.16.M88.4 [R23+0x25b00], R16 ;  /* 0x025b001017007844 */ /* 0x0001ee0000000200 */
[----:B------:R-:W1:Y:S08]  /*ea60*/  MUFU.EX2 R41, R41 ;  /* 0x0000002900297308 */ /* 0x000e700000000800 */
[----:B------:R-:W1:Y:S01]  /*ea70*/  MUFU.EX2 R79, R79 ;  /* 0x0000004f004f7308 */ /* 0x000e620000000800 */
[----:B0-----:R-:W-:Y:S01]  /*ea80*/  FADD.FTZ R16, R52, R15 ;  /* 0x0000000f34107221 */ /* 0x001fe20000010000 */
[----:B--2---:R-:W-:-:S06]  /*ea90*/  FADD.FTZ R18, R78, R43 ;  /* 0x0000002b4e127221 */ /* 0x004fcc0000010000 */
[----:B------:R-:W0:Y:S01]  /*eaa0*/  MUFU.EX2 R56, R56 ;  /* 0x0000003800387308 */ /* 0x000e220000000800 */
[----:B---3--:R-:W-:Y:S01]  /*eab0*/  FADD.FTZ R15, R47, R16 ;  /* 0x000000102f0f7221 */ /* 0x008fe20000010000 */
[----:B----4-:R-:W-:-:S06]  /*eac0*/  FADD.FTZ R17, R55, R18 ;  /* 0x0000001237117221 */ /* 0x010fcc0000010000 */
[----:B------:R-:W2:Y:S01]  /*ead0*/  MUFU.EX2 R68, R139 ;  /* 0x0000008b00447308 */ /* 0x000ea20000000800 */
[----:B------:R-:W-:Y:S01]  /*eae0*/  F2FP.F16.F32.PACK_AB R24, R73, R36 ;  /* 0x000000244918723e */ /* 0x000fe200000000ff */
[----:B------:R-:W-:-:S06]  /*eaf0*/  FADD.FTZ R16, R54, R15 ;  /* 0x0000000f36107221 */ /* 0x000fcc0000010000 */
[----:B------:R-:W3:Y:S01]  /*eb00*/  MUFU.EX2 R45, R45 ;  /* 0x0000002d002d7308 */ /* 0x000ee20000000800 */
[----:B-1----:R-:W-:-:S07]  /*eb10*/  FADD.FTZ R18, R80, R17 ;  /* 0x0000001150127221 */ /* 0x002fce0000010000 */
[----:B------:R-:W1:Y:S01]  /*eb20*/  MUFU.EX2 R141, R141 ;  /* 0x0000008d008d7308 */ /* 0x000e620000000800 */
[----:B------:R-:W-:Y:S01]  /*eb30*/  FADD.FTZ R15, R41, R16 ;  /* 0x00000010290f7221 */ /* 0x000fe20000010000 */
[----:B------:R-:W-:-:S06]  /*eb40*/  FADD.FTZ R17, R79, R18 ;  /* 0x000000124f117221 */ /* 0x000fcc0000010000 */
[----:B------:R-:W4:Y:S08]  /*eb50*/  MUFU.EX2 R58, R58 ;  /* 0x0000003a003a7308 */ /* 0x000f300000000800 */
[----:B------:R-:W4:Y:S01]  /*eb60*/  MUFU.EX2 R36, R111 ;  /* 0x0000006f00247308 */ /* 0x000f220000000800 */
[----:B0-----:R-:W-:Y:S01]  /*eb70*/  FADD.FTZ R16, R56, R15 ;  /* 0x0000000f38107221 */ /* 0x001fe20000010000 */
[----:B------:R-:W-:-:S06]  /*eb80*/  F2FP.F16.F32.PACK_AB R25, R70, R25 ;  /* 0x000000194619723e */ /* 0x000fcc00000000ff */
[----:B------:R-:W0:Y:S01]  /*eb90*/  MUFU.EX2 R49, R49 ;  /* 0x0000003100317308 */ /* 0x000e220000000800 */
[----:B--2---:R-:W-:Y:S01]  /*eba0*/  FADD.FTZ R18, R68, R17 ;  /* 0x0000001144127221 */ /* 0x004fe20000010000 */
[----:B------:R-:W-:-:S06]  /*ebb0*/  F2FP.F16.F32.PACK_AB R29, R74, R29 ;  /* 0x0000001d4a1d723e */ /* 0x000fcc00000000ff */
[----:B------:R-:W2:Y:S01]  /*ebc0*/  MUFU.EX2 R143, R143 ;  /* 0x0000008f008f7308 */ /* 0x000ea20000000800 */
[----:B------:R-:W-:Y:S01]  /*ebd0*/  F2FP.F16.F32.PACK_AB R31, R71, R64 ;  /* 0x00000040471f723e */ /* 0x000fe200000000ff */
[----:B---3--:R-:W-:-:S06]  /*ebe0*/  FADD.FTZ R15, R45, R16 ;  /* 0x000000102d0f7221 */ /* 0x008fcc0000010000 */
[----:B------:R-:W3:Y:S01]  /*ebf0*/  MUFU.EX2 R60, R60 ;  /* 0x0000003c003c7308 */ /* 0x000ee20000000800 */
[----:B-1----:R-:W-:Y:S01]  /*ec00*/  FADD.FTZ R19, R141, R18 ;  /* 0x000000128d137221 */ /* 0x002fe20000010000 */
[----:B------:R1:W-:Y:S06]  /*ec10*/  STSM.16.M88.4 [R23+0x27300], R24 ;  /* 0x0273001817007844 */ /* 0x0003ec0000000200 */
[----:B------:R-:W3:Y:S01]  /*ec20*/  MUFU.EX2 R40, R77 ;  /* 0x0000004d00287308 */ /* 0x000ee20000000800 */
[----:B------:R0:W-:Y:S01]  /*ec30*/  STSM.16.M88.4 [R23+0x28b00], R28 ;  /* 0x028b001c17007844 */ /* 0x0001e20000000200 */
[----:B----4-:R-:W-:-:S06]  /*ec40*/  FADD.FTZ R18, R58, R15 ;  /* 0x0000000f3a127221 */ /* 0x010fcc0000010000 */
[----:B------:R-:W4:Y:S01]  /*ec50*/  MUFU.EX2 R50, R50 ;  /* 0x0000003200327308 */ /* 0x000f220000000800 */
[----:B-1----:R-:W-:-:S07]  /*ec60*/  F2FP.F16.F32.PACK_AB R24, R57, R38 ;  /* 0x000000263918723e */ /* 0x002fce00000000ff */
[----:B------:R-:W1:Y:S01]  /*ec70*/  MUFU.EX2 R149, R149 ;  /* 0x0000009500957308 */ /* 0x000e620000000800 */
[----:B0-----:R-:W-:Y:S01]  /*ec80*/  FADD.FTZ R28, R36, R19 ;  /* 0x00000013241c7221 */ /* 0x001fe20000010000 */
[----:B------:R-:W-:Y:S01]  /*ec90*/  FADD.FTZ R15, R49, R18 ;  /* 0x00000012310f7221 */ /* 0x000fe20000010000 */
[----:B------:R-:W-:-:S05]  /*eca0*/  F2FP.F16.F32.PACK_AB R34, R35, R34 ;  /* 0x000000222322723e */ /* 0x000fca00000000ff */
[----:B------:R-:W0:Y:S01]  /*ecb0*/  MUFU.EX2 R30, R61 ;  /* 0x0000003d001e7308 */ /* 0x000e220000000800 */
[----:B--2---:R-:W-:Y:S01]  /*ecc0*/  FADD.FTZ R29, R143, R28 ;  /* 0x0000001c8f1d7221 */ /* 0x004fe20000010000 */
[----:B------:R-:W-:Y:S02]  /*ecd0*/  F2FP.F16.F32.PACK_AB R33, R72, R33 ;  /* 0x000000214821723e */ /* 0x000fe400000000ff */
[----:B------:R-:W-:-:S04]  /*ece0*/  F2FP.F16.F32.PACK_AB R35, R63, R62 ;  /* 0x0000003e3f23723e */ /* 0x000fc800000000ff */
[----:B------:R-:W-:Y:S01]  /*ecf0*/  MUFU.EX2 R37, R37 ;  /* 0x0000002500257308 */ /* 0x000fe20000000800 */
[----:B---3--:R-:W-:-:S07]  /*ed00*/  FADD.FTZ R15, R60, R15 ;  /* 0x0000000f3c0f7221 */ /* 0x008fce0000010000 */
[----:B------:R-:W2:Y:S01]  /*ed10*/  MUFU.EX2 R46, R46 ;  /* 0x0000002e002e7308 */ /* 0x000ea20000000800 */
[----:B------:R-:W-:-:S07]  /*ed20*/  FADD.FTZ R28, R40, R29 ;  /* 0x0000001d281c7221 */ /* 0x000fce0000010000 */
[----:B------:R-:W-:Y:S08]  /*ed30*/  MUFU.EX2 R113, R113 ;  /* 0x0000007100717308 */ /* 0x000ff00000000800 */
[----:B------:R-:W3:Y:S01]  /*ed40*/  MUFU.EX2 R38, R69 ;  /* 0x0000004500267308 */ /* 0x000ee20000000800 */
[----:B------:R4:W-:Y:S01]  /*ed50*/  STSM.16.M88.4 [R23+0x2a300], R32 ;  /* 0x02a3002017007844 */ /* 0x0009e20000000200 */
[----:B------:R-:W-:-:S02]  /*ed60*/  F2FP.F16.F32.PACK_AB R25, R76, R65 ;  /* 0x000000414c19723e */ /* 0x000fc400000000ff */
[----:B------:R-:W-:Y:S02]  /*ed70*/  F2FP.F16.F32.PACK_AB R26, R52, R39 ;  /* 0x00000027341a723e */ /* 0x000fe400000000ff */
[----:B------:R-:W-:Y:S02]  /*ed80*/  F2FP.F16.F32.PACK_AB R27, R78, R51 ;  /* 0x000000334e1b723e */ /* 0x000fe400000000ff */
[----:B------:R-:W-:Y:S02]  /*ed90*/  F2FP.F16.F32.PACK_AB R16, R54, R47 ;  /* 0x0000002f3610723e */ /* 0x000fe400000000ff */
[----:B------:R-:W-:Y:S01]  /*eda0*/  F2FP.F16.F32.PACK_AB R17, R80, R55 ;  /* 0x000000375011723e */ /* 0x000fe200000000ff */
[----:B----4-:R-:W-:Y:S01]  /*edb0*/  FADD.FTZ R32, R50, R15 ;  /* 0x0000000f32207221 */ /* 0x010fe20000010000 */
[----:B-1----:R-:W-:Y:S01]  /*edc0*/  FADD.FTZ R15, R149, R28 ;  /* 0x0000001c950f7221 */ /* 0x002fe20000010000 */
[----:B------:R-:W-:Y:S02]  /*edd0*/  F2FP.F16.F32.PACK_AB R18, R56, R41 ;  /* 0x000000293812723e */ /* 0x000fe400000000ff */
[----:B------:R-:W-:Y:S01]  /*ede0*/  FADD.FTZ R32, R53, R32 ;  /* 0x0000002035207221 */ /* 0x000fe20000010000 */
[----:B0-----:R-:W-:Y:S01]  /*edf0*/  FADD.FTZ R34, R30, R15 ;  /* 0x0000000f1e227221 */ /* 0x001fe20000010000 */
[----:B------:R-:W-:-:S02]  /*ee00*/  F2FP.F16.F32.PACK_AB R19, R68, R79 ;  /* 0x0000004f4413723e */ /* 0x000fc400000000ff */
[----:B------:R-:W-:Y:S02]  /*ee10*/  F2FP.F16.F32.PACK_AB R29, R30, R149 ;  /* 0x000000951e1d723e */ /* 0x000fe400000000ff */
[----:B--2---:R-:W-:Y:S01]  /*ee20*/  F2FP.F16.F32.PACK_AB R30, R46, R37 ;  /* 0x000000252e1e723e */ /* 0x004fe200000000ff */
[----:B------:R-:W-:Y:S01]  /*ee30*/  FADD.FTZ R37, R37, R32 ;  /* 0x0000002025257221 */ /* 0x000fe20000010000 */
[----:B---3--:R-:W-:Y:S01]  /*ee40*/  F2FP.F16.F32.PACK_AB R31, R38, R113 ;  /* 0x00000071261f723e */ /* 0x008fe200000000ff */
[----:B------:R0:W-:Y:S01]  /*ee50*/  STSM.16.M88.4 [R23+0x2bb00], R24 ;  /* 0x02bb001817007844 */ /* 0x0001e20000000200 */
[----:B------:R-:W-:Y:S01]  /*ee60*/  FADD.FTZ R113, R113, R34 ;  /* 0x0000002271717221 */ /* 0x000fe20000010000 */
[----:B------:R-:W-:Y:S02]  /*ee70*/  F2FP.F16.F32.PACK_AB R28, R53, R50 ;  /* 0x00000032351c723e */ /* 0x000fe400000000ff */
[----:B------:R1:W-:Y:S01]  /*ee80*/  STSM.16.M88.4 [R23+0x2d300], R16 ;  /* 0x02d3001017007844 */ /* 0x0003e20000000200 */
[----:B0-----:R-:W-:-:S02]  /*ee90*/  F2FP.F16.F32.PACK_AB R24, R58, R45 ;  /* 0x0000002d3a18723e */ /* 0x001fc400000000ff */
[----:B------:R-:W-:Y:S02]  /*eea0*/  F2FP.F16.F32.PACK_AB R25, R36, R141 ;  /* 0x0000008d2419723e */ /* 0x000fe400000000ff */
[----:B------:R-:W-:Y:S02]  /*eeb0*/  F2FP.F16.F32.PACK_AB R26, R60, R49 ;  /* 0x000000313c1a723e */ /* 0x000fe400000000ff */
[----:B------:R-:W-:Y:S01]  /*eec0*/  F2FP.F16.F32.PACK_AB R27, R40, R143 ;  /* 0x0000008f281b723e */ /* 0x000fe200000000ff */
[----:B-1----:R-:W-:Y:S01]  /*eed0*/  FADD.FTZ R17, R46, R37 ;  /* 0x000000252e117221 */ /* 0x002fe20000010000 */
[----:B------:R-:W-:-:S03]  /*eee0*/  FADD.FTZ R16, R38, R113 ;  /* 0x0000007126107221 */ /* 0x000fc60000010000 */
[----:B------:R-:W-:Y:S04]  /*eef0*/  STSM.16.M88.4 [R23+0x2eb00], R24 ;  /* 0x02eb001817007844 */ /* 0x000fe80000000200 */
[----:B------:R-:W-:Y:S04]  /*ef00*/  STSM.16.M88.4 [R23+0x30300], R28 ;  /* 0x0303001c17007844 */ /* 0x000fe80000000200 */
[----:B------:R-:W-:Y:S01]  /*ef10*/  STL [R1+0x18], R17 ;  /* 0x0000181101007387 */ /* 0x000fe20000100800 */
[----:B------:R0:W-:Y:S06]  /*ef20*/  MEMBAR.ALL.CTA ;  /* 0x0000000000007992 */ /* 0x0001ec0000008000 */
[----:B0-----:R-:W0:Y:S04]  /*ef30*/  FENCE.VIEW.ASYNC.S ;  /* 0x00000000000073c6 */ /* 0x001e280000000000 */
[----:B------:R1:W-:Y:S01]  /*ef40*/  STL [R1+0x1c], R16 ;  /* 0x00001c1001007387 */ /* 0x0003e20000100800 */
[----:B------:R-:W-:Y:S01]  /*ef50*/  VIADD R15, R104, 0xfffffffe ;  /* 0xfffffffe680f7836 */ /* 0x000fe20000000000 */
[----:B-1----:R-:W-:-:S05]  /*ef60*/  VIMNMX R16, RZ, R21, !PT ;  /* 0x00000015ff107248 */ /* 0x002fca0007fe0100 */
[----:B------:R1:W-:Y:S01]  /*ef70*/  STL [R1+0x44], R16 ;  /* 0x0000441001007387 */ /* 0x0003e20000100800 */
[----:B------:R-:W-:Y:S01]  /*ef80*/  ISETP.GE.AND P2, PT, R15, R16, PT ;  /* 0x000000100f00720c */ /* 0x000fe20003f46270 */
[----:B------:R-:W-:-:S04]  /*ef90*/  IMAD.MOV.U32 R71, RZ, RZ, RZ ;  /* 0x000000ffff477224 */ /* 0x000fc800078e00ff */
[--C-:B------:R-:W-:Y:S02]  /*efa0*/  IMAD.MOV.U32 R70, RZ, RZ, R71.reuse ;  /* 0x000000ffff467224 */ /* 0x100fe400078e0047 */
[--C-:B------:R-:W-:Y:S02]  /*efb0*/  IMAD.MOV.U32 R69, RZ, RZ, R71.reuse ;  /* 0x000000ffff457224 */ /* 0x100fe400078e0047 */
[--C-:B------:R-:W-:Y:S02]  /*efc0*/  IMAD.MOV.U32 R68, RZ, RZ, R71.reuse ;  /* 0x000000ffff447224 */ /* 0x100fe400078e0047 */
[--C-:B------:R-:W-:Y:S02]  /*efd0*/  IMAD.MOV.U32 R67, RZ, RZ, R71.reuse ;  /* 0x000000ffff437224 */ /* 0x100fe400078e0047 */
[--C-:B------:R-:W-:Y:S02]  /*efe0*/  IMAD.MOV.U32 R66, RZ, RZ, R71.reuse ;  /* 0x000000ffff427224 */ /* 0x100fe400078e0047 */
[----:B------:R-:W-:-:S02]  /*eff0*/  IMAD.MOV.U32 R65, RZ, RZ, R71 ;  /* 0x000000ffff417224 */ /* 0x000fc400078e0047 */
        /* <DEDUP_REMOVED lines=40> */
[----:B------:R-:W-:Y:S01]  /*f280*/  IMAD.MOV.U32 R24, RZ, RZ, R71 ;  /* 0x000000ffff187224 */ /* 0x000fe200078e0047 */
[----:B0-----:R-:W-:Y:S01]  /*f290*/  NOP ;  /* 0x0000000000007918 */ /* 0x001fe20000000000 */
[----:B-1----:R-:W-:Y:S05]  /*f2a0*/  @!P2 BRA `(.L_x_1967) ;  /* 0x0000005000f8a947 */ /* 0x002fea0003800000 */
[----:B------:R0:W-:Y:S01]  /*f2b0*/  STL [R1+0x14], R20 ;  /* 0x0000141401007387 */ /* 0x0001e20000100800 */
[----:B------:R-:W-:-:S03]  /*f2c0*/  IMAD.MOV.U32 R149, RZ, RZ, R15 ;  /* 0x000000ffff957224 */ /* 0x000fc600078e000f */
[----:B------:R0:W-:Y:S04]  /*f2d0*/  STL [R1+0xc], R14 ;  /* 0x00000c0e01007387 */ /* 0x0001e80000100800 */
[----:B------:R0:W5:Y:S01]  /*f2e0*/  LDL.LU R16, [R1+0x20] ;  /* 0x0000200001107983 */ /* 0x0001620000300800 */
        /* <DEDUP_REMOVED lines=24> */
[----:B0-----:R-:W-:-:S07]  /*f470*/  CS2R R24, SRZ ;  /* 0x0000000000187805 */ /* 0x001fce000001ff00 */
.L_x_1978:
[----:B------:R-:W2:Y:S01]  /*f480*/  LDL R0, [R1+0x34] ;  /* 0x0000340001007983 */ /* 0x000ea20000100800 */
[----:B------:R-:W-:Y:S01]  /*f490*/  VIADD R146, R15, 0x1 ;  /* 0x000000010f927836 */ /* 0x000fe20000000000 */
        /* <DEDUP_REMOVED lines=10> */
.L_x_1969:
[----:B------:R-:W-:Y:S01]  /*f540*/  IMAD R0, R146, 0x8, R22 ;  /* 0x0000000892007824 */ /* 0x000fe200078e0216 */
[----:B------:R-:W-:-:S04]  /*f550*/  SHF.L.U32 R17, R14, 0x1f, RZ ;  /* 0x0000001f0e117819 */ /* 0x000fc800000006ff */
[----:B------:R0:W1:Y:S01]  /*f560*/  SYNCS.PHASECHK.TRANS64.TRYWAIT P3, [R0+URZ+0x31c30], R17 ;  /* 0x031c3011000075a7 */ /* 0x000062000806017f */
[----:B------:R-:W-:Y:S05]  /*f570*/  @!P0 BRA `(.L_x_1970) ;  /* 0x0000000000048947 */ /* 0x000fea0003800000 */
[----:B------:R-:W-:Y:S01]  /*f580*/  BPT.TRAP 0x1 ;  /* 0x000000040000795c */ /* 0x000fe20000300000 */
.L_x_1970:
[----:B------:R-:W-:Y:S04]  /*f590*/  BSSY B0, `(.L_x_1968) ;  /* 0x0000004000007945 */ /* 0x000fe80003800000 */
[----:B-1----:R-:W-:Y:S05]  /*f5a0*/  @P3 BRA `(.L_x_1971) ;  /* 0x0000000000083947 */ /* 0x002fea0003800000 */
[----:B------:R-:W1:Y:S02]  /*f5b0*/  SYNCS.PHASECHK.TRANS64.TRYWAIT P3, [R0+URZ+0x31c30], R17 ;  /* 0x031c3011000075a7 */ /* 0x000e64000806017f */
[----:B-1----:R-:W-:Y:S05]  /*f5c0*/  @!P3 BRA `(.L_x_1972) ;  /* 0x00000120002cb947 */ /* 0x002fea0003800000 */
.L_x_1971:
[----:B------:R-:W-:Y:S05]  /*f5d0*/  BSYNC B0 ;  /* 0x0000000000007941 */ /* 0x000fea0003800000 */
.L_x_1968:
[----:B------:R-:W2:Y:S01]  /*f5e0*/  LDL R14, [R1+0x38] ;  /* 0x00003800010e7983 */ /* 0x000ea20000100800 */
[----:B------:R-:W-:Y:S05]  /*f5f0*/  WARPSYNC.ALL ;  /* 0x0000000000007948 */ /* 0x000fea0003800000 */
[----:B01----:R-:W0:Y:S01]  /*f600*/  S2R R0, SR_TID.X ;  /* 0x0000000000007919 */ /* 0x003e220000002100 */
[----:B------:R-:W-:Y:S01]  /*f610*/  IMAD.MOV.U32 R19, RZ, RZ, -0x7fffffe0 ;  /* 0x80000020ff137424 */ /* 0x000fe200078e00ff */
[C---:B------:R-:W-:Y:S01]  /*f620*/  R2UR UR44, R2.reuse ;  /* 0x00000000022c72ca */ /* 0x040fe200000e0000 */
[----:B------:R-:W-:Y:S01]  /*f630*/  IMAD.MOV.U32 R21, RZ, RZ, -0x7fffffe0 ;  /* 0x80000020ff157424 */ /* 0x000fe200078e00ff */
        /* <DEDUP_REMOVED lines=11> */
[C---:B------:R-:W-:Y:S02]  /*f6f0*/  R2UR UR52, R2.reuse ;  /* 0x00000000023472ca */ /* 0x040fe400000e0000 */
[----:B------:R-:W-:Y:S01]  /*f700*/  R2UR UR53, R3 ;  /* 0x00000000033572ca */ /* 0x000fe200000e0000 */
[----:B------:R1:W-:Y:S01]  /*f710*/  STL [R1+0x94], R25 ;  /* 0x0000941901007387 */ /* 0x0003e20000100800 */
[----:B------:R-:W-:Y:S02]  /*f720*/  R2UR UR15, R73 ;  /* 0x00000000490f72ca */ /* 0x000fe400000e0000 */
[----:B------:R-:W-:Y:S01]  /*f730*/  R2UR UR12, R2 ;  /* 0x00000000020c72ca */ /* 0x000fe200000e0000 */
[----:B------:R-:W-:Y:S01]  /*f740*/  STL [R1+0x90], R24 ;  /* 0x0000901801007387 */ /* 0x000fe20000100800 */
[----:B------:R-:W-:-:S02]  /*f750*/  R2UR UR13, R3 ;  /* 0x00000000030d72ca */ /* 0x000fc400000e0000 */
[C---:B------:R-:W-:Y:S01]  /*f760*/  R2UR UR5, R75.reuse ;  /* 0x000000004b0572ca */ /* 0x040fe200000e0000 */
[----:B------:R3:W-:Y:S01]  /*f770*/  STL [R1+0x8c], R23 ;  /* 0x00008c1701007387 */ /* 0x0007e20000100800 */
[C---:B------:R-:W-:Y:S02]  /*f780*/  R2UR UR19, R75.reuse ;  /* 0x000000004b1372ca */ /* 0x040fe400000e0000 */
[C---:B------:R-:W-:Y:S01]  /*f790*/  R2UR UR35, R75.reuse ;  /* 0x000000004b2372ca */ /* 0x040fe200000e0000 */
[----:B------:R4:W-:Y:S01]  /*f7a0*/  STL [R1+0x88], R22 ;  /* 0x0000881601007387 */ /* 0x0009e20000100800 */
[----:B0-----:R-:W-:Y:S02]  /*f7b0*/  SHF.R.U32.HI R0, RZ, 0x7, R0 ;  /* 0x00000007ff007819 */ /* 0x001fe40000011600 */
[C---:B------:R-:W-:Y:S01]  /*f7c0*/  R2UR UR33, R75.reuse ;  /* 0x000000004b2172ca */ /* 0x040fe200000e0000 */
[----:B------:R0:W-:Y:S01]  /*f7d0*/  STL [R1+0x84], R16 ;  /* 0x0000841001007387 */ /* 0x0001e20000100800 */
[----:B------:R-:W-:Y:S01]  /*f7e0*/  R2UR UR57, R75 ;  /* 0x000000004b3972ca */ /* 0x000fe200000e0000 */
[----:B------:R-:W-:Y:S01]  /*f7f0*/  VIADD R0, R0, 0x8 ;  /* 0x0000000800007836 */ /* 0x000fe20000000000 */
[C---:B------:R-:W-:Y:S01]  /*f800*/  R2UR UR11, R73.reuse ;  /* 0x00000000490b72ca */ /* 0x040fe200000e0000 */
[----:B------:R-:W-:Y:S01]  /*f810*/  IMAD.MOV.U32 R75, RZ, RZ, -0x7fffffe0 ;  /* 0x80000020ff4b7424 */ /* 0x000fe200078e00ff */
[C---:B------:R-:W-:Y:S01]  /*f820*/  R2UR UR27, R73.reuse ;  /* 0x00000000491b72ca */ /* 0x040fe200000e0000 */
[----:B------:R0:W-:Y:S01]  /*f830*/  STL [R1+0x80], R15 ;  /* 0x0000800f01007387 */ /* 0x0001e20000100800 */
[----:B------:R-:W-:-:S02]  /*f840*/  R2UR UR39, R73 ;  /* 0x00000000492772ca */ /* 0x000fc400000e0000 */
[----:B------:R-:W-:Y:S01]  /*f850*/  R2UR UR29, R73 ;  /* 0x00000000491d72ca */ /* 0x000fe200000e0000 */
[----:B------:R0:W-:Y:S01]  /*f860*/  BAR.SYNC.DEFER_BLOCKING R0, 0x100 ;  /* 0x000400000000751d */ /* 0x0001e20000010000 */
[----:B------:R-:W-:Y:S01]  /*f870*/  IMAD.U32 R73, RZ, RZ, UR5 ;  /* 0x00000005ff497e24 */ /* 0x000fe2000f8e00ff */
[C---:B------:R-:W-:Y:S02]  /*f880*/  R2UR UR5, R21.reuse ;  /* 0x00000000150572ca */ /* 0x040fe400000e0000 */
[C---:B------:R-:W-:Y:S02]  /*f890*/  R2UR UR7, R21.reuse ;  /* 0x00000000150772ca */ /* 0x040fe400000e0000 */
[C---:B------:R-:W-:Y:S02]  /*f8a0*/  R2UR UR23, R21.reuse ;  /* 0x00000000151772ca */ /* 0x040fe400000e0000 */
[C---:B------:R-:W-:Y:S02]  /*f8b0*/  R2UR UR31, R21.reuse ;  /* 0x00000000151f72ca */ /* 0x040fe400000e0000 */
[----:B------:R-:W-:-:S02]  /*f8c0*/  R2UR UR25, R21 ;  /* 0x00000000151972ca */ /* 0x000fc400000e0000 */
[C---:B------:R-:W-:Y:S02]  /*f8d0*/  R2UR UR21, R21.reuse ;  /* 0x00000000151572ca */ /* 0x040fe400000e0000 */
[----:B------:R-:W-:Y:S02]  /*f8e0*/  R2UR UR41, R21 ;  /* 0x00000000152972ca */ /* 0x000fe400000e0000 */
[----:B------:R-:W-:Y:S02]  /*f8f0*/  R2UR UR9, R77 ;  /* 0x000000004d0972ca */ /* 0x000fe400000e0000 */
[----:B------:R-:W-:Y:S02]  /*f900*/  R2UR UR16, R2 ;  /* 0x00000000021072ca */ /* 0x000fe400000e0000 */
[----:B------:R-:W-:Y:S02]  /*f910*/  R2UR UR17, R3 ;  /* 0x00000000031172ca */ /* 0x000fe400000e0000 */
[C---:B------:R-:W-:Y:S01]  /*f920*/  R2UR UR37, R77.reuse ;  /* 0x000000004d2572ca */ /* 0x040fe200000e0000 */
[----:B------:R-:W-:Y:S01]  /*f930*/  WARPGROUP.ARRIVE ;  /* 0x00000000000079c5 */ /* 0x000fe20000000000 */
[----:B------:R-:W-:-:S13]  /*f940*/  R2UR UR43, R77 ;  /* 0x000000004d2b72ca */ /* 0x000fda00000e0000 */
[----:B-1----:R-:W-:Y:S01]  /*f950*/  MOV R25, UR43 ;  /* 0x0000002b00197c02 */ /* 0x002fe20008000f00 */
[----:B------:R-:W-:Y:S01]  /*f960*/  UMOV UR43, UR33 ;  /* 0x00000021002b7c82 */ /* 0x000fe20008000000 */
[----:B------:R-:W-:Y:S01]  /*f970*/  R2UR UR33, R13 ;  /* 0x000000000d2172ca */ /* 0x000fe200000e0000 */
[----:B--2---:R-:W-:-:S04]  /*f980*/  IMAD R18, R146, 0x6c0, R14 ;  /* 0x000006c092127824 */ /* 0x004fc800078e020e */
[C---:B------:R-:W-:Y:S01]  /*f990*/  VIADD R20, R18.reuse, 0x40 ;  /* 0x0000004012147836 */ /* 0x040fe20000000000 */
[C---:B------:R-:W-:Y:S01]  /*f9a0*/  R2UR UR46, R18.reuse ;  /* 0x00000000122e72ca */ /* 0x040fe200000e0000 */
[C---:B------:R-:W-:Y:S02]  /*f9b0*/  VIADD R74, R18.reuse, 0x80 ;  /* 0x00000080124a7836 */ /* 0x040fe40000000000 */
[----:B------:R-:W-:Y:S01]  /*f9c0*/  VIADD R72, R18, 0xc0 ;  /* 0x000000c012487836 */ /* 0x000fe20000000000 */
[----:B------:R-:W-:Y:S01]  /*f9d0*/  R2UR UR50, R20 ;  /* 0x00000000143272ca */ /* 0x000fe200000e0000 */
        /* <DEDUP_REMOVED lines=8> */
[----:B------:R-:W-:Y:S01]  /*fa60*/  HGMMA.64x16x16.F32 R136, gdesc[UR44], RZ, !UPT, gsb0 ;  /* 0x002000002c8879f0 */ /* 0x000fe2000c0008ff */
        /* <DEDUP_REMOVED lines=26> */
[----:B------:R-:W-:Y:S01]  /*fc10*/  IMAD.U32 R72, RZ, RZ, UR4 ;  /* 0x00000004ff487e24 */ /* 0x000fe2000f8e00ff */
[----:B------:R-:W-:Y:S01]  /*fc20*/  R2UR UR4, R20 ;  /* 0x00000000140472ca */ /* 0x000fe200000e0000 */
[----:B------:R-:W-:Y:S01]  /*fc30*/  VIADD R20, R18, 0x2c0 ;  /* 0x000002c012147836 */ /* 0x000fe20000000000 */
[----:B------:R-:W-:Y:S01]  /*fc40*/  R2UR UR8, R76 ;  /* 0x000000004c0872ca */ /* 0x000fe200000e0000 */
[----:B------:R-:W-:-:S02]  /*fc50*/  IMAD.MOV.U32 R21, RZ, RZ, -0x7fffffe0 ;  /* 0x80000020ff157424 */ /* 0x000fc400078e00ff */
[----:B------:R-:W-:Y:S01]  /*fc60*/  VIADD R76, R18, 0x280 ;  /* 0x00000280124c7836 */ /* 0x000fe20000000000 */
[----:B------:R-:W-:Y:S01]  /*fc70*/  R2UR UR40, R20 ;  /* 0x00000000142872ca */ /* 0x000fe200000e0000 */
[----:B------:R-:W-:-:S03]  /*fc80*/  VIADD R20, R18, 0x380 ;  /* 0x0000038012147836 */ /* 0x000fc60000000000 */
[----:B------:R-:W-:Y:S01]  /*fc90*/  R2UR UR36, R76 ;  /* 0x000000004c2472ca */ /* 0x000fe200000e0000 */
[----:B------:R-:W-:Y:S01]  /*fca0*/  VIADD R76, R18, 0x340 ;  /* 0x00000340124c7836 */ /* 0x000fe20000000000 */
[----:B------:R-:W-:Y:S01]  /*fcb0*/  R2UR UR46, R20 ;  /* 0x00000000142e72ca */ /* 0x000fe200000e0000 */
[----:B------:R-:W-:Y:S01]  /*fcc0*/  VIADD R20, R18, 0x400 ;  /* 0x0000040012147836 */ /* 0x000fe20000000000 */
[----:B---3--:R-:W-:Y:S01]  /*fcd0*/  MOV R23, UR47 ;  /* 0x0000002f00177c02 */ /* 0x008fe20008000f00 */
[----:B------:R-:W-:Y:S01]  /*fce0*/  UMOV UR47, UR37 ;  /* 0x00000025002f7c82 */ /* 0x000fe20008000000 */
[----:B------:R-:W-:Y:S02]  /*fcf0*/  R2UR UR42, R76 ;  /* 0x000000004c2a72ca */ /* 0x000fe400000e0000 */
[----:B------:R-:W-:Y:S01]  /*fd00*/  R2UR UR37, R13 ;  /* 0x000000000d2572ca */ /* 0x000fe200000e0000 */
[----:B------:R-:W-:Y:S02]  /*fd10*/  WARPGROUP.DEPBAR.LE gsb0, 0x0 ;  /* 0x00008000000079c5 */ /* 0x000fe40000010000 */
[----:B------:R-:W-:-:S04]  /*fd20*/  WARPGROUP.ARRIVE ;  /* 0x00000000000079c5 */ /* 0x000fc80000000000 */
[----:B----4-:R-:W-:Y:S01]  /*fd30*/  MOV R22, UR46 ;  /* 0x0000002e00167c02 */ /* 0x010fe20008000f00 */
[----:B------:R-:W-:-:S03]  /*fd40*/  UMOV UR46, UR36 ;  /* 0x00000024002e7c82 */ /* 0x000fc60008000000 */
[----:B------:R-:W-:Y:S01]  /*fd50*/  MOV R24, UR42 ;  /* 0x0000002a00187c02 */ /* 0x000fe20008000f00 */
[----:B------:R-:W-:Y:S01]  /*fd60*/  UMOV UR42, UR32 ;  /* 0x00000020002a7c82 */ /* 0x000fe20008000000 */
[----:B------:R-:W-:Y:S01]  /*fd70*/  R2UR UR32, R12 ;  /* 0x000000000c2072ca */ /* 0x000fe200000e0000 */
[----:B------:R-:W-:Y:S01]  /*fd80*/  HGMMA.64x16x16.F32 R128, gdesc[UR48], RZ, !UPT, gsb0 ;  /* 0x00200000308079f0 */ /* 0x000fe2000c0008ff */
[----:B------:R-:W-:Y:S01]  /*fd90*/  R2UR UR50, R74 ;  /* 0x000000004a3272ca */ /* 0x000fe200000e0000 */
[----:B------:R-:W-:Y:S01]  /*fda0*/  VIADD R74, R18, 0x440 ;  /* 0x00000440124a7836 */ /* 0x000fe20000000000 */
[----:B------:R-:W-:Y:S01]  /*fdb0*/  R2UR UR51, R75 ;  /* 0x000000004b3372ca */ /* 0x000fe200000e0000 */
[----:B------:R-:W-:Y:S01]  /*fdc0*/  IMAD.MOV.U32 R75, RZ, RZ, -0x7fffffe0 ;  /* 0x80000020ff4b7424 */ /* 0x000fe200078e00ff */
[----:B------:R-:W-:Y:S02]  /*fdd0*/  R2UR UR36, R12 ;  /* 0x000000000c2472ca */ /* 0x000fe400000e0000 */
[----:B------:R-:W-:Y:S01]  /*fde0*/  R2UR UR58, R74 ;  /* 0x000000004a3a72ca */ /* 0x000fe200000e0000 */
[----:B------:R-:W-:Y:S01]  /*fdf0*/  VIADD R74, R18, 0x282 ;  /* 0x00000282124a7836 */ /* 0x000fe20000000000 */
[----:B------:R-:W-:Y:S01]  /*fe00*/  R2UR UR59, R75 ;  /* 0x000000004b3b72ca */ /* 0x000fe200000e0000 */
[----:B------:R-:W-:Y:S01]  /*fe10*/  IMAD.MOV.U32 R75, RZ, RZ, -0x7fffffe0 ;  /* 0x80000020ff4b7424 */ /* 0x000fe200078e00ff */
[----:B------:R-:W-:-:S02]  /*fe20*/  R2UR UR48, R12 ;  /* 0x000000000c3072ca */ /* 0x000fc400000e0000 */
[----:B------:R-:W-:Y:S02]  /*fe30*/  R2UR UR49, R13 ;  /* 0x000000000d3172ca */ /* 0x000fe400000e0000 */
[----:B------:R-:W-:Y:S01]  /*fe40*/  MOV R150, UR50 ;  /* 0x0000003200967c02 */ /* 0x000fe20008000f00 */
[----:B------:R-:W-:Y:S01]  /*fe50*/  UMOV UR50, UR4 ;  /* 0x0000000400327c82 */ /* 0x000fe20008000000 */
[----:B------:R-:W-:Y:S01]  /*fe60*/  MOV R151, UR51 ;  /* 0x0000003300977c02 */ /* 0x000fe20008000f00 */
[----:B------:R-:W-:Y:S01]  /*fe70*/  UMOV UR51, UR5 ;  /* 0x0000000500337c82 */ /* 0x000fe20008000000 */
[----:B------:R-:W-:Y:S02]  /*fe80*/  R2UR UR4, R2 ;  /* 0x00000000020472ca */ /* 0x000fe400000e0000 */
[----:B------:R-:W-:Y:S02]  /*fe90*/  R2UR UR5, R3 ;  /* 0x00000000030572ca */ /* 0x000fe400000e0000 */
[----:B0-----:R-:W-:Y:S01]  /*fea0*/  MOV R0, UR51 ;  /* 0x0000003300007c02 */ /* 0x001fe20008000f00 */
[----:B------:R-:W-:Y:S01]  /*feb0*/  UMOV UR51, UR29 ;  /* 0x0000001d00337c82 */ /* 0x000fe20008000000 */
[----:B------:R-:W-:Y:S01]  /*fec0*/  MOV R14, UR50 ;  /* 0x00000032000e7c02 */ /* 0x000fe20008000f00 */
[----:B------:R-:W-:Y:S01]  /*fed0*/  UMOV UR50, UR28 ;  /* 0x0000001c00327c82 */ /* 0x000fe20008000000 */
[----:B------:R-:W-:-:S02]  /*fee0*/  R2UR UR28, R12 ;  /* 0x000000000c1c72ca */ /* 0x000fc400000e0000 */
[----:B------:R-:W-:Y:S02]  /*fef0*/  R2UR UR29, R13 ;  /* 0x000000000d1d72ca */ /* 0x000fe400000e0000 */
[----:B------:R-:W-:Y:S01]  /*ff00*/  MOV R16, UR59 ;  /* 0x0000003b00107c02 */ /* 0x000fe20008000f00 */
[----:B------:R-:W-:Y:S01]  /*ff10*/  UMOV UR59, UR41 ;  /* 0x00000029003b7c82 */ /* 0x000fe20008000000 */
[----:B------:R-:W-:Y:S01]  /*ff20*/  MOV R15, UR58 ;  /* 0x0000003a000f7c02 */ /* 0x000fe20008000f00 */
[----:B------:R-:W-:Y:S01]  /*ff30*/  UMOV UR58, UR40 ;  /* 0x00000028003a7c82 */ /* 0x000fe20008000000 */
        /* <DEDUP_REMOVED lines=23> */
[----:B------:R-:W-:Y:S03]  /*100b0*/  HGMMA.64x16x16.F32 R112, gdesc[UR12], RZ, !UPT, gsb0 ;  /* 0x002000000c7079f0 */ /* 0x000fe6000c0008ff */
        /* <DEDUP_REMOVED lines=9> */
[----:B------:R-:W-:Y:S02]  /*10150*/  R2UR UR40, R8 ;  /* 0x00000000082872ca */ /* 0x000fe400000e0000 */
        /* <DEDUP_REMOVED lines=8> */
[----:B------:R-:W-:-:S02]  /*101e0*/  R2UR UR45, R9 ;  /* 0x00000000092d72ca */ /* 0x000fc400000e0000 */
[----:B------:R-:W-:Y:S01]  /*101f0*/  R2UR UR14, R20 ;  /* 0x00000000140e72ca */ /* 0x000fe200000e0000 */
[----:B------:R-:W-:Y:S01]  /*10200*/  VIADD R20, R18, 0x342 ;  /* 0x0000034212147836 */ /* 0x000fe20000000000 */
[----:B------:R-:W-:Y:S01]  /*10210*/  R2UR UR15, R21 ;  /* 0x00000000150f72ca */ /* 0x000fe200000e0000 */
[----:B------:R-:W-:Y:S01]  /*10220*/  IMAD.MOV.U32 R21, RZ, RZ, -0x7fffffe0 ;  /* 0x80000020ff157424 */ /* 0x000fe200078e00ff */
[----:B------:R-:W-:Y:S02]  /*10230*/  WARPGROUP.DEPBAR.LE gsb0, 0x0 ;  /* 0x00008000000079c5 */ /* 0x000fe40000010000 */
[----:B------:R-:W-:-:S06]  /*10240*/  WARPGROUP.ARRIVE ;  /* 0x00000000000079c5 */ /* 0x000fcc0000000000 */
[----:B------:R-:W-:Y:S01]  /*10250*/  HGMMA.64x16x16.F32 R96, gdesc[UR8], RZ, !UPT, gsb0 ;  /* 0x00200000086079f0 */ /* 0x000fe2000c0008ff */
[----:B------:R-:W-:Y:S02]  /*10260*/  R2UR UR10, R74 ;  /* 0x000000004a0a72ca */ /* 0x000fe400000e0000 */
[----:B------:R-:W-:Y:S02]  /*10270*/  R2UR UR11, R75 ;  /* 0x000000004b0b72ca */ /* 0x000fe400000e0000 */
[----:B------:R-:W-:Y:S02]  /*10280*/  R2UR UR8, R12 ;  /* 0x000000000c0872ca */ /* 0x000fe400000e0000 */
[----:B------:R-:W-:-:S07]  /*10290*/  R2UR UR9, R13 ;  /* 0x000000000d0972ca */ /* 0x000fce00000e0000 */
[----:B------:R-:W-:Y:S02]  /*102a0*/  MOV R155, UR10 ;  /* 0x0000000a009b7c02 */ /* 0x000fe40008000f00 */
[----:B------:R-:W-:Y:S02]  /*102b0*/  MOV R27, UR11 ;  /* 0x0000000b001b7c02 */ /* 0x000fe40008000f00 */
        /* <DEDUP_REMOVED lines=16> */
[----:B------:R-:W-:Y:S02]  /*103c0*/  WARPGROUP.DEPBAR.LE gsb0, 0x0 ;  /* 0x00008000000079c5 */ /* 0x000fe40000010000 */
[----:B------:R-:W-:-:S06]  /*103d0*/  WARPGROUP.ARRIVE ;  /* 0x00000000000079c5 */ /* 0x000fcc0000000000 */
[----:B------:R-:W-:Y:S01]  /*103e0*/  HGMMA.64x16x16.F32 R72, gdesc[UR24], RZ, !UPT, gsb0 ;  /* 0x00200000184879f0 */ /* 0x000fe2000c0008ff */
[----:B------:R-:W-:Y:S01]  /*103f0*/  R2UR UR26, R20 ;  /* 0x00000000141a72ca */ /* 0x000fe200000e0000 */
[----:B------:R-:W-:Y:S01]  /*10400*/  VIADD R20, R18, 0x3c2 ;  /* 0x000003c212147836 */ /* 0x000fe20000000000 */
[----:B------:R-:W-:Y:S01]  /*10410*/  R2UR UR27, R21 ;  /* 0x00000000151b72ca */ /* 0x000fe200000e0000 */
[----:B------:R-:W-:-:S10]  /*10420*/  IMAD.MOV.U32 R21, RZ, RZ, -0x7fffffe0 ;  /* 0x80000020ff157424 */ /* 0x000fd400078e00ff */
[----:B------:R-:W-:Y:S01]  /*10430*/  MOV R156, UR26 ;  /* 0x0000001a009c7c02 */ /* 0x000fe20008000f00 */
[----:B------:R-:W-:Y:S01]  /*10440*/  UMOV UR26, UR56 ;  /* 0x00000038001a7c82 */ /* 0x000fe20008000000 */
[----:B------:R-:W-:Y:S01]  /*10450*/  MOV R157, UR27 ;  /* 0x0000001b009d7c02 */ /* 0x000fe20008000f00 */
[----:B------:R-:W-:Y:S01]  /*10460*/  UMOV UR27, UR57 ;  /* 0x00000039001b7c82 */ /* 0x000fe20008000000 */
[----:B------:R-:W-:Y:S02]  /*10470*/  WARPGROUP.DEPBAR.LE gsb0, 0x0 ;  /* 0x00008000000079c5 */ /* 0x000fe40000010000 */
[----:B------:R-:W-:-:S06]  /*10480*/  WARPGROUP.ARRIVE ;  /* 0x00000000000079c5 */ /* 0x000fcc0000000000 */
[----:B------:R-:W-:Y:S01]  /*10490*/  HGMMA.64x16x16.F32 R136, gdesc[UR28], R136, gsb0 ;  /* 0x002000001c8879f0 */ /* 0x000fe20008000888 */
[C---:B------:R-:W-:Y:S02]  /*104a0*/  R2UR UR56, R8.reuse ;  /* 0x00000000083872ca */ /* 0x040fe400000e0000 */
[C---:B------:R-:W-:Y:S02]  /*104b0*/  R2UR UR57, R9.reuse ;  /* 0x00000000093972ca */ /* 0x040fe400000e0000 */
        /* <DEDUP_REMOVED lines=13> */
[----:B------:R-:W-:Y:S02]  /*10590*/  WARPGROUP.DEPBAR.LE gsb0, 0x0 ;  /* 0x00008000000079c5 */ /* 0x000fe40000010000 */
[----:B------:R-:W-:-:S06]  /*105a0*/  WARPGROUP.ARRIVE ;  /* 0x00000000000079c5 */ /* 0x000fcc0000000000 */
[----:B------:R-:W-:Y:S01]  /*105b0*/  HGMMA.64x16x16.F32 R120, gdesc[UR36], R120, gsb0 ;  /* 0x00200000247879f0 */ /* 0x000fe20008000878 */
[----:B------:R-:W-:Y:S01]  /*105c0*/  R2UR UR38, R20 ;  /* 0x00000000142672ca */ /* 0x000fe200000e0000 */
[----:B------:R-:W-:Y:S01]  /*105d0*/  VIADD R20, R18, 0x480 ;  /* 0x0000048012147836 */ /* 0x000fe20000000000 */
        /* <DEDUP_REMOVED lines=18> */
[----:B------:R-:W-:Y:S01]  /*10700*/  IMAD.MOV.U32 R21, RZ, RZ, -0x7fffffe0 ;  /* 0x80000020ff157424 */ /* 0x000fe200078e00ff */
[----:B------:R-:W-:Y:S02]  /*10710*/  R2UR UR16, R20 ;  /* 0x00000000141072ca */ /* 0x000fe400000e0000 */
[----:B------:R-:W-:Y:S01]  /*10720*/  R2UR UR11, R27 ;  /* 0x000000001b0b72ca */ /* 0x000fe200000e0000 */
[----:B------:R-:W-:Y:S02]  /*10730*/  WARPGROUP.DEPBAR.LE gsb0, 0x0 ;  /* 0x00008000000079c5 */ /* 0x000fe40000010000 */
[----:B------:R-:W-:Y:S01]  /*10740*/  WARPGROUP.ARRIVE ;  /* 0x00000000000079c5 */ /* 0x000fe20000000000 */
[----:B------:R-:W-:Y:S01]  /*10750*/  R2UR UR17, R21 ;  /* 0x00000000151172ca */ /* 0x000fe200000e0000 */
[----:B------:R-:W-:Y:S01]  /*10760*/  VIADD R20, R18, 0x4c0 ;  /* 0x000004c012147836 */ /* 0x000fe20000000000 */
[----:B------:R-:W-:Y:S01]  /*10770*/  R2UR UR10, R155 ;  /* 0x000000009b0a72ca */ /* 0x000fe200000e0000 */
[----:B------:R0:W5:Y:S02]  /*10780*/  LDL.LU R27, [R1+0x9c] ;  /* 0x00009c00011b7983 */ /* 0x0001640000300800 */
[----:B------:R-:W-:Y:S01]  /*10790*/  HGMMA.64x16x16.F32 R88, gdesc[UR4], R88, gsb0 ;  /* 0x00200000045879f0 */ /* 0x000fe20008000858 */
[----:B------:R-:W-:Y:S01]  /*107a0*/  IMAD.MOV.U32 R21, RZ, RZ, -0x7fffffe0 ;  /* 0x80000020ff157424 */ /* 0x000fe200078e00ff */
[----:B------:R-:W-:-:S02]  /*107b0*/  R2UR UR12, R20 ;  /* 0x00000000140c72ca */ /* 0x000fc400000e0000 */
[----:B------:R-:W-:Y:S01]  /*107c0*/  R2UR UR7, R26 ;  /* 0x000000001a0772ca */ /* 0x000fe200000e0000 */
[----:B------:R-:W-:Y:S02]  /*107d0*/  WARPGROUP.DEPBAR.LE gsb0, 0x0 ;  /* 0x00008000000079c5 */ /* 0x000fe40000010000 */
[----:B------:R-:W-:Y:S01]  /*107e0*/  WARPGROUP.ARRIVE ;  /* 0x00000000000079c5 */ /* 0x000fe20000000000 */
[----:B------:R-:W-:Y:S01]  /*107f0*/  R2UR UR13, R21 ;  /* 0x00000000150d72ca */ /* 0x000fe200000e0000 */
[----:B------:R-:W-:Y:S01]  /*10800*/  VIADD R20, R18, 0x500 ;  /* 0x0000050012147836 */ /* 0x000fe20000000000 */
[----:B------:R-:W-:Y:S01]  /*10810*/  R2UR UR6, R154 ;  /* 0x000000009a0672ca */ /* 0x000fe200000e0000 */
[----:B------:R0:W5:Y:S01]  /*10820*/  LDL.LU R26, [R1+0x98] ;  /* 0x00009800011a7983 */ /* 0x0001620000300800 */
[----:B------:R-:W-:Y:S01]  /*10830*/  IMAD.MOV.U32 R21, RZ, RZ, -0x7fffffe0 ;  /* 0x80000020ff157424 */ /* 0x000fe200078e00ff */
[----:B------:R-:W-:Y:S01]  /*10840*/  HGMMA.64x16x16.F32 R80, gdesc[UR52], R80, gsb0 ;  /* 0x00200000345079f0 */ /* 0x000fe20008000850 */
[----:B------:R-:W-:-:S02]  /*10850*/  R2UR UR55, R153 ;  /* 0x00000000993772ca */ /* 0x000fc400000e0000 */
[----:B------:R-:W-:Y:S02]  /*10860*/  R2UR UR54, R152 ;  /* 0x00000000983672ca */ /* 0x000fe400000e0000 */
[----:B------:R-:W-:Y:S01]  /*10870*/  R2UR UR8, R20 ;  /* 0x00000000140872ca */ /* 0x000fe200000e0000 */
[----:B------:R-:W-:Y:S01]  /*10880*/  VIADD R20, R18, 0x540 ;  /* 0x0000054012147836 */ /* 0x000fe20000000000 */
[----:B------:R-:W-:Y:S02]  /*10890*/  R2UR UR52, R8 ;  /* 0x00000000083472ca */ /* 0x000fe400000e0000 */
[----:B------:R-:W-:Y:S02]  /*108a0*/  R2UR UR53, R9 ;  /* 0x00000000093572ca */ /* 0x000fe400000e0000 */
[----:B------:R-:W-:Y:S01]  /*108b0*/  R2UR UR9, R21 ;  /* 0x00000000150972ca */ /* 0x000fe200000e0000 */
[----:B------:R-:W-:Y:S01]  /*108c0*/  IMAD.MOV.U32 R21, RZ, RZ, -0x7fffffe0 ;  /* 0x80000020ff157424 */ /* 0x000fe200078e00ff */
[----:B------:R-:W-:-:S04]  /*108d0*/  R2UR UR4, R20 ;  /* 0x00000000140472ca */ /* 0x000fc800000e0000 */
        /* <DEDUP_REMOVED lines=11> */
[----:B------:R-:W-:Y:S01]  /*10990*/  VIADD R20, R18, 0x580 ;  /* 0x0000058012147836 */ /* 0x000fe20000000000 */
[C---:B------:R-:W-:Y:S01]  /*109a0*/  R2UR UR40, R8.reuse ;  /* 0x00000000082872ca */ /* 0x040fe200000e0000 */
[----:B------:R-:W-:Y:S01]  /*109b0*/  IMAD.MOV.U32 R21, RZ, RZ, -0x7fffffe0 ;  /* 0x80000020ff157424 */ /* 0x000fe200078e00ff */
[----:B------:R-:W-:Y:S01]  /*109c0*/  R2UR UR41, R9 ;  /* 0x00000000092972ca */ /* 0x000fe200000e0000 */
[----:B------:R0:W5:Y:S01]  /*109d0*/  LDL.LU R25, [R1+0x94] ;  /* 0x0000940001197983 */ /* 0x0001620000300800 */
[----:B------:R-:W-:Y:S02]  /*109e0*/  WARPGROUP.DEPBAR.LE gsb0, 0x0 ;  /* 0x00008000000079c5 */ /* 0x000fe40000010000 */
[----:B------:R-:W-:Y:S01]  /*109f0*/  WARPGROUP.ARRIVE ;  /* 0x00000000000079c5 */ /* 0x000fe20000000000 */
[----:B------:R-:W-:Y:S01]  /*10a00*/  R2UR UR48, R8 ;  /* 0x00000000083072ca */ /* 0x000fe200000e0000 */
[----:B------:R0:W5:Y:S04]  /*10a10*/  LDL.LU R24, [R1+0x90] ;  /* 0x0000900001187983 */ /* 0x0001680000300800 */
[----:B------:R-:W-:Y:S03]  /*10a20*/  HGMMA.64x16x16.F32 R128, gdesc[UR44], R128, gsb0 ;  /* 0x002000002c8079f0 */ /* 0x000fe60008000880 */
        /* <DEDUP_REMOVED lines=10> */
[----:B------:R-:W-:Y:S02]  /*10ad0*/  R2UR UR46, R22 ;  /* 0x00000000162e72ca */ /* 0x000fe400000e0000 */
[----:B------:R-:W-:Y:S02]  /*10ae0*/  R2UR UR44, R8 ;  /* 0x00000000082c72ca */ /* 0x000fe400000e0000 */
[C---:B------:R-:W-:Y:S02]  /*10af0*/  R2UR UR45, R9.reuse ;  /* 0x00000000092d72ca */ /* 0x040fe400000e0000 */
[----:B------:R-:W-:Y:S02]  /*10b00*/  R2UR UR49, R9 ;  /* 0x00000000093172ca */ /* 0x000fe400000e0000 */
[----:B------:R-:W-:-:S02]  /*10b10*/  R2UR UR59, R16 ;  /* 0x00000000103b72ca */ /* 0x000fc400000e0000 */
[----:B------:R-:W-:Y:S02]  /*10b20*/  R2UR UR58, R15 ;  /* 0x000000000f3a72ca */ /* 0x000fe400000e0000 */
[----:B------:R-:W-:Y:S02]  /*10b30*/  R2UR UR56, R8 ;  /* 0x00000000083872ca */ /* 0x000fe400000e0000 */
[----:B------:R-:W-:Y:S01]  /*10b40*/  R2UR UR57, R9 ;  /* 0x00000000093972ca */ /* 0x000fe200000e0000 */
[----:B------:R-:W-:Y:S01]  /*10b50*/  UMOV UR40, UR16 ;  /* 0x0000001000287c82 */ /* 0x000fe20008000000 */
[----:B------:R-:W-:Y:S02]  /*10b60*/  WARPGROUP.DEPBAR.LE gsb0, 0x0 ;  /* 0x00008000000079c5 */ /* 0x000fe40000010000 */
[----:B------:R-:W-:Y:S01]  /*10b70*/  WARPGROUP.ARRIVE ;  /* 0x00000000000079c5 */ /* 0x000fe20000000000 */
[----:B------:R-:W-:Y:S01]  /*10b80*/  UMOV UR41, UR17 ;  /* 0x0000001100297c82 */ /* 0x000fe20008000000 */
[----:B------:R-:W-:Y:S01]  /*10b90*/  R2UR UR20, R20 ;  /* 0x00000000141472ca */ /* 0x000fe200000e0000 */
[----:B------:R0:W5:Y:S03]  /*10ba0*/  LDL.LU R23, [R1+0x8c] ;  /* 0x00008c0001177983 */ /* 0x0001660000300800 */
[----:B------:R-:W-:Y:S01]  /*10bb0*/  HGMMA.64x16x16.F32 R96, gdesc[UR44], R96, gsb0 ;  /* 0x002000002c6079f0 */ /* 0x000fe20008000860 */
[----:B------:R-:W-:-:S02]  /*10bc0*/  R2UR UR16, R6 ;  /* 0x00000000061072ca */ /* 0x000fc400000e0000 */
[----:B------:R-:W-:Y:S02]  /*10bd0*/  R2UR UR17, R7 ;  /* 0x00000000071172ca */ /* 0x000fe400000e0000 */
[----:B------:R-:W-:Y:S02]  /*10be0*/  R2UR UR21, R21 ;  /* 0x00000000151572ca */ /* 0x000fe400000e0000 */
[----:B------:R-:W-:Y:S02]  /*10bf0*/  R2UR UR27, R157 ;  /* 0x000000009d1b72ca */ /* 0x000fe400000e0000 */
[----:B------:R-:W-:Y:S02]  /*10c00*/  R2UR UR26, R156 ;  /* 0x000000009c1a72ca */ /* 0x000fe400000e0000 */
[----:B------:R-:W-:Y:S02]  /*10c10*/  R2UR UR24, R6 ;  /* 0x00000000061872ca */ /* 0x000fe400000e0000 */
[----:B------:R-:W-:-:S02]  /*10c20*/  R2UR UR25, R7 ;  /* 0x00000000071972ca */ /* 0x000fc400000e0000 */
[C---:B------:R-:W-:Y:S02]  /*10c30*/  R2UR UR28, R6.reuse ;  /* 0x00000000061c72ca */ /* 0x040fe400000e0000 */
[C---:B------:R-:W-:Y:S02]  /*10c40*/  R2UR UR29, R7.reuse ;  /* 0x00000000071d72ca */ /* 0x040fe400000e0000 */
[C---:B------:R-:W-:Y:S02]  /*10c50*/  R2UR UR32, R6.reuse ;  /* 0x00000000062072ca */ /* 0x040fe400000e0000 */
[C---:B------:R-:W-:Y:S02]  /*10c60*/  R2UR UR33, R7.reuse ;  /* 0x00000000072172ca */ /* 0x040fe400000e0000 */
[----:B------:R-:W-:Y:S02]  /*10c70*/  R2UR UR36, R6 ;  /* 0x00000000062472ca */ /* 0x000fe400000e0000 */
[----:B------:R-:W-:Y:S01]  /*10c80*/  R2UR UR37, R7 ;  /* 0x00000000072572ca */ /* 0x000fe200000e0000 */
[----:B------:R-:W-:Y:S01]  /*10c90*/  VIADD R20, R18, 0x5c0 ;  /* 0x000005c012147836 */ /* 0x000fe20000000000 */
[----:B------:R0:W5:Y:S01]  /*10ca0*/  LDL.LU R22, [R1+0x88] ;  /* 0x0000880001167983 */ /* 0x0001620000300800 */
[----:B------:R-:W-:-:S02]  /*10cb0*/  WARPGROUP.DEPBAR.LE gsb0, 0x0 ;  /* 0x00008000000079c5 */ /* 0x000fc40000010000 */
[----:B------:R-:W-:Y:S01]  /*10cc0*/  WARPGROUP.ARRIVE ;  /* 0x00000000000079c5 */ /* 0x000fe20000000000 */
[----:B------:R-:W-:Y:S01]  /*10cd0*/  UMOV UR44, UR12 ;  /* 0x0000000c002c7c82 */ /* 0x000fe20008000000 */
[----:B------:R-:W-:Y:S01]  /*10ce0*/  UMOV UR45, UR13 ;  /* 0x0000000d002d7c82 */ /* 0x000fe20008000000 */
[----:B------:R-:W-:Y:S01]  /*10cf0*/  IMAD.MOV.U32 R21, RZ, RZ, -0x7fffffe0 ;  /* 0x80000020ff157424 */ /* 0x000fe200078e00ff */
[----:B------:R0:W5:Y:S02]  /*10d00*/  LDL.LU R16, [R1+0x84] ;  /* 0x0000840001107983 */ /* 0x0001640000300800 */
[----:B------:R-:W-:Y:S01]  /*10d10*/  HGMMA.64x16x16.F32 R88, gdesc[UR48], R88, gsb0 ;  /* 0x00200000305879f0 */ /* 0x000fe20008000858 */
[----:B------:R-:W-:Y:S01]  /*10d20*/  R2UR UR12, R6 ;  /* 0x00000000060c72ca */ /* 0x000fe200000e0000 */
[----:B------:R0:W5:Y:S01]  /*10d30*/  LDL.LU R15, [R1+0x80] ;  /* 0x00008000010f7983 */ /* 0x0001620000300800 */
        /* <DEDUP_REMOVED lines=21> */
[----:B------:R-:W-:Y:S02]  /*10e90*/  WARPGROUP.DEPBAR.LE gsb0, 0x0 ;  /* 0x00008000000079c5 */ /* 0x000fe40000010000 */
[----:B------:R-:W-:-:S09]  /*10ea0*/  WARPGROUP.ARRIVE ;  /* 0x00000000000079c5 */ /* 0x000fd20000000000 */
        /* <DEDUP_REMOVED lines=175> */
.L_x_1974:
[----:B-----5:R-:W-:Y:S01]  /*119a0*/  SHF.L.U32 R0, R16, 0x1f, RZ ;  /* 0x0000001f10007819 */ /* 0x020fe200000006ff */
[----:B------:R-:W-:-:S04]  /*119b0*/  IMAD R14, R15, 0x8, R22 ;  /* 0x000000080f0e7824 */ /* 0x000fc800078e0216 */
[----:B------:R0:W1:Y:S01]  /*119c0*/  SYNCS.PHASECHK.TRANS64.TRYWAIT P2, [R14+URZ+0x31c50], R0 ;  /* 0x031c50000e0075a7 */ /* 0x000062000804017f */
[----:B------:R-:W-:Y:S05]  /*119d0*/  @!P0 BRA `(.L_x_1975) ;  /* 0x0000000000048947 */ /* 0x000fea0003800000 */
[----:B------:R-:W-:Y:S01]  /*119e0*/  BPT.TRAP 0x1 ;  /* 0x000000040000795c */ /* 0x000fe20000300000 */
.L_x_1975:
[----:B------:R-:W-:Y:S04]  /*119f0*/  BSSY B0, `(.L_x_1973) ;  /* 0x0000004000007945 */ /* 0x000fe80003800000 */
[----:B-1----:R-:W-:Y:S05]  /*11a00*/  @P2 BRA `(.L_x_1976) ;  /* 0x0000000000082947 */ /* 0x002fea0003800000 */
[----:B------:R-:W1:Y:S02]  /*11a10*/  SYNCS.PHASECHK.TRANS64.TRYWAIT P2, [R14+URZ+0x31c50], R0 ;  /* 0x031c50000e0075a7 */ /* 0x000e64000804017f */
[----:B-1----:R-:W-:Y:S05]  /*11a20*/  @!P2 BRA `(.L_x_1977) ;  /* 0x000000fc0028a947 */ /* 0x002fea0003800000 */
.L_x_1976:
[----:B------:R-:W-:Y:S05]  /*11a30*/  BSYNC B0 ;  /* 0x0000000000007941 */ /* 0x000fea0003800000 */
.L_x_1973:
[----:B01----:R-:W2:Y:S04]  /*11a40*/  LDL R0, [R1+0x3c] ;  /* 0x00003c0001007983 */ /* 0x003ea80000100800 */
[----:B------:R-:W3:Y:S04]  /*11a50*/  LDL R18, [R1+0x4c] ;  /* 0x00004c0001127983 */ /* 0x000ee80000100800 */
[----:B------:R-:W4:Y:S04]  /*11a60*/  LDL R17, [R1+0x48] ;  /* 0x0000480001117983 */ /* 0x000f280000100800 */
[----:B-----5:R-:W4:Y:S04]  /*11a70*/  LDL R16, [R1+0x54] ;  /* 0x0000540001107983 */ /* 0x020f280000100800 */
[----:B------:R-:W4:Y:S04]  /*11a80*/  LDL R14, [R1+0x58] ;  /* 0x00005800010e7983 */ /* 0x000f280000100800 */
[----:B------:R-:W4:Y:S04]  /*11a90*/  LDL.LU R20, [R1] ;  /* 0x0000000001147983 */ /* 0x000f280000300800 */
[----:B------:R-:W4:Y:S01]  /*11aa0*/  LDL.LU R19, [R1+0xc] ;  /* 0x00000c0001137983 */ /* 0x000f220000300800 */
[----:B------:R-:W-:Y:S05]  /*11ab0*/  WARPSYNC.ALL ;  /* 0x0000000000007948 */ /* 0x000fea0003800000 */
[----:B------:R-:W-:Y:S01]  /*11ac0*/  ULDC UR4, c[0x0][0x988] ;  /* 0x0002620000047ab9 */ /* 0x000fe20000000800 */
[----:B--2---:R-:W-:-:S04]  /*11ad0*/  IMAD R0, R0, 0xc0, RZ ;  /* 0x000000c000007824 */ /* 0x004fc800078e02ff */
[----:B------:R-:W-:-:S05]  /*11ae0*/  IMAD R0, R149, -0x90, R0 ;  /* 0xffffff7095007824 */ /* 0x000fca00078e0200 */
[----:B---3--:R-:W-:-:S05]  /*11af0*/  IADD3 R0, R0, 0x1, R18 ;  /* 0x0000000100007810 */ /* 0x008fca0007ffe012 */
[----:B----4-:R-:W-:-:S04]  /*11b00*/  IMAD.IADD R0, R0, 0x1, -R17 ;  /* 0x0000000100007824 */ /* 0x010fc800078e0a11 */
[----:B------:R-:W-:Y:S01]  /*11b10*/  IMAD R0, R16, -0x2, R0 ;  /* 0xfffffffe10007824 */ /* 0x000fe200078e0200 */
[----:B------:R-:W-:-:S03]  /*11b20*/  LOP3.LUT R20, R20, 0xfffffeff, RZ, 0xc0, !PT ;  /* 0xfffffeff14147812 */ /* 0x000fc600078ec0ff */
[----:B------:R-:W-:Y:S01]  /*11b30*/  IMAD.IADD R0, R14, 0x1, R0 ;  /* 0x000000010e007824 */ /* 0x000fe200078e0200 */
[----:B------:R-:W-:-:S03]  /*11b40*/  @P1 LOP3.LUT R20, R20, 0x100, RZ, 0xfc, !PT ;  /* 0x0000010014141812 */ /* 0x000fc600078efcff */
[----:B------:R-:W-:Y:S01]  /*11b50*/  VIADD R16, R0, 0x8 ;  /* 0x0000000800107836 */ /* 0x000fe20000000000 */
[----:B------:R-:W-:-:S04]  /*11b60*/  LOP3.LUT R20, R20, 0xffffff7f, RZ, 0xc0, !PT ;  /* 0xffffff7f14147812 */ /* 0x000fc800078ec0ff */
[----:B------:R-:W-:Y:S02]  /*11b70*/  ISETP.GT.AND P1, PT, R16, 0x71, PT ;  /* 0x000000711000780c */ /* 0x000fe40003f24270 */
[----:B------:R-:W-:-:S04]  /*11b80*/  @P0 LOP3.LUT R20, R20, 0x80, RZ, 0xfc, !PT ;  /* 0x0000008014140812 */ /* 0x000fc800078efcff */
[----:B------:R-:W-:-:S07]  /*11b90*/  LOP3.LUT R20, R20, 0xfffffdff, RZ, 0xc0, !PT ;  /* 0xfffffdff14147812 */ /* 0x000fce00078ec0ff */
[----:B------:R-:W-:Y:S02]  /*11ba0*/  @P1 LOP3.LUT R20, R20, 0x200, RZ, 0xfc, !PT ;  /* 0x0000020014141812 */ /* 0x000fe400078efcff */
[C---:B------:R-:W-:Y:S02]  /*11bb0*/  ISETP.GT.AND P1, PT, R16.reuse, 0x70, PT ;  /* 0x000000701000780c */ /* 0x040fe40003f24270 */
[----:B------:R-:W-:Y:S02]  /*11bc0*/  ISETP.GT.AND P0, PT, R16, 0x78, PT ;  /* 0x000000781000780c */ /* 0x000fe40003f04270 */
[----:B------:R-:W-:Y:S02]  /*11bd0*/  FSEL R82, R82, -INF , P1 ;  /* 0xff80000052527808 */ /* 0x000fe40000800000 */
[----:B------:R-:W-:Y:S01]  /*11be0*/  LOP3.LUT P1, RZ, R20, 0x200, RZ, 0xc0, !PT ;  /* 0x0000020014ff7812 */ /* 0x000fe2000782c0ff */
[----:B------:R0:W-:Y:S01]  /*11bf0*/  STL [R1], R20 ;  /* 0x0000001401007387 */ /* 0x0001e20000100800 */
[----:B------:R-:W-:-:S02]  /*11c00*/  FSEL R86, R86, -INF , P0 ;  /* 0xff80000056567808 */ /* 0x000fc40000000000 */
[----:B------:R-:W-:Y:S02]  /*11c10*/  FSEL R83, R83, -INF , P1 ;  /* 0xff80000053537808 */ /* 0x000fe40000800000 */
[C---:B------:R-:W-:Y:S02]  /*11c20*/  LOP3.LUT P1, RZ, R20.reuse, 0x100, RZ, 0xc0, !PT ;  /* 0x0000010014ff7812 */ /* 0x040fe4000782c0ff */
[----:B------:R-:W-:Y:S02]  /*11c30*/  LOP3.LUT P0, RZ, R20, 0x80, RZ, 0xc0, !PT ;  /* 0x0000008014ff7812 */ /* 0x000fe4000780c0ff */
[----:B0-----:R-:W2:Y:S01]  /*11c40*/  LDL.LU R20, [R1+0x18] ;  /* 0x0000180001147983 */ /* 0x001ea20000300800 */
[C---:B------:R-:W-:Y:S02]  /*11c50*/  ISETP.GT.AND P5, PT, R0.reuse, RZ, PT ;  /* 0x000000ff0000720c */ /* 0x040fe40003fa4270 */
[C---:B------:R-:W-:Y:S02]  /*11c60*/  ISETP.GT.AND P4, PT, R0.reuse, 0x1, PT ;  /* 0x000000010000780c */ /* 0x040fe40003f84270 */
[----:B------:R-:W-:-:S02]  /*11c70*/  ISETP.GT.AND P3, PT, R0, 0x8, PT ;  /* 0x000000080000780c */ /* 0x000fc40003f64270 */
[----:B------:R-:W-:Y:S02]  /*11c80*/  ISETP.GT.AND P2, PT, R0, 0x9, PT ;  /* 0x000000090000780c */ /* 0x000fe40003f44270 */
[----:B------:R-:W-:Y:S02]  /*11c90*/  FSEL R136, R136, -INF , P5 ;  /* 0xff80000088887808 */ /* 0x000fe40002800000 */
[----:B------:R-:W-:Y:S02]  /*11ca0*/  FSEL R137, R137, -INF , P4 ;  /* 0xff80000089897808 */ /* 0x000fe40002000000 */
[----:B------:R-:W-:Y:S02]  /*11cb0*/  FSEL R140, R140, -INF , P3 ;  /* 0xff8000008c8c7808 */ /* 0x000fe40001800000 */
[----:B------:R-:W-:Y:S02]  /*11cc0*/  FSEL R141, R141, -INF , P2 ;  /* 0xff8000008d8d7808 */ /* 0x000fe40001000000 */
[----:B------:R-:W-:-:S02]  /*11cd0*/  ISETP.GT.AND P5, PT, R0, 0x10, PT ;  /* 0x000000100000780c */ /* 0x000fc40003fa4270 */
[C---:B------:R-:W-:Y:S02]  /*11ce0*/  ISETP.GT.AND P4, PT, R0.reuse, 0x11, PT ;  /* 0x000000110000780c */ /* 0x040fe40003f84270 */
[C---:B------:R-:W-:Y:S02]  /*11cf0*/  ISETP.GT.AND P3, PT, R0.reuse, 0x18, PT ;  /* 0x000000180000780c */ /* 0x040fe40003f64270 */
[----:B------:R-:W-:Y:S02]  /*11d00*/  ISETP.GT.AND P2, PT, R0, 0x19, PT ;  /* 0x000000190000780c */ /* 0x000fe40003f44270 */
[----:B------:R-:W-:Y:S02]  /*11d10*/  FSEL R128, R128, -INF , P5 ;  /* 0xff80000080807808 */ /* 0x000fe40002800000 */
[----:B------:R-:W-:Y:S02]  /*11d20*/  FSEL R129, R129, -INF , P4 ;  /* 0xff80000081817808 */ /* 0x000fe40002000000 */
[----:B------:R-:W-:-:S02]  /*11d30*/  FSEL R132, R132, -INF , P3 ;  /* 0xff80000084847808 */ /* 0x000fc40001800000 */
[----:B------:R-:W-:Y:S02]  /*11d40*/  FSEL R133, R133, -INF , P2 ;  /* 0xff80000085857808 */ /* 0x000fe40001000000 */
[C---:B------:R-:W-:Y:S02]  /*11d50*/  ISETP.GT.AND P5, PT, R0.reuse, 0x20, PT ;  /* 0x000000200000780c */ /* 0x040fe40003fa4270 */
[C---:B------:R-:W-:Y:S02]  /*11d60*/  ISETP.GT.AND P4, PT, R0.reuse, 0x21, PT ;  /* 0x000000210000780c */ /* 0x040fe40003f84270 */
[C---:B------:R-:W-:Y:S02]  /*11d70*/  ISETP.GT.AND P3, PT, R0.reuse, 0x28, PT ;  /* 0x000000280000780c */ /* 0x040fe40003f64270 */
[----:B------:R-:W-:Y:S02]  /*11d80*/  ISETP.GT.AND P2, PT, R0, 0x29, PT ;  /* 0x000000290000780c */ /* 0x000fe40003f44270 */
[----:B------:R-:W-:-:S02]  /*11d90*/  FSEL R120, R120, -INF , P5 ;  /* 0xff80000078787808 */ /* 0x000fc40002800000 */
[----:B------:R-:W-:Y:S02]  /*11da0*/  FSEL R121, R121, -INF , P4 ;  /* 0xff80000079797808 */ /* 0x000fe40002000000 */
[----:B------:R-:W-:Y:S02]  /*11db0*/  FSEL R124, R124, -INF , P3 ;  /* 0xff8000007c7c7808 */ /* 0x000fe40001800000 */
[----:B------:R-:W-:Y:S02]  /*11dc0*/  FSEL R125, R125, -INF , P2 ;  /* 0xff8000007d7d7808 */ /* 0x000fe40001000000 */
[C---:B------:R-:W-:Y:S02]  /*11dd0*/  ISETP.GT.AND P5, PT, R0.reuse, 0x30, PT ;  /* 0x000000300000780c */ /* 0x040fe40003fa4270 */
        /* <DEDUP_REMOVED lines=64> */
[----:B------:R-:W-:Y:S02]  /*121e0*/  FSEL R72, R72, -INF , P5 ;  /* 0xff80000048487808 */ /* 0x000fe40002800000 */
[----:B------:R-:W-:Y:S02]  /*121f0*/  FMNMX.FTZ R0, R97, R0, !PT ;  /* 0x0000000061007209 */ /* 0x000fe40007810000 */
[----:B------:R-:W-:Y:S02]  /*12200*/  ISETP.GT.AND P5, PT, R16, RZ, PT ;  /* 0x000000ff1000720c */ /* 0x000fe40003fa4270 */
[----:B------:R-:W-:Y:S02]  /*12210*/  FMNMX.FTZ R0, R100, R0, !PT ;  /* 0x0000000064007209 */ /* 0x000fe40007810000 */
[----:B------:R-:W-:-:S02]  /*12220*/  FSEL R138, R138, -INF , P5 ;  /* 0xff8000008a8a7808 */ /* 0x000fc40002800000 */
[C---:B------:R-:W-:Y:S02]  /*12230*/  ISETP.GT.AND P5, PT, R16.reuse, 0x1, PT ;  /* 0x000000011000780c */ /* 0x040fe40003fa4270 */
[----:B------:R-:W-:Y:S02]  /*12240*/  FMNMX.FTZ R0, R101, R0, !PT ;  /* 0x0000000065007209 */ /* 0x000fe40007810000 */
[----:B------:R-:W-:Y:S02]  /*12250*/  FSEL R139, R139, -INF , P5 ;  /* 0xff8000008b8b7808 */ /* 0x000fe40002800000 */
[----:B------:R-:W-:Y:S02]  /*12260*/  ISETP.GT.AND P5, PT, R16, 0x8, PT ;  /* 0x000000081000780c */ /* 0x000fe40003fa4270 */
[----:B------:R-:W-:Y:S02]  /*12270*/  FMNMX.FTZ R0, R88, R0, !PT ;  /* 0x0000000058007209 */ /* 0x000fe40007810000 */
[----:B------:R-:W-:-:S02]  /*12280*/  FSEL R142, R142, -INF , P5 ;  /* 0xff8000008e8e7808 */ /* 0x000fc40002800000 */
[----:B------:R-:W-:Y:S02]  /*12290*/  ISETP.GT.AND P5, PT, R16, 0x9, PT ;  /* 0x000000091000780c */ /* 0x000fe40003fa4270 */
[----:B------:R-:W-:Y:S02]  /*122a0*/  FMNMX.FTZ R0, R89, R0, !PT ;  /* 0x0000000059007209 */ /* 0x000fe40007810000 */
[----:B------:R-:W-:Y:S02]  /*122b0*/  FSEL R143, R143, -INF , P5 ;  /* 0xff8000008f8f7808 */ /* 0x000fe40002800000 */
[----:B------:R-:W-:Y:S02]  /*122c0*/  FMNMX.FTZ R0, R92, R0, !PT ;  /* 0x000000005c007209 */ /* 0x000fe40007810000 */
[----:B------:R-:W-:Y:S02]  /*122d0*/  ISETP.GT.AND P5, PT, R16, 0x10, PT ;  /* 0x000000101000780c */ /* 0x000fe40003fa4270 */
[----:B------:R-:W-:-:S02]  /*122e0*/  FMNMX.FTZ R0, R93, R0, !PT ;  /* 0x000000005d007209 */ /* 0x000fc40007810000 */
        /* <DEDUP_REMOVED lines=8> */
[----:B------:R-:W-:Y:S02]  /*12370*/  FMNMX.FTZ R0, R84, R0, !PT ;  /* 0x0000000054007209 */ /* 0x000fe40007810000 */
[----:B------:R-:W-:Y:S02]  /*12380*/  FSEL R135, R135, -INF , P5 ;  /* 0xff80000087877808 */ /* 0x000fe40002800000 */
[----:B------:R-:W-:Y:S02]  /*12390*/  FMNMX.FTZ R0, R85, R0, !PT ;  /* 0x0000000055007209 */ /* 0x000fe40007810000 */
[----:B------:R-:W-:-:S02]  /*123a0*/  ISETP.GT.AND P5, PT, R16, 0x20, PT ;  /* 0x000000201000780c */ /* 0x000fc40003fa4270 */
        /* <DEDUP_REMOVED lines=8> */
[----:B------:R-:W-:Y:S02]  /*12430*/  FSEL R18, R77, -INF , P2 ;  /* 0xff8000004d127808 */ /* 0x000fe40001000000 */
[----:B------:R-:W-:Y:S02]  /*12440*/  FMNMX.FTZ R0, R76, R0, !PT ;  /* 0x000000004c007209 */ /* 0x000fe40007810000 */
[----:B------:R-:W-:Y:S02]  /*12450*/  FSEL R126, R126, -INF , P5 ;  /* 0xff8000007e7e7808 */ /* 0x000fe40002800000 */
[----:B------:R-:W-:-:S02]  /*12460*/  ISETP.GT.AND P5, PT, R16, 0x29, PT ;  /* 0x000000291000780c */ /* 0x000fc40003fa4270 */
[----:B------:R-:W-:Y:S02]  /*12470*/  FMNMX.FTZ R0, R18, R0, !PT ;  /* 0x0000000012007209 */ /* 0x000fe40007810000 */
[----:B------:R-:W-:Y:S02]  /*12480*/  FSEL R127, R127, -INF , P5 ;  /* 0xff8000007f7f7808 */ /* 0x000fe40002800000 */
        /* <DEDUP_REMOVED lines=26> */
[----:B------:R-:W-:Y:S02]  /*12630*/  ISETP.GT.AND P5, PT, R16, 0x59, PT ;  /* 0x000000591000780c */ /* 0x000fe40003fa4270 */
[----:B------:R-:W-:-:S02]  /*12640*/  FSETP.NEU.FTZ.AND P6, PT, R14, -INF , PT ;  /* 0xff8000000e00780b */ /* 0x000fc40003fdd000 */
[----:B------:R-:W-:Y:S02]  /*12650*/  FSEL R103, R103, -INF , P5 ;  /* 0xff80000067677808 */ /* 0x000fe40002800000 */
[----:B------:R-:W-:Y:S02]  /*12660*/  ISETP.GT.AND P5, PT, R16, 0x60, PT ;  /* 0x000000601000780c */ /* 0x000fe40003fa4270 */
[----:B------:R-:W-:Y:S01]  /*12670*/  FSEL R17, R14, RZ, P6 ;  /* 0x000000ff0e117208 */ /* 0x000fe20003000000 */
[----:B------:R-:W-:Y:S01]  /*12680*/  IMAD.U32 R0, RZ, RZ, UR4 ;  /* 0x00000004ff007e24 */ /* 0x000fe2000f8e00ff */
[----:B------:R-:W-:Y:S02]  /*12690*/  FSEL R90, R90, -INF , P5 ;  /* 0xff8000005a5a7808 */ /* 0x000fe40002800000 */
[----:B------:R-:W-:Y:S01]  /*126a0*/  ISETP.GT.AND P5, PT, R16, 0x61, PT ;  /* 0x000000611000780c */ /* 0x000fe20003fa4270 */
[----:B------:R-:W-:Y:S01]  /*126b0*/  FADD.FTZ R17, -R17, R19 ;  /* 0x0000001311117221 */ /* 0x000fe20000010100 */
[----:B------:R-:W-:-:S02]  /*126c0*/  FMUL.FTZ R19, R14, R0 ;  /* 0x000000000e137220 */ /* 0x000fc40000410000 */
[----:B------:R-:W-:Y:S02]  /*126d0*/  FSEL R91, R91, -INF , P5 ;  /* 0xff8000005b5b7808 */ /* 0x000fe40002800000 */
[----:B------:R-:W-:Y:S02]  /*126e0*/  ISETP.GT.AND P5, PT, R16, 0x68, PT ;  /* 0x000000681000780c */ /* 0x000fe40003fa4270 */
[----:B------:R-:W-:Y:S02]  /*126f0*/  FSEL R19, R19, RZ, P6 ;  /* 0x000000ff13137208 */ /* 0x000fe40003000000 */
[----:B------:R-:W-:Y:S02]  /*12700*/  FSEL R94, R94, -INF , P5 ;  /* 0xff8000005e5e7808 */ /* 0x000fe40002800000 */
[----:B------:R-:W-:Y:S01]  /*12710*/  ISETP.GT.AND P5, PT, R16, 0x69, PT ;  /* 0x000000691000780c */ /* 0x000fe20003fa4270 */
[-CC-:B------:R-:W-:Y:S01]  /*12720*/  FFMA.FTZ R136, R136, R0.reuse, -R19.reuse ;  /* 0x0000000088887223 */ /* 0x180fe20000010813 */
[-C--:B------:R-:W-:Y:S01]  /*12730*/  FMUL.FTZ R17, R17, R0.reuse ;  /* 0x0000000011117220 */ /* 0x080fe20000410000 */
[----:B------:R-:W-:Y:S01]  /*12740*/  FFMA.FTZ R137, R137, R0, -R19 ;  /* 0x0000000089897223 */ /* 0x000fe20000010813 */
[----:B------:R-:W-:-:S02]  /*12750*/  FSEL R95, R95, -INF , P5 ;  /* 0xff8000005f5f7808 */ /* 0x000fc40002800000 */
[C---:B------:R-:W-:Y:S01]  /*12760*/  ISETP.GT.AND P2, PT, R16.reuse, 0x80, PT ;  /* 0x000000801000780c */ /* 0x040fe20003f44270 */
[----:B------:R-:W-:Y:S01]  /*12770*/  MUFU.EX2 R21, R17 ;  /* 0x0000001100157308 */ /* 0x000fe20000000800 */
[C---:B------:R-:W-:Y:S02]  /*12780*/  ISETP.GT.AND P3, PT, R16.reuse, 0x81, PT ;  /* 0x000000811000780c */ /* 0x040fe40003f64270 */
[C---:B------:R-:W-:Y:S02]  /*12790*/  ISETP.GT.AND P4, PT, R16.reuse, 0x88, PT ;  /* 0x000000881000780c */ /* 0x040fe40003f84270 */
[C---:B------:R-:W-:Y:S02]  /*127a0*/  ISETP.GT.AND P5, PT, R16.reuse, 0x89, PT ;  /* 0x000000891000780c */ /* 0x040fe40003fa4270 */
[----:B------:R-:W-:Y:S02]  /*127b0*/  ISETP.GT.AND P6, PT, R16, 0x79, PT ;  /* 0x000000791000780c */ /* 0x000fe40003fc4270 */
[----:B------:R-:W2:Y:S08]  /*127c0*/  MUFU.EX2 R16, R136 ;  /* 0x0000008800107308 */ /* 0x000eb00000000800 */
[----:B------:R-:W0:Y:S01]  /*127d0*/  MUFU.EX2 R137, R137 ;  /* 0x0000008900897308 */ /* 0x000e220000000800 */
[-CC-:B------:R-:W-:Y:S01]  /*127e0*/  FFMA.FTZ R153, R104, R0.reuse, -R19.reuse ;  /* 0x0000000068997223 */ /* 0x180fe20000010813 */
[-CC-:B------:R-:W-:Y:S01]  /*127f0*/  FFMA.FTZ R104, R88, R0.reuse, -R19.reuse ;  /* 0x0000000058687223 */ /* 0x180fe20000010813 */
[----:B------:R-:W-:-:S02]  /*12800*/  FFMA.FTZ R88, R72, R0, -R19 ;  /* 0x0000000048587223 */ /* 0x000fc40000010813 */
[----:B------:R-:W3:Y:S01]  /*12810*/  LDL R72, [R1+0x40] ;  /* 0x0000400001487983 */ /* 0x000ee20000100800 */
[----:B--2---:R-:W-:-:S04]  /*12820*/  FFMA.FTZ R17, R21, R20, R16 ;  /* 0x0000001415117223 */ /* 0x004fc80000010010 */
[C---:B0-----:R-:W-:Y:S01]  /*12830*/  FADD.FTZ R17, R137.reuse, R17 ;  /* 0x0000001189117221 */ /* 0x041fe20000010000 */
[----:B------:R-:W-:Y:S02]  /*12840*/  F2FP.F16.F32.PACK_AB R16, R137, R16 ;  /* 0x000000108910723e */ /* 0x000fe400000000ff */
[----:B------:R-:W2:Y:S01]  /*12850*/  LDL.LU R137, [R1+0x14] ;  /* 0x0000140001897983 */ /* 0x000ea20000300800 */
[-CC-:B------:R-:W-:Y:S01]  /*12860*/  FFMA.FTZ R140, R140, R0.reuse, -R19.reuse ;  /* 0x000000008c8c7223 */ /* 0x180fe20000010813 */
[-CC-:B------:R-:W-:Y:S01]  /*12870*/  FFMA.FTZ R141, R141, R0.reuse, -R19.reuse ;  /* 0x000000008d8d7223 */ /* 0x180fe20000010813 */
[-CC-:B------:R-:W-:Y:S01]  /*12880*/  FFMA.FTZ R77, R76, R0.reuse, -R19.reuse ;  /* 0x000000004c4d7223 */ /* 0x180fe20000010813 */
[-CC-:B------:R-:W-:Y:S02]  /*12890*/  FFMA.FTZ R76, R18, R0.reuse, -R19.reuse ;  /* 0x00000000124c7223 */ /* 0x180fe40000010813 */
[----:B------:R-:W0:Y:S08]  /*128a0*/  MUFU.EX2 R18, R140 ;  /* 0x0000008c00127308 */ /* 0x000e300000000800 */
[----:B------:R-:W1:Y:S01]  /*128b0*/  MUFU.EX2 R141, R141 ;  /* 0x0000008d008d7308 */ /* 0x000e620000000800 */
[-CC-:B------:R-:W-:Y:S01]  /*128c0*/  FFMA.FTZ R151, R108, R0.reuse, -R19.reuse ;  /* 0x000000006c977223 */ /* 0x180fe20000010813 */
[-CC-:B------:R-:W-:Y:S01]  /*128d0*/  FFMA.FTZ R108, R100, R0.reuse, -R19.reuse ;  /* 0x00000000646c7223 */ /* 0x180fe20000010813 */
[-CC-:B------:R-:W-:Y:S01]  /*128e0*/  FFMA.FTZ R100, R92, R0.reuse, -R19.reuse ;  /* 0x000000005c647223 */ /* 0x180fe20000010813 */
[----:B------:R-:W-:Y:S01]  /*128f0*/  FFMA.FTZ R92, R84, R0, -R19 ;  /* 0x00000000545c7223 */ /* 0x000fe20000010813 */
[----:B0-----:R-:W-:-:S04]  /*12900*/  FADD.FTZ R17, R18, R17 ;  /* 0x0000001112117221 */ /* 0x001fc80000010000 */
[----:B-1----:R-:W-:Y:S01]  /*12910*/  FADD.FTZ R84, R141, R17 ;  /* 0x000000118d547221 */ /* 0x002fe20000010000 */
[----:B------:R-:W-:Y:S01]  /*12920*/  FSEL R87, R87, -INF , P6 ;  /* 0xff80000057577808 */ /* 0x000fe20003000000 */
[-CC-:B------:R-:W-:Y:S01]  /*12930*/  FFMA.FTZ R154, R117, R0.reuse, -R19.reuse ;  /* 0x00000000759a7223 */ /* 0x180fe20000010813 */
[-CC-:B------:R-:W-:Y:S01]  /*12940*/  FFMA.FTZ R117, R96, R0.reuse, -R19.reuse ;  /* 0x0000000060757223 */ /* 0x180fe20000010813 */
[-CC-:B------:R-:W-:Y:S01]  /*12950*/  FFMA.FTZ R96, R80, R0.reuse, -R19.reuse ;  /* 0x0000000050607223 */ /* 0x180fe20000010813 */
[-CC-:B------:R-:W-:Y:S01]  /*12960*/  FFMA.FTZ R150, R109, R0.reuse, -R19.reuse ;  /* 0x000000006d967223 */ /* 0x180fe20000010813 */
[----:B------:R-:W-:Y:S01]  /*12970*/  FSEL R80, R74, -INF , P2 ;  /* 0xff8000004a507808 */ /* 0x000fe20001000000 */
[-CC-:B------:R-:W-:Y:S01]  /*12980*/  FFMA.FTZ R109, R97, R0.reuse, -R19.reuse ;  /* 0x00000000616d7223 */ /* 0x180fe20000010813 */
[-CC-:B------:R-:W-:Y:S01]  /*12990*/  FFMA.FTZ R97, R93, R0.reuse, -R19.reuse ;  /* 0x000000005d617223 */ /* 0x180fe20000010813 */
[----:B------:R-:W-:Y:S01]  /*129a0*/  FFMA.FTZ R93, R81, R0, -R19 ;  /* 0x00000000515d7223 */ /* 0x000fe20000010813 */
[----:B------:R-:W-:-:S02]  /*129b0*/  FSEL R81, R75, -INF , P3 ;  /* 0xff8000004b517808 */ /* 0x000fc40001800000 */
[----:B------:R-:W-:Y:S02]  /*129c0*/  FSEL R78, R78, -INF , P4 ;  /* 0xff8000004e4e7808 */ /* 0x000fe40002000000 */
[----:B------:R-:W-:Y:S01]  /*129d0*/  FSEL R79, R79, -INF , P5 ;  /* 0xff8000004f4f7808 */ /* 0x000fe20002800000 */
        /* <DEDUP_REMOVED lines=16> */
[----:B------:R-:W-:-:S05]  /*12ae0*/  IMAD.MOV.U32 R73, RZ, RZ, -0x3ffffff0 ;  /* 0xc0000010ff497424 */ /* 0x000fca00078e00ff */
[C---:B------:R-:W-:Y:S02]  /*12af0*/  R2UR UR5, R73.reuse ;  /* 0x00000000490572ca */ /* 0x040fe400000e0000 */
[----:B------:R-:W-:Y:S01]  /*12b00*/  R2UR UR37, R73 ;  /* 0x00000000492572ca */ /* 0x000fe200000e0000 */
[----:B------:R-:W-:-:S05]  /*12b10*/  IMAD.MOV.U32 R73, RZ, RZ, -0x7fffffe0 ;  /* 0x80000020ff497424 */ /* 0x000fca00078e00ff */
[----:B------:R-:W-:Y:S01]  /*12b20*/  R2UR UR7, R73 ;  /* 0x00000000490772ca */ /* 0x000fe200000e0000 */
[----:B------:R-:W-:Y:S01]  /*12b30*/  WARPGROUP.ARRIVE ;  /* 0x00000000000079c5 */ /* 0x000fe20000000000 */
[----:B--2---:R-:W-:-:S04]  /*12b40*/  FMNMX.FTZ R17, R138, R137, !PT ;  /* 0x000000898a117209 */ /* 0x004fc80007810000 */
        /* <DEDUP_REMOVED lines=34> */
[----:B---3--:R-:W-:Y:S02]  /*12d70*/  LOP3.LUT R72, R72, 0x10000, RZ, 0xfc, !PT ;  /* 0x0001000048487812 */ /* 0x008fe400078efcff */
[----:B------:R-:W-:-:S03]  /*12d80*/  FMNMX.FTZ R17, R79, R17, !PT ;  /* 0x000000114f117209 */ /* 0x000fc60007810000 */
[----:B------:R-:W-:Y:S02]  /*12d90*/  VIADD R74, R72, 0x180 ;  /* 0x00000180484a7836 */ /* 0x000fe40000000000 */
[----:B------:R-:W0:Y:S03]  /*12da0*/  SHFL.BFLY PT, R19, R17, 0x2, 0x1f ;  /* 0x0c401f0011137f89 */ /* 0x000e2600000e0000 */
[----:B------:R-:W-:Y:S01]  /*12db0*/  R2UR UR8, R74 ;  /* 0x000000004a0872ca */ /* 0x000fe200000e0000 */
[----:B------:R-:W-:-:S05]  /*12dc0*/  VIADD R74, R72, 0x300 ;  /* 0x00000300484a7836 */ /* 0x000fca0000000000 */
[----:B------:R-:W-:Y:S01]  /*12dd0*/  R2UR UR12, R74 ;  /* 0x000000004a0c72ca */ /* 0x000fe200000e0000 */
[----:B------:R-:W-:-:S05]  /*12de0*/  VIADD R74, R72, 0x480 ;  /* 0x00000480484a7836 */ /* 0x000fca0000000000 */
[----:B------:R-:W-:Y:S01]  /*12df0*/  R2UR UR16, R74 ;  /* 0x000000004a1072ca */ /* 0x000fe200000e0000 */
[----:B------:R-:W-:-:S05]  /*12e00*/  VIADD R74, R72, 0x600 ;  /* 0x00000600484a7836 */ /* 0x000fca0000000000 */
[----:B------:R-:W-:Y:S01]  /*12e10*/  R2UR UR20, R74 ;  /* 0x000000004a1472ca */ /* 0x000fe200000e0000 */
[----:B------:R-:W-:Y:S01]  /*12e20*/  VIADD R74, R72, 0x780 ;  /* 0x00000780484a7836 */ /* 0x000fe20000000000 */
[----:B0-----:R-:W-:Y:S01]  /*12e30*/  FMNMX.FTZ R19, R17, R19, !PT ;  /* 0x0000001311137209 */ /* 0x001fe20007810000 */
[----:B------:R-:W-:-:S03]  /*12e40*/  VIADD R17, R22, 0x200 ;  /* 0x0000020016117836 */ /* 0x000fc60000000000 */
[----:B------:R-:W-:Y:S01]  /*12e50*/  R2UR UR24, R74 ;  /* 0x000000004a1872ca */ /* 0x000fe200000e0000 */
[C---:B------:R-:W-:Y:S01]  /*12e60*/  VIADD R74, R72.reuse, 0x900 ;  /* 0x00000900484a7836 */ /* 0x040fe20000000000 */
[----:B------:R-:W-:Y:S02]  /*12e70*/  SHF.R.U32.HI R17, RZ, 0x4, R17 ;  /* 0x00000004ff117819 */ /* 0x000fe40000011611 */
[----:B------:R-:W-:Y:S02]  /*12e80*/  R2UR UR4, R72 ;  /* 0x00000000480472ca */ /* 0x000fe400000e0000 */
[----:B------:R-:W-:Y:S02]  /*12e90*/  LOP3.LUT R17, R17, 0x3fff, RZ, 0xc0, !PT ;  /* 0x00003fff11117812 */ /* 0x000fe400078ec0ff */
[----:B------:R-:W-:Y:S01]  /*12ea0*/  R2UR UR28, R74 ;  /* 0x000000004a1c72ca */ /* 0x000fe200000e0000 */
[C---:B------:R-:W-:Y:S01]  /*12eb0*/  VIADD R74, R72.reuse, 0xa80 ;  /* 0x00000a80484a7836 */ /* 0x040fe20000000000 */
[----:B------:R-:W-:Y:S01]  /*12ec0*/  LOP3.LUT R17, R17, 0x2400000, RZ, 0xfc, !PT ;  /* 0x0240000011117812 */ /* 0x000fe200078efcff */
[----:B------:R-:W-:-:S05]  /*12ed0*/  VIADD R72, R72, 0xc00 ;  /* 0x00000c0048487836 */ /* 0x000fca0000000000 */
[----:B------:R-:W-:Y:S01]  /*12ee0*/  R2UR UR36, R72 ;  /* 0x00000000482472ca */ /* 0x000fe200000e0000 */
[----:B------:R-:W-:-:S05]  /*12ef0*/  IMAD R72, R15, 0x6c0, R17 ;  /* 0x000006c00f487824 */ /* 0x000fca00078e0211 */
[----:B------:R-:W-:-:S13]  /*12f00*/  R2UR UR6, R72 ;  /* 0x00000000480672ca */ /* 0x000fda00000e0000 */
[----:B------:R-:W-:Y:S01]  /*12f10*/  HGMMA.64x96x16.F32 R24, gdesc[UR4].tnspB, R24, gsb0 ;  /* 0x41600000041879f0 */ /* 0x000fe20008000818 */
        /* <DEDUP_REMOVED lines=55> */
[----:B------:R-:W0:Y:S01]  /*13290*/  SHFL.BFLY PT, R20, R19, 0x1, 0x1f ;  /* 0x0c201f0013147f89 */ /* 0x000e2200000e0000 */
[----:B------:R-:W-:-:S05]  /*132a0*/  IMAD.MOV.U32 R73, RZ, RZ, -0x7fffffe0 ;  /* 0x80000020ff497424 */ /* 0x000fca00078e00ff */
[----:B------:R-:W-:Y:S01]  /*132b0*/  R2UR UR39, R73 ;  /* 0x00000000492772ca */ /* 0x000fe200000e0000 */
[----:B------:R-:W-:Y:S01]  /*132c0*/  VIADD R72, R72, 0x200 ;  /* 0x0000020048487836 */ /* 0x000fe20000000000 */
[----:B0-----:R-:W-:-:S04]  /*132d0*/  FMNMX.FTZ R20, R19, R20, !PT ;  /* 0x0000001413147209 */ /* 0x001fc80007810000 */
[C---:B------:R-:W-:Y:S01]  /*132e0*/  FSETP.NEU.FTZ.AND P3, PT, R20.reuse, -INF , PT ;  /* 0xff8000001400780b */ /* 0x040fe20003f7d000 */
[----:B------:R-:W-:Y:S01]  /*132f0*/  FMUL.FTZ R73, R20, R0 ;  /* 0x0000000014497220 */ /* 0x000fe20000410000 */
[----:B------:R-:W-:-:S04]  /*13300*/  R2UR UR38, R72 ;  /* 0x00000000482672ca */ /* 0x000fc800000e0000 */
[----:B------:R-:W-:Y:S01]  /*13310*/  FSEL R73, R73, RZ, P3 ;  /* 0x000000ff49497208 */ /* 0x000fe20001800000 */
[----:B------:R-:W-:Y:S02]  /*13320*/  WARPGROUP.DEPBAR.LE gsb0, 0x0 ;  /* 0x00008000000079c5 */ /* 0x000fe40000010000 */
[----:B------:R-:W-:-:S06]  /*13330*/  WARPGROUP.ARRIVE ;  /* 0x00000000000079c5 */ /* 0x000fcc0000000000 */
[----:B------:R-:W-:Y:S01]  /*13340*/  HGMMA.64x96x16.F32 R24, gdesc[UR32].tnspB, R24, gsb0 ;  /* 0x41600000201879f0 */ /* 0x000fe20008000818 */
[----:B------:R-:W-:Y:S02]  /*13350*/  FFMA.FTZ R72, R138, R0, -R73 ;  /* 0x000000008a487223 */ /* 0x000fe40000010849 */
[----:B------:R-:W2:Y:S01]  /*13360*/  LDL.LU R138, [R1+0x1c] ;  /* 0x00001c00018a7983 */ /* 0x000ea20000300800 */
[----:B------:R-:W0:Y:S01]  /*13370*/  S2R R112, SR_TID.X ;  /* 0x0000000000707919 */ /* 0x000e220000002100 */
[----:B------:R-:W-:Y:S02]  /*13380*/  WARPGROUP.DEPBAR.LE gsb0, 0x0 ;  /* 0x00008000000079c5 */ /* 0x000fe40000010000 */
[----:B------:R-:W-:-:S06]  /*13390*/  WARPGROUP.ARRIVE ;  /* 0x00000000000079c5 */ /* 0x000fcc0000000000 */
[----:B------:R-:W-:Y:S01]  /*133a0*/  HGMMA.64x96x16.F32 R24, gdesc[UR36].tnspB, R24, gsb0 ;  /* 0x41600000241879f0 */ /* 0x000fe20008000818 */
[----:B0-----:R-:W-:Y:S02]  /*133b0*/  SHF.R.U32.HI R19, RZ, 0x7, R112 ;  /* 0x00000007ff137819 */ /* 0x001fe40000011670 */
[----:B------:R-:W-:-:S03]  /*133c0*/  ISETP.GE.U32.AND P2, PT, R112, 0x180, PT ;  /* 0x000001807000780c */ /* 0x000fc60003f46070 */
[----:B------:R-:W-:-:S05]  /*133d0*/  VIADD R17, R19, 0x9 ;  /* 0x0000000913117836 */ /* 0x000fca0000000000 */
[----:B------:R-:W-:Y:S01]  /*133e0*/  SEL R17, R17, 0x9, !P2 ;  /* 0x0000000911117807 */ /* 0x000fe20005000000 */
[----:B------:R-:W-:-:S04]  /*133f0*/  WARPGROUP.DEPBAR.LE gsb0, 0x0 ;  /* 0x00008000000079c5 */ /* 0x000fc80000010000 */
[----:B------:R0:W-:Y:S06]  /*13400*/  BAR.ARV R17, 0x100 ;  /* 0x000400110000751d */ /* 0x0001ec0000002000 */
[--C-:B0-----:R-:W-:Y:S02]  /*13410*/  @!P1 IMAD R17, R15, 0x8, R22.reuse ;  /* 0x000000080f119824 */ /* 0x101fe400078e0216 */
[----:B------:R-:W-:-:S04]  /*13420*/  @!P1 IMAD R15, R146, 0x8, R22 ;  /* 0x00000008920f9824 */ /* 0x000fc800078e0216 */
[----:B------:R-:W-:-:S05]  /*13430*/  @!P1 VIADD R15, R15, 0x31c40 ;  /* 0x00031c400f0f9836 */ /* 0x000fca0000000000 */
[----:B------:R-:W-:-:S04]  /*13440*/  @!P1 PRMT R15, RZ, 0x654, R15 ;  /* 0x00000654ff0f9816 */ /* 0x000fc8000000000f */
[----:B------:R0:W-:Y:S02]  /*13450*/  @!P1 SYNCS.ARRIVE.TRANS64.RED.A1T0 RZ, [R15+URZ], RZ ;  /* 0x000000ff0fff99a7 */ /* 0x0001e4000810043f */
[----:B0-----:R-:W-:Y:S08]  /*13460*/  MUFU.EX2 R15, R117 ;  /* 0x00000075000f7308 */ /* 0x001ff00000000800 */
[----:B------:R-:W-:Y:S08]  /*13470*/  MUFU.EX2 R117, R85 ;  /* 0x0000005500757308 */ /* 0x000ff00000000800 */
[----:B------:R0:W-:Y:S02]  /*13480*/  MUFU.EX2 R85, R76 ;  /* 0x0000004c00557308 */ /* 0x0001e40000000800 */
[----:B0-----:R-:W-:-:S05]  /*13490*/  FSEL R76, R20, RZ, P3 ;  /* 0x000000ff144c7208 */ /* 0x001fca0001800000 */
[----:B------:R-:W-:Y:S02]  /*134a0*/  FADD.FTZ R76, -R76, R137 ;  /* 0x000000894c4c7221 */ /* 0x000fe40000010100 */
[----:B------:R-:W3:Y:S01]  /*134b0*/  LDL R137, [R1+0x44] ;  /* 0x0000440001897983 */ /* 0x000ee20000100800 */
[-CC-:B------:R-:W-:Y:S01]  /*134c0*/  FFMA.FTZ R74, R139, R0.reuse, -R73.reuse ;  /* 0x000000008b4a7223 */ /* 0x180fe20000010849 */
[-CC-:B------:R-:W-:Y:S01]  /*134d0*/  FFMA.FTZ R75, R142, R0.reuse, -R73.reuse ;  /* 0x000000008e4b7223 */ /* 0x180fe20000010849 */
[----:B------:R-:W-:Y:S01]  /*134e0*/  FFMA.FTZ R112, R143, R0, -R73 ;  /* 0x000000008f707223 */ /* 0x000fe20000010849 */
[----:B------:R-:W-:Y:S01]  /*134f0*/  MUFU.EX2 R72, R72 ;  /* 0x0000004800487308 */ /* 0x000fe20000000800 */
[----:B------:R-:W-:-:S07]  /*13500*/  @!P1 VIADD R17, R17, 0x31c60 ;  /* 0x00031c6011119836 */ /* 0x000fce0000000000 */
[----:B------:R-:W0:Y:S08]  /*13510*/  MUFU.EX2 R74, R74 ;  /* 0x0000004a004a7308 */ /* 0x000e300000000800 */
[----:B------:R-:W-:Y:S08]  /*13520*/  MUFU.EX2 R75, R75 ;  /* 0x0000004b004b7308 */ /* 0x000ff00000000800 */
[----:B------:R-:W1:Y:S01]  /*13530*/  MUFU.EX2 R112, R112 ;  /* 0x0000007000707308 */ /* 0x000e620000000800 */
[----:B------:R-:W-:-:S02]  /*13540*/  @!P1 PRMT R17, RZ, 0x654, R17 ;  /* 0x00000654ff119816 */ /* 0x000fc40000000011 */
[----:B------:R-:W-:Y:S02]  /*13550*/  F2FP.F16.F32.PACK_AB R18, R141, R18 ;  /* 0x000000128d12723e */ /* 0x000fe400000000ff */
[----:B------:R0:W-:Y:S02]  /*13560*/  @!P1 SYNCS.ARRIVE.TRANS64.RED.A1T0 RZ, [R17+URZ], RZ ;  /* 0x000000ff11ff99a7 */ /* 0x0001e4000810043f */
[----:B0-----:R-:W-:Y:S02]  /*13570*/  F2FP.F16.F32.PACK_AB R17, R74, R72 ;  /* 0x000000484a11723e */ /* 0x001fe400000000ff */
[----:B-1----:R-:W-:-:S05]  /*13580*/  F2FP.F16.F32.PACK_AB R19, R112, R75 ;  /* 0x0000004b7013723e */ /* 0x002fca00000000ff */
[----:B------:R0:W-:Y:S01]  /*13590*/  STSM.16.M88.4 [R23+0x24300], R16 ;  /* 0x0243001017007844 */ /* 0x0001e20000000200 */
[----:B------:R-:W-:Y:S08]  /*135a0*/  MUFU.EX2 R129, R129 ;  /* 0x0000008100817308 */ /* 0x000ff00000000800 */
[----:B0-----:R-:W0:Y:S01]  /*135b0*/  MUFU.EX2 R16, R128 ;  /* 0x0000008000107308 */ /* 0x001e220000000800 */
[----:B------:R-:W-:-:S02]  /*135c0*/  IMAD.MOV.U32 R140, RZ, RZ, R124 ;  /* 0x000000ffff8c7224 */ /* 0x000fc400078e007c */
[----:B------:R-:W-:Y:S01]  /*135d0*/  FMUL.FTZ R76, R76, R0 ;  /* 0x000000004c4c7220 */ /* 0x000fe20000410000 */
[----:B0-----:R-:W-:-:S04]  /*135e0*/  FADD.FTZ R84, R16, R84 ;  /* 0x0000005410547221 */ /* 0x001fc80000010000 */
[----:B------:R-:W-:Y:S02]  /*135f0*/  FADD.FTZ R124, R129, R84 ;  /* 0x00000054817c7221 */ /* 0x000fe40000010000 */
[----:B------:R0:W-:Y:S02]  /*13600*/  MUFU.EX2 R84, R77 ;  /* 0x0000004d00547308 */ /* 0x0001e40000000800 */
[-CC-:B0-----:R-:W-:Y:S01]  /*13610*/  FFMA.FTZ R77, R122, R0.reuse, -R73.reuse ;  /* 0x000000007a4d7223 */ /* 0x181fe20000010849 */
[-CC-:B------:R-:W-:Y:S01]  /*13620*/  FFMA.FTZ R122, R123, R0.reuse, -R73.reuse ;  /* 0x000000007b7a7223 */ /* 0x180fe20000010849 */
[-CC-:B------:R-:W-:Y:S01]  /*13630*/  FFMA.FTZ R123, R126, R0.reuse, -R73.reuse ;  /* 0x000000007e7b7223 */ /* 0x180fe20000010849 */
[-CC-:B------:R-:W-:Y:S01]  /*13640*/  FFMA.FTZ R126, R127, R0.reuse, -R73.reuse ;  /* 0x000000007f7e7223 */ /* 0x180fe20000010849 */
[-CC-:B------:R-:W-:Y:S02]  /*13650*/  FFMA.FTZ R127, R114, R0.reuse, -R73.reuse ;  /* 0x00000000727f7223 */ /* 0x180fe40000010849 */
[----:B------:R-:W2:Y:S01]  /*13660*/  MUFU.EX2 R114, R76 ;  /* 0x0000004c00727308 */ /* 0x000ea20000000800 */
[-CC-:B------:R-:W-:Y:S01]  /*13670*/  FFMA.FTZ R113, R130, R0.reuse, -R73.reuse ;  /* 0x0000000082717223 */ /* 0x180fe20000010849 */
[----:B------:R-:W-:Y:S01]  /*13680*/  FFMA.FTZ R116, R131, R0, -R73 ;  /* 0x0000000083747223 */ /* 0x000fe20000010849 */
[----:B------:R-:W-:-:S02]  /*13690*/  IMAD.MOV.U32 R141, RZ, RZ, R120 ;  /* 0x000000ffff8d7224 */ /* 0x000fc400078e0078 */
[----:B------:R-:W-:-:S03]  /*136a0*/  FFMA.FTZ R120, R134, R0, -R73 ;  /* 0x0000000086787223 */ /* 0x000fc60000010849 */
[----:B------:R-:W0:Y:S01]  /*136b0*/  MUFU.EX2 R113, R113 ;  /* 0x0000007100717308 */ /* 0x000e220000000800 */
[----:B------:R-:W-:Y:S02]  /*136c0*/  IMAD.MOV.U32 R136, RZ, RZ, R121 ;  /* 0x000000ffff887224 */ /* 0x000fe400078e0079 */
[----:B------:R-:W-:Y:S01]  /*136d0*/  FFMA.FTZ R121, R135, R0, -R73 ;  /* 0x0000000087797223 */ /* 0x000fe20000010849 */
[----:B--2---:R-:W-:-:S04]  /*136e0*/  FFMA.FTZ R72, R114, R138, R72 ;  /* 0x0000008a72487223 */ /* 0x004fc80000010048 */
[----:B------:R-:W1:Y:S01]  /*136f0*/  MUFU.EX2 R116, R116 ;  /* 0x0000007400747308 */ /* 0x000e620000000800 */
[----:B------:R-:W-:-:S07]  /*13700*/  FADD.FTZ R72, R74, R72 ;  /* 0x000000484a487221 */ /* 0x000fce0000010000 */
[----:B------:R-:W2:Y:S01]  /*13710*/  MUFU.EX2 R132, R132 ;  /* 0x0000008400847308 */ /* 0x000ea20000000800 */
[----:B------:R-:W-:-:S07]  /*13720*/  FADD.FTZ R72, R75, R72 ;  /* 0x000000484b487221 */ /* 0x000fce0000010000 */
[----:B------:R-:W4:Y:S01]  /*13730*/  MUFU.EX2 R120, R120 ;  /* 0x0000007800787308 */ /* 0x000f220000000800 */
[----:B------:R-:W-:-:S07]  /*13740*/  FADD.FTZ R72, R112, R72 ;  /* 0x0000004870487221 */ /* 0x000fce0000010000 */
[----:B------:R-:W4:Y:S01]  /*13750*/  MUFU.EX2 R133, R133 ;  /* 0x0000008500857308 */ /* 0x000f220000000800 */
[----:B0-----:R-:W-:-:S07]  /*13760*/  FADD.FTZ R72, R113, R72 ;  /* 0x0000004871487221 */ /* 0x001fce0000010000 */
[----:B------:R-:W0:Y:S01]  /*13770*/  MUFU.EX2 R121, R121 ;  /* 0x0000007900797308 */ /* 0x000e220000000800 */
[----:B-1----:R-:W-:-:S07]  /*13780*/  FADD.FTZ R72, R116, R72 ;  /* 0x0000004874487221 */ /* 0x002fce0000010000 */
[----:B------:R-:W1:Y:S08]  /*13790*/  MUFU.EX2 R135, R141 ;  /* 0x0000008d00877308 */ /* 0x000e700000000800 */
[----:B------:R-:W1:Y:S01]  /*137a0*/  MUFU.EX2 R77, R77 ;  /* 0x0000004d004d7308 */ /* 0x000e620000000800 */
[----:B--2---:R-:W-:Y:S01]  /*137b0*/  FADD.FTZ R124, R132, R124 ;  /* 0x0000007c847c7221 */ /* 0x004fe20000010000 */
[----:B----4-:R-:W-:-:S06]  /*137c0*/  FADD.FTZ R72, R120, R72 ;  /* 0x0000004878487221 */ /* 0x010fcc0000010000 */
[----:B------:R-:W2:Y:S08]  /*137d0*/  MUFU.EX2 R136, R136 ;  /* 0x0000008800887308 */ /* 0x000eb00000000800 */
[----:B------:R-:W4:Y:S01]  /*137e0*/  MUFU.EX2 R122, R122 ;  /* 0x0000007a007a7308 */ /* 0x000f220000000800 */
[----:B------:R-:W-:Y:S01]  /*137f0*/  FADD.FTZ R124, R133, R124 ;  /* 0x0000007c857c7221 */ /* 0x000fe20000010000 */
[----:B0-----:R-:W-:-:S06]  /*13800*/  FADD.FTZ R72, R121, R72 ;  /* 0x0000004879487221 */ /* 0x001fcc0000010000 */
[----:B------:R-:W0:Y:S01]  /*13810*/  MUFU.EX2 R131, R140 ;  /* 0x0000008c00837308 */ /* 0x000e220000000800 */
[----:B------:R-:W-:Y:S01]  /*13820*/  F2FP.F16.F32.PACK_AB R16, R129, R16 ;  /* 0x000000108110723e */ /* 0x000fe200000000ff */
[----:B------:R-:W-:-:S06]  /*13830*/  FFMA.FTZ R115, R115, R0, -R73 ;  /* 0x0000000073737223 */ /* 0x000fcc0000010849 */
[----:B------:R-:W0:Y:S01]  /*13840*/  MUFU.EX2 R123, R123 ;  /* 0x0000007b007b7308 */ /* 0x000e220000000800 */
[----:B-1----:R-:W-:Y:S01]  /*13850*/  FADD.FTZ R124, R135, R124 ;  /* 0x0000007c877c7221 */ /* 0x002fe20000010000 */
[----:B------:R-:W-:-:S06]  /*13860*/  FADD.FTZ R72, R77, R72 ;  /* 0x000000484d487221 */ /* 0x000fcc0000010000 */
[----:B------:R-:W1:Y:S01]  /*13870*/  MUFU.EX2 R134, R157 ;  /* 0x0000009d00867308 */ /* 0x000e620000000800 */
[----:B------:R-:W-:-:S07]  /*13880*/  FFMA.FTZ R118, R118, R0, -R73 ;  /* 0x0000000076767223 */ /* 0x000fce0000010849 */
[----:B------:R-:W3:Y:S01]  /*13890*/  MUFU.EX2 R126, R126 ;  /* 0x0000007e007e7308 */ /* 0x000ee20000000800 */
[----:B--2---:R-:W-:Y:S01]  /*138a0*/  FADD.FTZ R76, R136, R124 ;  /* 0x0000007c884c7221 */ /* 0x004fe20000010000 */
[----:B----4-:R-:W-:-:S06]  /*138b0*/  FADD.FTZ R72, R122, R72 ;  /* 0x000000487a487221 */ /* 0x010fcc0000010000 */
[----:B------:R-:W2:Y:S01]  /*138c0*/  MUFU.EX2 R129, R156 ;  /* 0x0000009c00817308 */ /* 0x000ea20000000800 */
[----:B------:R-:W-:-:S07]  /*138d0*/  FFMA.FTZ R119, R119, R0, -R73 ;  /* 0x0000000077777223 */ /* 0x000fce0000010849 */
[----:B------:R-:W4:Y:S01]  /*138e0*/  MUFU.EX2 R127, R127 ;  /* 0x0000007f007f7308 */ /* 0x000f220000000800 */
[----:B0-----:R-:W-:Y:S01]  /*138f0*/  FADD.FTZ R76, R131, R76 ;  /* 0x0000004c834c7221 */ /* 0x001fe20000010000 */
[----:B------:R-:W-:-:S06]  /*13900*/  FFMA.FTZ R74, R95, R0, -R73 ;  /* 0x000000005f4a7223 */ /* 0x000fcc0000010849 */
[----:B------:R-:W0:Y:S01]  /*13910*/  MUFU.EX2 R130, R155 ;  /* 0x0000009b00827308 */ /* 0x000e220000000800 */
[----:B------:R-:W-:Y:S01]  /*13920*/  F2FP.F16.F32.PACK_AB R18, R133, R132 ;  /* 0x000000848512723e */ /* 0x000fe200000000ff */
[----:B------:R-:W-:Y:S01]  /*13930*/  FADD.FTZ R95, R123, R72 ;  /* 0x000000487b5f7221 */ /* 0x000fe20000010000 */
[----:B------:R-:W-:-:S05]  /*13940*/  F2FP.F16.F32.PACK_AB R17, R116, R113 ;  /* 0x000000717411723e */ /* 0x000fca00000000ff */
[----:B------:R-:W0:Y:S01]  /*13950*/  MUFU.EX2 R115, R115 ;  /* 0x0000007300737308 */ /* 0x000e220000000800 */
[----:B------:R-:W-:Y:S01]  /*13960*/  F2FP.F16.F32.PACK_AB R19, R121, R120 ;  /* 0x000000787913723e */ /* 0x000fe200000000ff */
[----:B------:R-:W-:Y:S01]  /*13970*/  FFMA.FTZ R106, R106, R0, -R73 ;  /* 0x000000006a6a7223 */ /* 0x000fe20000010849 */
[----:B-1----:R-:W-:-:S05]  /*13980*/  FADD.FTZ R76, R134, R76 ;  /* 0x0000004c864c7221 */ /* 0x002fca0000010000 */
[----:B------:R-:W1:Y:S01]  /*13990*/  MUFU.EX2 R125, R125 ;  /* 0x0000007d007d7308 */ /* 0x000e620000000800 */
[----:B------:R-:W-:Y:S01]  /*139a0*/  FFMA.FTZ R75, R83, R0, -R73 ;  /* 0x00000000534b7223 */ /* 0x000fe20000010849 */
[----:B---3--:R-:W-:-:S06]  /*139b0*/  FADD.FTZ R83, R126, R95 ;  /* 0x0000005f7e537221 */ /* 0x008fcc0000010000 */
[----:B------:R-:W-:Y:S01]  /*139c0*/  MUFU.EX2 R118, R118 ;  /* 0x0000007600767308 */ /* 0x000fe20000000800 */
[----:B------:R3:W-:Y:S01]  /*139d0*/  STSM.16.M88.4 [R23+0x25b00], R16 ;  /* 0x025b001017007844 */ /* 0x0007e20000000200 */
[----:B------:R-:W-:Y:S01]  /*139e0*/  FFMA.FTZ R107, R107, R0, -R73 ;  /* 0x000000006b6b7223 */ /* 0x000fe20000010849 */
[----:B--2---:R-:W-:-:S05]  /*139f0*/  FADD.FTZ R76, R129, R76 ;  /* 0x0000004c814c7221 */ /* 0x004fca0000010000 */
[----:B------:R-:W2:Y:S01]  /*13a00*/  MUFU.EX2 R128, R154 ;  /* 0x0000009a00807308 */ /* 0x000ea20000000800 */
[----:B----4-:R-:W-:Y:S01]  /*13a10*/  FADD.FTZ R83, R127, R83 ;  /* 0x000000537f537221 */ /* 0x010fe20000010000 */
[----:B------:R-:W-:-:S06]  /*13a20*/  FFMA.FTZ R110, R110, R0, -R73 ;  /* 0x000000006e6e7223 */ /* 0x000fcc0000010849 */
[----:B------:R-:W4:Y:S01]  /*13a30*/  MUFU.EX2 R119, R119 ;  /* 0x0000007700777308 */ /* 0x000f220000000800 */
[----:B0-----:R-:W-:Y:S01]  /*13a40*/  FADD.FTZ R76, R130, R76 ;  /* 0x0000004c824c7221 */ /* 0x001fe20000010000 */
[----:B------:R-:W-:-:S06]  /*13a50*/  FADD.FTZ R83, R115, R83 ;  /* 0x0000005373537221 */ /* 0x000fcc0000010000 */
[----:B---3--:R-:W0:Y:S01]  /*13a60*/  MUFU.EX2 R18, R153 ;  /* 0x0000009900127308 */ /* 0x008e220000000800 */
[----:B------:R-:W-:-:S07]  /*13a70*/  FFMA.FTZ R111, R111, R0, -R73 ;  /* 0x000000006f6f7223 */ /* 0x000fce0000010849 */
[----:B------:R-:W-:Y:S01]  /*13a80*/  MUFU.EX2 R106, R106 ;  /* 0x0000006a006a7308 */ /* 0x000fe20000000800 */
[----:B------:R-:W-:Y:S01]  /*13a90*/  FFMA.FTZ R95, R80, R0, -R73 ;  /* 0x00000000505f7223 */ /* 0x000fe20000010849 */
[----:B-1----:R-:W-:-:S06]  /*13aa0*/  FADD.FTZ R76, R125, R76 ;  /* 0x0000004c7d4c7221 */ /* 0x002fcc0000010000 */
[----:B------:R-:W1:Y:S01]  /*13ab0*/  MUFU.EX2 R19, R152 ;  /* 0x0000009800137308 */ /* 0x000e620000000800 */
[----:B------:R-:W-:-:S07]  /*13ac0*/  FFMA.FTZ R98, R98, R0, -R73 ;  /* 0x0000000062627223 */ /* 0x000fce0000010849 */
[----:B------:R-:W-:Y:S01]  /*13ad0*/  MUFU.EX2 R107, R107 ;  /* 0x0000006b006b7308 */ /* 0x000fe20000000800 */
[----:B------:R-:W-:Y:S01]  /*13ae0*/  FFMA.FTZ R94, R94, R0, -R73 ;  /* 0x000000005e5e7223 */ /* 0x000fe20000010849 */
[----:B--2---:R-:W-:-:S06]  /*13af0*/  FADD.FTZ R76, R128, R76 ;  /* 0x0000004c804c7221 */ /* 0x004fcc0000010000 */
[----:B------:R-:W2:Y:S01]  /*13b00*/  MUFU.EX2 R16, R151 ;  /* 0x0000009700107308 */ /* 0x000ea20000000800 */
[-CC-:B------:R-:W-:Y:S01]  /*13b10*/  FFMA.FTZ R99, R99, R0.reuse, -R73.reuse ;  /* 0x0000000063637223 */ /* 0x180fe20000010849 */
[----:B------:R-:W-:-:S06]  /*13b20*/  FFMA.FTZ R72, R82, R0, -R73 ;  /* 0x0000000052487223 */ /* 0x000fcc0000010849 */
[----:B------:R-:W3:Y:S01]  /*13b30*/  MUFU.EX2 R110, R110 ;  /* 0x0000006e006e7308 */ /* 0x000ee20000000800 */
[----:B------:R-:W-:-:S07]  /*13b40*/  FFMA.FTZ R113, R86, R0, -R73 ;  /* 0x0000000056717223 */ /* 0x000fce0000010849 */
[----:B------:R4:W-:Y:S01]  /*13b50*/  MUFU.EX2 R80, R74 ;  /* 0x0000004a00507308 */ /* 0x0009e20000000800 */
[-CC-:B------:R-:W-:Y:S01]  /*13b60*/  FFMA.FTZ R102, R102, R0.reuse, -R73.reuse ;  /* 0x0000000066667223 */ /* 0x180fe20000010849 */
[----:B------:R-:W-:Y:S01]  /*13b70*/  FFMA.FTZ R103, R103, R0, -R73 ;  /* 0x0000000067677223 */ /* 0x000fe20000010849 */
[----:B----4-:R-:W-:-:S05]  /*13b80*/  FADD.FTZ R74, R118, R83 ;  /* 0x00000053764a7221 */ /* 0x010fca0000010000 */
[----:B------:R-:W4:Y:S01]  /*13b90*/  MUFU.EX2 R17, R150 ;  /* 0x0000009600117308 */ /* 0x000f220000000800 */
[----:B------:R-:W-:Y:S01]  /*13ba0*/  FADD.FTZ R74, R119, R74 ;  /* 0x0000004a774a7221 */ /* 0x000fe20000010000 */
[----:B------:R-:W-:-:S06]  /*13bb0*/  FFMA.FTZ R90, R90, R0, -R73 ;  /* 0x000000005a5a7223 */ /* 0x000fcc0000010849 */
[----:B------:R-:W4:Y:S01]  /*13bc0*/  MUFU.EX2 R111, R111 ;  /* 0x0000006f006f7308 */ /* 0x000f220000000800 */
[-CC-:B------:R-:W-:Y:S01]  /*13bd0*/  FFMA.FTZ R91, R91, R0.reuse, -R73.reuse ;  /* 0x000000005b5b7223 */ /* 0x180fe20000010849 */
[-CC-:B------:R-:W-:Y:S01]  /*13be0*/  FFMA.FTZ R112, R87, R0.reuse, -R73.reuse ;  /* 0x0000000057707223 */ /* 0x180fe20000010849 */
[----:B0-----:R-:W-:Y:S01]  /*13bf0*/  FADD.FTZ R76, R18, R76 ;  /* 0x0000004c124c7221 */ /* 0x001fe20000010000 */
[-CC-:B------:R-:W-:Y:S01]  /*13c00*/  FFMA.FTZ R83, R78, R0.reuse, -R73.reuse ;  /* 0x000000004e537223 */ /* 0x180fe20000010849 */
[----:B------:R-:W-:-:S03]  /*13c10*/  FFMA.FTZ R86, R79, R0, -R73 ;  /* 0x000000004f567223 */ /* 0x000fc60000010849 */
[----:B------:R0:W-:Y:S01]  /*13c20*/  MUFU.EX2 R82, R94 ;  /* 0x0000005e00527308 */ /* 0x0001e20000000800 */
[----:B-1----:R-:W-:-:S07]  /*13c30*/  FADD.FTZ R76, R19, R76 ;  /* 0x0000004c134c7221 */ /* 0x002fce0000010000 */
[----:B------:R-:W1:Y:S01]  /*13c40*/  MUFU.EX2 R98, R98 ;  /* 0x0000006200627308 */ /* 0x000e620000000800 */
[----:B0-----:R-:W-:Y:S01]  /*13c50*/  FFMA.FTZ R94, R81, R0, -R73 ;  /* 0x00000000515e7223 */ /* 0x001fe20000010849 */
[----:B------:R-:W-:Y:S01]  /*13c60*/  FADD.FTZ R73, R106, R74 ;  /* 0x0000004a6a497221 */ /* 0x000fe20000010000 */
[----:B--2---:R-:W-:-:S03]  /*13c70*/  FADD.FTZ R78, R16, R76 ;  /* 0x0000004c104e7221 */ /* 0x004fc60000010000 */
[----:B------:R-:W-:Y:S02]  /*13c80*/  FADD.FTZ R73, R107, R73 ;  /* 0x000000496b497221 */ /* 0x000fe40000010000 */
[----:B------:R-:W0:Y:S02]  /*13c90*/  MUFU.EX2 R109, R109 ;  /* 0x0000006d006d7308 */ /* 0x000e240000000800 */
[----:B---3--:R-:W-:-:S06]  /*13ca0*/  FADD.FTZ R116, R110, R73 ;  /* 0x000000496e747221 */ /* 0x008fcc0000010000 */
[----:B------:R-:W2:Y:S01]  /*13cb0*/  MUFU.EX2 R99, R99 ;  /* 0x0000006300637308 */ /* 0x000ea20000000800 */
[----:B----4-:R-:W-:Y:S01]  /*13cc0*/  FADD.FTZ R79, R17, R78 ;  /* 0x0000004e114f7221 */ /* 0x010fe20000010000 */
[----:B------:R-:W-:-:S06]  /*13cd0*/  FADD.FTZ R116, R111, R116 ;  /* 0x000000746f747221 */ /* 0x000fcc0000010000 */
[----:B------:R-:W3:Y:S08]  /*13ce0*/  MUFU.EX2 R108, R108 ;  /* 0x0000006c006c7308 */ /* 0x000ef00000000800 */
[----:B------:R-:W4:Y:S01]  /*13cf0*/  MUFU.EX2 R102, R102 ;  /* 0x0000006600667308 */ /* 0x000f220000000800 */
[----:B------:R-:W-:Y:S01]  /*13d00*/  FADD.FTZ R79, R15, R79 ;  /* 0x0000004f0f4f7221 */ /* 0x000fe20000010000 */
[----:B-1----:R-:W-:-:S06]  /*13d10*/  FADD.FTZ R116, R98, R116 ;  /* 0x0000007462747221 */ /* 0x002fcc0000010000 */
[----:B------:R-:W1:Y:S01]  /*13d20*/  MUFU.EX2 R105, R105 ;  /* 0x0000006900697308 */ /* 0x000e620000000800 */
[----:B------:R-:W-:-:S07]  /*13d30*/  F2FP.F16.F32.PACK_AB R73, R122, R77 ;  /* 0x0000004d7a49723e */ /* 0x000fce00000000ff */
[----:B------:R-:W-:Y:S01]  /*13d40*/  MUFU.EX2 R103, R103 ;  /* 0x0000006700677308 */ /* 0x000fe20000000800 */
[----:B0-----:R-:W-:Y:S01]  /*13d50*/  FADD.FTZ R79, R109, R79 ;  /* 0x0000004f6d4f7221 */ /* 0x001fe20000010000 */
[----:B------:R-:W-:-:S06]  /*13d60*/  F2FP.F16.F32.PACK_AB R77, R115, R127 ;  /* 0x0000007f734d723e */ /* 0x000fcc00000000ff */
[----:B------:R-:W0:Y:S01]  /*13d70*/  MUFU.EX2 R104, R104 ;  /* 0x0000006800687308 */ /* 0x000e220000000800 */
[----:B--2---:R-:W-:Y:S01]  /*13d80*/  FADD.FTZ R115, R99, R116 ;  /* 0x0000007463737221 */ /* 0x004fe20000010000 */
[----:B------:R-:W-:-:S06]  /*13d90*/  F2FP.F16.F32.PACK_AB R74, R134, R131 ;  /* 0x00000083864a723e */ /* 0x000fcc00000000ff */
[----:B------:R-:W2:Y:S01]  /*13da0*/  MUFU.EX2 R90, R90 ;  /* 0x0000005a005a7308 */ /* 0x000ea20000000800 */
[----:B---3--:R-:W-:Y:S01]  /*13db0*/  FADD.FTZ R120, R108, R79 ;  /* 0x0000004f6c787221 */ /* 0x008fe20000010000 */
[----:B----4-:R-:W-:-:S06]  /*13dc0*/  FADD.FTZ R116, R102, R115 ;  /* 0x0000007366747221 */ /* 0x010fcc0000010000 */
[----:B------:R-:W3:Y:S01]  /*13dd0*/  MUFU.EX2 R101, R101 ;  /* 0x0000006500657308 */ /* 0x000ee20000000800 */
[----:B------:R-:W-:-:S07]  /*13de0*/  F2FP.F16.F32.PACK_AB R79, R119, R118 ;  /* 0x00000076774f723e */ /* 0x000fce00000000ff */
[----:B------:R-:W4:Y:S01]  /*13df0*/  MUFU.EX2 R91, R91 ;  /* 0x0000005b005b7308 */ /* 0x000f220000000800 */
[----:B-1----:R-:W-:-:S07]  /*13e00*/  FADD.FTZ R119, R105, R120 ;  /* 0x0000007869777221 */ /* 0x002fce0000010000 */
[----:B------:R1:W-:Y:S08]  /*13e10*/  MUFU.EX2 R81, R72 ;  /* 0x0000004800517308 */ /* 0x0003f00000000800 */
[----:B------:R0:W-:Y:S01]  /*13e20*/  MUFU.EX2 R87, R75 ;  /* 0x0000004b00577308 */ /* 0x0001e20000000800 */
[----:B-1----:R-:W-:-:S07]  /*13e30*/  F2FP.F16.F32.PACK_AB R72, R136, R135 ;  /* 0x000000878848723e */ /* 0x002fce00000000ff */
[----:B------:R-:W1:Y:S01]  /*13e40*/  MUFU.EX2 R100, R100 ;  /* 0x0000006400647308 */ /* 0x000e620000000800 */
[----:B0-----:R-:W-:-:S05]  /*13e50*/  F2FP.F16.F32.PACK_AB R75, R126, R123 ;  /* 0x0000007b7e4b723e */ /* 0x001fca00000000ff */
[----:B------:R0:W-:Y:S02]  /*13e60*/  STSM.16.M88.4 [R23+0x27300], R72 ;  /* 0x0273004817007844 */ /* 0x0001e40000000200 */
[----:B------:R-:W1:Y:S01]  /*13e70*/  MUFU.EX2 R97, R97 ;  /* 0x0000006100617308 */ /* 0x000e620000000800 */
[----:B------:R-:W-:-:S07]  /*13e80*/  FADD.FTZ R118, R104, R119 ;  /* 0x0000007768767221 */ /* 0x000fce0000010000 */
[----:B------:R-:W1:Y:S01]  /*13e90*/  MUFU.EX2 R96, R96 ;  /* 0x0000006000607308 */ /* 0x000e620000000800 */
[----:B0-----:R-:W-:Y:S01]  /*13ea0*/  F2FP.F16.F32.PACK_AB R74, R17, R16 ;  /* 0x00000010114a723e */ /* 0x001fe200000000ff */
[----:B------:R-:W-:-:S06]  /*13eb0*/  FADD.FTZ R17, R103, R116 ;  /* 0x0000007467117221 */ /* 0x000fcc0000010000 */
[----:B------:R-:W0:Y:S01]  /*13ec0*/  MUFU.EX2 R93, R93 ;  /* 0x0000005d005d7308 */ /* 0x000e220000000800 */
[----:B------:R-:W-:Y:S01]  /*13ed0*/  F2FP.F16.F32.PACK_AB R72, R19, R18 ;  /* 0x000000121348723e */ /* 0x000fe200000000ff */
[----:B--2---:R-:W-:Y:S01]  /*13ee0*/  FADD.FTZ R116, R90, R17 ;  /* 0x000000115a747221 */ /* 0x004fe20000010000 */
[----:B---3--:R-:W-:Y:S01]  /*13ef0*/  FADD.FTZ R19, R101, R118 ;  /* 0x0000007665137221 */ /* 0x008fe20000010000 */
[----:B------:R-:W-:Y:S02]  /*13f00*/  F2FP.F16.F32.PACK_AB R16, R109, R15 ;  /* 0x0000000f6d10723e */ /* 0x000fe400000000ff */
[----:B----4-:R-:W-:Y:S02]  /*13f10*/  FADD.FTZ R15, R91, R116 ;  /* 0x000000745b0f7221 */ /* 0x010fe40000010000 */
[----:B------:R-:W2:Y:S01]  /*13f20*/  MUFU.EX2 R92, R92 ;  /* 0x0000005c005c7308 */ /* 0x000ea20000000800 */
[----:B------:R-:W-:Y:S01]  /*13f30*/  F2FP.F16.F32.PACK_AB R76, R130, R129 ;  /* 0x00000081824c723e */ /* 0x000fe200000000ff */
[----:B-1----:R-:W-:Y:S01]  /*13f40*/  FADD.FTZ R118, R100, R19 ;  /* 0x0000001364767221 */ /* 0x002fe20000010000 */
[----:B------:R-:W-:Y:S01]  /*13f50*/  F2FP.F16.F32.PACK_AB R78, R128, R125 ;  /* 0x0000007d804e723e */ /* 0x000fe200000000ff */
[----:B------:R-:W-:-:S04]  /*13f60*/  FADD.FTZ R15, R82, R15 ;  /* 0x0000000f520f7221 */ /* 0x000fc80000010000 */
[----:B------:R-:W1:Y:S01]  /*13f70*/  MUFU.EX2 R113, R113 ;  /* 0x0000007100717308 */ /* 0x000e620000000800 */
[----:B------:R3:W-:Y:S01]  /*13f80*/  STSM.16.M88.4 [R23+0x28b00], R76 ;  /* 0x028b004c17007844 */ /* 0x0007e20000000200 */
[----:B------:R-:W-:-:S06]  /*13f90*/  FADD.FTZ R17, R97, R118 ;  /* 0x0000007661117221 */ /* 0x000fcc0000010000 */
[----:B------:R-:W4:Y:S08]  /*13fa0*/  MUFU.EX2 R89, R89 ;  /* 0x0000005900597308 */ /* 0x000f300000000800 */
[----:B------:R-:W4:Y:S01]  /*13fb0*/  MUFU.EX2 R112, R112 ;  /* 0x0000007000707308 */ /* 0x000f220000000800 */
[----:B---3--:R-:W-:Y:S01]  /*13fc0*/  FADD.FTZ R76, R80, R15 ;  /* 0x0000000f504c7221 */ /* 0x008fe20000010000 */
[----:B------:R-:W-:-:S03]  /*13fd0*/  FADD.FTZ R78, R96, R17 ;  /* 0x00000011604e7221 */ /* 0x000fc60000010000 */
[----:B------:R-:W-:-:S03]  /*13fe0*/  FADD.FTZ R76, R81, R76 ;  /* 0x0000004c514c7221 */ /* 0x000fc60000010000 */
[----:B------:R-:W3:Y:S01]  /*13ff0*/  MUFU.EX2 R88, R88 ;  /* 0x0000005800587308 */ /* 0x000ee20000000800 */
[----:B0-----:R-:W-:Y:S01]  /*14000*/  FADD.FTZ R15, R93, R78 ;  /* 0x0000004e5d0f7221 */ /* 0x001fe20000010000 */
[----:B------:R-:W-:-:S06]  /*14010*/  FADD.FTZ R76, R87, R76 ;  /* 0x0000004c574c7221 */ /* 0x000fcc0000010000 */
[----:B------:R-:W0:Y:S01]  /*14020*/  MUFU.EX2 R95, R95 ;  /* 0x0000005f005f7308 */ /* 0x000e220000000800 */
[----:B------:R-:W-:Y:S01]  /*14030*/  F2FP.F16.F32.PACK_AB R73, R107, R106 ;  /* 0x0000006a6b49723e */ /* 0x000fe200000000ff */
[----:B--2---:R-:W-:Y:S01]  /*14040*/  FADD.FTZ R78, R92, R15 ;  /* 0x0000000f5c4e7221 */ /* 0x004fe20000010000 */
[----:B------:R-:W-:-:S05]  /*14050*/  F2FP.F16.F32.PACK_AB R75, R111, R110 ;  /* 0x0000006e6f4b723e */ /* 0x000fca00000000ff */
[----:B------:R-:W2:Y:S01]  /*14060*/  MUFU.EX2 R94, R94 ;  /* 0x0000005e005e7308 */ /* 0x000ea20000000800 */
[----:B-1----:R-:W-:Y:S01]  /*14070*/  FADD.FTZ R15, R113, R76 ;  /* 0x0000004c710f7221 */ /* 0x002fe20000010000 */
[----:B------:R1:W-:Y:S01]  /*14080*/  STSM.16.M88.4 [R23+0x2a300], R72 ;  /* 0x02a3004817007844 */ /* 0x0003e20000000200 */
[----:B----4-:R-:W-:-:S05]  /*14090*/  FADD.FTZ R77, R89, R78 ;  /* 0x0000004e594d7221 */ /* 0x010fca0000010000 */
[----:B------:R-:W4:Y:S01]  /*140a0*/  MUFU.EX2 R83, R83 ;  /* 0x0000005300537308 */ /* 0x000f220000000800 */
[----:B------:R-:W-:-:S07]  /*140b0*/  F2FP.F16.F32.PACK_AB R18, R105, R108 ;  /* 0x0000006c6912723e */ /* 0x000fce00000000ff */
[----:B------:R-:W4:Y:S01]  /*140c0*/  MUFU.EX2 R86, R86 ;  /* 0x0000005600567308 */ /* 0x000f220000000800 */
[----:B------:R-:W-:Y:S01]  /*140d0*/  F2FP.F16.F32.PACK_AB R17, R99, R98 ;  /* 0x000000626311723e */ /* 0x000fe200000000ff */
[----:B-1----:R-:W-:Y:S01]  /*140e0*/  FADD.FTZ R72, R112, R15 ;  /* 0x0000000f70487221 */ /* 0x002fe20000010000 */
[----:B------:R-:W-:Y:S01]  /*140f0*/  F2FP.F16.F32.PACK_AB R19, R103, R102 ;  /* 0x000000666713723e */ /* 0x000fe200000000ff */
[----:B---3--:R-:W-:Y:S02]  /*14100*/  FADD.FTZ R76, R88, R77 ;  /* 0x0000004d584c7221 */ /* 0x008fe40000010000 */
[----:B0-----:R-:W-:Y:S02]  /*14110*/  FADD.FTZ R15, R95, R72 ;  /* 0x000000485f0f7221 */ /* 0x001fe40000010000 */
[----:B------:R0:W-:Y:S01]  /*14120*/  STSM.16.M88.4 [R23+0x2bb00], R16 ;  /* 0x02bb001017007844 */ /* 0x0001e20000000200 */
[----:B------:R-:W-:Y:S02]  /*14130*/  F2FP.F16.F32.PACK_AB R104, R101, R104 ;  /* 0x000000686568723e */ /* 0x000fe400000000ff */
[----:B------:R-:W-:-:S02]  /*14140*/  F2FP.F16.F32.PACK_AB R106, R97, R100 ;  /* 0x00000064616a723e */ /* 0x000fc400000000ff */
[----:B------:R-:W-:Y:S02]  /*14150*/  F2FP.F16.F32.PACK_AB R105, R91, R90 ;  /* 0x0000005a5b69723e */ /* 0x000fe400000000ff */
[----:B------:R-:W-:Y:S02]  /*14160*/  F2FP.F16.F32.PACK_AB R107, R80, R82 ;  /* 0x00000052506b723e */ /* 0x000fe400000000ff */
[----:B------:R-:W-:Y:S02]  /*14170*/  F2FP.F16.F32.PACK_AB R96, R93, R96 ;  /* 0x000000605d60723e */ /* 0x000fe400000000ff */
[----:B------:R-:W-:Y:S02]  /*14180*/  F2FP.F16.F32.PACK_AB R98, R89, R92 ;  /* 0x0000005c5962723e */ /* 0x000fe400000000ff */
[----:B------:R-:W-:Y:S01]  /*14190*/  F2FP.F16.F32.PACK_AB R97, R87, R81 ;  /* 0x000000515761723e */ /* 0x000fe200000000ff */
[----:B0-----:R-:W-:Y:S01]  /*141a0*/  FADD.FTZ R17, R117, R76 ;  /* 0x0000004c75117221 */ /* 0x001fe20000010000 */
[----:B--2---:R-:W-:Y:S01]  /*141b0*/  FADD.FTZ R16, R94, R15 ;  /* 0x0000000f5e107221 */ /* 0x004fe20000010000 */
[----:B------:R-:W-:-:S02]  /*141c0*/  F2FP.F16.F32.PACK_AB R99, R112, R113 ;  /* 0x000000717063723e */ /* 0x000fc400000000ff */
[----:B------:R-:W-:Y:S01]  /*141d0*/  F2FP.F16.F32.PACK_AB R90, R85, R84 ;  /* 0x00000054555a723e */ /* 0x000fe200000000ff */
[----:B------:R-:W-:Y:S01]  /*141e0*/  FADD.FTZ R84, R84, R17 ;  /* 0x0000001154547221 */ /* 0x000fe20000010000 */
[----:B------:R-:W-:Y:S01]  /*141f0*/  F2FP.F16.F32.PACK_AB R88, R117, R88 ;  /* 0x000000587558723e */ /* 0x000fe200000000ff */
[----:B----4-:R-:W-:Y:S01]  /*14200*/  FADD.FTZ R16, R83, R16 ;  /* 0x0000001053107221 */ /* 0x010fe20000010000 */
[----:B------:R-:W-:Y:S02]  /*14210*/  F2FP.F16.F32.PACK_AB R89, R94, R95 ;  /* 0x0000005f5e59723e */ /* 0x000fe400000000ff */
[C---:B------:R-:W-:Y:S01]  /*14220*/  F2FP.F16.F32.PACK_AB R91, R86.reuse, R83 ;  /* 0x00000053565b723e */ /* 0x040fe200000000ff */
[----:B------:R-:W-:Y:S01]  /*14230*/  STSM.16.M88.4 [R23+0x2d300], R104 ;  /* 0x02d3006817007844 */ /* 0x000fe20000000200 */
[----:B------:R-:W-:Y:S01]  /*14240*/  FADD.FTZ R17, R85, R84 ;  /* 0x0000005455117221 */ /* 0x000fe20000010000 */
[----:B------:R-:W-:Y:S02]  /*14250*/  FADD.FTZ R15, R86, R16 ;  /* 0x00000010560f7221 */ /* 0x000fe40000010000 */
[----:B------:R-:W-:Y:S04]  /*14260*/  STSM.16.M88.4 [R23+0x2eb00], R96 ;  /* 0x02eb006017007844 */ /* 0x000fe80000000200 */
[----:B------:R-:W-:Y:S01]  /*14270*/  STSM.16.M88.4 [R23+0x30300], R88 ;  /* 0x0303005817007844 */ /* 0x000fe20000000200 */
[----:B------:R-:W-:Y:S01]  /*14280*/  @!PT LDS RZ, [RZ] ;  /* 0x00000000fffff984 */ /* 0x000fe20000000800 */
[----:B------:R-:W-:Y:S01]  /*14290*/  @!PT LDS RZ, [RZ] ;  /* 0x00000000fffff984 */ /* 0x000fe20000000800 */
[----:B------:R-:W-:Y:S01]  /*142a0*/  @!PT LDS RZ, [RZ] ;  /* 0x00000000fffff984 */ /* 0x000fe20000000800 */
[----:B------:R-:W-:Y:S01]  /*142b0*/  @!PT LDS RZ, [RZ] ;  /* 0x00000000fffff984 */ /* 0x000fe20000000800 */
[----:B------:R0:W-:Y:S06]  /*142c0*/  MEMBAR.ALL.CTA ;  /* 0x0000000000007992 */ /* 0x0001ec0000008000 */
[----:B0-----:R-:W0:Y:S04]  /*142d0*/  FENCE.VIEW.ASYNC.S ;  /* 0x00000000000073c6 */ /* 0x001e280000000000 */
[----:B------:R-:W-:Y:S04]  /*142e0*/  STL [R1+0x18], R17 ;  /* 0x0000181101007387 */ /* 0x000fe80000100800 */
[----:B------:R1:W-:Y:S04]  /*142f0*/  STL [R1+0x1c], R15 ;  /* 0x00001c0f01007387 */ /* 0x0003e80000100800 */
[----:B------:R2:W5:Y:S04]  /*14300*/  LDL R16, [R1+0x20] ;  /* 0x0000200001107983 */ /* 0x0005680000100800 */
[----:B------:R2:W-:Y:S04]  /*14310*/  STL [R1+0xc], R14 ;  /* 0x00000c0e01007387 */ /* 0x0005e80000100800 */
[----:B------:R2:W-:Y:S01]  /*14320*/  STL [R1+0x14], R20 ;  /* 0x0000141401007387 */ /* 0x0005e20000100800 */
[----:B------:R-:W-:Y:S01]  /*14330*/  ISETP.GT.AND P2, PT, R149, R137, PT ;  /* 0x000000899500720c */ /* 0x000fe20003f44270 */
        /* <DEDUP_REMOVED lines=49> */
[----:B-1----:R-:W-:Y:S01]  /*14650*/  IMAD.MOV.U32 R15, RZ, RZ, R146 ;  /* 0x000000ffff0f7224 */ /* 0x002fe200078e0092 */
[----:B0-----:R-:W-:Y:S01]  /*14660*/  NOP ;  /* 0x0000000000007918 */ /* 0x001fe20000000000 */
[----:B--2---:R-:W-:Y:S05]  /*14670*/  @P2 BRA `(.L_x_1978) ;  /* 0xffffffac00802947 */ /* 0x004fea000383ffff */
[----:B------:R-:W-:-:S07]  /*14680*/  IMAD.MOV.U32 R15, RZ, RZ, R149 ;  /* 0x000000ffff0f7224 */ /* 0x000fce00078e0095 */
.L_x_1967:
[----:B------:R-:W-:-:S13]  /*14690*/  ISETP.GE.AND P2, PT, R15, RZ, PT ;  /* 0x000000ff0f00720c */ /* 0x000fda0003f46270 */
[----:B------:R-:W-:Y:S05]  /*146a0*/  @!P2 BRA `(.L_x_1979) ;  /* 0x0000004400d0a947 */ /* 0x000fea0003800000 */
[----:B------:R0:W-:Y:S01]  /*146b0*/  STL [R1+0x10], R20 ;  /* 0x0000101401007387 */ /* 0x0001e20000100800 */
[----:B------:R-:W-:-:S03]  /*146c0*/  IMAD.MOV.U32 R18, RZ, RZ, R14 ;  /* 0x000000ffff127224 */ /* 0x000fc600078e000e */
[----:B------:R0:W5:Y:S01]  /*146d0*/  LDL.LU R149, [R1+0x20] ;  /* 0x0000200001957983 */ /* 0x0001620000300800 */
[----:B------:R-:W-:-:S07]  /*146e0*/  IMAD.MOV.U32 R19, RZ, RZ, R146 ;  /* 0x000000ffff137224 */ /* 0x000fce00078e0092 */
.L_x_1990:
[----:B------:R-:W2:Y:S01]  /*146f0*/  LDL R14, [R1+0x34] ;  /* 0x00003400010e7983 */ /* 0x000ea20000100800 */
[----:B------:R-:W-:Y:S01]  /*14700*/  VIADD R146, R19, 0x1 ;  /* 0x0000000113927836 */ /* 0x000fe20000000000 */
[----:B------:R-:W-:Y:S05]  /*14710*/  YIELD ;  /* 0x0000000000007946 */ /* 0x000fea0003800000 */
[----:B------:R-:W-:-:S04]  /*14720*/  ISETP.NE.AND P3, PT, R146, 0x2, PT ;  /* 0x000000029200780c */ /* 0x000fc80003f65270 */
[----:B------:R-:W-:Y:S02]  /*14730*/  SEL R0, RZ, 0x1, P3 ;  /* 0x00000001ff007807 */ /* 0x000fe40001800000 */
[----:B------:R-:W-:Y:S02]  /*14740*/  SEL R146, R146, RZ, P3 ;  /* 0x000000ff92927207 */ /* 0x000fe40001800000 */
[----:B--2---:R-:W-:Y:S02]  /*14750*/  ISETP.NE.AND P2, PT, R14, RZ, PT ;  /* 0x000000ff0e00720c */ /* 0x004fe40003f45270 */
[----:B-----5:R-:W-:-:S05]  /*14760*/  LOP3.LUT R14, R149, R0, RZ, 0x3c, !PT ;  /* 0x00000000950e7212 */ /* 0x020fca00078e3cff */
[----:B------:R1:W-:Y:S06]  /*14770*/  STL [R1+0x20], R14 ;  /* 0x0000200e01007387 */ /* 0x0003ec0000100800 */
[----:B------:R-:W-:Y:S05]  /*14780*/  @P2 BRA `(.L_x_1980) ;  /* 0x0000000000302947 */ /* 0x000fea0003800000 */
[----:B------:R-:W-:Y:S05]  /*14790*/  @!P0 BRA `(.L_x_1981) ;  /* 0x0000000000048947 */ /* 0x000fea0003800000 */
[----:B------:R-:W-:Y:S01]  /*147a0*/  BPT.TRAP 0x1 ;  /* 0x000000040000795c */ /* 0x000fe20000300000 */
.L_x_1981:
[----:B------:R-:W-:Y:S01]  /*147b0*/  IMAD R0, R146, 0x8, R22 ;  /* 0x0000000892007824 */ /* 0x000fe200078e0216 */
[----:B------:R-:W-:-:S04]  /*147c0*/  SHF.L.U32 R17, R14, 0x1f, RZ ;  /* 0x0000001f0e117819 */ /* 0x000fc800000006ff */
[----:B------:R2:W3:Y:S01]  /*147d0*/  SYNCS.PHASECHK.TRANS64.TRYWAIT P3, [R0+URZ+0x31c30], R17 ;  /* 0x031c3011000075a7 */ /* 0x0004e2000806017f */
[----:B------:R-:W-:Y:S05]  /*147e0*/  @!P0 BRA `(.L_x_1982) ;  /* 0x0000000000048947 */ /* 0x000fea0003800000 */
[----:B------:R-:W-:Y:S01]  /*147f0*/  BPT.TRAP 0x1 ;  /* 0x000000040000795c */ /* 0x000fe20000300000 */
.L_x_1982:
[----:B------:R-:W-:Y:S04]  /*14800*/  BSSY B0, `(.L_x_1980) ;  /* 0x0000004000007945 */ /* 0x000fe80003800000 */
[----:B---3--:R-:W-:Y:S05]  /*14810*/  @P3 BRA `(.L_x_1983) ;  /* 0x0000000000083947 */ /* 0x008fea0003800000 */
[----:B------:R-:W3:Y:S02]  /*14820*/  SYNCS.PHASECHK.TRANS64.TRYWAIT P3, [R0+URZ+0x31c30], R17 ;  /* 0x031c3011000075a7 */ /* 0x000ee4000806017f */
[----:B---3--:R-:W-:Y:S05]  /*14830*/  @!P3 BRA `(.L_x_1984) ;  /* 0x000000cc00b8b947 */ /* 0x008fea0003800000 */
.L_x_1983:
[----:B------:R-:W-:Y:S05]  /*14840*/  BSYNC B0 ;  /* 0x0000000000007941 */ /* 0x000fea0003800000 */
.L_x_1980:
[----:B-1----:R-:W4:Y:S01]  /*14850*/  LDL R14, [R1+0x38] ;  /* 0x00003800010e7983 */ /* 0x002f220000100800 */
[----:B------:R-:W-:Y:S05]  /*14860*/  WARPSYNC.ALL ;  /* 0x0000000000007948 */ /* 0x000fea0003800000 */
[----:B--23--:R-:W1:Y:S01]  /*14870*/  S2R R0, SR_TID.X ;  /* 0x0000000000007919 */ /* 0x00ce620000002100 */
        /* <DEDUP_REMOVED lines=8> */
[----:B------:R-:W-:Y:S01]  /*14900*/  STL [R1+0xa0], R27 ;  /* 0x0000a01b01007387 */ /* 0x000fe20000100800 */
[----:B------:R-:W-:Y:S01]  /*14910*/  R2UR UR48, R2 ;  /* 0x00000000023072ca */ /* 0x000fe200000e0000 */
[----:B------:R-:W-:Y:S01]  /*14920*/  IMAD.MOV.U32 R77, RZ, RZ, -0x7fffffe0 ;  /* 0x80000020ff4d7424 */ /* 0x000fe200078e00ff */
[----:B------:R-:W-:Y:S01]  /*14930*/  R2UR UR49, R3 ;  /* 0x00000000033172ca */ /* 0x000fe200000e0000 */
[----:B------:R-:W-:Y:S01]  /*14940*/  STL [R1+0x9c], R26 ;  /* 0x00009c1a01007387 */ /* 0x000fe20000100800 */
[----:B------:R-:W-:-:S02]  /*14950*/  R2UR UR55, R73 ;  /* 0x00000000493772ca */ /* 0x000fc400000e0000 */
[C---:B------:R-:W-:Y:S01]  /*14960*/  R2UR UR52, R2.reuse ;  /* 0x00000000023472ca */ /* 0x040fe200000e0000 */
[----:B------:R-:W-:Y:S01]  /*14970*/  STL [R1+0x98], R25 ;  /* 0x0000981901007387 */ /* 0x000fe20000100800 */
[----:B------:R-:W-:Y:S02]  /*14980*/  R2UR UR53, R3 ;  /* 0x00000000033572ca */ /* 0x000fe400000e0000 */
        /* <DEDUP_REMOVED lines=9> */
[----:B-1----:R-:W-:Y:S01]  /*14a20*/  SHF.R.U32.HI R0, RZ, 0x7, R0 ;  /* 0x00000007ff007819 */ /* 0x002fe20000011600 */
[----:B------:R1:W-:Y:S01]  /*14a30*/  STL [R1+0x88], R19 ;  /* 0x0000881301007387 */ /* 0x0003e20000100800 */
[C---:B------:R-:W-:Y:S02]  /*14a40*/  R2UR UR9, R75.reuse ;  /* 0x000000004b0972ca */ /* 0x040fe400000e0000 */
[C---:B------:R-:W-:Y:S01]  /*14a50*/  R2UR UR37, R75.reuse ;  /* 0x000000004b2572ca */ /* 0x040fe200000e0000 */
[----:B------:R-:W-:Y:S01]  /*14a60*/  VIADD R0, R0, 0x8 ;  /* 0x0000000800007836 */ /* 0x000fe20000000000 */
[----:B------:R-:W-:Y:S01]  /*14a70*/  R2UR UR57, R75 ;  /* 0x000000004b3972ca */ /* 0x000fe200000e0000 */
[----:B------:R-:W-:Y:S01]  /*14a80*/  IMAD.MOV.U32 R75, RZ, RZ, -0x7fffffe0 ;  /* 0x80000020ff4b7424 */ /* 0x000fe200078e00ff */
[C---:B------:R-:W-:Y:S01]  /*14a90*/  R2UR UR11, R73.reuse ;  /* 0x00000000490b72ca */ /* 0x040fe200000e0000 */
[----:B------:R1:W-:Y:S01]  /*14aa0*/  STL [R1+0x84], R18 ;  /* 0x0000841201007387 */ /* 0x0003e20000100800 */
[----:B------:R-:W-:-:S02]  /*14ab0*/  R2UR UR27, R73 ;  /* 0x00000000491b72ca */ /* 0x000fc400000e0000 */
[C---:B------:R-:W-:Y:S01]  /*14ac0*/  R2UR UR39, R73.reuse ;  /* 0x00000000492772ca */ /* 0x040fe200000e0000 */
[----:B------:R1:W-:Y:S01]  /*14ad0*/  BAR.SYNC.DEFER_BLOCKING R0, 0x100 ;  /* 0x000400000000751d */ /* 0x0003e20000010000 */
[----:B------:R-:W-:Y:S01]  /*14ae0*/  R2UR UR29, R73 ;  /* 0x00000000491d72ca */ /* 0x000fe200000e0000 */
[----:B------:R-:W-:Y:S01]  /*14af0*/  IMAD.U32 R73, RZ, RZ, UR5 ;  /* 0x00000005ff497e24 */ /* 0x000fe2000f8e00ff */
[C---:B------:R-:W-:Y:S02]  /*14b00*/  R2UR UR5, R21.reuse ;  /* 0x00000000150572ca */ /* 0x040fe400000e0000 */
[C---:B------:R-:W-:Y:S02]  /*14b10*/  R2UR UR7, R21.reuse ;  /* 0x00000000150772ca */ /* 0x040fe400000e0000 */
[C---:B------:R-:W-:Y:S01]  /*14b20*/  R2UR UR23, R21.reuse ;  /* 0x00000000151772ca */ /* 0x040fe200000e0000 */
[----:B------:R1:W-:Y:S01]  /*14b30*/  STL [R1+0x80], R15 ;  /* 0x0000800f01007387 */ /* 0x0003e20000100800 */
[----:B------:R-:W-:-:S02]  /*14b40*/  R2UR UR31, R21 ;  /* 0x00000000151f72ca */ /* 0x000fc400000e0000 */
[C---:B------:R-:W-:Y:S02]  /*14b50*/  R2UR UR25, R21.reuse ;  /* 0x00000000151972ca */ /* 0x040fe400000e0000 */
[C---:B------:R-:W-:Y:S02]  /*14b60*/  R2UR UR21, R21.reuse ;  /* 0x00000000151572ca */ /* 0x040fe400000e0000 */
[----:B------:R-:W-:Y:S02]  /*14b70*/  R2UR UR41, R21 ;  /* 0x00000000152972ca */ /* 0x000fe400000e0000 */
[----:B------:R-:W-:Y:S02]  /*14b80*/  R2UR UR16, R2 ;  /* 0x00000000021072ca */ /* 0x000fe400000e0000 */
[----:B------:R-:W-:Y:S02]  /*14b90*/  R2UR UR17, R3 ;  /* 0x00000000031172ca */ /* 0x000fe400000e0000 */
[----:B------:R-:W-:-:S02]  /*14ba0*/  R2UR UR33, R77 ;  /* 0x000000004d2172ca */ /* 0x000fc400000e0000 */
[----:B------:R-:W-:Y:S01]  /*14bb0*/  R2UR UR43, R77 ;  /* 0x000000004d2b72ca */ /* 0x000fe200000e0000 */
[----:B------:R-:W-:-:S12]  /*14bc0*/  WARPGROUP.ARRIVE ;  /* 0x00000000000079c5 */ /* 0x000fd80000000000 */
[----:B--2---:R-:W-:Y:S01]  /*14bd0*/  MOV R24, UR43 ;  /* 0x0000002b00187c02 */ /* 0x004fe20008000f00 */
[----:B------:R-:W-:Y:S01]  /*14be0*/  UMOV UR43, UR33 ;  /* 0x00000021002b7c82 */ /* 0x000fe20008000000 */
[----:B------:R-:W-:Y:S01]  /*14bf0*/  R2UR UR33, R13 ;  /* 0x000000000d2172ca */ /* 0x000fe200000e0000 */
[----:B----4-:R-:W-:-:S04]  /*14c00*/  IMAD R16, R146, 0x6c0, R14 ;  /* 0x000006c092107824 */ /* 0x010fc800078e020e */
[C---:B0-----:R-:W-:Y:S01]  /*14c10*/  VIADD R20, R16.reuse, 0x40 ;  /* 0x0000004010147836 */ /* 0x041fe20000000000 */
        /* <DEDUP_REMOVED lines=13> */
[----:B------:R-:W-:Y:S01]  /*14cf0*/  R2UR UR18, R74 ;  /* 0x000000004a1272ca */ /* 0x000fe200000e0000 */
[----:B------:R-:W-:Y:S01]  /*14d00*/  VIADD R74, R16, 0x42 ;  /* 0x00000042104a7836 */ /* 0x000fe20000000000 */
[----:B------:R-:W-:Y:S01]  /*14d10*/  R2UR UR22, R20 ;  /* 0x00000000141672ca */ /* 0x000fe200000e0000 */
[C---:B------:R-:W-:Y:S01]  /*14d20*/  VIADD R20, R16.reuse, 0x2 ;  /* 0x0000000210147836 */ /* 0x040fe20000000000 */
        /* <DEDUP_REMOVED lines=22> */
[----:B---3--:R-:W-:Y:S01]  /*14e90*/  MOV R22, UR47 ;  /* 0x0000002f00167c02 */ /* 0x008fe20008000f00 */
[----:B------:R-:W-:Y:S01]  /*14ea0*/  IMAD.U32 R72, RZ, RZ, UR4 ;  /* 0x00000004ff487e24 */ /* 0x000fe2000f8e00ff */
[----:B------:R-:W-:Y:S01]  /*14eb0*/  R2UR UR4, R20 ;  /* 0x00000000140472ca */ /* 0x000fe200000e0000 */
[----:B------:R-:W-:Y:S01]  /*14ec0*/  VIADD R20, R16, 0x2c0 ;  /* 0x000002c010147836 */ /* 0x000fe20000000000 */
[----:B------:R-:W-:Y:S01]  /*14ed0*/  R2UR UR56, R74 ;  /* 0x000000004a3872ca */ /* 0x000fe200000e0000 */
[C---:B------:R-:W-:Y:S01]  /*14ee0*/  VIADD R74, R16.reuse, 0x3c0 ;  /* 0x000003c0104a7836 */ /* 0x040fe20000000000 */
[----:B------:R-:W-:Y:S01]  /*14ef0*/  UMOV UR47, UR37 ;  /* 0x00000025002f7c82 */ /* 0x000fe20008000000 */
[----:B------:R-:W-:Y:S01]  /*14f00*/  VIADD R76, R16, 0x240 ;  /* 0x00000240104c7836 */ /* 0x000fe20000000000 */
[----:B------:R-:W-:Y:S01]  /*14f10*/  R2UR UR40, R20 ;  /* 0x00000000142872ca */ /* 0x000fe200000e0000 */
[----:B------:R-:W-:Y:S01]  /*14f20*/  VIADD R20, R16, 0x380 ;  /* 0x0000038010147836 */ /* 0x000fe20000000000 */
[----:B------:R-:W-:-:S02]  /*14f30*/  R2UR UR37, R13 ;  /* 0x000000000d2572ca */ /* 0x000fc400000e0000 */
[----:B------:R-:W-:Y:S01]  /*14f40*/  R2UR UR32, R76 ;  /* 0x000000004c2072ca */ /* 0x000fe200000e0000 */
[----:B------:R-:W-:Y:S01]  /*14f50*/  VIADD R76, R16, 0x340 ;  /* 0x00000340104c7836 */ /* 0x000fe20000000000 */
[----:B------:R-:W-:Y:S01]  /*14f60*/  R2UR UR46, R20 ;  /* 0x00000000142e72ca */ /* 0x000fe200000e0000 */
[----:B------:R-:W-:-:S03]  /*14f70*/  VIADD R20, R16, 0x400 ;  /* 0x0000040010147836 */ /* 0x000fc60000000000 */
[----:B------:R-:W-:Y:S01]  /*14f80*/  R2UR UR42, R76 ;  /* 0x000000004c2a72ca */ /* 0x000fe200000e0000 */
[----:B------:R-:W-:Y:S02]  /*14f90*/  WARPGROUP.DEPBAR.LE gsb0, 0x0 ;  /* 0x00008000000079c5 */ /* 0x000fe40000010000 */
[----:B------:R-:W-:-:S06]  /*14fa0*/  WARPGROUP.ARRIVE ;  /* 0x00000000000079c5 */ /* 0x000fcc0000000000 */
[----:B-1----:R-:W-:Y:S01]  /*14fb0*/  MOV R19, UR46 ;  /* 0x0000002e00137c02 */ /* 0x002fe20008000f00 */
[----:B------:R-:W-:Y:S01]  /*14fc0*/  UMOV UR46, UR36 ;  /* 0x00000024002e7c82 */ /* 0x000fe20008000000 */
[----:B------:R-:W-:Y:S02]  /*14fd0*/  R2UR UR36, R12 ;  /* 0x000000000c2472ca */ /* 0x000fe400000e0000 */
[----:B------:R-:W-:Y:S01]  /*14fe0*/  MOV R23, UR42 ;  /* 0x0000002a00177c02 */ /* 0x000fe20008000f00 */
[----:B------:R-:W-:Y:S01]  /*14ff0*/  HGMMA.64x16x16.F32 R128, gdesc[UR48], RZ, !UPT, gsb0 ;  /* 0x00200000308079f0 */ /* 0x000fe2000c0008ff */
[----:B------:R-:W-:Y:S01]  /*15000*/  R2UR UR50, R74 ;  /* 0x000000004a3272ca */ /* 0x000fe200000e0000 */
[----:B------:R-:W-:Y:S01]  /*15010*/  VIADD R74, R16, 0x440 ;  /* 0x00000440104a7836 */ /* 0x000fe20000000000 */
[----:B------:R-:W-:Y:S01]  /*15020*/  R2UR UR51, R75 ;  /* 0x000000004b3372ca */ /* 0x000fe200000e0000 */
[----:B------:R-:W-:Y:S01]  /*15030*/  IMAD.MOV.U32 R75, RZ, RZ, -0x7fffffe0 ;  /* 0x80000020ff4b7424 */ /* 0x000fe200078e00ff */
[----:B------:R-:W-:Y:S01]  /*15040*/  UMOV UR42, UR32 ;  /* 0x00000020002a7c82 */ /* 0x000fe20008000000 */
[----:B------:R-:W-:-:S02]  /*15050*/  R2UR UR32, R12 ;  /* 0x000000000c2072ca */ /* 0x000fc400000e0000 */
[----:B------:R-:W-:Y:S01]  /*15060*/  R2UR UR58, R74 ;  /* 0x000000004a3a72ca */ /* 0x000fe200000e0000 */
[----:B------:R-:W-:Y:S01]  /*15070*/  VIADD R74, R16, 0x282 ;  /* 0x00000282104a7836 */ /* 0x000fe20000000000 */
[----:B------:R-:W-:Y:S01]  /*15080*/  R2UR UR59, R75 ;  /* 0x000000004b3b72ca */ /* 0x000fe200000e0000 */
[----:B------:R-:W-:Y:S01]  /*15090*/  IMAD.MOV.U32 R75, RZ, RZ, -0x7fffffe0 ;  /* 0x80000020ff4b7424 */ /* 0x000fe200078e00ff */
[----:B------:R-:W-:Y:S02]  /*150a0*/  R2UR UR48, R12 ;  /* 0x000000000c3072ca */ /* 0x000fe400000e0000 */
[----:B------:R-:W-:Y:S01]  /*150b0*/  MOV R151, UR50 ;  /* 0x0000003200977c02 */ /* 0x000fe20008000f00 */
        /* <DEDUP_REMOVED lines=9> */
[----:B------:R-:W-:Y:S02]  /*15150*/  R2UR UR28, R12 ;  /* 0x000000000c1c72ca */ /* 0x000fe400000e0000 */
[C---:B------:R-:W-:Y:S02]  /*15160*/  R2UR UR29, R13.reuse ;  /* 0x000000000d1d72ca */ /* 0x040fe400000e0000 */
[----:B------:R-:W-:-:S02]  /*15170*/  R2UR UR49, R13 ;  /* 0x000000000d3172ca */ /* 0x000fc400000e0000 */
        /* <DEDUP_REMOVED lines=149> */
[----:B------:R-:W-:Y:S01]  /*15ad0*/  R2UR UR8, R20 ;  /* 0x00000000140872ca */ /* 0x000fe200000e0000 */
[----:B------:R0:W5:Y:S01]  /*15ae0*/  LDL.LU R25, [R1+0x98] ;  /* 0x0000980001197983 */ /* 0x0001620000300800 */
[----:B------:R-:W-:Y:S01]  /*15af0*/  R2UR UR55, R154 ;  /* 0x000000009a3772ca */ /* 0x000fe200000e0000 */
[----:B------:R-:W-:Y:S01]  /*15b00*/  VIADD R20, R16, 0x540 ;  /* 0x0000054010147836 */ /* 0x000fe20000000000 */
[----:B------:R-:W-:-:S02]  /*15b10*/  R2UR UR54, R153 ;  /* 0x00000000993672ca */ /* 0x000fc400000e0000 */
        /* <DEDUP_REMOVED lines=273> */
.L_x_1986:
[----:B------:R-:W-:Y:S01]  /*16c30*/  SHF.L.U32 R0, R149, 0x1f, RZ ;  /* 0x0000001f95007819 */ /* 0x000fe200000006ff */
[----:B-----5:R-:W-:-:S04]  /*16c40*/  IMAD R14, R19, 0x8, R22 ;  /* 0x00000008130e7824 */ /* 0x020fc800078e0216 */
[----:B------:R0:W1:Y:S01]  /*16c50*/  SYNCS.PHASECHK.TRANS64.TRYWAIT P2, [R14+URZ+0x31c50], R0 ;  /* 0x031c50000e0075a7 */ /* 0x000062000804017f */
[----:B------:R-:W-:Y:S05]  /*16c60*/  @!P0 BRA `(.L_x_1987) ;  /* 0x0000000000048947 */ /* 0x000fea0003800000 */
[----:B------:R-:W-:Y:S01]  /*16c70*/  BPT.TRAP 0x1 ;  /* 0x000000040000795c */ /* 0x000fe20000300000 */
.L_x_1987:
[----:B------:R-:W-:Y:S04]  /*16c80*/  BSSY B0, `(.L_x_1985) ;  /* 0x0000004000007945 */ /* 0x000fe80003800000 */
[----:B-1----:R-:W-:Y:S05]  /*16c90*/  @P2 BRA `(.L_x_1988) ;  /* 0x0000000000082947 */ /* 0x002fea0003800000 */
[----:B------:R-:W1:Y:S02]  /*16ca0*/  SYNCS.PHASECHK.TRANS64.TRYWAIT P2, [R14+URZ+0x31c50], R0 ;  /* 0x031c50000e0075a7 */ /* 0x000e64000804017f */
[----:B-1----:R-:W-:Y:S05]  /*16cb0*/  @!P2 BRA `(.L_x_1989) ;  /* 0x000000a800aca947 */ /* 0x002fea0003800000 */
.L_x_1988:
[----:B------:R-:W-:Y:S05]  /*16cc0*/  BSYNC B0 ;  /* 0x0000000000007941 */ /* 0x000fea0003800000 */
.L_x_1985:
[----:B------:R-:W2:Y:S04]  /*16cd0*/  LDL.LU R20, [R1+0x18] ;  /* 0x0000180001147983 */ /* 0x000ea80000300800 */
[----:B------:R-:W3:Y:S01]  /*16ce0*/  LDL.LU R154, [R1+0x10] ;  /* 0x00001000019a7983 */ /* 0x000ee20000300800 */
[----:B01---5:R-:W-:Y:S01]  /*16cf0*/  FMNMX.FTZ R0, R136, R18, !PT ;  /* 0x0000001288007209 */ /* 0x023fe20007810000 */
        /* <DEDUP_REMOVED lines=42> */
[C---:B------:R-:W-:Y:S01]  /*16fa0*/  FADD.FTZ R16, -R14.reuse, R18 ;  /* 0x000000120e107221 */ /* 0x040fe20000010100 */
[----:B------:R-:W-:-:S03]  /*16fb0*/  FMUL.FTZ R17, R14, R0 ;  /* 0x000000000e117220 */ /* 0x000fc60000410000 */
[-C--:B------:R-:W-:Y:S01]  /*16fc0*/  FMUL.FTZ R16, R16, R0.reuse ;  /* 0x0000000010107220 */ /* 0x080fe20000410000 */
[-CC-:B------:R-:W-:Y:S01]  /*16fd0*/  FFMA.FTZ R136, R136, R0.reuse, -R17.reuse ;  /* 0x0000000088887223 */ /* 0x180fe20000010811 */
[-CC-:B------:R-:W-:Y:S01]  /*16fe0*/  FFMA.FTZ R137, R137, R0.reuse, -R17.reuse ;  /* 0x0000000089897223 */ /* 0x180fe20000010811 */
[-CC-:B------:R-:W-:Y:S01]  /*16ff0*/  FFMA.FTZ R151, R132, R0.reuse, -R17.reuse ;  /* 0x0000000084977223 */ /* 0x180fe20000010811 */
[----:B------:R-:W-:Y:S01]  /*17000*/  MUFU.EX2 R21, R16 ;  /* 0x0000001000157308 */ /* 0x000fe20000000800 */
[-CC-:B------:R-:W-:Y:S01]  /*17010*/  FFMA.FTZ R132, R124, R0.reuse, -R17.reuse ;  /* 0x000000007c847223 */ /* 0x180fe20000010811 */
[-CC-:B------:R-:W-:Y:S01]  /*17020*/  FFMA.FTZ R140, R140, R0.reuse, -R17.reuse ;  /* 0x000000008c8c7223 */ /* 0x180fe20000010811 */
[----:B------:R-:W4:Y:S01]  /*17030*/  LDL R124, [R1+0x40] ;  /* 0x00004000017c7983 */ /* 0x000f220000100800 */
        /* <DEDUP_REMOVED lines=34> */
[----:B------:R-:W-:Y:S01]  /*17260*/  FFMA.FTZ R80, R77, R0, -R17 ;  /* 0x000000004d507223 */ /* 0x000fe20000010811 */
[----:B------:R-:W-:Y:S01]  /*17270*/  WARPGROUP.ARRIVE ;  /* 0x00000000000079c5 */ /* 0x000fe20000000000 */
[----:B0-----:R-:W4:Y:S01]  /*17280*/  LDL.LU R136, [R1+0x1c] ;  /* 0x00001c0001887983 */ /* 0x001f220000300800 */
[----:B--2---:R-:W-:-:S04]  /*17290*/  FFMA.FTZ R17, R21, R20, R16 ;  /* 0x0000001415117223 */ /* 0x004fc80000010010 */
[C---:B-1----:R-:W-:Y:S01]  /*172a0*/  FADD.FTZ R17, R137.reuse, R17 ;  /* 0x0000001189117221 */ /* 0x042fe20000010000 */
[----:B------:R-:W-:-:S03]  /*172b0*/  F2FP.F16.F32.PACK_AB R16, R137, R16 ;  /* 0x000000108910723e */ /* 0x000fc600000000ff */
[----:B------:R-:W-:-:S04]  /*172c0*/  FADD.FTZ R17, R18, R17 ;  /* 0x0000001112117221 */ /* 0x000fc80000010000 */
[----:B------:R-:W-:Y:S01]  /*172d0*/  FADD.FTZ R137, R141, R17 ;  /* 0x000000118d897221 */ /* 0x000fe20000010000 */
[----:B---3--:R-:W-:-:S04]  /*172e0*/  FMNMX.FTZ R17, R138, R154, !PT ;  /* 0x0000009a8a117209 */ /* 0x008fc80007810000 */
        /* <DEDUP_REMOVED lines=76> */
[----:B------:R-:W-:-:S05]  /*177b0*/  VIADD R17, R22, 0x200 ;  /* 0x0000020016117836 */ /* 0x000fca0000000000 */
[----:B------:R-:W-:-:S04]  /*177c0*/  SHF.R.U32.HI R17, RZ, 0x4, R17 ;  /* 0x00000004ff117819 */ /* 0x000fc80000011611 */
[----:B------:R-:W-:-:S04]  /*177d0*/  LOP3.LUT R17, R17, 0x3fff, RZ, 0xc0, !PT ;  /* 0x00003fff11117812 */ /* 0x000fc800078ec0ff */
[----:B------:R-:W-:-:S05]  /*177e0*/  LOP3.LUT R17, R17, 0x2400000, RZ, 0xfc, !PT ;  /* 0x0240000011117812 */ /* 0x000fca00078efcff */
[----:B------:R-:W-:-:S04]  /*177f0*/  IMAD R72, R19, 0x6c0, R17 ;  /* 0x000006c013487824 */ /* 0x000fc800078e0211 */
        /* <DEDUP_REMOVED lines=20> */
[----:B----4-:R-:W-:-:S02]  /*17940*/  LOP3.LUT R72, R124, 0x10000, RZ, 0xfc, !PT ;  /* 0x000100007c487812 */ /* 0x010fc400078efcff */
[----:B------:R-:W-:Y:S02]  /*17950*/  R2UR UR5, R73 ;  /* 0x00000000490572ca */ /* 0x000fe400000e0000 */
        /* <DEDUP_REMOVED lines=64> */
[----:B------:R-:W-:Y:S02]  /*17d60*/  FADD.FTZ R17, -R20, R154 ;  /* 0x0000009a14117221 */ /* 0x000fe40000010100 */
[----:B------:R-:W0:Y:S02]  /*17d70*/  S2R R154, SR_TID.X ;  /* 0x00000000009a7919 */ /* 0x000e240000002100 */
[----:B------:R-:W-:-:S04]  /*17d80*/  FMUL.FTZ R17, R17, R0 ;  /* 0x0000000011117220 */ /* 0x000fc80000410000 */
[----:B------:R-:W-:Y:S08]  /*17d90*/  MUFU.EX2 R124, R17 ;  /* 0x00000011007c7308 */ /* 0x000ff00000000800 */
[----:B------:R-:W1:Y:S01]  /*17da0*/  MUFU.EX2 R17, R138 ;  /* 0x0000008a00117308 */ /* 0x000e620000000800 */
[----:B------:R-:W-:Y:S02]  /*17db0*/  WARPGROUP.DEPBAR.LE gsb0, 0x0 ;  /* 0x00008000000079c5 */ /* 0x000fe40000010000 */
[----:B------:R-:W-:-:S06]  /*17dc0*/  WARPGROUP.ARRIVE ;  /* 0x00000000000079c5 */ /* 0x000fcc0000000000 */
[----:B------:R-:W-:Y:S01]  /*17dd0*/  HGMMA.64x96x16.F32 R24, gdesc[UR36].tnspB, R24, gsb0 ;  /* 0x41600000241879f0 */ /* 0x000fe20008000818 */
[----:B------:R-:W2:Y:S01]  /*17de0*/  MUFU.EX2 R139, R139 ;  /* 0x0000008b008b7308 */ /* 0x000ea20000000800 */
[----:B0-----:R-:W-:Y:S02]  /*17df0*/  SHF.R.U32.HI R140, RZ, 0x7, R154 ;  /* 0x00000007ff8c7819 */ /* 0x001fe4000001169a */
[----:B------:R-:W-:-:S03]  /*17e00*/  ISETP.GE.U32.AND P2, PT, R154, 0x180, PT ;  /* 0x000001809a00780c */ /* 0x000fc60003f46070 */
[----:B------:R-:W-:Y:S02]  /*17e10*/  VIADD R72, R140, 0x9 ;  /* 0x000000098c487836 */ /* 0x000fe40000000000 */
[----:B------:R-:W-:Y:S01]  /*17e20*/  MUFU.EX2 R142, R142 ;  /* 0x0000008e008e7308 */ /* 0x000fe20000000800 */
[----:B-1----:R-:W-:Y:S02]  /*17e30*/  FFMA.FTZ R73, R124, R136, R17 ;  /* 0x000000887c497223 */ /* 0x002fe40000010011 */
[----:B------:R-:W-:-:S05]  /*17e40*/  SEL R72, R72, 0x9, !P2 ;  /* 0x0000000948487807 */ /* 0x000fca0005000000 */
[----:B------:R-:W-:Y:S01]  /*17e50*/  MUFU.EX2 R143, R143 ;  /* 0x0000008f008f7308 */ /* 0x000fe20000000800 */
[----:B------:R-:W-:-:S04]  /*17e60*/  @!P1 IMAD R74, R146, 0x8, R22 ;  /* 0x00000008924a9824 */ /* 0x000fc800078e0216 */
[----:B------:R-:W-:Y:S01]  /*17e70*/  @!P1 VIADD R74, R74, 0x31c40 ;  /* 0x00031c404a4a9836 */ /* 0x000fe20000000000 */
[----:B------:R-:W-:Y:S02]  /*17e80*/  F2FP.F16.F32.PACK_AB R18, R141, R18 ;  /* 0x000000128d12723e */ /* 0x000fe400000000ff */
[----:B--2---:R-:W-:Y:S02]  /*17e90*/  F2FP.F16.F32.PACK_AB R17, R139, R17 ;  /* 0x000000118b11723e */ /* 0x004fe400000000ff */
[----:B------:R-:W-:Y:S01]  /*17ea0*/  @!P1 PRMT R74, RZ, 0x654, R74 ;  /* 0x00000654ff4a9816 */ /* 0x000fe2000000004a */
[----:B------:R-:W0:Y:S08]  /*17eb0*/  MUFU.EX2 R153, R153 ;  /* 0x0000009900997308 */ /* 0x000e300000000800 */
[----:B------:R-:W-:Y:S08]  /*17ec0*/  MUFU.EX2 R131, R131 ;  /* 0x0000008300837308 */ /* 0x000ff00000000800 */
[----:B------:R-:W-:Y:S01]  /*17ed0*/  MUFU.EX2 R151, R151 ;  /* 0x0000009700977308 */ /* 0x000fe20000000800 */
[----:B0-----:R-:W-:-:S07]  /*17ee0*/  FADD.FTZ R137, R153, R137 ;  /* 0x0000008999897221 */ /* 0x001fce0000010000 */
[----:B------:R-:W-:Y:S08]  /*17ef0*/  MUFU.EX2 R135, R135 ;  /* 0x0000008700877308 */ /* 0x000ff00000000800 */
[----:B------:R-:W-:Y:S01]  /*17f00*/  MUFU.EX2 R149, R149 ;  /* 0x0000009500957308 */ /* 0x000fe20000000800 */
[----:B------:R-:W-:Y:S02]  /*17f10*/  WARPGROUP.DEPBAR.LE gsb0, 0x0 ;  /* 0x00008000000079c5 */ /* 0x000fe40000010000 */
[----:B------:R0:W-:Y:S06]  /*17f20*/  BAR.ARV R72, 0x100 ;  /* 0x000400480000751d */ /* 0x0001ec0000002000 */
[----:B------:R-:W-:Y:S01]  /*17f30*/  @!P1 SYNCS.ARRIVE.TRANS64.RED.A1T0 RZ, [R74+URZ], RZ ;  /* 0x000000ff4aff99a7 */ /* 0x000fe2000810043f */
[----:B0-----:R-:W-:Y:S01]  /*17f40*/  FADD.FTZ R72, R139, R73 ;  /* 0x000000498b487221 */ /* 0x001fe20000010000 */
[----:B------:R-:W-:-:S04]  /*17f50*/  @!P1 IMAD R73, R19, 0x8, R22 ;  /* 0x0000000813499824 */ /* 0x000fc800078e0216 */
[----:B------:R-:W-:Y:S01]  /*17f60*/  @!P1 VIADD R73, R73, 0x31c60 ;  /* 0x00031c6049499836 */ /* 0x000fe20000000000 */
[----:B------:R-:W-:-:S04]  /*17f70*/  F2FP.F16.F32.PACK_AB R19, R143, R142 ;  /* 0x0000008e8f13723e */ /* 0x000fc800000000ff */
[----:B------:R-:W-:-:S04]  /*17f80*/  @!P1 PRMT R73, RZ, 0x654, R73 ;  /* 0x00000654ff499816 */ /* 0x000fc80000000049 */
[----:B------:R0:W-:Y:S01]  /*17f90*/  @!P1 SYNCS.ARRIVE.TRANS64.RED.A1T0 RZ, [R73+URZ], RZ ;  /* 0x000000ff49ff99a7 */ /* 0x0001e2000810043f */
[----:B------:R1:W-:Y:S01]  /*17fa0*/  STSM.16.M88.4 [R23+0x24300], R16 ;  /* 0x0243001017007844 */ /* 0x0003e20000000200 */
[----:B------:R-:W-:Y:S01]  /*17fb0*/  FADD.FTZ R72, R142, R72 ;  /* 0x000000488e487221 */ /* 0x000fe20000010000 */
[----:B-1----:R-:W1:Y:S08]  /*17fc0*/  MUFU.EX2 R17, R130 ;  /* 0x0000008200117308 */ /* 0x002e700000000800 */
[----:B------:R-:W2:Y:S01]  /*17fd0*/  MUFU.EX2 R16, R152 ;  /* 0x0000009800107308 */ /* 0x000ea20000000800 */
[----:B------:R-:W-:-:S07]  /*17fe0*/  FADD.FTZ R72, R143, R72 ;  /* 0x000000488f487221 */ /* 0x000fce0000010000 */
[----:B------:R-:W3:Y:S01]  /*17ff0*/  MUFU.EX2 R19, R134 ;  /* 0x0000008600137308 */ /* 0x000ee20000000800 */
[----:B-1----:R-:W-:-:S07]  /*18000*/  FADD.FTZ R72, R17, R72 ;  /* 0x0000004811487221 */ /* 0x002fce0000010000 */
[----:B------:R-:W1:Y:S01]  /*18010*/  MUFU.EX2 R18, R150 ;  /* 0x0000009600127308 */ /* 0x000e620000000800 */
[----:B--2---:R-:W-:Y:S01]  /*18020*/  FADD.FTZ R137, R16, R137 ;  /* 0x0000008910897221 */ /* 0x004fe20000010000 */
[----:B------:R-:W-:-:S06]  /*18030*/  FADD.FTZ R72, R131, R72 ;  /* 0x0000004883487221 */ /* 0x000fcc0000010000 */
[----:B0-----:R-:W0:Y:S01]  /*18040*/  MUFU.EX2 R73, R122 ;  /* 0x0000007a00497308 */ /* 0x001e220000000800 */
[----:B------:R-:W-:Y:S01]  /*18050*/  FADD.FTZ R137, R151, R137 ;  /* 0x0000008997897221 */ /* 0x000fe20000010000 */
[----:B---3--:R-:W-:-:S06]  /*18060*/  FADD.FTZ R72, R19, R72 ;  /* 0x0000004813487221 */ /* 0x008fcc0000010000 */
[----:B------:R-:W2:Y:S08]  /*18070*/  MUFU.EX2 R133, R133 ;  /* 0x0000008500857308 */ /* 0x000eb00000000800 */
[----:B------:R-:W3:Y:S01]  /*18080*/  MUFU.EX2 R123, R123 ;  /* 0x0000007b007b7308 */ /* 0x000ee20000000800 */
[----:B-1----:R-:W-:Y:S01]  /*18090*/  FADD.FTZ R137, R18, R137 ;  /* 0x0000008912897221 */ /* 0x002fe20000010000 */
[----:B------:R-:W-:-:S06]  /*180a0*/  FADD.FTZ R72, R135, R72 ;  /* 0x0000004887487221 */ /* 0x000fcc0000010000 */
[----:B------:R-:W-:Y:S08]  /*180b0*/  MUFU.EX2 R132, R132 ;  /* 0x0000008400847308 */ /* 0x000ff00000000800 */
[----:B------:R-:W1:Y:S01]  /*180c0*/  MUFU.EX2 R75, R126 ;  /* 0x0000007e004b7308 */ /* 0x000e620000000800 */
[----:B------:R-:W-:Y:S01]  /*180d0*/  FADD.FTZ R137, R149, R137 ;  /* 0x0000008995897221 */ /* 0x000fe20000010000 */
[----:B0-----:R-:W-:-:S06]  /*180e0*/  FADD.FTZ R72, R73, R72 ;  /* 0x0000004849487221 */ /* 0x001fcc0000010000 */
[----:B------:R-:W-:Y:S08]  /*180f0*/  MUFU.EX2 R74, R129 ;  /* 0x00000081004a7308 */ /* 0x000ff00000000800 */
[----:B------:R-:W0:Y:S01]  /*18100*/  MUFU.EX2 R127, R127 ;  /* 0x0000007f007f7308 */ /* 0x000e220000000800 */
[----:B--2---:R-:W-:Y:S01]  /*18110*/  FADD.FTZ R137, R133, R137 ;  /* 0x0000008985897221 */ /* 0x004fe20000010000 */
[----:B---3--:R-:W-:-:S06]  /*18120*/  FADD.FTZ R72, R123, R72 ;  /* 0x000000487b487221 */ /* 0x008fcc0000010000 */
[----:B------:R-:W2:Y:S08]  /*18130*/  MUFU.EX2 R129, R128 ;  /* 0x0000008000817308 */ /* 0x000eb00000000800 */
[----:B------:R-:W-:Y:S08]  /*18140*/  MUFU.EX2 R136, R81 ;  /* 0x0000005100887308 */ /* 0x000ff00000000800 */
[----:B------:R-:W3:Y:S01]  /*18150*/  MUFU.EX2 R81, R114 ;  /* 0x0000007200517308 */ /* 0x000ee20000000800 */
[----:B-1----:R-:W-:-:S07]  /*18160*/  FADD.FTZ R72, R75, R72 ;  /* 0x000000484b487221 */ /* 0x002fce0000010000 */
[----:B------:R-:W1:Y:S08]  /*18170*/  MUFU.EX2 R125, R125 ;  /* 0x0000007d007d7308 */ /* 0x000e700000000800 */
[----:B------:R-:W-:Y:S08]  /*18180*/  MUFU.EX2 R128, R121 ;  /* 0x0000007900807308 */ /* 0x000ff00000000800 */
[----:B------:R-:W4:Y:S08]  /*18190*/  MUFU.EX2 R115, R115 ;  /* 0x0000007300737308 */ /* 0x000f300000000800 */
[----:B------:R-:W-:Y:S01]  /*181a0*/  MUFU.EX2 R121, R117 ;  /* 0x0000007500797308 */ /* 0x000fe20000000800 */
[----:B0-----:R-:W-:-:S07]  /*181b0*/  FADD.FTZ R72, R127, R72 ;  /* 0x000000487f487221 */ /* 0x001fce0000010000 */
[----:B------:R-:W-:Y:S08]  /*181c0*/  MUFU.EX2 R117, R113 ;  /* 0x0000007100757308 */ /* 0x000ff00000000800 */
[----:B------:R0:W-:Y:S08]  /*181d0*/  MUFU.EX2 R113, R80 ;  /* 0x0000005000717308 */ /* 0x0001f00000000800 */
[----:B------:R-:W4:Y:S01]  /*181e0*/  MUFU.EX2 R118, R118 ;  /* 0x0000007600767308 */ /* 0x000f220000000800 */
[----:B0-----:R-:W-:-:S04]  /*181f0*/  FADD.FTZ R80, R132, R137 ;  /* 0x0000008984507221 */ /* 0x001fc80000010000 */
[----:B------:R-:W-:-:S03]  /*18200*/  FADD.FTZ R80, R74, R80 ;  /* 0x000000504a507221 */ /* 0x000fc60000010000 */
[----:B------:R-:W0:Y:S01]  /*18210*/  MUFU.EX2 R120, R120 ;  /* 0x0000007800787308 */ /* 0x000e220000000800 */
[----:B--2---:R-:W-:Y:S01]  /*18220*/  FADD.FTZ R80, R129, R80 ;  /* 0x0000005081507221 */ /* 0x004fe20000010000 */
[----:B---3--:R-:W-:-:S06]  /*18230*/  FADD.FTZ R72, R81, R72 ;  /* 0x0000004851487221 */ /* 0x008fcc0000010000 */
[----:B------:R-:W2:Y:S01]  /*18240*/  MUFU.EX2 R119, R119 ;  /* 0x0000007700777308 */ /* 0x000ea20000000800 */
[----:B-1----:R-:W-:Y:S01]  /*18250*/  FADD.FTZ R80, R125, R80 ;  /* 0x000000507d507221 */ /* 0x002fe20000010000 */
[----:B----4-:R-:W-:-:S06]  /*18260*/  FADD.FTZ R114, R115, R72 ;  /* 0x0000004873727221 */ /* 0x010fcc0000010000 */
[----:B------:R-:W1:Y:S01]  /*18270*/  MUFU.EX2 R106, R106 ;  /* 0x0000006a006a7308 */ /* 0x000e620000000800 */
[----:B------:R-:W-:Y:S01]  /*18280*/  FADD.FTZ R80, R128, R80 ;  /* 0x0000005080507221 */ /* 0x000fe20000010000 */
[----:B------:R-:W-:-:S06]  /*18290*/  FADD.FTZ R114, R118, R114 ;  /* 0x0000007276727221 */ /* 0x000fcc0000010000 */
[----:B------:R-:W3:Y:S08]  /*182a0*/  MUFU.EX2 R116, R116 ;  /* 0x0000007400747308 */ /* 0x000ef00000000800 */
[----:B------:R-:W-:Y:S01]  /*182b0*/  MUFU.EX2 R107, R107 ;  /* 0x0000006b006b7308 */ /* 0x000fe20000000800 */
[----:B0-----:R-:W-:Y:S01]  /*182c0*/  FADD.FTZ R80, R120, R80 ;  /* 0x0000005078507221 */ /* 0x001fe20000010000 */
[----:B--2---:R-:W-:-:S06]  /*182d0*/  FADD.FTZ R122, R119, R114 ;  /* 0x00000072777a7221 */ /* 0x004fcc0000010000 */
[----:B------:R-:W-:Y:S01]  /*182e0*/  MUFU.EX2 R110, R110 ;  /* 0x0000006e006e7308 */ /* 0x000fe20000000800 */
[----:B------:R-:W-:Y:S01]  /*182f0*/  FADD.FTZ R80, R121, R80 ;  /* 0x0000005079507221 */ /* 0x000fe20000010000 */
[----:B-1----:R-:W-:-:S06]  /*18300*/  FADD.FTZ R122, R106, R122 ;  /* 0x0000007a6a7a7221 */ /* 0x002fcc0000010000 */
[----:B------:R-:W0:Y:S08]  /*18310*/  MUFU.EX2 R112, R112 ;  /* 0x0000007000707308 */ /* 0x000e300000000800 */
[----:B------:R-:W1:Y:S01]  /*18320*/  MUFU.EX2 R111, R111 ;  /* 0x0000006f006f7308 */ /* 0x000e620000000800 */
[----:B---3--:R-:W-:-:S07]  /*18330*/  FADD.FTZ R80, R116, R80 ;  /* 0x0000005074507221 */ /* 0x008fce0000010000 */
[----:B------:R-:W2:Y:S08]  /*18340*/  MUFU.EX2 R109, R109 ;  /* 0x0000006d006d7308 */ /* 0x000eb00000000800 */
[----:B------:R-:W3:Y:S01]  /*18350*/  MUFU.EX2 R98, R98 ;  /* 0x0000006200627308 */ /* 0x000ee20000000800 */
[----:B------:R-:W-:-:S07]  /*18360*/  FADD.FTZ R80, R117, R80 ;  /* 0x0000005075507221 */ /* 0x000fce0000010000 */
[----:B------:R-:W4:Y:S01]  /*18370*/  MUFU.EX2 R108, R108 ;  /* 0x0000006c006c7308 */ /* 0x000f220000000800 */
[----:B------:R-:W-:-:S07]  /*18380*/  F2FP.F16.F32.PACK_AB R16, R16, R153 ;  /* 0x000000991010723e */ /* 0x000fce00000000ff */
[----:B------:R-:W4:Y:S01]  /*18390*/  MUFU.EX2 R99, R99 ;  /* 0x0000006300637308 */ /* 0x000f220000000800 */
[----:B------:R-:W-:-:S07]  /*183a0*/  F2FP.F16.F32.PACK_AB R17, R131, R17 ;  /* 0x000000118311723e */ /* 0x000fce00000000ff */
[----:B------:R1:W-:Y:S01]  /*183b0*/  MUFU.EX2 R114, R82 ;  /* 0x0000005200727308 */ /* 0x0003e20000000800 */
[----:B------:R-:W-:Y:S01]  /*183c0*/  F2FP.F16.F32.PACK_AB R18, R18, R151 ;  /* 0x000000971212723e */ /* 0x000fe200000000ff */
[----:B0-----:R-:W-:Y:S01]  /*183d0*/  FADD.FTZ R80, R112, R80 ;  /* 0x0000005070507221 */ /* 0x001fe20000010000 */
[----:B------:R-:W-:Y:S01]  /*183e0*/  F2FP.F16.F32.PACK_AB R19, R135, R19 ;  /* 0x000000138713723e */ /* 0x000fe200000000ff */
[----:B-1----:R-:W-:-:S04]  /*183f0*/  FADD.FTZ R82, R107, R122 ;  /* 0x0000007a6b527221 */ /* 0x002fc80000010000 */
[----:B------:R-:W0:Y:S01]  /*18400*/  MUFU.EX2 R105, R105 ;  /* 0x0000006900697308 */ /* 0x000e220000000800 */
[----:B------:R-:W-:Y:S01]  /*18410*/  FADD.FTZ R126, R110, R82 ;  /* 0x000000526e7e7221 */ /* 0x000fe20000010000 */
[----:B------:R-:W-:-:S06]  /*18420*/  F2FP.F16.F32.PACK_AB R73, R123, R73 ;  /* 0x000000497b49723e */ /* 0x000fcc00000000ff */
[----:B------:R-:W1:Y:S01]  /*18430*/  MUFU.EX2 R102, R102 ;  /* 0x0000006600667308 */ /* 0x000e620000000800 */
[----:B------:R-:W-:Y:S01]  /*18440*/  FADD.FTZ R123, R111, R126 ;  /* 0x0000007e6f7b7221 */ /* 0x000fe20000010000 */
[----:B------:R-:W-:Y:S01]  /*18450*/  F2FP.F16.F32.PACK_AB R75, R127, R75 ;  /* 0x0000004b7f4b723e */ /* 0x000fe200000000ff */
[----:B------:R3:W-:Y:S05]  /*18460*/  STSM.16.M88.4 [R23+0x25b00], R16 ;  /* 0x025b001017007844 */ /* 0x0007ea0000000200 */
[----:B------:R-:W1:Y:S01]  /*18470*/  MUFU.EX2 R104, R104 ;  /* 0x0000006800687308 */ /* 0x000e620000000800 */
[----:B--2---:R-:W-:-:S07]  /*18480*/  FADD.FTZ R127, R109, R80 ;  /* 0x000000506d7f7221 */ /* 0x004fce0000010000 */
[----:B------:R-:W2:Y:S01]  /*18490*/  MUFU.EX2 R103, R103 ;  /* 0x0000006700677308 */ /* 0x000ea20000000800 */
[----:B------:R-:W-:Y:S01]  /*184a0*/  F2FP.F16.F32.PACK_AB R72, R133, R149 ;  /* 0x000000958548723e */ /* 0x000fe200000000ff */
[----:B---3--:R-:W-:Y:S01]  /*184b0*/  FADD.FTZ R16, R98, R123 ;  /* 0x0000007b62107221 */ /* 0x008fe20000010000 */
[----:B------:R-:W-:-:S05]  /*184c0*/  F2FP.F16.F32.PACK_AB R74, R74, R132 ;  /* 0x000000844a4a723e */ /* 0x000fca00000000ff */
[----:B------:R-:W3:Y:S01]  /*184d0*/  MUFU.EX2 R101, R101 ;  /* 0x0000006500657308 */ /* 0x000ee20000000800 */
[----:B----4-:R-:W-:Y:S01]  /*184e0*/  FADD.FTZ R126, R108, R127 ;  /* 0x0000007f6c7e7221 */ /* 0x010fe20000010000 */
[----:B------:R-:W-:-:S06]  /*184f0*/  FADD.FTZ R17, R99, R16 ;  /* 0x0000001063117221 */ /* 0x000fcc0000010000 */
[----:B------:R-:W4:Y:S01]  /*18500*/  MUFU.EX2 R90, R90 ;  /* 0x0000005a005a7308 */ /* 0x000f220000000800 */
[----:B------:R1:W-:Y:S01]  /*18510*/  STSM.16.M88.4 [R23+0x27300], R72 ;  /* 0x0273004817007844 */ /* 0x0003e20000000200 */
[----:B0-----:R-:W-:-:S06]  /*18520*/  FADD.FTZ R19, R105, R126 ;  /* 0x0000007e69137221 */ /* 0x001fcc0000010000 */
[----:B------:R-:W0:Y:S08]  /*18530*/  MUFU.EX2 R100, R100 ;  /* 0x0000006400647308 */ /* 0x000e300000000800 */
[----:B------:R-:W0:Y:S01]  /*18540*/  MUFU.EX2 R91, R91 ;  /* 0x0000005b005b7308 */ /* 0x000e220000000800 */
[----:B-1----:R-:W-:Y:S01]  /*18550*/  FADD.FTZ R72, R102, R17 ;  /* 0x0000001166487221 */ /* 0x002fe20000010000 */
[----:B------:R-:W-:-:S06]  /*18560*/  FADD.FTZ R18, R104, R19 ;  /* 0x0000001368127221 */ /* 0x000fcc0000010000 */
[----:B------:R-:W1:Y:S01]  /*18570*/  MUFU.EX2 R97, R97 ;  /* 0x0000006100617308 */ /* 0x000e620000000800 */
[----:B--2---:R-:W-:-:S07]  /*18580*/  FADD.FTZ R73, R103, R72 ;  /* 0x0000004867497221 */ /* 0x004fce0000010000 */
[----:B------:R-:W2:Y:S01]  /*18590*/  MUFU.EX2 R94, R94 ;  /* 0x0000005e005e7308 */ /* 0x000ea20000000800 */
[----:B---3--:R-:W-:Y:S01]  /*185a0*/  FADD.FTZ R75, R101, R18 ;  /* 0x00000012654b7221 */ /* 0x008fe20000010000 */
[----:B----4-:R-:W-:-:S06]  /*185b0*/  FADD.FTZ R72, R90, R73 ;  /* 0x000000495a487221 */ /* 0x010fcc0000010000 */
[----:B------:R-:W3:Y:S08]  /*185c0*/  MUFU.EX2 R96, R96 ;  /* 0x0000006000607308 */ /* 0x000ef00000000800 */
[----:B------:R-:W4:Y:S01]  /*185d0*/  MUFU.EX2 R95, R95 ;  /* 0x0000005f005f7308 */ /* 0x000f220000000800 */
[----:B0-----:R-:W-:Y:S01]  /*185e0*/  FADD.FTZ R74, R100, R75 ;  /* 0x0000004b644a7221 */ /* 0x001fe20000010000 */
[----:B------:R-:W-:-:S06]  /*185f0*/  FADD.FTZ R73, R91, R72 ;  /* 0x000000485b497221 */ /* 0x000fcc0000010000 */
[----:B------:R-:W0:Y:S01]  /*18600*/  MUFU.EX2 R93, R93 ;  /* 0x0000005d005d7308 */ /* 0x000e220000000800 */
[----:B-1----:R-:W-:Y:S01]  /*18610*/  FADD.FTZ R75, R97, R74 ;  /* 0x0000004a614b7221 */ /* 0x002fe20000010000 */
[----:B--2---:R-:W-:-:S06]  /*18620*/  FADD.FTZ R72, R94, R73 ;  /* 0x000000495e487221 */ /* 0x004fcc0000010000 */
[----:B------:R-:W-:Y:S08]  /*18630*/  MUFU.EX2 R92, R92 ;  /* 0x0000005c005c7308 */ /* 0x000ff00000000800 */
[----:B------:R1:W2:Y:S01]  /*18640*/  MUFU.EX2 R122, R83 ;  /* 0x00000053007a7308 */ /* 0x0002a20000000800 */
[----:B---3--:R-:W-:Y:S01]  /*18650*/  FADD.FTZ R74, R96, R75 ;  /* 0x0000004b604a7221 */ /* 0x008fe20000010000 */
[----:B------:R-:W-:-:S06]  /*18660*/  F2FP.F16.F32.PACK_AB R80, R125, R129 ;  /* 0x000000817d50723e */ /* 0x000fcc00000000ff */
[----:B------:R-:W3:Y:S01]  /*18670*/  MUFU.EX2 R89, R89 ;  /* 0x0000005900597308 */ /* 0x000ee20000000800 */
[----:B------:R-:W-:Y:S01]  /*18680*/  F2FP.F16.F32.PACK_AB R81, R115, R81 ;  /* 0x000000517351723e */ /* 0x000fe200000000ff */
[----:B----4-:R-:W-:Y:S01]  /*18690*/  FADD.FTZ R73, R95, R72 ;  /* 0x000000485f497221 */ /* 0x010fe20000010000 */
[----:B------:R-:W-:-:S05]  /*186a0*/  F2FP.F16.F32.PACK_AB R82, R120, R128 ;  /* 0x000000807852723e */ /* 0x000fca00000000ff */
[----:B------:R-:W4:Y:S01]  /*186b0*/  MUFU.EX2 R86, R86 ;  /* 0x0000005600567308 */ /* 0x000f220000000800 */
[----:B-1----:R-:W-:Y:S02]  /*186c0*/  F2FP.F16.F32.PACK_AB R83, R119, R118 ;  /* 0x000000767753723e */ /* 0x002fe400000000ff */
[----:B------:R-:W-:Y:S02]  /*186d0*/  F2FP.F16.F32.PACK_AB R16, R116, R121 ;  /* 0x000000797410723e */ /* 0x000fe400000000ff */
[----:B------:R-:W-:-:S03]  /*186e0*/  F2FP.F16.F32.PACK_AB R17, R107, R106 ;  /* 0x0000006a6b11723e */ /* 0x000fc600000000ff */
[----:B------:R-:W1:Y:S01]  /*186f0*/  MUFU.EX2 R88, R88 ;  /* 0x0000005800587308 */ /* 0x000e620000000800 */
[----:B------:R-:W-:Y:S02]  /*18700*/  F2FP.F16.F32.PACK_AB R18, R112, R117 ;  /* 0x000000757012723e */ /* 0x000fe400000000ff */
[----:B------:R-:W-:Y:S01]  /*18710*/  F2FP.F16.F32.PACK_AB R19, R111, R110 ;  /* 0x0000006e6f13723e */ /* 0x000fe200000000ff */
[----:B0-----:R-:W-:-:S04]  /*18720*/  FADD.FTZ R75, R93, R74 ;  /* 0x0000004a5d4b7221 */ /* 0x001fc80000010000 */
[----:B------:R-:W0:Y:S01]  /*18730*/  MUFU.EX2 R87, R87 ;  /* 0x0000005700577308 */ /* 0x000e220000000800 */
[----:B------:R-:W-:Y:S01]  /*18740*/  FADD.FTZ R73, R114, R73 ;  /* 0x0000004972497221 */ /* 0x000fe20000010000 */
[----:B------:R-:W-:Y:S06]  /*18750*/  STSM.16.M88.4 [R23+0x28b00], R80 ;  /* 0x028b005017007844 */ /* 0x000fec0000000200 */
[----:B------:R-:W0:Y:S01]  /*18760*/  MUFU.EX2 R85, R85 ;  /* 0x0000005500557308 */ /* 0x000e220000000800 */
[----:B------:R3:W-:Y:S01]  /*18770*/  STSM.16.M88.4 [R23+0x2a300], R16 ;  /* 0x02a3001017007844 */ /* 0x0007e20000000200 */
[----:B--2---:R-:W-:-:S06]  /*18780*/  FADD.FTZ R73, R122, R73 ;  /* 0x000000497a497221 */ /* 0x004fcc0000010000 */
[----:B------:R-:W2:Y:S08]  /*18790*/  MUFU.EX2 R76, R76 ;  /* 0x0000004c004c7308 */ /* 0x000eb00000000800 */
[----:B------:R-:W2:Y:S01]  /*187a0*/  MUFU.EX2 R84, R84 ;  /* 0x0000005400547308 */ /* 0x000ea20000000800 */
[----:B---3--:R-:W-:-:S07]  /*187b0*/  FADD.FTZ R16, R92, R75 ;  /* 0x0000004b5c107221 */ /* 0x008fce0000010000 */
[----:B------:R-:W3:Y:S01]  /*187c0*/  MUFU.EX2 R77, R77 ;  /* 0x0000004d004d7308 */ /* 0x000ee20000000800 */
[----:B------:R-:W-:Y:S01]  /*187d0*/  FADD.FTZ R17, R89, R16 ;  /* 0x0000001059117221 */ /* 0x000fe20000010000 */
[----:B----4-:R-:W-:-:S06]  /*187e0*/  FADD.FTZ R16, R86, R73 ;  /* 0x0000004956107221 */ /* 0x010fcc0000010000 */
[----:B------:R-:W-:Y:S01]  /*187f0*/  MUFU.EX2 R75, R78 ;  /* 0x0000004e004b7308 */ /* 0x000fe20000000800 */
[----:B-1----:R-:W-:-:S07]  /*18800*/  FADD.FTZ R18, R88, R17 ;  /* 0x0000001158127221 */ /* 0x002fce0000010000 */
[----:B------:R-:W1:Y:S01]  /*18810*/  MUFU.EX2 R79, R79 ;  /* 0x0000004f004f7308 */ /* 0x000e620000000800 */
[----:B0-----:R-:W-:Y:S01]  /*18820*/  FADD.FTZ R17, R87, R16 ;  /* 0x0000001057117221 */ /* 0x001fe20000010000 */
[----:B------:R-:W-:Y:S01]  /*18830*/  FADD.FTZ R19, R85, R18 ;  /* 0x0000001255137221 */ /* 0x000fe20000010000 */
[----:B------:R-:W-:Y:S02]  /*18840*/  F2FP.F16.F32.PACK_AB R108, R108, R109 ;  /* 0x0000006d6c6c723e */ /* 0x000fe400000000ff */
[----:B--2---:R-:W-:Y:S01]  /*18850*/  FADD.FTZ R16, R76, R17 ;  /* 0x000000114c107221 */ /* 0x004fe20000010000 */
[----:B------:R-:W-:Y:S01]  /*18860*/  F2FP.F16.F32.PACK_AB R109, R99, R98 ;  /* 0x00000062636d723e */ /* 0x000fe200000000ff */
[----:B------:R-:W-:Y:S01]  /*18870*/  FADD.FTZ R19, R84, R19 ;  /* 0x0000001354137221 */ /* 0x000fe20000010000 */
[----:B------:R-:W-:Y:S01]  /*18880*/  F2FP.F16.F32.PACK_AB R110, R104, R105 ;  /* 0x00000069686e723e */ /* 0x000fe200000000ff */
[----:B---3--:R-:W-:Y:S01]  /*18890*/  FADD.FTZ R16, R77, R16 ;  /* 0x000000104d107221 */ /* 0x008fe20000010000 */
        /* <DEDUP_REMOVED lines=9> */
[----:B------:R-:W-:Y:S01]  /*18930*/  F2FP.F16.F32.PACK_AB R84, R84, R85 ;  /* 0x000000555454723e */ /* 0x000fe200000000ff */
[----:B------:R-:W-:Y:S01]  /*18940*/  FADD.FTZ R18, R136, R19 ;  /* 0x0000001388127221 */ /* 0x000fe20000010000 */
[----:B------:R-:W-:Y:S02]  /*18950*/  F2FP.F16.F32.PACK_AB R85, R77, R76 ;  /* 0x0000004c4d55723e */ /* 0x000fe400000000ff */
[----:B------:R-:W-:Y:S02]  /*18960*/  F2FP.F16.F32.PACK_AB R86, R113, R136 ;  /* 0x000000887156723e */ /* 0x000fe400000000ff */
[----:B-1----:R-:W-:Y:S01]  /*18970*/  F2FP.F16.F32.PACK_AB R87, R79, R75 ;  /* 0x0000004b4f57723e */ /* 0x002fe200000000ff */
[----:B------:R1:W-:Y:S01]  /*18980*/  STSM.16.M88.4 [R23+0x2bb00], R108 ;  /* 0x02bb006c17007844 */ /* 0x0003e20000000200 */
[----:B------:R-:W-:Y:S01]  /*18990*/  FADD.FTZ R16, R75, R16 ;  /* 0x000000104b107221 */ /* 0x000fe20000010000 */
[----:B------:R-:W-:-:S02]  /*189a0*/  FADD.FTZ R17, R113, R18 ;  /* 0x0000001271117221 */ /* 0x000fc40000010000 */
[----:B------:R1:W-:Y:S01]  /*189b0*/  STSM.16.M88.4 [R23+0x2d300], R100 ;  /* 0x02d3006417007844 */ /* 0x0003e20000000200 */
[----:B------:R-:W-:-:S03]  /*189c0*/  FADD.FTZ R16, R79, R16 ;  /* 0x000000104f107221 */ /* 0x000fc60000010000 */
[----:B------:R1:W-:Y:S04]  /*189d0*/  STSM.16.M88.4 [R23+0x2eb00], R92 ;  /* 0x02eb005c17007844 */ /* 0x0003e80000000200 */
[----:B------:R1:W-:Y:S01]  /*189e0*/  STSM.16.M88.4 [R23+0x30300], R84 ;  /* 0x0303005417007844 */ /* 0x0003e20000000200 */
[----:B------:R-:W-:Y:S01]  /*189f0*/  @!PT LDS RZ, [RZ] ;  /* 0x00000000fffff984 */ /* 0x000fe20000000800 */
[----:B------:R-:W-:Y:S01]  /*18a00*/  @!PT LDS RZ, [RZ] ;  /* 0x00000000fffff984 */ /* 0x000fe20000000800 */
[----:B------:R-:W-:Y:S01]  /*18a10*/  @!PT LDS RZ, [RZ] ;  /* 0x00000000fffff984 */ /* 0x000fe20000000800 */
[----:B------:R-:W-:Y:S01]  /*18a20*/  @!PT LDS RZ, [RZ] ;  /* 0x00000000fffff984 */ /* 0x000fe20000000800 */
[----:B------:R0:W-:Y:S06]  /*18a30*/  MEMBAR.ALL.CTA ;  /* 0x0000000000007992 */ /* 0x0001ec0000008000 */
[----:B0-----:R-:W0:Y:S04]  /*18a40*/  FENCE.VIEW.ASYNC.S ;  /* 0x00000000000073c6 */ /* 0x001e280000000000 */
[----:B------:R1:W-:Y:S04]  /*18a50*/  STL [R1+0x18], R17 ;  /* 0x0000181101007387 */ /* 0x0003e80000100800 */
[----:B------:R1:W-:Y:S04]  /*18a60*/  STL [R1+0x1c], R16 ;  /* 0x00001c1001007387 */ /* 0x0003e80000100800 */
[----:B------:R1:W5:Y:S04]  /*18a70*/  LDL R149, [R1+0x20] ;  /* 0x0000200001957983 */ /* 0x0003680000100800 */
[----:B------:R1:W-:Y:S01]  /*18a80*/  STL [R1+0x10], R20 ;  /* 0x0000101401007387 */ /* 0x0003e20000100800 */
[----:B------:R-:W-:Y:S01]  /*18a90*/  ISETP.GT.AND P2, PT, R15, RZ, PT ;  /* 0x000000ff0f00720c */ /* 0x000fe20003f44270 */
        /* <DEDUP_REMOVED lines=53> */
.L_x_1979:
[----:B------:R-:W-:Y:S05]  /*18df0*/  WARPSYNC.ALL ;  /* 0x0000000000007948 */ /* 0x000fea0003800000 */
[----:B------:R-:W-:Y:S06]  /*18e00*/  BAR.ARV 0x8, 0x1a0 ;  /* 0x0206800000007b1d */ /* 0x000fec0000002000 */
[----:B------:R-:W-:Y:S05]  /*18e10*/  @!P0 BRA `(.L_x_1991) ;  /* 0x0000000000048947 */ /* 0x000fea0003800000 */
[----:B------:R-:W-:Y:S01]  /*18e20*/  BPT.TRAP 0x1 ;  /* 0x000000040000795c */ /* 0x000fe20000300000 */
.L_x_1991:
[----:B------:R-:W2:Y:S01]  /*18e30*/  LDL R2, [R1+0x20] ;  /* 0x0000200001027983 */ /* 0x000ea20000100800 */
[----:B------:R-:W-:Y:S01]  /*18e40*/  IMAD R9, R146, 0x8, R22 ;  /* 0x0000000892097824 */ /* 0x000fe200078e0216 */
[----:B--2---:R-:W-:-:S04]  /*18e50*/  SHF.L.U32 R4, R2, 0x1f, RZ ;  /* 0x0000001f02047819 */ /* 0x004fc800000006ff */
[----:B------:R0:W1:Y:S01]  /*18e60*/  SYNCS.PHASECHK.TRANS64.TRYWAIT P2, [R9+URZ+0x31c50], R4 ;  /* 0x031c5004090075a7 */ /* 0x000062000804017f */
[----:B------:R-:W-:Y:S05]  /*18e70*/  @!P0 BRA `(.L_x_1992) ;  /* 0x0000000000048947 */ /* 0x000fea0003800000 */
[----:B------:R-:W-:Y:S01]  /*18e80*/  BPT.TRAP 0x1 ;  /* 0x000000040000795c */ /* 0x000fe20000300000 */
.L_x_1992:
[----:B------:R-:W2:Y:S01]  /*18e90*/  LDL.LU R2, [R1+0x40] ;  /* 0x0000400001027983 */ /* 0x000ea20000300800 */
[----:B------:R-:W-:Y:S02]  /*18ea0*/  VIADD R22, R22, 0x200 ;  /* 0x0000020016167836 */ /* 0x000fe40000000000 */
[----:B------:R-:W-:-:S03]  /*18eb0*/  IMAD.MOV.U32 R3, RZ, RZ, -0x3ffffff0 ;  /* 0xc0000010ff037424 */ /* 0x000fc600078e00ff */
[----:B------:R-:W-:-:S04]  /*18ec0*/  SHF.R.U32.HI R22, RZ, 0x4, R22 ;  /* 0x00000004ff167819 */ /* 0x000fc80000011616 */
[----:B------:R-:W-:-:S04]  /*18ed0*/  LOP3.LUT R22, R22, 0x3fff, RZ, 0xc0, !PT ;  /* 0x00003fff16167812 */ /* 0x000fc800078ec0ff */
[----:B------:R-:W-:Y:S02]  /*18ee0*/  LOP3.LUT R5, R22, 0x2400000, RZ, 0xfc, !PT ;  /* 0x0240000016057812 */ /* 0x000fe400078efcff */
[----:B--2---:R-:W-:Y:S01]  /*18ef0*/  LOP3.LUT R2, R2, 0x10000, RZ, 0xfc, !PT ;  /* 0x0001000002027812 */ /* 0x004fe200078efcff */
[----:B-1----:R-:W-:Y:S06]  /*18f00*/  @P2 BRA `(.L_x_1993) ;  /* 0x0000000000082947 */ /* 0x002fec0003800000 */
[----:B------:R-:W1:Y:S02]  /*18f10*/  SYNCS.PHASECHK.TRANS64.TRYWAIT P0, [R9+URZ+0x31c50], R4 ;  /* 0x031c5004090075a7 */ /* 0x000e64000800017f */
[----:B-1----:R-:W-:Y:S05]  /*18f20*/  @!P0 BRA `(.L_x_1994) ;  /* 0x0000008800248947 */ /* 0x002fea0003800000 */
.L_x_1993:
[----:B01----:R-:W-:Y:S01]  /*18f30*/  IMAD R4, R146, 0x6c0, R5 ;  /* 0x000006c092047824 */ /* 0x003fe200078e0205 */
        /* <DEDUP_REMOVED lines=13> */
[----:B------:R-:W-:-:S03]  /*19010*/  IMAD.MOV.U32 R3, RZ, RZ, -0x3ffffff0 ;  /* 0xc0000010ff037424 */ /* 0x000fc600078e00ff */
[----:B------:R-:W4:Y:S01]  /*19020*/  LDL.LU R12, [R1+0x20] ;  /* 0x00002000010c7983 */ /* 0x000f220000300800 */
[----:B------:R-:W-:Y:S02]  /*19030*/  IMAD.MOV.U32 R5, RZ, RZ, -0x7fffffe0 ;  /* 0x80000020ff057424 */ /* 0x000fe400078e00ff */
[----:B------:R-:W-:-:S03]  /*19040*/  VIADD R146, R146, 0x1 ;  /* 0x0000000192927836 */ /* 0x000fc60000000000 */
        /* <DEDUP_REMOVED lines=9> */
[----:B------:R-:W-:Y:S01]  /*190e0*/  ISETP.NE.AND P0, PT, R146, 0x2, PT ;  /* 0x000000029200780c */ /* 0x000fe20003f05270 */
        /* <DEDUP_REMOVED lines=68> */
[----:B--2---:R-:W0:Y:S01]  /*19530*/  SHFL.BFLY PT, R2, R13, 0x2, 0x1f ;  /* 0x0c401f000d027f89 */ /* 0x004e2200000e0000 */
[----:B------:R-:W-:Y:S02]  /*19540*/  R2UR UR5, R3 ;  /* 0x00000000030572ca */ /* 0x000fe400000e0000 */
[----:B------:R-:W-:Y:S01]  /*19550*/  R2UR UR6, R4 ;  /* 0x00000000040672ca */ /* 0x000fe200000e0000 */
[----:B---3--:R-:W1:Y:S01]  /*19560*/  SHFL.BFLY PT, R3, R8, 0x2, 0x1f ;  /* 0x0c401f0008037f89 */ /* 0x008e6200000e0000 */
[----:B------:R-:W-:Y:S01]  /*19570*/  R2UR UR7, R5 ;  /* 0x00000000050772ca */ /* 0x000fe200000e0000 */
[----:B0-----:R-:W-:Y:S01]  /*19580*/  FADD.FTZ R2, R2, R13 ;  /* 0x0000000d02027221 */ /* 0x001fe20000010000 */
[----:B-1----:R-:W-:-:S04]  /*19590*/  FADD.FTZ R4, R3, R8 ;  /* 0x0000000803047221 */ /* 0x002fc80000010000 */
[----:B------:R-:W0:Y:S04]  /*195a0*/  SHFL.BFLY PT, R3, R2, 0x1, 0x1f ;  /* 0x0c201f0002037f89 */ /* 0x000e2800000e0000 */
[----:B------:R-:W1:Y:S01]  /*195b0*/  SHFL.BFLY PT, R5, R4, 0x1, 0x1f ;  /* 0x0c201f0004057f89 */ /* 0x000e6200000e0000 */
[----:B0-----:R-:W-:Y:S01]  /*195c0*/  FADD.FTZ R8, R2, R3 ;  /* 0x0000000302087221 */ /* 0x001fe20000010000 */
[----:B------:R-:W-:Y:S01]  /*195d0*/  IMAD.MOV.U32 R3, RZ, RZ, RZ ;  /* 0x000000ffff037224 */ /* 0x000fe200078e00ff */
[----:B------:R-:W-:Y:S01]  /*195e0*/  SEL R2, RZ, 0x1, P0 ;  /* 0x00000001ff027807 */ /* 0x000fe20000000000 */
[----:B-1----:R-:W-:Y:S02]  /*195f0*/  FADD.FTZ R10, R4, R5 ;  /* 0x00000005040a7221 */ /* 0x002fe40000010000 */
[----:B------:R-:W-:-:S02]  /*19600*/  FSETP.NE.FTZ.AND P2, PT, R8, RZ, PT ;  /* 0x000000ff0800720b */ /* 0x000fc40003f55000 */
[----:B----4-:R-:W-:Y:S02]  /*19610*/  LOP3.LUT R12, R12, R2, RZ, 0x3c, !PT ;  /* 0x000000020c0c7212 */ /* 0x010fe400078e3cff */
[----:B------:R-:W-:-:S09]  /*19620*/  FSETP.NE.FTZ.AND P3, PT, R10, RZ, PT ;  /* 0x000000ff0a00720b */ /* 0x000fd20003f75000 */
[----:B------:R-:W0:Y:S08]  /*19630*/  @P2 MUFU.LG2 R6, R8 ;  /* 0x0000000800062308 */ /* 0x000e300000000c00 */
[----:B------:R1:W-:Y:S01]  /*19640*/  @P2 MUFU.RCP R3, R8 ;  /* 0x0000000800032308 */ /* 0x0003e20000001000 */
[----:B------:R-:W-:Y:S02]  /*19650*/  WARPGROUP.DEPBAR.LE gsb0, 0x0 ;  /* 0x00008000000079c5 */ /* 0x000fe40000010000 */
[----:B-1----:R-:W2:Y:S01]  /*19660*/  LDL.LU R8, [R1+0x70] ;  /* 0x0000700001087983 */ /* 0x002ea20000300800 */
[----:B------:R-:W-:-:S04]  /*19670*/  WARPGROUP.ARRIVE ;  /* 0x00000000000079c5 */ /* 0x000fc80000000000 */
[----:B------:R-:W1:Y:S02]  /*19680*/  @P3 MUFU.LG2 R7, R10 ;  /* 0x0000000a00073308 */ /* 0x000e640000000c00 */
[----:B------:R-:W-:Y:S01]  /*19690*/  HGMMA.64x96x16.F32 R24, gdesc[UR4].tnspB, R24, gsb0 ;  /* 0x41600000041879f0 */ /* 0x000fe20008000818 */
[----:B------:R-:W-:Y:S01]  /*196a0*/  IMAD.MOV.U32 R2, RZ, RZ, RZ ;  /* 0x000000ffff027224 */ /* 0x000fe200078e00ff */
[----:B------:R3:W-:Y:S05]  /*196b0*/  STL [R1+0x20], R12 ;  /* 0x0000200c01007387 */ /* 0x0007ea0000100800 */
[----:B------:R-:W4:Y:S01]  /*196c0*/  @P3 MUFU.RCP R2, R10 ;  /* 0x0000000a00023308 */ /* 0x000f220000001000 */
[----:B------:R-:W-:-:S02]  /*196d0*/  @!P1 VIADD R4, R9, 0x31c60 ;  /* 0x00031c6009049836 */ /* 0x000fc40000000000 */
[C---:B------:R-:W-:Y:S01]  /*196e0*/  @P2 FMUL.FTZ R5, R0.reuse, 0.69314718246459960938 ;  /* 0x3f31721800052820 */ /* 0x040fe20000410000 */
[----:B------:R-:W-:Y:S01]  /*196f0*/  @P3 FMUL.FTZ R0, R0, 0.69314718246459960938 ;  /* 0x3f31721800003820 */ /* 0x000fe20000410000 */
[----:B0-----:R-:W-:Y:S01]  /*19700*/  @P2 FMUL.FTZ R6, R6, 0.69314718246459960938 ;  /* 0x3f31721806062820 */ /* 0x001fe20000410000 */
[----:B-1----:R-:W-:Y:S01]  /*19710*/  @P3 FMUL.FTZ R7, R7, 0.69314718246459960938 ;  /* 0x3f31721807073820 */ /* 0x002fe20000410000 */
[----:B------:R-:W-:Y:S01]  /*19720*/  IMAD.MOV.U32 R21, RZ, RZ, -0x800000 ;  /* 0xff800000ff157424 */ /* 0x000fe200078e00ff */
[----:B------:R-:W-:Y:S01]  /*19730*/  @!P1 PRMT R4, RZ, 0x654, R4 ;  /* 0x00000654ff049816 */ /* 0x000fe20000000004 */
[----:B------:R-:W-:Y:S02]  /*19740*/  IMAD.MOV.U32 R72, RZ, RZ, -0x800000 ;  /* 0xff800000ff487424 */ /* 0x000fe400078e00ff */
[----:B------:R-:W-:Y:S01]  /*19750*/  @P2 FFMA.FTZ R21, R5, R14, R6 ;  /* 0x0000000e05152223 */ /* 0x000fe20000010006 */
[----:B------:R-:W-:Y:S01]  /*19760*/  @P3 FFMA.FTZ R72, R0, R20, R7 ;  /* 0x0000001400483223 */ /* 0x000fe20000010007 */
[----:B------:R-:W-:Y:S01]  /*19770*/  SEL R146, R146, RZ, P0 ;  /* 0x000000ff92927207 */ /* 0x000fe20000000000 */
[----:B------:R-:W-:-:S02]  /*19780*/  WARPGROUP.DEPBAR.LE gsb0, 0x0 ;  /* 0x00008000000079c5 */ /* 0x000fc40000010000 */
        /* <DEDUP_REMOVED lines=20> */
[-C--:B----4-:R-:W-:Y:S01]  /*198d0*/  FMUL.FTZ R64, R43, R2.reuse ;  /* 0x000000022b407220 */ /* 0x090fe20000410000 */
        /* <DEDUP_REMOVED lines=31> */
.L_x_1920:
[----:B------:R-:W2:Y:S01]  /*19ad0*/  LDL R62, [R1+0x68] ;  /* 0x00006800013e7983 */ /* 0x000ea20000100800 */
[----:B------:R-:W-:Y:S05]  /*19ae0*/  WARPSYNC.ALL ;  /* 0x0000000000007948 */ /* 0x000fea0003800000 */
[----:B------:R-:W1:Y:S01]  /*19af0*/  S2UR UR5, SR_CgaCtaId ;  /* 0x00000000000579c3 */ /* 0x000e620000008800 */
[----:B------:R-:W-:Y:S01]  /*19b00*/  UMOV UR4, 0x400 ;  /* 0x0000040000047882 */ /* 0x000fe20000000000 */
[----:B------:R-:W3:Y:S01]  /*19b10*/  S2R R2, SR_TID.X ;  /* 0x0000000000027919 */ /* 0x000ee20000002100 */
[----:B------:R-:W-:Y:S01]  /*19b20*/  BSSY B0, `(.L_x_1995) ;  /* 0x0000186000007945 */ /* 0x000fe20003800000 */
[----:B-1----:R-:W-:-:S06]  /*19b30*/  ULEA UR4, UR5, UR4, 0x18 ;  /* 0x0000000405047291 */ /* 0x002fcc000f8ec03f */
[----:B------:R-:W-:Y:S01]  /*19b40*/  IMAD.U32 R22, RZ, RZ, UR4 ;  /* 0x00000004ff167e24 */ /* 0x000fe2000f8e00ff */
[----:B------:R-:W-:Y:S01]  /*19b50*/  BAR.SYNC.DEFER_BLOCKING 0x5, 0x1a0 ;  /* 0x0146800000007b1d */ /* 0x000fe20000010000 */
[----:B---3--:R-:W-:-:S05]  /*19b60*/  VIADD R66, R2, 0xffffff80 ;  /* 0xffffff8002427836 */ /* 0x008fca0000000000 */
[----:B------:R-:W-:-:S04]  /*19b70*/  SHF.R.S32.HI R47, RZ, 0x1f, R66 ;  /* 0x0000001fff2f7819 */ /* 0x000fc80000011442 */
[----:B------:R-:W-:-:S04]  /*19b80*/  LEA.HI R2, R47, R66, RZ, 0x2 ;  /* 0x000000422f027211 */ /* 0x000fc800078f10ff */
[----:B------:R-:W-:-:S05]  /*19b90*/  LOP3.LUT R2, R2, 0x1ffffffc, RZ, 0xc0, !PT ;  /* 0x1ffffffc02027812 */ /* 0x000fca00078ec0ff */
[----:B------:R-:W-:Y:S01]  /*19ba0*/  IMAD.IADD R2, R66, 0x1, -R2 ;  /* 0x0000000142027824 */ /* 0x000fe200078e0a02 */
[----:B0-----:R-:W0:Y:S03]  /*19bb0*/  LDS.128 R4, [R22+0x31cd0] ;  /* 0x031cd00016047984 */ /* 0x001e260000000c00 */
[----:B------:R-:W-:Y:S01]  /*19bc0*/  IMAD.SHL.U32 R34, R2, 0x8, RZ ;  /* 0x0000000802227824 */ /* 0x000fe200078e00ff */
[----:B0-----:R0:W-:Y:S04]  /*19bd0*/  STL.64 [R1+0x38], R4 ;  /* 0x0000380401007387 */ /* 0x0011e80000100a00 */
[----:B------:R0:W-:Y:S01]  /*19be0*/  STL.64 [R1+0x40], R6 ;  /* 0x0000400601007387 */ /* 0x0001e20000100a00 */
[----:B--2---:R-:W-:Y:S01]  /*19bf0*/  SHF.R.S32.HI R26, RZ, 0x1f, R62 ;  /* 0x0000001fff1a7819 */ /* 0x004fe2000001143e */
[----:B------:R-:W-:-:S03]  /*19c00*/  IMAD.SHL.U32 R50, R62, 0x4, RZ ;  /* 0x000000043e327824 */ /* 0x000fc600078e00ff */
[----:B------:R-:W-:Y:S01]  /*19c10*/  SHF.L.U64.HI R27, R62, 0x2, R26 ;  /* 0x000000023e1b7819 */ /* 0x000fe2000001021a */
[----:B------:R-:W-:Y:S06]  /*19c20*/  BAR.ARV 0x4, 0x1a0 ;  /* 0x0106800000007b1d */ /* 0x000fec0000002000 */
[----:B0-----:R-:W-:Y:S05]  /*19c30*/  @P1 BRA `(.L_x_1996) ;  /* 0x0000000c00dc1947 */ /* 0x001fea0003800000 */
[----:B------:R-:W2:Y:S01]  /*19c40*/  LDL R4, [R1+0x7c] ;  /* 0x00007c0001047983 */ /* 0x000ea20000100800 */
[----:B------:R-:W-:Y:S05]  /*19c50*/  WARPSYNC.ALL ;  /* 0x0000000000007948 */ /* 0x000fea0003800000 */
[----:B------:R-:W0:Y:S01]  /*19c60*/  S2R R5, SR_SWINHI ;  /* 0x0000000000057919 */ /* 0x000e220000002f00 */
[----:B------:R-:W-:Y:S01]  /*19c70*/  F2FP.F16.F32.PACK_AB R12, R13, R12 ;  /* 0x0000000c0d0c723e */ /* 0x000fe200000000ff */
[----:B------:R-:W-:Y:S01]  /*19c80*/  ULDC.64 UR4, c[0x0][0xbd8] ;  /* 0x0002f60000047ab9 */ /* 0x000fe20000000a00 */
[----:B------:R-:W-:Y:S01]  /*19c90*/  F2FP.F16.F32.PACK_AB R14, R15, R14 ;  /* 0x0000000e0f0e723e */ /* 0x000fe200000000ff */
[----:B------:R-:W-:Y:S01]  /*19ca0*/  ULDC.64 UR6, c[0x0][0x208] ;  /* 0x0000820000067ab9 */ /* 0x000fe20000000a00 */
[----:B------:R-:W-:-:S02]  /*19cb0*/  F2FP.F16.F32.PACK_AB R13, R81, R78 ;  /* 0x0000004e510d723e */ /* 0x000fc400000000ff */
[----:B------:R-:W-:Y:S02]  /*19cc0*/  F2FP.F16.F32.PACK_AB R15, R79, R76 ;  /* 0x0000004c4f0f723e */ /* 0x000fe400000000ff */
[----:B------:R-:W-:Y:S02]  /*19cd0*/  MOV R2, R22 ;  /* 0x0000001600027202 */ /* 0x000fe40000000f00 */
[----:B0-----:R-:W-:Y:S02]  /*19ce0*/  MOV R3, R5 ;  /* 0x0000000500037202 */ /* 0x001fe40000000f00 */
[----:B------:R-:W-:Y:S01]  /*19cf0*/  LEA.HI R47, R47, R66, RZ, 0x7 ;  /* 0x000000422f2f7211 */ /* 0x000fe200078f38ff */
[----:B------:R-:W-:Y:S01]  /*19d00*/  BAR.SYNC.DEFER_BLOCKING 0x1, 0x180 ;  /* 0x0046000000007b1d */ /* 0x000fe20000010000 */
[----:B--2---:R-:W-:-:S03]  /*19d10*/  IMAD.WIDE R10, R4, 0x2, R2 ;  /* 0x00000002040a7825 */ /* 0x004fc600078e0202 */
[C---:B------:R-:W-:Y:S02]  /*19d20*/  LOP3.LUT R9, R10.reuse, 0x180, RZ, 0xc0, !PT ;  /* 0x000001800a097812 */ /* 0x040fe400078ec0ff */
[C---:B------:R-:W-:Y:S02]  /*19d30*/  IADD3 R55, P4, R10.reuse, 0x20, RZ ;  /* 0x000000200a377810 */ /* 0x040fe40007f9e0ff */
[C---:B------:R-:W-:Y:S02]  /*19d40*/  IADD3 R59, P3, R10.reuse, 0x3000, RZ ;  /* 0x000030000a3b7810 */ /* 0x040fe40007f7e0ff */
[----:B------:R-:W-:Y:S01]  /*19d50*/  IADD3 R63, P2, R10, 0x3020, RZ ;  /* 0x000030200a3f7810 */ /* 0x000fe20007f5e0ff */
[--C-:B------:R-:W-:Y:S01]  /*19d60*/  IMAD.X R5, RZ, RZ, R11.reuse, P4 ;  /* 0x000000ffff057224 */ /* 0x100fe200020e060b */
[----:B------:R-:W-:Y:S01]  /*19d70*/  SHF.R.U64 R9, R9, 0x3, RZ ;  /* 0x0000000309097819 */ /* 0x000fe200000012ff */
[----:B------:R-:W-:Y:S01]  /*19d80*/  IMAD.X R7, RZ, RZ, R11, P3 ;  /* 0x000000ffff077224 */ /* 0x000fe200018e060b */
[----:B------:R-:W-:-:S02]  /*19d90*/  LOP3.LUT R4, R55, 0x180, RZ, 0xc0, !PT ;  /* 0x0000018037047812 */ /* 0x000fc400078ec0ff */
[----:B------:R-:W-:Y:S02]  /*19da0*/  LOP3.LUT R6, R59, 0x180, RZ, 0xc0, !PT ;  /* 0x000001803b067812 */ /* 0x000fe400078ec0ff */
[----:B------:R-:W-:Y:S02]  /*19db0*/  LOP3.LUT R8, R63, 0x180, RZ, 0xc0, !PT ;  /* 0x000001803f087812 */ /* 0x000fe400078ec0ff */
        /* <DEDUP_REMOVED lines=8> */
[----:B------:R-:W-:-:S02]  /*19e40*/  SHF.R.U64 R8, R8, 0x3, RZ ;  /* 0x0000000308087819 */ /* 0x000fc400000012ff */
[----:B------:R-:W-:Y:S02]  /*19e50*/  LOP3.LUT R4, R4, R55, RZ, 0x3c, !PT ;  /* 0x0000003704047212 */ /* 0x000fe400078e3cff */
[----:B------:R-:W-:Y:S02]  /*19e60*/  LOP3.LUT R6, R6, R59, RZ, 0x3c, !PT ;  /* 0x0000003b06067212 */ /* 0x000fe400078e3cff */
[----:B------:R-:W-:Y:S02]  /*19e70*/  MOV R11, R10 ;  /* 0x0000000a000b7202 */ /* 0x000fe40000000f00 */
[----:B-----5:R-:W-:Y:S02]  /*19e80*/  LOP3.LUT R16, R67, 0x180, RZ, 0xc0, !PT ;  /* 0x0000018043107812 */ /* 0x020fe400078ec0ff */
[----:B------:R-:W-:Y:S01]  /*19e90*/  LOP3.LUT R18, R71, 0x180, RZ, 0xc0, !PT ;  /* 0x0000018047127812 */ /* 0x000fe200078ec0ff */
[----:B------:R0:W-:Y:S01]  /*19ea0*/  STSM.16.M88.4 [R11], R12 ;  /* 0x0000000c0b007844 */ /* 0x0001e20000000200 */
[----:B------:R-:W-:-:S02]  /*19eb0*/  LOP3.LUT R8, R8, R63, RZ, 0x3c, !PT ;  /* 0x0000003f08087212 */ /* 0x000fc400078e3cff */
[----:B------:R-:W-:Y:S02]  /*19ec0*/  MOV R59, R4 ;  /* 0x00000004003b7202 */ /* 0x000fe40000000f00 */
[----:B------:R-:W-:Y:S02]  /*19ed0*/  MOV R58, R6 ;  /* 0x00000006003a7202 */ /* 0x000fe40000000f00 */
[----:B------:R-:W-:Y:S02]  /*19ee0*/  SHF.R.U64 R16, R16, 0x3, RZ ;  /* 0x0000000310107819 */ /* 0x000fe400000012ff */
[----:B------:R-:W-:Y:S02]  /*19ef0*/  SHF.R.U64 R18, R18, 0x3, RZ ;  /* 0x0000000312127819 */ /* 0x000fe400000012ff */
[----:B------:R-:W-:Y:S02]  /*19f00*/  MOV R55, R8 ;  /* 0x0000000800377202 */ /* 0x000fe40000000f00 */
[----:B------:R-:W-:-:S02]  /*19f10*/  F2FP.F16.F32.PACK_AB R4, R77, R0 ;  /* 0x000000004d04723e */ /* 0x000fc400000000ff */
[----:B------:R-:W-:Y:S02]  /*19f20*/  F2FP.F16.F32.PACK_AB R5, R68, R61 ;  /* 0x0000003d4405723e */ /* 0x000fe400000000ff */
[----:B------:R-:W-:Y:S02]  /*19f30*/  F2FP.F16.F32.PACK_AB R6, R75, R20 ;  /* 0x000000144b06723e */ /* 0x000fe400000000ff */
[----:B------:R-:W-:Y:S02]  /*19f40*/  F2FP.F16.F32.PACK_AB R7, R69, R60 ;  /* 0x0000003c4507723e */ /* 0x000fe400000000ff */
[----:B------:R-:W-:Y:S02]  /*19f50*/  F2FP.F16.F32.PACK_AB R8, R73, R24 ;  /* 0x000000184908723e */ /* 0x000fe400000000ff */
[----:B------:R-:W-:Y:S01]  /*19f60*/  F2FP.F16.F32.PACK_AB R9, R64, R57 ;  /* 0x000000394009723e */ /* 0x000fe200000000ff */
[----:B------:R-:W-:Y:S01]  /*19f70*/  STSM.16.M88.4 [R59], R4 ;  /* 0x000000043b007844 */ /* 0x000fe20000000200 */
[----:B------:R-:W-:-:S02]  /*19f80*/  F2FP.F16.F32.PACK_AB R10, R74, R25 ;  /* 0x000000194a0a723e */ /* 0x000fc400000000ff */
[----:B0-----:R-:W-:Y:S02]  /*19f90*/  F2FP.F16.F32.PACK_AB R11, R65, R56 ;  /* 0x00000038410b723e */ /* 0x001fe400000000ff */
[----:B------:R-:W-:Y:S02]  /*19fa0*/  LOP3.LUT R16, R16, R67, RZ, 0x3c, !PT ;  /* 0x0000004310107212 */ /* 0x000fe400078e3cff */
[----:B------:R-:W-:Y:S01]  /*19fb0*/  LOP3.LUT R18, R18, R71, RZ, 0x3c, !PT ;  /* 0x0000004712127212 */ /* 0x000fe200078e3cff */
[----:B------:R0:W-:Y:S01]  /*19fc0*/  STSM.16.M88.4 [R58], R8 ;  /* 0x000000083a007844 */ /* 0x0001e20000000200 */
[----:B------:R-:W-:Y:S02]  /*19fd0*/  ISETP.NE.U32.AND P1, PT, RZ, UR4, PT ;  /* 0x00000004ff007c0c */ /* 0x000fe4000bf25070 */
[----:B------:R-:W-:Y:S02]  /*19fe0*/  MOV R24, R16 ;  /* 0x0000001000187202 */ /* 0x000fe40000000f00 */
[----:B------:R-:W-:-:S02]  /*19ff0*/  MOV R20, R18 ;  /* 0x0000001200147202 */ /* 0x000fc40000000f00 */
[----:B------:R-:W-:Y:S02]  /*1a000*/  F2FP.F16.F32.PACK_AB R12, R49, R28 ;  /* 0x0000001c310c723e */ /* 0x000fe400000000ff */
[----:B------:R-:W-:Y:S02]  /*1a010*/  F2FP.F16.F32.PACK_AB R13, R53, R46 ;  /* 0x0000002e350d723e */ /* 0x000fe400000000ff */
[----:B------:R-:W-:Y:S02]  /*1a020*/  F2FP.F16.F32.PACK_AB R14, R48, R29 ;  /* 0x0000001d300e723e */ /* 0x000fe400000000ff */
[----:B------:R-:W-:Y:S02]  /*1a030*/  F2FP.F16.F32.PACK_AB R15, R54, R43 ;  /* 0x0000002b360f723e */ /* 0x000fe400000000ff */
[----:B------:R-:W-:Y:S01]  /*1a040*/  F2FP.F16.F32.PACK_AB R16, R45, R32 ;  /* 0x000000202d10723e */ /* 0x000fe200000000ff */
[----:B------:R-:W-:Y:S01]  /*1a050*/  IMAD.MOV.U32 R32, RZ, RZ, RZ ;  /* 0x000000ffff207224 */ /* 0x000fe200078e00ff */
[----:B0-----:R-:W-:Y:S01]  /*1a060*/  IADD3 R8, P0, R50, UR4, RZ ;  /* 0x0000000432087c10 */ /* 0x001fe2000ff1e0ff */
[----:B------:R0:W-:Y:S01]  /*1a070*/  STSM.16.M88.4 [R55], R12 ;  /* 0x0000000c37007844 */ /* 0x0001e20000000200 */
[----:B------:R-:W-:-:S02]  /*1a080*/  F2FP.F16.F32.PACK_AB R17, R51, R42 ;  /* 0x0000002a3311723e */ /* 0x000fc400000000ff */
[----:B------:R-:W-:Y:S02]  /*1a090*/  F2FP.F16.F32.PACK_AB R18, R44, R33 ;  /* 0x000000212c12723e */ /* 0x000fe400000000ff */
[----:B------:R-:W-:Y:S02]  /*1a0a0*/  F2FP.F16.F32.PACK_AB R19, R52, R39 ;  /* 0x000000273413723e */ /* 0x000fe400000000ff */
[----:B------:R-:W-:Y:S02]  /*1a0b0*/  F2FP.F16.F32.PACK_AB R4, R41, R36 ;  /* 0x000000242904723e */ /* 0x000fe400000000ff */
[----:B------:R-:W-:Y:S01]  /*1a0c0*/  F2FP.F16.F32.PACK_AB R5, R35, R30 ;  /* 0x0000001e2305723e */ /* 0x000fe200000000ff */
[----:B------:R0:W-:Y:S01]  /*1a0d0*/  STSM.16.M88.4 [R24], R16 ;  /* 0x0000001018007844 */ /* 0x0001e20000000200 */
[----:B------:R-:W-:Y:S02]  /*1a0e0*/  F2FP.F16.F32.PACK_AB R6, R40, R37 ;  /* 0x000000252806723e */ /* 0x000fe400000000ff */
[----:B------:R-:W-:-:S02]  /*1a0f0*/  F2FP.F16.F32.PACK_AB R7, R38, R31 ;  /* 0x0000001f2607723e */ /* 0x000fc400000000ff */
[----:B------:R-:W-:Y:S02]  /*1a100*/  ISETP.NE.AND.EX P1, PT, RZ, UR5, PT, P1 ;  /* 0x00000005ff007c0c */ /* 0x000fe4000bf25310 */
[----:B------:R-:W-:Y:S01]  /*1a110*/  IADD3.X R9, R27, UR5, RZ, P0, !PT ;  /* 0x000000051b097c10 */ /* 0x000fe200087fe4ff */
[----:B------:R-:W-:Y:S01]  /*1a120*/  ULDC.64 UR4, c[0x0][0xbe0] ;  /* 0x0002f80000047ab9 */ /* 0x000fe20000000a00 */
[----:B------:R0:W-:Y:S01]  /*1a130*/  STSM.16.M88.4 [R20], R4 ;  /* 0x0000000414007844 */ /* 0x0001e20000000200 */
[----:B------:R-:W-:Y:S01]  /*1a140*/  BAR.SYNC.DEFER_BLOCKING 0x1, 0x180 ;  /* 0x0046000000007b1d */ /* 0x000fe20000010000 */
[----:B------:R-:W-:-:S04]  /*1a150*/  ISETP.NE.U32.AND P0, PT, RZ, UR4, PT ;  /* 0x00000004ff007c0c */ /* 0x000fc8000bf05070 */
[----:B------:R-:W-:-:S13]  /*1a160*/  ISETP.NE.AND.EX P0, PT, RZ, UR5, PT, P0 ;  /* 0x00000005ff007c0c */ /* 0x000fda000bf05300 */
[----:B------:R-:W-:Y:S01]  /*1a170*/  @P0 IADD3 R50, P2, R50, UR4, RZ ;  /* 0x0000000432320c10 */ /* 0x000fe2000ff5e0ff */
[----:B------:R-:W-:Y:S02]  /*1a180*/  ULDC UR4, c[0x0][0xa88] ;  /* 0x0002a20000047ab9 */ /* 0x000fe40000000800 */
[----:B------:R-:W-:Y:S01]  /*1a190*/  IMAD.U32 R0, RZ, RZ, UR4 ;  /* 0x00000004ff007e24 */ /* 0x000fe2000f8e00ff */
[----:B------:R-:W-:Y:S01]  /*1a1a0*/  @P0 IADD3.X R51, R27, UR5, RZ, P2, !PT ;  /* 0x000000051b330c10 */ /* 0x000fe200097fe4ff */
[----:B------:R0:W5:Y:S04]  /*1a1b0*/  @P1 LDG.E R32, desc[UR6][R8.64] ;  /* 0x0000000608201981 */ /* 0x000168000c1e1900 */
[----:B------:R0:W5:Y:S01]  /*1a1c0*/  @P0 LDG.E R0, desc[UR6][R50.64] ;  /* 0x0000000632000981 */ /* 0x000162000c1e1900 */
[----:B------:R-:W-:Y:S05]  /*1a1d0*/  @P0 BRA `(.L_x_1997) ;  /* 0x0000000000140947 */ /* 0x000fea0003800000 */
[----:B------:R-:W-:Y:S05]  /*1a1e0*/  @!P1 BRA `(.L_x_1997) ;  /* 0x0000000000109947 */ /* 0x000fea0003800000 */
[----:B------:R-:W-:Y:S02]  /*1a1f0*/  ULDC.64 UR4, c[0x0][0x208] ;  /* 0x0000820000047ab9 */ /* 0x000fe40000000a00 */
[----:B0-----:R-:W2:Y:S04]  /*1a200*/  LDG.E R5, desc[UR4][R8.64] ;  /* 0x0000000408057981 */ /* 0x001ea8000c1e1900 */
[----:B-----5:R-:W2:Y:S02]  /*1a210*/  LDG.E R0, desc[UR4][R8.64+0x4] ;  /* 0x0000040408007981 */ /* 0x020ea4000c1e1900 */
[----:B--2---:R-:W-:-:S07]  /*1a220*/  IMAD.IADD R0, R0, 0x1, -R5 ;  /* 0x0000000100007824 */ /* 0x004fce00078e0a05 */
.L_x_1997:
[----:B0-----:R-:W2:Y:S01]  /*1a230*/  LDL.64 R4, [R1+0x60] ;  /* 0x0000600001047983 */ /* 0x001ea20000100a00 */
[----:B------:R-:W-:-:S03]  /*1a240*/  ULDC.64 UR4, c[0x0][0xb70] ;  /* 0x0002dc0000047ab9 */ /* 0x000fc60000000a00 */
[----:B------:R-:W3:Y:S04]  /*1a250*/  LDL R8, [R1+0x58] ;  /* 0x0000580001087983 */ /* 0x000ee80000100800 */
[----:B------:R-:W4:Y:S04]  /*1a260*/  LDL.LU R44, [R1+0x6c] ;  /* 0x00006c00012c7983 */ /* 0x000f280000300800 */
[----:B------:R-:W2:Y:S04]  /*1a270*/  LDL.64 R42, [R1+0x60] ;  /* 0x00006000012a7983 */ /* 0x000ea80000100a00 */
[----:B------:R-:W3:Y:S01]  /*1a280*/  LDL.LU R41, [R1+0x74] ;  /* 0x0000740001297983 */ /* 0x000ee20000300800 */
[----:B-----5:R-:W-:Y:S01]  /*1a290*/  SHF.R.S32.HI R33, RZ, 0x1f, R32 ;  /* 0x0000001fff217819 */ /* 0x020fe20000011420 */
[----:B------:R-:W-:Y:S01]  /*1a2a0*/  ULDC.64 UR6, c[0x0][0x208] ;  /* 0x0000820000067ab9 */ /* 0x000fe20000000a00 */
[----:B------:R-:W-:-:S02]  /*1a2b0*/  SEL R40, R26, RZ, !P1 ;  /* 0x000000ff1a287207 */ /* 0x000fc40004800000 */
[----:B------:R-:W-:Y:S02]  /*1a2c0*/  SEL R39, R62, RZ, !P1 ;  /* 0x000000ff3e277207 */ /* 0x000fe40004800000 */
[----:B------:R-:W-:-:S05]  /*1a2d0*/  LOP3.LUT R47, R47, 0xffffff80, RZ, 0xc0, !PT ;  /* 0xffffff802f2f7812 */ /* 0x000fca00078ec0ff */
[----:B------:R-:W-:-:S05]  /*1a2e0*/  IMAD.IADD R47, R66, 0x1, -R47 ;  /* 0x00000001422f7824 */ /* 0x000fca00078e0a2f */
[----:B------:R-:W-:Y:S02]  /*1a2f0*/  LOP3.LUT P0, RZ, R47, 0x3, RZ, 0xc0, !PT ;  /* 0x000000032fff7812 */ /* 0x000fe4000780c0ff */
[----:B------:R-:W-:Y:S01]  /*1a300*/  SHF.R.S32.HI R35, RZ, 0x1f, R34 ;  /* 0x0000001fff237819 */ /* 0x000fe20000011422 */
[----:B------:R-:W-:Y:S01]  /*1a310*/  BSSY B1, `(.L_x_1998) ;  /* 0x000006f000017945 */ /* 0x000fe20003800000 */
[----:B----4-:R-:W-:Y:S01]  /*1a320*/  SHF.R.S32.HI R38, RZ, 0x1f, R44 ;  /* 0x0000001fff267819 */ /* 0x010fe2000001142c */
[----:B--2---:R-:W-:-:S04]  /*1a330*/  IMAD.MOV.U32 R42, RZ, RZ, R4 ;  /* 0x000000ffff2a7224 */ /* 0x004fc800078e0004 */
[----:B------:R-:W-:Y:S02]  /*1a340*/  IMAD R4, R38, UR4, RZ ;  /* 0x0000000426047c24 */ /* 0x000fe4000f8e02ff */
[----:B------:R-:W-:Y:S02]  /*1a350*/  IMAD R5, R42, 0x20, R34 ;  /* 0x000000202a057824 */ /* 0x000fe400078e0222 */
[----:B------:R-:W-:Y:S02]  /*1a360*/  IMAD R7, R44, UR5, R4 ;  /* 0x000000052c077c24 */ /* 0x000fe4000f8e0204 */
[----:B------:R-:W-:-:S04]  /*1a370*/  IMAD.WIDE R2, R5, 0x2, R2 ;  /* 0x0000000205027825 */ /* 0x000fc800078e0202 */
[----:B------:R-:W-:Y:S01]  /*1a380*/  IMAD.WIDE.U32 R4, R44, UR4, R32 ;  /* 0x000000042c047c25 */ /* 0x000fe2000f8e0020 */
[----:B------:R-:W-:Y:S01]  /*1a390*/  ULDC.64 UR4, c[0x0][0xb78] ;  /* 0x0002de0000047ab9 */ /* 0x000fe20000000a00 */
[C---:B------:R-:W-:Y:S02]  /*1a3a0*/  IADD3 R25, P2, R2.reuse, 0x1800, RZ ;  /* 0x0000180002197810 */ /* 0x040fe40007f5e0ff */
[----:B------:R-:W-:Y:S01]  /*1a3b0*/  IMAD.IADD R5, R5, 0x1, R7 ;  /* 0x0000000105057824 */ /* 0x000fe200078e0207 */
[----:B------:R-:W-:Y:S01]  /*1a3c0*/  IADD3 R17, P1, R2, 0x3000, RZ ;  /* 0x0000300002117810 */ /* 0x000fe20007f3e0ff */
[----:B------:R-:W-:Y:S01]  /*1a3d0*/  IMAD R6, R40, UR4, RZ ;  /* 0x0000000428067c24 */ /* 0x000fe2000f8e02ff */
[----:B------:R-:W-:Y:S01]  /*1a3e0*/  LOP3.LUT R24, R25, 0x180, RZ, 0xc0, !PT ;  /* 0x0000018019187812 */ /* 0x000fe200078ec0ff */
[----:B---3--:R-:W-:Y:S01]  /*1a3f0*/  IMAD R11, R41, 0xc0, R8 ;  /* 0x000000c0290b7824 */ /* 0x008fe200078e0208 */
[----:B------:R-:W-:Y:S01]  /*1a400*/  IADD3 R13, P5, R2, 0x4800, RZ ;  /* 0x00004800020d7810 */ /* 0x000fe20007fbe0ff */
[----:B------:R-:W-:Y:S01]  /*1a410*/  IMAD.WIDE.U32 R4, R39, UR4, R4 ;  /* 0x0000000427047c25 */ /* 0x000fe2000f8e0004 */
[----:B------:R-:W-:-:S02]  /*1a420*/  SHF.R.U64 R24, R24, 0x3, RZ ;  /* 0x0000000318187819 */ /* 0x000fc400000012ff */
[----:B------:R-:W-:Y:S01]  /*1a430*/  SHF.R.S32.HI R7, RZ, 0x1f, R11 ;  /* 0x0000001fff077819 */ /* 0x000fe2000001140b */
[----:B------:R-:W-:Y:S01]  /*1a440*/  IMAD R6, R39, UR5, R6 ;  /* 0x0000000527067c24 */ /* 0x000fe2000f8e0206 */
[----:B------:R-:W-:Y:S01]  /*1a450*/  IADD3 R4, P3, R11, R4, RZ ;  /* 0x000000040b047210 */ /* 0x000fe20007f7e0ff */
[----:B------:R-:W-:Y:S01]  /*1a460*/  ULDC.64 UR4, c[0x0][0xb40] ;  /* 0x0002d00000047ab9 */ /* 0x000fe20000000a00 */
[----:B------:R-:W-:Y:S01]  /*1a470*/  LOP3.LUT R24, R24, R25, RZ, 0x3c, !PT ;  /* 0x0000001918187212 */ /* 0x000fe200078e3cff */
[----:B------:R-:W-:Y:S01]  /*1a480*/  IMAD.X R25, RZ, RZ, R3, P2 ;  /* 0x000000ffff197224 */ /* 0x000fe200010e0603 */
[----:B------:R-:W-:Y:S01]  /*1a490*/  IADD3.X R7, R7, R5, R6, P3, !PT ;  /* 0x0000000507077210 */ /* 0x000fe20001ffe406 */
[----:B------:R-:W-:Y:S01]  /*1a4a0*/  VIADD R5, R11, 0x8 ;  /* 0x000000080b057836 */ /* 0x000fe20000000000 */
[----:B------:R-:W-:Y:S02]  /*1a4b0*/  LEA R36, P3, R4, UR4, 0x2 ;  /* 0x0000000404247c11 */ /* 0x000fe4000f8610ff */
[----:B------:R-:W-:-:S02]  /*1a4c0*/  IADD3 R9, P4, R2, 0x6000, RZ ;  /* 0x0000600002097810 */ /* 0x000fc40007f9e0ff */
[----:B------:R-:W-:Y:S01]  /*1a4d0*/  LEA.HI.X R37, R4, UR5, R7, 0x2, P3 ;  /* 0x0000000504257c11 */ /* 0x000fe200098f1407 */
[----:B------:R-:W-:Y:S01]  /*1a4e0*/  ULDC.64 UR4, c[0x0][0xaa0] ;  /* 0x0002a80000047ab9 */ /* 0x000fe20000000a00 */
[C---:B------:R-:W-:Y:S02]  /*1a4f0*/  LOP3.LUT R4, R2.reuse, 0x180, RZ, 0xc0, !PT ;  /* 0x0000018002047812 */ /* 0x040fe400078ec0ff */
[----:B------:R-:W-:Y:S02]  /*1a500*/  IADD3 R7, P2, R2, 0x7800, RZ ;  /* 0x0000780002077810 */ /* 0x000fe40007f5e0ff */
[-C--:B------:R-:W-:Y:S02]  /*1a510*/  ISETP.GE.OR P3, PT, R11, R0.reuse, P0 ;  /* 0x000000000b00720c */ /* 0x080fe40000766670 */
[----:B------:R-:W-:Y:S02]  /*1a520*/  ISETP.GE.OR P0, PT, R5, R0, P0 ;  /* 0x000000000500720c */ /* 0x000fe40000706670 */
[----:B------:R-:W-:-:S02]  /*1a530*/  LOP3.LUT R16, R17, 0x180, RZ, 0xc0, !PT ;  /* 0x0000018011107812 */ /* 0x000fc400078ec0ff */
[----:B------:R-:W-:Y:S02]  /*1a540*/  LOP3.LUT R12, R13, 0x180, RZ, 0xc0, !PT ;  /* 0x000001800d0c7812 */ /* 0x000fe400078ec0ff */
[----:B------:R-:W-:Y:S02]  /*1a550*/  LOP3.LUT R8, R9, 0x180, RZ, 0xc0, !PT ;  /* 0x0000018009087812 */ /* 0x000fe400078ec0ff */
[----:B------:R-:W-:Y:S02]  /*1a560*/  SHF.R.U64 R5, R4, 0x3, RZ ;  /* 0x0000000304057819 */ /* 0x000fe400000012ff */
[----:B------:R-:W-:Y:S01]  /*1a570*/  LOP3.LUT R4, R7, 0x180, RZ, 0xc0, !PT ;  /* 0x0000018007047812 */ /* 0x000fe200078ec0ff */
[----:B------:R0:W-:Y:S01]  /*1a580*/  @!P3 STG.E desc[UR6][R36.64], R21 ;  /* 0x000000152400b986 */ /* 0x0001e2000c101906 */
[----:B------:R-:W-:Y:S02]  /*1a590*/  SHF.R.U64 R16, R16, 0x3, RZ ;  /* 0x0000000310107819 */ /* 0x000fe400000012ff */
[----:B------:R-:W-:Y:S01]  /*1a5a0*/  SHF.R.U64 R12, R12, 0x3, RZ ;  /* 0x000000030c0c7819 */ /* 0x000fe200000012ff */
[----:B------:R1:W-:Y:S01]  /*1a5b0*/  @!P0 STG.E desc[UR6][R36.64+0x20], R72 ;  /* 0x0000204824008986 */ /* 0x0003e2000c101906 */
[----:B------:R-:W-:-:S02]  /*1a5c0*/  SHF.R.U64 R8, R8, 0x3, RZ ;  /* 0x0000000308087819 */ /* 0x000fc400000012ff */
[----:B------:R-:W-:Y:S01]  /*1a5d0*/  SHF.R.U64 R4, R4, 0x3, RZ ;  /* 0x0000000304047819 */ /* 0x000fe200000012ff */
[----:B------:R-:W5:Y:S01]  /*1a5e0*/  LD.E.128 R24, desc[UR6][R24.64] ;  /* 0x0000000618187980 */ /* 0x000f62000c101d00 */
[----:B------:R-:W-:Y:S01]  /*1a5f0*/  LOP3.LUT R16, R16, R17, RZ, 0x3c, !PT ;  /* 0x0000001110107212 */ /* 0x000fe200078e3cff */
[--C-:B------:R-:W-:Y:S01]  /*1a600*/  IMAD.X R17, RZ, RZ, R3.reuse, P1 ;  /* 0x000000ffff117224 */ /* 0x100fe200008e0603 */
[----:B------:R-:W-:Y:S01]  /*1a610*/  LOP3.LUT R12, R12, R13, RZ, 0x3c, !PT ;  /* 0x0000000d0c0c7212 */ /* 0x000fe200078e3cff */
[--C-:B------:R-:W-:Y:S01]  /*1a620*/  IMAD.X R13, RZ, RZ, R3.reuse, P5 ;  /* 0x000000ffff0d7224 */ /* 0x100fe200028e0603 */
[----:B------:R-:W-:Y:S01]  /*1a630*/  LOP3.LUT R8, R8, R9, RZ, 0x3c, !PT ;  /* 0x0000000908087212 */ /* 0x000fe200078e3cff */
[--C-:B------:R-:W-:Y:S01]  /*1a640*/  IMAD.X R9, RZ, RZ, R3.reuse, P4 ;  /* 0x000000ffff097224 */ /* 0x100fe200020e0603 */
[----:B------:R-:W-:Y:S01]  /*1a650*/  LOP3.LUT R2, R5, R2, RZ, 0x3c, !PT ;  /* 0x0000000205027212 */ /* 0x000fe200078e3cff */
[----:B------:R-:W-:Y:S01]  /*1a660*/  IMAD.X R5, RZ, RZ, R3, P2 ;  /* 0x000000ffff057224 */ /* 0x000fe200010e0603 */
[----:B------:R-:W-:Y:S01]  /*1a670*/  LOP3.LUT R4, R4, R7, RZ, 0x3c, !PT ;  /* 0x0000000704047212 */ /* 0x000fe200078e3cff */
[----:B------:R-:W5:Y:S04]  /*1a680*/  LD.E.128 R16, desc[UR6][R16.64] ;  /* 0x0000000610107980 */ /* 0x000f68000c101d00 */
[----:B------:R2:W5:Y:S04]  /*1a690*/  LD.E.128 R28, desc[UR6][R2.64] ;  /* 0x00000006021c7980 */ /* 0x000568000c101d00 */
        /* <DEDUP_REMOVED lines=8> */
[----:B---3--:R-:W3:Y:S01]  /*1a720*/  FENCE.VIEW.ASYNC.S ;  /* 0x00000000000073c6 */ /* 0x008ee20000000000 */
[----:B------:R-:W-:Y:S01]  /*1a730*/  SHF.R.S32.HI R43, RZ, 0x1f, R42 ;  /* 0x0000001fff2b7819 */ /* 0x000fe2000001142a */
[----:B------:R-:W-:-:S02]  /*1a740*/  IMAD R33, R33, UR4, RZ ;  /* 0x0000000421217c24 */ /* 0x000fc4000f8e02ff */
[C---:B0-----:R-:W-:Y:S02]  /*1a750*/  IMAD.WIDE.U32 R20, R32.reuse, UR4, R34 ;  /* 0x0000000420147c25 */ /* 0x041fe4000f8e0022 */
[----:B------:R1:W-:Y:S02]  /*1a760*/  STL [R1+0x64], R43 ;  /* 0x0000642b01007387 */ /* 0x0003e40000100800 */
[----:B------:R-:W-:Y:S01]  /*1a770*/  IMAD R33, R32, UR5, R33 ;  /* 0x0000000520217c24 */ /* 0x000fe2000f8e0221 */
[----:B------:R-:W-:Y:S01]  /*1a780*/  ULDC.64 UR4, c[0x0][0xae0] ;  /* 0x0002b80000047ab9 */ /* 0x000fe20000000a00 */
[----:B------:R-:W-:Y:S02]  /*1a790*/  IMAD R35, R41, -0xc0, R0 ;  /* 0xffffff4029237824 */ /* 0x000fe400078e0200 */
[----:B--2---:R-:W-:Y:S02]  /*1a7a0*/  IMAD R2, R38, UR4, RZ ;  /* 0x0000000426027c24 */ /* 0x004fe4000f8e02ff */
[----:B------:R-:W-:Y:S01]  /*1a7b0*/  IMAD.IADD R21, R21, 0x1, R33 ;  /* 0x0000000115157824 */ /* 0x000fe200078e0221 */
[----:B------:R-:W-:Y:S01]  /*1a7c0*/  ISETP.GE.AND P0, PT, R42, R35, PT ;  /* 0x000000232a00720c */ /* 0x000fe20003f06270 */
[----:B------:R-:W-:-:S02]  /*1a7d0*/  VIADD R32, R22, 0x31c20 ;  /* 0x00031c2016207836 */ /* 0x000fc40000000000 */
[----:B------:R-:W-:Y:S02]  /*1a7e0*/  VIADD R0, R42, 0x60 ;  /* 0x000000602a007836 */ /* 0x000fe40000000000 */
[C---:B------:R-:W-:Y:S02]  /*1a7f0*/  IMAD R33, R44.reuse, UR5, R2 ;  /* 0x000000052c217c24 */ /* 0x040fe4000f8e0202 */
[----:B------:R-:W-:Y:S01]  /*1a800*/  IMAD.WIDE.U32 R2, R44, UR4, R20 ;  /* 0x000000042c027c25 */ /* 0x000fe2000f8e0014 */
[----:B------:R-:W-:Y:S01]  /*1a810*/  ULDC.64 UR4, c[0x0][0xae8] ;  /* 0x0002ba0000047ab9 */ /* 0x000fe20000000a00 */
[----:B------:R-:W-:Y:S02]  /*1a820*/  ISETP.GE.AND P3, PT, R0, R35, PT ;  /* 0x000000230000720c */ /* 0x000fe40003f66270 */
[----:B------:R-:W-:Y:S01]  /*1a830*/  PRMT R32, RZ, 0x654, R32 ;  /* 0x00000654ff207816 */ /* 0x000fe20000000020 */
[----:B------:R-:W-:Y:S02]  /*1a840*/  IMAD.IADD R3, R3, 0x1, R33 ;  /* 0x0000000103037824 */ /* 0x000fe400078e0221 */
[----:B------:R-:W-:Y:S01]  /*1a850*/  IMAD R0, R40, UR4, RZ ;  /* 0x0000000428007c24 */ /* 0x000fe2000f8e02ff */
[----:B---3--:R0:W-:Y:S03]  /*1a860*/  SYNCS.ARRIVE.TRANS64.RED.A1T0 RZ, [R32+URZ], RZ ;  /* 0x000000ff20ff79a7 */ /* 0x0081e6000810043f */
[----:B------:R-:W-:-:S02]  /*1a870*/  IMAD R35, R39, UR5, R0 ;  /* 0x0000000527237c24 */ /* 0x000fc4000f8e0200 */
[----:B0-----:R-:W-:-:S04]  /*1a880*/  IMAD.WIDE.U32 R32, R39, UR4, R2 ;  /* 0x0000000427207c25 */ /* 0x001fc8000f8e0002 */
[----:B------:R-:W-:-:S04]  /*1a890*/  IMAD.WIDE R20, R41, 0xc0, R42 ;  /* 0x000000c029147825 */ /* 0x000fc800078e022a */
[----:B------:R-:W-:Y:S01]  /*1a8a0*/  IMAD.IADD R39, R33, 0x1, R35 ;  /* 0x0000000121277824 */ /* 0x000fe200078e0223 */
[----:B-1----:R-:W-:Y:S06]  /*1a8b0*/  @P0 BRA `(.L_x_1999) ;  /* 0x0000000000500947 */ /* 0x002fec0003800000 */
        /* <DEDUP_REMOVED lines=20> */
.L_x_1999:
[----:B------:R-:W-:Y:S05]  /*1aa00*/  BSYNC B1 ;  /* 0x0000000000017941 */ /* 0x000fea0003800000 */
.L_x_1998:
[----:B------:R-:W-:Y:S05]  /*1aa10*/  @P3 BRA `(.L_x_2000) ;  /* 0x0000000800583947 */ /* 0x000fea0003800000 */
[----:B0----5:R-:W-:Y:S01]  /*1aa20*/  IADD3 R9, P0, R20, 0x60, RZ ;  /* 0x0000006014097810 */ /* 0x021fe20007f1e0ff */
[----:B------:R-:W-:Y:S01]  /*1aa30*/  ULDC.64 UR4, c[0x0][0xad8] ;  /* 0x0002b60000047ab9 */ /* 0x000fe20000000a00 */
[----:B------:R-:W-:Y:S01]  /*1aa40*/  IMAD.MOV.U32 R2, RZ, RZ, R32 ;  /* 0x000000ffff027224 */ /* 0x000fe200078e0020 */
[----:B------:R-:W-:Y:S01]  /*1aa50*/  ULDC.64 UR6, c[0x0][0xa80] ;  /* 0x0002a00000067ab9 */ /* 0x000fe20000000a00 */
[----:B------:R-:W-:Y:S01]  /*1aa60*/  IMAD.MOV.U32 R3, RZ, RZ, R39 ;  /* 0x000000ffff037224 */ /* 0x000fe200078e0027 */
[----:B------:R-:W-:Y:S01]  /*1aa70*/  ULDC.64 UR8, c[0x0][0x208] ;  /* 0x0000820000087ab9 */ /* 0x000fe20000000a00 */
[----:B------:R-:W-:Y:S02]  /*1aa80*/  IMAD.X R20, RZ, RZ, R21, P0 ;  /* 0x000000ffff147224 */ /* 0x000fe400000e0615 */
[----:B------:R-:W-:-:S04]  /*1aa90*/  IMAD.WIDE.U32 R2, R9, UR4, R2 ;  /* 0x0000000409027c25 */ /* 0x000fc8000f8e0002 */
[----:B------:R-:W-:Y:S01]  /*1aaa0*/  IMAD R20, R20, UR4, RZ ;  /* 0x0000000414147c24 */ /* 0x000fe2000f8e02ff */
[----:B------:R-:W-:Y:S01]  /*1aab0*/  ULDC UR4, c[0x0][0xa8c] ;  /* 0x0002a30000047ab9 */ /* 0x000fe20000000800 */
[C---:B------:R-:W-:Y:S01]  /*1aac0*/  VIADD R0, R34.reuse, 0x20 ;  /* 0x0000002022007836 */ /* 0x040fe20000000000 */
[----:B------:R-:W-:Y:S01]  /*1aad0*/  ISETP.GE.AND P1, PT, R34, UR4, PT ;  /* 0x0000000422007c0c */ /* 0x000fe2000bf26270 */
[----:B------:R-:W-:Y:S01]  /*1aae0*/  IMAD R9, R9, UR5, R20 ;  /* 0x0000000509097c24 */ /* 0x000fe2000f8e0214 */
[----:B------:R-:W-:Y:S01]  /*1aaf0*/  LEA R8, P0, R2, UR6, 0x1 ;  /* 0x0000000602087c11 */ /* 0x000fe2000f8008ff */
[----:B------:R-:W-:Y:S01]  /*1ab00*/  VIADD R34, R34, 0x40 ;  /* 0x0000004022227836 */ /* 0x000fe20000000000 */
[----:B------:R-:W-:Y:S01]  /*1ab10*/  ISETP.GE.AND P2, PT, R0, UR4, PT ;  /* 0x0000000400007c0c */ /* 0x000fe2000bf46270 */
[----:B------:R-:W-:-:S05]  /*1ab20*/  IMAD.IADD R3, R3, 0x1, R9 ;  /* 0x0000000103037824 */ /* 0x000fca00078e0209 */
[----:B------:R-:W-:Y:S02]  /*1ab30*/  LEA.HI.X R9, R2, UR7, R3, 0x1, P0 ;  /* 0x0000000702097c11 */ /* 0x000fe400080f0c03 */
[----:B------:R-:W-:-:S03]  /*1ab40*/  ISETP.GE.AND P0, PT, R34, UR4, PT ;  /* 0x0000000422007c0c */ /* 0x000fc6000bf06270 */
[----:B------:R1:W-:Y:S04]  /*1ab50*/  @!P1 STG.E.128 desc[UR8][R8.64], R24 ;  /* 0x0000001808009986 */ /* 0x0003e8000c101d08 */
[----:B------:R1:W-:Y:S06]  /*1ab60*/  @!P2 STG.E.128 desc[UR8][R8.64+0x40], R12 ;  /* 0x0000400c0800a986 */ /* 0x0003ec000c101d08 */
[----:B------:R-:W-:Y:S05]  /*1ab70*/  @P0 BRA `(.L_x_2000) ;  /* 0x0000000800000947 */ /* 0x000fea0003800000 */
[----:B------:R-:W-:Y:S02]  /*1ab80*/  ULDC.64 UR4, c[0x0][0x208] ;  /* 0x0000820000047ab9 */ /* 0x000fe40000000a00 */
[----:B------:R2:W-:Y:S01]  /*1ab90*/  STG.E.128 desc[UR4][R8.64+0x80], R4 ;  /* 0x0000800408007986 */ /* 0x0005e2000c101d04 */
[----:B------:R-:W-:Y:S05]  /*1aba0*/  BRA `(.L_x_2000) ;  /* 0x0000000400f47947 */ /* 0x000fea0003800000 */
.L_x_1996:
[----:B------:R-:W-:Y:S01]  /*1abb0*/  ULDC.64 UR4, c[0x0][0xbd8] ;  /* 0x0002f60000047ab9 */ /* 0x000fe20000000a00 */
[----:B------:R-:W-:Y:S01]  /*1abc0*/  IMAD.MOV.U32 R7, RZ, RZ, RZ ;  /* 0x000000ffff077224 */ /* 0x000fe200078e00ff */
[----:B------:R-:W-:Y:S01]  /*1abd0*/  ISETP.NE.U32.AND P0, PT, RZ, UR4, PT ;  /* 0x00000004ff007c0c */ /* 0x000fe2000bf05070 */
[----:B------:R-:W-:Y:S01]  /*1abe0*/  ULDC.64 UR6, c[0x0][0x208] ;  /* 0x0000820000067ab9 */ /* 0x000fe20000000a00 */
[----:B------:R-:W-:Y:S02]  /*1abf0*/  IADD3 R2, P1, R50, UR4, RZ ;  /* 0x0000000432027c10 */ /* 0x000fe4000ff3e0ff */
[----:B------:R-:W-:Y:S02]  /*1ac00*/  ISETP.NE.AND.EX P0, PT, RZ, UR5, PT, P0 ;  /* 0x00000005ff007c0c */ /* 0x000fe4000bf05300 */
[----:B------:R-:W-:Y:S01]  /*1ac10*/  IADD3.X R3, R27, UR5, RZ, P1, !PT ;  /* 0x000000051b037c10 */ /* 0x000fe20008ffe4ff */
[----:B------:R-:W-:Y:S02]  /*1ac20*/  ULDC.64 UR4, c[0x0][0xbe0] ;  /* 0x0002f80000047ab9 */ /* 0x000fe40000000a00 */
[----:B------:R-:W-:-:S04]  /*1ac30*/  ISETP.NE.U32.AND P1, PT, RZ, UR4, PT ;  /* 0x00000004ff007c0c */ /* 0x000fc8000bf25070 */
[----:B------:R-:W-:-:S04]  /*1ac40*/  ISETP.NE.AND.EX P1, PT, RZ, UR5, PT, P1 ;  /* 0x00000005ff007c0c */ /* 0x000fc8000bf25310 */
[----:B------:R0:W5:Y:S09]  /*1ac50*/  @P0 LDG.E R7, desc[UR6][R2.64] ;  /* 0x0000000602070981 */ /* 0x000172000c1e1900 */
[----:B------:R-:W-:Y:S01]  /*1ac60*/  @P1 IADD3 R50, P2, R50, UR4, RZ ;  /* 0x0000000432321c10 */ /* 0x000fe2000ff5e0ff */
[----:B------:R-:W-:-:S02]  /*1ac70*/  ULDC UR4, c[0x0][0xa88] ;  /* 0x0002a20000047ab9 */ /* 0x000fc40000000800 */
[----:B------:R-:W-:Y:S01]  /*1ac80*/  IMAD.U32 R0, RZ, RZ, UR4 ;  /* 0x00000004ff007e24 */ /* 0x000fe2000f8e00ff */
[----:B------:R-:W-:Y:S02]  /*1ac90*/  @P1 IADD3.X R51, R27, UR5, RZ, P2, !PT ;  /* 0x000000051b331c10 */ /* 0x000fe400097fe4ff */
[----:B------:R-:W-:-:S03]  /*1aca0*/  ISETP.GT.AND P2, PT, R66, 0xbf, PT ;  /* 0x000000bf4200780c */ /* 0x000fc60003f44270 */
[----:B------:R0:W5:Y:S01]  /*1acb0*/  @P1 LDG.E R0, desc[UR6][R50.64] ;  /* 0x0000000632001981 */ /* 0x000162000c1e1900 */
[----:B------:R-:W-:Y:S09]  /*1acc0*/  @P1 BRA `(.L_x_2001) ;  /* 0x0000000000141947 */ /* 0x000ff20003800000 */
[----:B------:R-:W-:Y:S05]  /*1acd0*/  @!P0 BRA `(.L_x_2001) ;  /* 0x0000000000108947 */ /* 0x000fea0003800000 */
[----:B------:R-:W-:Y:S02]  /*1ace0*/  ULDC.64 UR4, c[0x0][0x208] ;  /* 0x0000820000047ab9 */ /* 0x000fe40000000a00 */
[----:B------:R-:W2:Y:S04]  /*1acf0*/  LDG.E R5, desc[UR4][R2.64] ;  /* 0x0000000402057981 */ /* 0x000ea8000c1e1900 */
[----:B-----5:R-:W2:Y:S02]  /*1ad00*/  LDG.E R0, desc[UR4][R2.64+0x4] ;  /* 0x0000040402007981 */ /* 0x020ea4000c1e1900 */
[----:B--2---:R-:W-:-:S07]  /*1ad10*/  IMAD.IADD R0, R0, 0x1, -R5 ;  /* 0x0000000100007824 */ /* 0x004fce00078e0a05 */
.L_x_2001:
[----:B------:R-:W2:Y:S04]  /*1ad20*/  LDL R9, [R1+0x6c] ;  /* 0x00006c0001097983 */ /* 0x000ea80000100800 */
[----:B------:R1:W5:Y:S01]  /*1ad30*/  LDL R10, [R1+0x74] ;  /* 0x00007400010a7983 */ /* 0x0003620000100800 */
[----:B------:R-:W-:Y:S01]  /*1ad40*/  BSSY B1, `(.L_x_2002) ;  /* 0x000001e000017945 */ /* 0x000fe20003800000 */
[----:B------:R-:W-:Y:S02]  /*1ad50*/  SHF.R.S32.HI R35, RZ, 0x1f, R34 ;  /* 0x0000001fff237819 */ /* 0x000fe40000011422 */
[----:B------:R-:W-:Y:S02]  /*1ad60*/  SEL R11, R62, RZ, !P0 ;  /* 0x000000ff3e0b7207 */ /* 0x000fe40004000000 */
[----:B------:R-:W-:-:S02]  /*1ad70*/  SEL R26, R26, RZ, !P0 ;  /* 0x000000ff1a1a7207 */ /* 0x000fc40004000000 */
[----:B-----5:R-:W-:Y:S02]  /*1ad80*/  SHF.R.S32.HI R6, RZ, 0x1f, R7 ;  /* 0x0000001fff067819 */ /* 0x020fe40000011407 */
[----:B--2---:R-:W-:Y:S01]  /*1ad90*/  SHF.R.S32.HI R8, RZ, 0x1f, R9 ;  /* 0x0000001fff087819 */ /* 0x004fe20000011409 */
[----:B-1----:R-:W-:Y:S06]  /*1ada0*/  @P2 BRA `(.L_x_2003) ;  /* 0x00000000005c2947 */ /* 0x002fec0003800000 */
[----:B0-----:R-:W0:Y:S02]  /*1adb0*/  S2R R2, SR_TID.X ;  /* 0x0000000000027919 */ /* 0x001e240000002100 */
[----:B0-----:R-:W-:-:S04]  /*1adc0*/  IMAD R2, R10, 0xc0, R2 ;  /* 0x000000c00a027824 */ /* 0x001fc800078e0202 */
[----:B------:R-:W-:-:S05]  /*1add0*/  VIADD R3, R2, 0xffffff80 ;  /* 0xffffff8002037836 */ /* 0x000fca0000000000 */
[----:B------:R-:W-:-:S13]  /*1ade0*/  ISETP.GE.AND P0, PT, R3, R0, PT ;  /* 0x000000000300720c */ /* 0x000fda0003f06270 */
[----:B------:R-:W-:Y:S05]  /*1adf0*/  @P0 BRA `(.L_x_2003) ;  /* 0x0000000000480947 */ /* 0x000fea0003800000 */
[C---:B------:R-:W-:Y:S01]  /*1ae00*/  IADD3 R2, P0, R3.reuse, R7, RZ ;  /* 0x0000000703027210 */ /* 0x040fe20007f1e0ff */
[----:B------:R-:W-:Y:S01]  /*1ae10*/  ULDC.64 UR4, c[0x0][0xb70] ;  /* 0x0002dc0000047ab9 */ /* 0x000fe20000000a00 */
[----:B------:R-:W-:Y:S01]  /*1ae20*/  ULDC.64 UR6, c[0x0][0x208] ;  /* 0x0000820000067ab9 */ /* 0x000fe20000000a00 */
        /* <DEDUP_REMOVED lines=15> */
.L_x_2003:
[----:B------:R-:W-:Y:S05]  /*1af20*/  BSYNC B1 ;  /* 0x0000000000017941 */ /* 0x000fea0003800000 */
.L_x_2002:
[----:B------:R-:W2:Y:S01]  /*1af30*/  LDL.64 R12, [R1+0x60] ;  /* 0x00006000010c7983 */ /* 0x000ea20000100a00 */
[----:B------:R-:W-:Y:S01]  /*1af40*/  ULDC.64 UR4, c[0x0][0xaa0] ;  /* 0x0002a80000047ab9 */ /* 0x000fe20000000a00 */
[----:B------:R-:W-:Y:S01]  /*1af50*/  BSSY B1, `(.L_x_2004) ;  /* 0x000002b000017945 */ /* 0x000fe20003800000 */
[----:B-1----:R-:W-:Y:S02]  /*1af60*/  IMAD R4, R6, UR4, RZ ;  /* 0x0000000406047c24 */ /* 0x002fe4000f8e02ff */
[----:B0-----:R-:W-:-:S04]  /*1af70*/  IMAD.WIDE.U32 R2, R7, UR4, R34 ;  /* 0x0000000407027c25 */ /* 0x001fc8000f8e0022 */
        /* <DEDUP_REMOVED lines=40> */
.L_x_2005:
[----:B------:R-:W-:Y:S05]  /*1b200*/  BSYNC B1 ;  /* 0x0000000000017941 */ /* 0x000fea0003800000 */
.L_x_2004:
        /* <DEDUP_REMOVED lines=23> */
.L_x_2000:
[----:B------:R-:W-:Y:S05]  /*1b380*/  BSYNC B0 ;  /* 0x0000000000007941 */ /* 0x000fea0003800000 */
.L_x_1995:
[----:B------:R-:W4:Y:S01]  /*1b390*/  LDL R0, [R1+0x44] ;  /* 0x0000440001007983 */ /* 0x000f220000100800 */
[----:B------:R-:W-:Y:S02]  /*1b3a0*/  ULDC UR4, c[0x0][0xc14] ;  /* 0x0003050000047ab9 */ /* 0x000fe40000000800 */
[----:B----4-:R-:W-:-:S13]  /*1b3b0*/  ISETP.GE.AND P0, PT, R0, UR4, PT ;  /* 0x0000000400007c0c */ /* 0x010fda000bf06270 */
[----:B------:R-:W-:Y:S05]  /*1b3c0*/  @!P0 BRA `(.L_x_2006) ;  /* 0xfffffe5c00748947 */ /* 0x000fea000383ffff */
[----:B------:R-:W-:Y:S05]  /*1b3d0*/  BRA `(.L_x_1854) ;  /* 0x0000005800b47947 */ /* 0x000fea0003800000 */
.L_x_1852:
[----:B------:R-:W-:-:S08]  /*1b3e0*/  NOP ;  /* 0x0000000000007918 */ /* 0x000fd00000000000 */
[----:B------:R-:W0:-:S00]  /*1b3f0*/  USETMAXREG.DEALLOC.CTAPOOL 0x20 ;  /* 0x00000020000079c8 */ /* 0x000e0000080e0500 */
        /* <DEDUP_REMOVED lines=8> */
[----:B------:R-:W-:Y:S01]  /*1b480*/  ULDC.64 UR6, c[0x0][0x208] ;  /* 0x0000820000067ab9 */ /* 0x000fe20000000a00 */
        /* <DEDUP_REMOVED lines=16> */
[----:B------:R-:W0:Y:S01]  /*1b590*/  S2UR UR6, SR_CTAID.X ;  /* 0x00000000000679c3 */ /* 0x000e220000002500 */
[----:B------:R-:W-:Y:S02]  /*1b5a0*/  IMAD.MOV.U32 R16, RZ, RZ, RZ ;  /* 0x000000ffff107224 */ /* 0x000fe400078e00ff */
[----:B------:R-:W-:Y:S01]  /*1b5b0*/  IMAD.MOV.U32 R19, RZ, RZ, RZ ;  /* 0x000000ffff137224 */ /* 0x000fe200078e00ff */
[----:B--2---:R-:W1:Y:S02]  /*1b5c0*/  SHFL.UP PT, R4, R0, 0x1, RZ ;  /* 0x0420000000047989 */ /* 0x004e6400000e00ff */
[----:B-1----:R-:W-:-:S05]  /*1b5d0*/  SEL R5, R4, RZ, P1 ;  /* 0x000000ff04057207 */ /* 0x002fca0000800000 */
[----:B------:R-:W-:-:S05]  /*1b5e0*/  IMAD.IADD R5, R0, 0x1, R5 ;  /* 0x0000000100057824 */ /* 0x000fca00078e0205 */
[----:B------:R-:W1:Y:S02]  /*1b5f0*/  SHFL.UP PT, R4, R5, 0x2, RZ ;  /* 0x0440000005047989 */ /* 0x000e6400000e00ff */
[----:B-1----:R-:W-:-:S05]  /*1b600*/  SEL R4, R4, RZ, P0 ;  /* 0x000000ff04047207 */ /* 0x002fca0000000000 */
[----:B------:R-:W-:-:S05]  /*1b610*/  IMAD.IADD R4, R5, 0x1, R4 ;  /* 0x0000000105047824 */ /* 0x000fca00078e0204 */
[----:B------:R-:W1:Y:S01]  /*1b620*/  SHFL.UP PT, R6, R4, 0x4, RZ ;  /* 0x0480000004067989 */ /* 0x000e6200000e00ff */
[----:B------:R-:W-:-:S04]  /*1b630*/  ISETP.GE.U32.AND P0, PT, R28, 0x4, PT ;  /* 0x000000041c00780c */ /* 0x000fc80003f06070 */
[----:B-1----:R-:W-:-:S05]  /*1b640*/  SEL R3, R6, RZ, P0 ;  /* 0x000000ff06037207 */ /* 0x002fca0000000000 */
[----:B------:R-:W-:-:S05]  /*1b650*/  IMAD.IADD R3, R4, 0x1, R3 ;  /* 0x0000000104037824 */ /* 0x000fca00078e0203 */
[----:B------:R-:W1:Y:S01]  /*1b660*/  SHFL.UP PT, R2, R3, 0x8, RZ ;  /* 0x0500000003027989 */ /* 0x000e6200000e00ff */
[----:B------:R-:W-:Y:S02]  /*1b670*/  @P0 LOP3.LUT R7, R7, 0x8, RZ, 0xfc, !PT ;  /* 0x0000000807070812 */ /* 0x000fe400078efcff */
[----:B------:R-:W-:-:S04]  /*1b680*/  ISETP.GE.U32.AND P0, PT, R28, 0x8, PT ;  /* 0x000000081c00780c */ /* 0x000fc80003f06070 */
[----:B-1----:R-:W-:-:S05]  /*1b690*/  SEL R2, R2, RZ, P0 ;  /* 0x000000ff02027207 */ /* 0x002fca0000000000 */
[----:B------:R-:W-:-:S05]  /*1b6a0*/  IMAD.IADD R2, R3, 0x1, R2 ;  /* 0x0000000103027824 */ /* 0x000fca00078e0202 */
[----:B------:R-:W1:Y:S01]  /*1b6b0*/  SHFL.UP PT, R5, R2, 0x10, RZ ;  /* 0x0600000002057989 */ /* 0x000e6200000e00ff */
[----:B------:R-:W-:-:S04]  /*1b6c0*/  LOP3.LUT R7, R7, 0xfffffffb, RZ, 0xc0, !PT ;  /* 0xfffffffb07077812 */ /* 0x000fc800078ec0ff */
[----:B------:R-:W-:Y:S02]  /*1b6d0*/  @P0 LOP3.LUT R7, R7, 0x4, RZ, 0xfc, !PT ;  /* 0x0000000407070812 */ /* 0x000fe400078efcff */
[----:B------:R-:W-:-:S04]  /*1b6e0*/  ISETP.GE.U32.AND P0, PT, R28, 0x10, PT ;  /* 0x000000101c00780c */ /* 0x000fc80003f06070 */
[----:B-1----:R-:W-:-:S05]  /*1b6f0*/  SEL R5, R5, RZ, P0 ;  /* 0x000000ff05057207 */ /* 0x002fca0000000000 */
[----:B------:R-:W-:-:S05]  /*1b700*/  IMAD.IADD R5, R2, 0x1, R5 ;  /* 0x0000000102057824 */ /* 0x000fca00078e0205 */
[----:B------:R-:W1:Y:S01]  /*1b710*/  SHFL.IDX PT, R4, R5, 0x1f, 0x1f ;  /* 0x03e01f0005047f89 */ /* 0x000e6200000e0000 */
[----:B------:R-:W-:-:S04]  /*1b720*/  LOP3.LUT R7, R7, 0xfffffffd, RZ, 0xc0, !PT ;  /* 0xfffffffd07077812 */ /* 0x000fc800078ec0ff */
[----:B------:R-:W-:-:S05]  /*1b730*/  @P0 LOP3.LUT R7, R7, 0x2, RZ, 0xfc, !PT ;  /* 0x0000000207070812 */ /* 0x000fca00078efcff */
[----:B------:R2:W-:Y:S01]  /*1b740*/  STL [R1], R7 ;  /* 0x0000000701007387 */ /* 0x0005e20000100800 */
[----:B-1----:R-:W-:-:S05]  /*1b750*/  IMAD R4, R4, UR4, RZ ;  /* 0x0000000404047c24 */ /* 0x002fca000f8e02ff */
[----:B0-----:R-:W-:Y:S01]  /*1b760*/  ISETP.GT.AND P0, PT, R4, UR6, PT ;  /* 0x0000000604007c0c */ /* 0x001fe2000bf04270 */
[----:B------:R-:W-:-:S12]  /*1b770*/  IMAD.MOV.U32 R3, RZ, RZ, R4 ;  /* 0x000000ffff037224 */ /* 0x000fd800078e0004 */
[----:B--2---:R-:W-:Y:S05]  /*1b780*/  @P0 BRA `(.L_x_2007) ;  /* 0x0000000000bc0947 */ /* 0x004fea0003800000 */
[----:B------:R-:W-:Y:S01]  /*1b790*/  IMAD.MOV.U32 R4, RZ, RZ, R3 ;  /* 0x000000ffff047224 */ /* 0x000fe200078e0003 */
[----:B------:R-:W-:Y:S01]  /*1b7a0*/  ULDC UR5, c[0x0][0xc14] ;  /* 0x0003050000057ab9 */ /* 0x000fe20000000800 */
[----:B------:R-:W-:Y:S01]  /*1b7b0*/  IMAD.MOV.U32 R19, RZ, RZ, RZ ;  /* 0x000000ffff137224 */ /* 0x000fe200078e00ff */
[----:B------:R-:W-:Y:S01]  /*1b7c0*/  ULDC UR7, c[0x0][0xc14] ;  /* 0x0003050000077ab9 */ /* 0x000fe20000000800 */
[----:B------:R-:W-:-:S05]  /*1b7d0*/  ULDC UR4, c[0x0][0xc10] ;  /* 0x0003040000047ab9 */ /* 0x000fca0000000800 */
.L_x_2011:
        /* <DEDUP_REMOVED lines=15> */
.L_x_2010:
[----:B------:R-:W-:Y:S05]  /*1b8d0*/  BSYNC B0 ;  /* 0x0000000000007941 */ /* 0x000fea0003800000 */
.L_x_2009:
        /* <DEDUP_REMOVED lines=26> */
.L_x_2007:
        /* <DEDUP_REMOVED lines=21> */
.L_x_2012:
        /* <DEDUP_REMOVED lines=59> */
.L_x_2008:
[----:B------:R-:W-:Y:S02]  /*1bf80*/  IMAD.MOV.U32 R17, RZ, RZ, RZ ;  /* 0x000000ffff117224 */ /* 0x000fe400078e00ff */
[----:B------:R-:W-:Y:S02]  /*1bf90*/  IMAD.U32 R16, RZ, RZ, UR6 ;  /* 0x00000006ff107e24 */ /* 0x000fe4000f8e00ff */
[----:B------:R-:W-:-:S07]  /*1bfa0*/  IMAD.MOV.U32 R18, RZ, RZ, RZ ;  /* 0x000000ffff127224 */ /* 0x000fce00078e00ff */
.L_x_2013:
        /* <DEDUP_REMOVED lines=18> */
.L_x_2100:
[----:B--2---:R-:W2:Y:S01]  /*1c0d0*/  LDC.64 R2, c[0x0][0xc60] ;  /* 0x00031800ff027b82 */ /* 0x004ea20000000a00 */
[----:B------:R-:W-:Y:S01]  /*1c0e0*/  ULDC.64 UR4, c[0x0][0x208] ;  /* 0x0000820000047ab9 */ /* 0x000fe20000000a00 */
[----:B--2---:R-:W-:-:S05]  /*1c0f0*/  IMAD.WIDE R2, R19, 0x4, R2 ;  /* 0x0000000413027825 */ /* 0x004fca00078e0202 */
[----:B0-----:R-:W0:Y:S01]  /*1c100*/  LDG.E R29, desc[UR4][R2.64] ;  /* 0x00000004021d7981 */ /* 0x001e22000c1e1900 */
[----:B------:R-:W-:Y:S05]  /*1c110*/  YIELD ;  /* 0x0000000000007946 */ /* 0x000fea0003800000 */
[----:B------:R-:W-:Y:S01]  /*1c120*/  ULDC.64 UR4, c[0x0][0xa28] ;  /* 0x00028a0000047ab9 */ /* 0x000fe20000000a00 */
[----:B------:R-:W-:Y:S02]  /*1c130*/  CS2R R10, SRZ ;  /* 0x00000000000a7805 */ /* 0x000fe4000001ff00 */
[----:B------:R-:W-:Y:S01]  /*1c140*/  ISETP.NE.U32.AND P1, PT, RZ, UR4, PT ;  /* 0x00000004ff007c0c */ /* 0x000fe2000bf25070 */
[----:B------:R-:W-:Y:S01]  /*1c150*/  ULDC.64 UR6, c[0x0][0x208] ;  /* 0x0000820000067ab9 */ /* 0x000fe20000000a00 */
[----:B------:R-:W-:Y:S01]  /*1c160*/  ULDC.64 UR8, c[0x0][0xa08] ;  /* 0x0002820000087ab9 */ /* 0x000fe20000000a00 */
[----:B------:R-:W-:Y:S01]  /*1c170*/  ULDC.64 UR10, c[0x0][0xa10] ;  /* 0x00028400000a7ab9 */ /* 0x000fe20000000a00 */
[----:B------:R-:W-:-:S02]  /*1c180*/  ISETP.NE.AND.EX P1, PT, RZ, UR5, PT, P1 ;  /* 0x00000005ff007c0c */ /* 0x000fc4000bf25310 */
[----:B0-----:R-:W-:Y:S01]  /*1c190*/  SHF.R.S32.HI R0, RZ, 0x1f, R29 ;  /* 0x0000001fff007819 */ /* 0x001fe2000001141d */
[----:B------:R-:W-:-:S10]  /*1c1a0*/  IMAD.SHL.U32 R13, R29, 0x4, RZ ;  /* 0x000000041d0d7824 */ /* 0x000fd400078e00ff */
[C---:B------:R-:W-:Y:S02]  /*1c1b0*/  @P1 LEA R2, P0, R29.reuse, UR4, 0x2 ;  /* 0x000000041d021c11 */ /* 0x040fe4000f8010ff */
[C-C-:B------:R-:W-:Y:S02]  /*1c1c0*/  SHF.L.U64.HI R12, R29.reuse, 0x2, R0.reuse ;  /* 0x000000021d0c7819 */ /* 0x140fe40000010200 */
[----:B------:R-:W-:Y:S01]  /*1c1d0*/  @P1 LEA.HI.X R3, R29, UR5, R0, 0x2, P0 ;  /* 0x000000051d031c11 */ /* 0x000fe200080f1400 */
[----:B------:R-:W-:Y:S01]  /*1c1e0*/  ULDC.64 UR4, c[0x0][0xa18] ;  /* 0x0002860000047ab9 */ /* 0x000fe20000000a00 */
[----:B------:R-:W-:Y:S01]  /*1c1f0*/  STL [R1+0x4], R13 ;  /* 0x0000040d01007387 */ /* 0x000fe20000100800 */
[----:B------:R-:W-:-:S03]  /*1c200*/  ISETP.NE.U32.AND P0, PT, RZ, UR4, PT ;  /* 0x00000004ff007c0c */ /* 0x000fc6000bf05070 */
[----:B------:R0:W5:Y:S01]  /*1c210*/  @P1 LDG.E R10, desc[UR6][R2.64] ;  /* 0x00000006020a1981 */ /* 0x000162000c1e1900 */
[----:B------:R-:W-:-:S03]  /*1c220*/  ISETP.NE.AND.EX P0, PT, RZ, UR5, PT, P0 ;  /* 0x00000005ff007c0c */ /* 0x000fc6000bf05300 */
[----:B------:R-:W-:Y:S10]  /*1c230*/  STL [R1+0x8], R12 ;  /* 0x0000080c01007387 */ /* 0x000ff40000100800 */
[----:B------:R-:W-:-:S04]  /*1c240*/  @P0 IADD3 R8, P2, R13, UR4, RZ ;  /* 0x000000040d080c10 */ /* 0x000fc8000ff5e0ff */
[----:B------:R-:W-:Y:S01]  /*1c250*/  @P0 IADD3.X R9, R12, UR5, RZ, P2, !PT ;  /* 0x000000050c090c10 */ /* 0x000fe200097fe4ff */
[----:B------:R-:W-:Y:S02]  /*1c260*/  ULDC.64 UR4, c[0x0][0xa00] ;  /* 0x0002800000047ab9 */ /* 0x000fe40000000a00 */
[----:B------:R-:W-:-:S04]  /*1c270*/  ISETP.NE.U32.AND P2, PT, RZ, UR4, PT ;  /* 0x00000004ff007c0c */ /* 0x000fc8000bf45070 */
[----:B------:R-:W-:Y:S02]  /*1c280*/  ISETP.NE.AND.EX P2, PT, RZ, UR5, PT, P2 ;  /* 0x00000005ff007c0c */ /* 0x000fe4000bf45320 */
[----:B0-----:R-:W-:-:S04]  /*1c290*/  IADD3 R2, P1, R13, UR4, RZ ;  /* 0x000000040d027c10 */ /* 0x001fc8000ff3e0ff */
[----:B------:R-:W-:-:S07]  /*1c2a0*/  IADD3.X R3, R12, UR5, RZ, P1, !PT ;  /* 0x000000050c037c10 */ /* 0x000fce0008ffe4ff */
[----:B------:R-:W2:Y:S01]  /*1c2b0*/  @P2 LDG.E R11, desc[UR6][R2.64] ;  /* 0x00000006020b2981 */ /* 0x000ea2000c1e1900 */
[----:B------:R-:W-:Y:S01]  /*1c2c0*/  ULDC UR4, c[0x0][0x288] ;  /* 0x0000a20000047ab9 */ /* 0x000fe20000000800 */
[----:B------:R-:W-:-:S04]  /*1c2d0*/  IADD3 R6, P1, R13, UR8, RZ ;  /* 0x000000080d067c10 */ /* 0x000fc8000ff3e0ff */
[----:B------:R-:W-:Y:S02]  /*1c2e0*/  IADD3.X R7, R12, UR9, RZ, P1, !PT ;  /* 0x000000090c077c10 */ /* 0x000fe40008ffe4ff */
[----:B------:R-:W-:-:S04]  /*1c2f0*/  IADD3 R4, P1, R13, UR10, RZ ;  /* 0x0000000a0d047c10 */ /* 0x000fc8000ff3e0ff */
[----:B------:R-:W-:Y:S02]  /*1c300*/  IADD3.X R5, R12, UR11, RZ, P1, !PT ;  /* 0x0000000b0c057c10 */ /* 0x000fe40008ffe4ff */
[----:B------:R-:W-:-:S04]  /*1c310*/  ISETP.NE.U32.AND P1, PT, RZ, UR8, PT ;  /* 0x00000008ff007c0c */ /* 0x000fc8000bf25070 */
[----:B------:R-:W-:Y:S02]  /*1c320*/  ISETP.NE.AND.EX P3, PT, RZ, UR9, PT, P1 ;  /* 0x00000009ff007c0c */ /* 0x000fe4000bf65310 */
        /* <DEDUP_REMOVED lines=11> */
[----:B------:R-:W-:Y:S01]  /*1c3e0*/  UIMAD UR4, UR4, UR5, URZ ;  /* 0x00000005040472a4 */ /* 0x000fe2000f8e023f */
[----:B------:R-:W-:Y:S02]  /*1c3f0*/  ULDC UR6, c[0x0][0x338] ;  /* 0x0000ce0000067ab9 */ /* 0x000fe40000000800 */
[----:B0-----:R-:W-:-:S03]  /*1c400*/  IMAD.U32 R8, RZ, RZ, UR6 ;  /* 0x00000006ff087e24 */ /* 0x001fc6000f8e00ff */
[----:B------:R-:W-:Y:S01]  /*1c410*/  IMAD.U32 R9, RZ, RZ, UR4 ;  /* 0x00000004ff097e24 */ /* 0x000fe2000f8e00ff */
[----:B------:R-:W-:Y:S06]  /*1c420*/  @P0 BRA `(.L_x_2015) ;  /* 0x0000000000140947 */ /* 0x000fec0003800000 */
[----:B------:R-:W-:Y:S05]  /*1c430*/  @!P2 BRA `(.L_x_2015) ;  /* 0x000000000010a947 */ /* 0x000fea0003800000 */
[----:B------:R-:W-:Y:S02]  /*1c440*/  ULDC.64 UR4, c[0x0][0x208] ;  /* 0x0000820000047ab9 */ /* 0x000fe40000000a00 */
[----:B------:R-:W2:Y:S04]  /*1c450*/  LDG.E R0, desc[UR4][R2.64] ;  /* 0x0000000402007981 */ /* 0x000ea8000c1e1900 */
[----:B-----5:R-:W2:Y:S02]  /*1c460*/  LDG.E R11, desc[UR4][R2.64+0x4] ;  /* 0x00000404020b7981 */ /* 0x020ea4000c1e1900 */
[----:B--2---:R-:W-:-:S07]  /*1c470*/  IMAD.IADD R11, R11, 0x1, -R0 ;  /* 0x000000010b0b7824 */ /* 0x004fce00078e0a00 */
.L_x_2015:
[----:B------:R-:W-:Y:S01]  /*1c480*/  IMAD.MOV.U32 R23, RZ, RZ, RZ ;  /* 0x000000ffff177224 */ /* 0x000fe200078e00ff */
[----:B------:R-:W-:-:S05]  /*1c490*/  ULDC.64 UR4, c[0x0][0x208] ;  /* 0x0000820000047ab9 */ /* 0x000fca0000000a00 */
[----:B------:R-:W2:Y:S01]  /*1c4a0*/  @P3 LDG.E R23, desc[UR4][R6.64] ;  /* 0x0000000406173981 */ /* 0x000ea2000c1e1900 */
[----:B------:R-:W-:-:S06]  /*1c4b0*/  IMAD.MOV.U32 R0, RZ, RZ, RZ ;  /* 0x000000ffff007224 */ /* 0x000fcc00078e00ff */
[----:B------:R0:W5:Y:S01]  /*1c4c0*/  @P1 LDG.E R0, desc[UR4][R4.64] ;  /* 0x0000000404001981 */ /* 0x000162000c1e1900 */
[----:B------:R-:W-:Y:S02]  /*1c4d0*/  ULDC.64 UR4, c[0x0][0xa20] ;  /* 0x0002880000047ab9 */ /* 0x000fe40000000a00 */
[----:B------:R-:W-:-:S04]  /*1c4e0*/  ISETP.NE.U32.AND P0, PT, RZ, UR4, PT ;  /* 0x00000004ff007c0c */ /* 0x000fc8000bf05070 */
[----:B------:R-:W-:Y:S01]  /*1c4f0*/  ISETP.NE.AND.EX P0, PT, RZ, UR5, PT, P0 ;  /* 0x00000005ff007c0c */ /* 0x000fe2000bf05300 */
[----:B--2--5:R-:W-:-:S12]  /*1c500*/  IMAD.IADD R23, R23, 0x1, R10 ;  /* 0x0000000117177824 */ /* 0x024fd800078e020a */
[----:B0-----:R-:W-:Y:S05]  /*1c510*/  @!P0 BRA `(.L_x_2016) ;  /* 0x0000000000148947 */ /* 0x001fea0003800000 */
[----:B------:R-:W-:Y:S01]  /*1c520*/  IADD3 R2, P0, R13, UR4, RZ ;  /* 0x000000040d027c10 */ /* 0x000fe2000ff1e0ff */
[----:B------:R-:W-:-:S03]  /*1c530*/  ULDC.64 UR6, c[0x0][0x208] ;  /* 0x0000820000067ab9 */ /* 0x000fc60000000a00 */
[----:B------:R-:W-:-:S05]  /*1c540*/  IADD3.X R3, R12, UR5, RZ, P0, !PT ;  /* 0x000000050c037c10 */ /* 0x000fca00087fe4ff */
[----:B------:R0:W5:Y:S01]  /*1c550*/  LDG.E R9, desc[UR6][R2.64] ;  /* 0x0000000602097981 */ /* 0x000162000c1e1900 */
[----:B------:R-:W-:Y:S05]  /*1c560*/  BRA `(.L_x_2017) ;  /* 0x0000000000147947 */ /* 0x000fea0003800000 */
.L_x_2016:
[----:B------:R-:W-:Y:S05]  /*1c570*/  @!P3 BRA `(.L_x_2017) ;  /* 0x000000000010b947 */ /* 0x000fea0003800000 */
[----:B------:R-:W-:Y:S02]  /*1c580*/  ULDC.64 UR4, c[0x0][0x208] ;  /* 0x0000820000047ab9 */ /* 0x000fe40000000a00 */
[----:B------:R-:W2:Y:S04]  /*1c590*/  LDG.E R2, desc[UR4][R6.64] ;  /* 0x0000000406027981 */ /* 0x000ea8000c1e1900 */
[----:B------:R-:W2:Y:S02]  /*1c5a0*/  LDG.E R9, desc[UR4][R6.64+0x4] ;  /* 0x0000040406097981 */ /* 0x000ea4000c1e1900 */
[----:B--2---:R-:W-:-:S07]  /*1c5b0*/  IMAD.IADD R9, R9, 0x1, -R2 ;  /* 0x0000000109097824 */ /* 0x004fce00078e0a02 */
.L_x_2017:
[----:B------:R-:W-:Y:S02]  /*1c5c0*/  ULDC.64 UR4, c[0x0][0x208] ;  /* 0x0000820000047ab9 */ /* 0x000fe40000000a00 */
[----:B0-----:R-:W2:Y:S04]  /*1c5d0*/  @P1 LDG.E R3, desc[UR4][R4.64] ;  /* 0x0000000404031981 */ /* 0x001ea8000c1e1900 */
[----:B------:R-:W2:Y:S01]  /*1c5e0*/  @P1 LDG.E R2, desc[UR4][R4.64+0x4] ;  /* 0x0000040404021981 */ /* 0x000ea2000c1e1900 */
[----:B-----5:R-:W-:Y:S01]  /*1c5f0*/  IMAD.IADD R9, R9, 0x1, -R10 ;  /* 0x0000000109097824 */ /* 0x020fe200078e0a0a */
[----:B------:R-:W-:Y:S01]  /*1c600*/  BSSY B0, `(.L_x_2018) ;  /* 0x00000de000007945 */ /* 0x000fe20003800000 */
[----:B------:R-:W-:Y:S01]  /*1c610*/  PLOP3.LUT P2, PT, PT, PT, PT, 0x80, 0x0 ;  /* 0x000000000000781c */ /* 0x000fe20003f4f070 */
[----:B--2---:R-:W-:-:S02]  /*1c620*/  @P1 IMAD.IADD R8, R2, 0x1, -R3 ;  /* 0x0000000102081824 */ /* 0x004fc400078e0a03 */
[----:B------:R-:W-:-:S05]  /*1c630*/  IMAD R2, R17, 0xc0, RZ ;  /* 0x000000c011027824 */ /* 0x000fca00078e02ff */
[----:B------:R-:W-:Y:S01]  /*1c640*/  IADD3 R11, -R11, 0x14f, R2 ;  /* 0x0000014f0b0b7810 */ /* 0x000fe20007ffe102 */
[----:B------:R-:W-:-:S04]  /*1c650*/  IMAD.IADD R2, R9, 0x1, R8 ;  /* 0x0000000109027824 */ /* 0x000fc800078e0208 */
[C---:B------:R-:W-:Y:S02]  /*1c660*/  VIADD R3, R2.reuse, 0x8f ;  /* 0x0000008f02037836 */ /* 0x040fe40000000000 */
[----:B------:R-:W-:Y:S02]  /*1c670*/  IMAD.IADD R11, R2, 0x1, R11 ;  /* 0x00000001020b7824 */ /* 0x000fe400078e020b */
[----:B------:R-:W-:-:S04]  /*1c680*/  IMAD.HI R3, R3, 0x38e38e39, RZ ;  /* 0x38e38e3903037827 */ /* 0x000fc800078e02ff */
[----:B------:R-:W-:Y:S01]  /*1c690*/  IMAD.HI R11, R11, 0x38e38e39, RZ ;  /* 0x38e38e390b0b7827 */ /* 0x000fe200078e02ff */
[----:B------:R-:W-:-:S04]  /*1c6a0*/  SHF.R.U32.HI R2, RZ, 0x1f, R3 ;  /* 0x0000001fff027819 */ /* 0x000fc80000011603 */
[----:B------:R-:W-:Y:S02]  /*1c6b0*/  SHF.R.U32.HI R4, RZ, 0x1f, R11 ;  /* 0x0000001fff047819 */ /* 0x000fe4000001160b */
[----:B------:R-:W-:Y:S02]  /*1c6c0*/  LEA.HI.SX32 R2, R3, R2, 0x1b ;  /* 0x0000000203027211 */ /* 0x000fe400078fdaff */
[----:B------:R-:W-:-:S04]  /*1c6d0*/  LEA.HI.SX32 R11, R11, R4, 0x1b ;  /* 0x000000040b0b7211 */ /* 0x000fc800078fdaff */
[----:B------:R-:W-:Y:S01]  /*1c6e0*/  VIMNMX R6, R2, R11, PT ;  /* 0x0000000b02067248 */ /* 0x000fe20003fe0100 */
[----:B------:R-:W-:-:S04]  /*1c6f0*/  IMAD.MOV R2, RZ, RZ, -R9 ;  /* 0x000000ffff027224 */ /* 0x000fc800078e0a09 */
[----:B------:R-:W-:Y:S01]  /*1c700*/  IMAD R3, R6, 0x90, -R9 ;  /* 0x0000009006037824 */ /* 0x000fe200078e0a09 */
[----:B------:R-:W-:Y:S01]  /*1c710*/  VIMNMX R2, RZ, R2, !PT ;  /* 0x00000002ff027248 */ /* 0x000fe20007fe0100 */
[----:B------:R0:W-:Y:S03]  /*1c720*/  STL [R1], R6 ;  /* 0x0000000601007387 */ /* 0x0001e60000100800 */
[----:B------:R-:W-:-:S04]  /*1c730*/  VIMNMX R3, R3, R8, PT ;  /* 0x0000000803037248 */ /* 0x000fc80003fe0100 */
[----:B------:R-:W-:-:S13]  /*1c740*/  ISETP.GT.AND P0, PT, R3, R2, PT ;  /* 0x000000020300720c */ /* 0x000fda0003f04270 */
[----:B------:R-:W-:Y:S02]  /*1c750*/  @P0 VIADD R5, R3, 0x8f ;  /* 0x0000008f03050836 */ /* 0x000fe40000000000 */
[----:B------:R-:W-:-:S04]  /*1c760*/  IMAD.WIDE.U32 R2, R2, 0x38e38e39, RZ ;  /* 0x38e38e3902027825 */ /* 0x000fc800078e00ff */
[----:B------:R-:W-:Y:S01]  /*1c770*/  @P0 IMAD.HI R5, R5, 0x38e38e39, RZ ;  /* 0x38e38e3905050827 */ /* 0x000fe200078e02ff */
[----:B------:R-:W-:-:S04]  /*1c780*/  SHF.R.U32.HI R4, RZ, 0x5, R3 ;  /* 0x00000005ff047819 */ /* 0x000fc80000011603 */
[----:B------:R-:W-:Y:S01]  /*1c790*/  @P0 SHF.R.U32.HI R2, RZ, 0x1f, R5 ;  /* 0x0000001fff020819 */ /* 0x000fe20000011605 */
[----:B------:R-:W-:-:S03]  /*1c7a0*/  IMAD.MOV.U32 R3, RZ, RZ, R4 ;  /* 0x000000ffff037224 */ /* 0x000fc600078e0004 */
[----:B------:R-:W-:-:S04]  /*1c7b0*/  @P0 LEA.HI.SX32 R3, R5, R2, 0x1b ;  /* 0x0000000205030211 */ /* 0x000fc800078fdaff */
[----:B------:R-:W-:-:S13]  /*1c7c0*/  ISETP.GT.AND P0, PT, R3, R4, PT ;  /* 0x000000040300720c */ /* 0x000fda0003f04270 */
[----:B0-----:R-:W-:Y:S05]  /*1c7d0*/  @!P0 BRA `(.L_x_2019) ;  /* 0x0000000c00008947 */ /* 0x001fea0003800000 */
[----:B------:R-:W0:Y:S01]  /*1c7e0*/  LDC R2, c[0x0][0x428] ;  /* 0x00010a00ff027b82 */ /* 0x000e220000000800 */
[----:B------:R-:W-:Y:S01]  /*1c7f0*/  UMOV UR4, 0xffffffff ;  /* 0xffffffff00047882 */ /* 0x000fe20000000000 */
[----:B0-----:R-:W-:Y:S01]  /*1c800*/  ISETP.NE.AND P0, PT, R2, 0x1, PT ;  /* 0x000000010200780c */ /* 0x001fe20003f05270 */
[----:B------:R-:W-:-:S12]  /*1c810*/  IMAD.MOV.U32 R2, RZ, RZ, R18 ;  /* 0x000000ffff027224 */ /* 0x000fd800078e0012 */
[----:B------:R-:W0:Y:S08]  /*1c820*/  @P0 LDC R5, c[0x0][0x42c] ;  /* 0x00010b00ff050b82 */ /* 0x000e300000000800 */
[----:B------:R-:W2:Y:S01]  /*1c830*/  @P0 LDC R6, c[0x0][0x430] ;  /* 0x00010c00ff060b82 */ /* 0x000ea20000000800 */
[----:B0-----:R-:W-:-:S05]  /*1c840*/  @P0 IMAD.HI.U32 R5, R18, R5, RZ ;  /* 0x0000000512050227 */ /* 0x001fca00078e00ff */
[----:B--2---:R-:W-:Y:S02]  /*1c850*/  @P0 SHF.R.U32.HI R2, RZ, R6, R5 ;  /* 0x00000006ff020219 */ /* 0x004fe40000011605 */
[----:B------:R-:W-:Y:S01]  /*1c860*/  SEL R5, R29, RZ, !P1 ;  /* 0x000000ff1d057207 */ /* 0x000fe20004800000 */
[----:B------:R-:W-:Y:S06]  /*1c870*/  BRA.DIV UR4, `(.L_x_2020) ;  /* 0x0000004e04e47947 */ /* 0x000fec000b800000 */
.L_x_2146:
[----:B------:R-:W-:-:S03]  /*1c880*/  UMOV UR4, 0xffffffff ;  /* 0xffffffff00047882 */ /* 0x000fc60000000000 */
[----:B------:R-:W-:Y:S05]  /*1c890*/  BRA.DIV UR4, `(.L_x_2021) ;  /* 0x0000005204107947 */ /* 0x000fea000b800000 */
[----:B------:R-:W-:-:S13]  /*1c8a0*/  ELECT P6, URZ, PT ;  /* 0x00000000003f782f */ /* 0x000fda00038c0000 */
.L_x_2149:
        /* <DEDUP_REMOVED lines=12> */
.L_x_2150:
[----:B------:R-:W-:Y:S05]  /*1c970*/  BSYNC B1 ;  /* 0x0000000000017941 */ /* 0x000fea0003800000 */
.L_x_2022:
[----:B------:R-:W-:Y:S04]  /*1c980*/  BSSY B1, `(.L_x_2024) ;  /* 0x0000049000017945 */ /* 0x000fe80003800000 */
[----:B------:R-:W-:Y:S05]  /*1c990*/  @!P6 BRA `(.L_x_2025) ;  /* 0x00000004001ce947 */ /* 0x000fea0003800000 */
[----:B------:R-:W-:Y:S01]  /*1c9a0*/  IMAD R8, R25, 0x8, R6 ;  /* 0x0000000819087824 */ /* 0x000fe200078e0206 */
[----:B0-----:R-:W-:-:S04]  /*1c9b0*/  SHF.L.U32 R7, R26, 0x1f, RZ ;  /* 0x0000001f1a077819 */ /* 0x001fc800000006ff */
[----:B------:R-:W0:Y:S02]  /*1c9c0*/  SYNCS.PHASECHK.TRANS64.TRYWAIT P0, [R8+URZ+0x31ca0], R7 ;  /* 0x031ca007080075a7 */ /* 0x000e24000800017f */
[----:B0-----:R-:W-:Y:S05]  /*1c9d0*/  @!P0 BRA `(.L_x_2026) ;  /* 0x0000004c00f48947 */ /* 0x001fea0003800000 */
.L_x_2151:
        /* <DEDUP_REMOVED lines=9> */
.L_x_2027:
        /* <DEDUP_REMOVED lines=28> */
.L_x_2152:
[----:B------:R-:W-:Y:S05]  /*1cc30*/  @P1 BRA `(.L_x_2029) ;  /* 0x0000000000141947 */ /* 0x000fea0003800000 */
[----:B------:R-:W-:Y:S01]  /*1cc40*/  ISETP.NE.AND P0, PT, R28, RZ, PT ;  /* 0x000000ff1c00720c */ /* 0x000fe20003f05270 */
[----:B0-2---:R-:W-:-:S04]  /*1cc50*/  IMAD.MOV.U32 R7, RZ, RZ, 0x6c00 ;  /* 0x00006c00ff077424 */ /* 0x005fc800078e00ff */
[----:B------:R3:W-:Y:S08]  /*1cc60*/  SYNCS.ARRIVE.TRANS64 RZ, [R8+URZ+0x31cb0], R7 ;  /* 0x031cb00708ff79a7 */ /* 0x0007f0000800003f */
[----:B------:R-:W-:Y:S05]  /*1cc70*/  @!P0 BRA `(.L_x_2029) ;  /* 0x0000000000048947 */ /* 0x000fea0003800000 */
[----:B------:R-:W-:Y:S01]  /*1cc80*/  BPT.TRAP 0x1 ;  /* 0x000000040000795c */ /* 0x000fe20000300000 */
.L_x_2029:
        /* <DEDUP_REMOVED lines=24> */
.L_x_2025:
[----:B------:R-:W-:Y:S05]  /*1ce10*/  BSYNC B1 ;  /* 0x0000000000017941 */ /* 0x000fea0003800000 */
.L_x_2024:
        /* <DEDUP_REMOVED lines=9> */
.L_x_2036:
[----:B------:R-:W-:Y:S05]  /*1ceb0*/  YIELD ;  /* 0x0000000000007946 */ /* 0x000fea0003800000 */
[----:B------:R-:W-:Y:S04]  /*1cec0*/  BSSY B1, `(.L_x_2030) ;  /* 0x0000048000017945 */ /* 0x000fe80003800000 */
[----:B------:R-:W-:Y:S05]  /*1ced0*/  @!P6 BRA `(.L_x_2031) ;  /* 0x000000040018e947 */ /* 0x000fea0003800000 */
[----:B------:R-:W-:Y:S01]  /*1cee0*/  IMAD R7, R25, 0x8, R6 ;  /* 0x0000000819077824 */ /* 0x000fe200078e0206 */
[----:B------:R-:W-:-:S04]  /*1cef0*/  SHF.L.U32 R8, R26, 0x1f, RZ ;  /* 0x0000001f1a087819 */ /* 0x000fc800000006ff */
[----:B------:R-:W0:Y:S02]  /*1cf00*/  SYNCS.PHASECHK.TRANS64.TRYWAIT P0, [R7+URZ+0x31ca0], R8 ;  /* 0x031ca008070075a7 */ /* 0x000e24000800017f */
[----:B0-----:R-:W-:Y:S05]  /*1cf10*/  @!P0 BRA `(.L_x_2032) ;  /* 0x0000004800cc8947 */ /* 0x001fea0003800000 */
.L_x_2153:
        /* <DEDUP_REMOVED lines=9> */
.L_x_2033:
        /* <DEDUP_REMOVED lines=27> */
.L_x_2154:
[----:B------:R-:W-:Y:S05]  /*1d160*/  @P0 BRA `(.L_x_2035) ;  /* 0x0000000000140947 */ /* 0x000fea0003800000 */
[----:B------:R-:W-:Y:S01]  /*1d170*/  ISETP.NE.AND P1, PT, R28, RZ, PT ;  /* 0x000000ff1c00720c */ /* 0x000fe20003f25270 */
[----:B0-2---:R-:W-:-:S04]  /*1d180*/  IMAD.MOV.U32 R8, RZ, RZ, 0x6c00 ;  /* 0x00006c00ff087424 */ /* 0x005fc800078e00ff */
[----:B------:R3:W-:Y:S08]  /*1d190*/  SYNCS.ARRIVE.TRANS64 RZ, [R7+URZ+0x31cb0], R8 ;  /* 0x031cb00807ff79a7 */ /* 0x0007f0000800003f */
[----:B------:R-:W-:Y:S05]  /*1d1a0*/  @!P1 BRA `(.L_x_2035) ;  /* 0x0000000000049947 */ /* 0x000fea0003800000 */
[----:B------:R-:W-:Y:S01]  /*1d1b0*/  BPT.TRAP 0x1 ;  /* 0x000000040000795c */ /* 0x000fe20000300000 */
.L_x_2035:
        /* <DEDUP_REMOVED lines=24> */
.L_x_2031:
[----:B------:R-:W-:Y:S05]  /*1d340*/  BSYNC B1 ;  /* 0x0000000000017941 */ /* 0x000fea0003800000 */
.L_x_2030:
[----:B------:R-:W-:-:S05]  /*1d350*/  VIADD R25, R25, 0x1 ;  /* 0x0000000119197836 */ /* 0x000fca0000000000 */
[----:B------:R-:W-:-:S04]  /*1d360*/  ISETP.NE.AND P0, PT, R25, 0x2, PT ;  /* 0x000000021900780c */ /* 0x000fc80003f05270 */
[----:B0-23--:R-:W-:Y:S02]  /*1d370*/  SEL R7, RZ, 0x1, P0 ;  /* 0x00000001ff077807 */ /* 0x00dfe40000000000 */
[----:B------:R-:W-:Y:S02]  /*1d380*/  SEL R25, R25, RZ, P0 ;  /* 0x000000ff19197207 */ /* 0x000fe40000000000 */
[C---:B------:R-:W-:Y:S02]  /*1d390*/  ISETP.GT.AND P0, PT, R3.reuse, R4, PT ;  /* 0x000000040300720c */ /* 0x040fe40003f04270 */
[----:B------:R-:W-:Y:S01]  /*1d3a0*/  LOP3.LUT R26, R26, R7, RZ, 0x3c, !PT ;  /* 0x000000071a1a7212 */ /* 0x000fe200078e3cff */
[----:B------:R-:W-:-:S04]  /*1d3b0*/  VIADD R7, R3, 0xffffffff ;  /* 0xffffffff03077836 */ /* 0x000fc80000000000 */
[----:B------:R-:W-:-:S06]  /*1d3c0*/  IMAD.MOV.U32 R3, RZ, RZ, R7 ;  /* 0x000000ffff037224 */ /* 0x000fcc00078e0007 */
[----:B------:R-:W-:Y:S05]  /*1d3d0*/  @P0 BRA `(.L_x_2036) ;  /* 0xfffffff800b40947 */ /* 0x000fea000383ffff */
.L_x_2019:
[----:B------:R-:W-:Y:S05]  /*1d3e0*/  BSYNC B0 ;  /* 0x0000000000007941 */ /* 0x000fea0003800000 */
.L_x_2018:
[----:B------:R-:W2:Y:S01]  /*1d3f0*/  LDL R7, [R1] ;  /* 0x0000000001077983 */ /* 0x000ea20000100800 */
        /* <DEDUP_REMOVED lines=21> */
.L_x_2038:
        /* <DEDUP_REMOVED lines=22> */
.L_x_2040:
        /* <DEDUP_REMOVED lines=19> */
.L_x_2042:
        /* <DEDUP_REMOVED lines=16> */
.L_x_2041:
[----:B------:R-:W2:Y:S01]  /*1d8e0*/  LDL.LU R2, [R1+0x4] ;  /* 0x0000040001027983 */ /* 0x000ea20000300800 */
[----:B------:R-:W-:Y:S01]  /*1d8f0*/  ULDC.64 UR4, c[0x0][0x9f8] ;  /* 0x00027e0000047ab9 */ /* 0x000fe20000000a00 */
[----:B------:R-:W0:Y:S02]  /*1d900*/  LDC R0, c[0x0][0x428] ;  /* 0x00010a00ff007b82 */ /* 0x000e240000000800 */
[----:B------:R-:W3:Y:S04]  /*1d910*/  LDL.LU R21, [R1+0x8] ;  /* 0x0000080001157983 */ /* 0x000ee80000300800 */
[----:B------:R-:W4:Y:S01]  /*1d920*/  LDL.LU R20, [R1+0x10] ;  /* 0x0000100001147983 */ /* 0x000f220000300800 */
[----:B------:R-:W-:Y:S01]  /*1d930*/  ISETP.NE.U32.AND P0, PT, RZ, UR4, PT ;  /* 0x00000004ff007c0c */ /* 0x000fe2000bf05070 */
[----:B------:R-:W-:Y:S01]  /*1d940*/  IMAD.MOV.U32 R6, RZ, RZ, R29 ;  /* 0x000000ffff067224 */ /* 0x000fe200078e001d */
[----:B------:R-:W-:-:S02]  /*1d950*/  ULDC.64 UR6, c[0x0][0x208] ;  /* 0x0000820000067ab9 */ /* 0x000fc40000000a00 */
        /* <DEDUP_REMOVED lines=21> */
.L_x_2043:
        /* <DEDUP_REMOVED lines=14> */
.L_x_2044:
        /* <DEDUP_REMOVED lines=13> */
.L_x_2045:
        /* <DEDUP_REMOVED lines=18> */
.L_x_2157:
[----:B------:R-:W-:Y:S01]  /*1dd80*/  UMOV UR4, 0xffffffff ;  /* 0xffffffff00047882 */ /* 0x000fe20000000000 */
[----:B------:R-:W-:Y:S02]  /*1dd90*/  SHF.R.S32.HI R12, RZ, 0x1f, R6 ;  /* 0x0000001fff0c7819 */ /* 0x000fe40000011406 */
[----:B------:R-:W-:Y:S05]  /*1dda0*/  BRA.DIV UR4, `(.L_x_2047) ;  /* 0x0000003e04847947 */ /* 0x000fea000b800000 */
[----:B------:R-:W-:-:S13]  /*1ddb0*/  ELECT P6, URZ, PT ;  /* 0x00000000003f782f */ /* 0x000fda00038c0000 */
.L_x_2160:
        /* <DEDUP_REMOVED lines=23> */
.L_x_2049:
[----:B------:R-:W-:Y:S01]  /*1df30*/  IMAD R5, R22, 0x8, R27 ;  /* 0x0000000816057824 */ /* 0x000fe200078e021b */
[----:B------:R-:W-:-:S04]  /*1df40*/  SHF.L.U32 R4, R24, 0x1f, RZ ;  /* 0x0000001f18047819 */ /* 0x000fc800000006ff */
[----:B------:R-:W2:Y:S02]  /*1df50*/  SYNCS.PHASECHK.TRANS64.TRYWAIT P0, [R5+URZ+0x31c40], R4 ;  /* 0x031c4004050075a7 */ /* 0x000ea4000800017f */
[----:B--2---:R-:W-:Y:S05]  /*1df60*/  @!P0 BRA `(.L_x_2050) ;  /* 0x0000003c00348947 */ /* 0x004fea0003800000 */
.L_x_2161:
        /* <DEDUP_REMOVED lines=9> */
.L_x_2051:
        /* <DEDUP_REMOVED lines=28> */
.L_x_2048:
        /* <DEDUP_REMOVED lines=44> */
.L_x_2162:
[----:B------:R-:W-:Y:S05]  /*1e480*/  BSYNC B0 ;  /* 0x0000000000007941 */ /* 0x000fea0003800000 */
.L_x_2052:
[----:B------:R-:W2:Y:S01]  /*1e490*/  LDL R5, [R1] ;  /* 0x0000000001057983 */ /* 0x000ea20000100800 */
[----:B------:R-:W-:Y:S01]  /*1e4a0*/  BSSY B0, `(.L_x_2054) ;  /* 0x0000168000007945 */ /* 0x000fe20003800000 */
[----:B--2---:R-:W-:-:S13]  /*1e4b0*/  ISETP.GE.AND P0, PT, R5, 0x2, PT ;  /* 0x000000020500780c */ /* 0x004fda0003f06270 */
[----:B------:R-:W-:Y:S05]  /*1e4c0*/  @!P0 BRA `(.L_x_2055) ;  /* 0x0000001400948947 */ /* 0x000fea0003800000 */
[C---:B0-----:R-:W-:Y:S01]  /*1e4d0*/  LOP3.LUT R4, R5.reuse, 0x1, RZ, 0xc0, !PT ;  /* 0x0000000105047812 */ /* 0x041fe200078ec0ff */
[----:B------:R-:W-:Y:S01]  /*1e4e0*/  VIADD R11, R5, 0xfffffffe ;  /* 0xfffffffe050b7836 */ /* 0x000fe20000000000 */
[----:B------:R-:W-:Y:S02]  /*1e4f0*/  BSSY B1, `(.L_x_2056) ;  /* 0x0000079000017945 */ /* 0x000fe40003800000 */
[----:B------:R-:W-:Y:S01]  /*1e500*/  ISETP.NE.U32.AND P0, PT, R4, 0x1, PT ;  /* 0x000000010400780c */ /* 0x000fe20003f05070 */
[----:B------:R-:W-:-:S12]  /*1e510*/  IMAD.MOV.U32 R9, RZ, RZ, R11 ;  /* 0x000000ffff097224 */ /* 0x000fd800078e000b */
[----:B------:R-:W-:Y:S05]  /*1e520*/  @!P0 BRA `(.L_x_2057) ;  /* 0x0000000400d48947 */ /* 0x000fea0003800000 */
        /* <DEDUP_REMOVED lines=31> */
.L_x_2060:
[----:B0-----:R-:W-:Y:S01]  /*1e720*/  IMAD R3, R10, 0x8, R27 ;  /* 0x000000080a037824 */ /* 0x001fe200078e021b */
[----:B------:R-:W-:-:S04]  /*1e730*/  SHF.L.U32 R2, R13, 0x1f, RZ ;  /* 0x0000001f0d027819 */ /* 0x000fc800000006ff */
[----:B------:R-:W0:Y:S02]  /*1e740*/  SYNCS.PHASECHK.TRANS64.TRYWAIT P0, [R3+URZ+0x31c40], R2 ;  /* 0x031c4002030075a7 */ /* 0x000e24000800017f */
[----:B0-----:R-:W-:Y:S05]  /*1e750*/  @!P0 BRA `(.L_x_2061) ;  /* 0x0000003400608947 */ /* 0x001fea0003800000 */
.L_x_2163:
        /* <DEDUP_REMOVED lines=9> */
.L_x_2062:
        /* <DEDUP_REMOVED lines=31> */
.L_x_2164:
[----:B------:R-:W-:Y:S05]  /*1e9e0*/  @P1 BRA `(.L_x_2064) ;  /* 0x0000000000181947 */ /* 0x000fea0003800000 */
[----:B------:R-:W-:Y:S01]  /*1e9f0*/  ISETP.NE.AND P0, PT, R28, RZ, PT ;  /* 0x000000ff1c00720c */ /* 0x000fe20003f05270 */
[----:B0-----:R-:W-:Y:S02]  /*1ea00*/  IMAD R2, R22, 0x8, R27 ;  /* 0x0000000816027824 */ /* 0x001fe400078e021b */
[----:B------:R-:W-:-:S04]  /*1ea10*/  IMAD.MOV.U32 R3, RZ, RZ, 0x6c00 ;  /* 0x00006c00ff037424 */ /* 0x000fc800078e00ff */
[----:B------:R2:W-:Y:S06]  /*1ea20*/  SYNCS.ARRIVE.TRANS64 RZ, [R2+URZ+0x31c50], R3 ;  /* 0x031c500302ff79a7 */ /* 0x0005ec000800003f */
[----:B------:R-:W-:Y:S05]  /*1ea30*/  @!P0 BRA `(.L_x_2064) ;  /* 0x0000000000048947 */ /* 0x000fea0003800000 */
[----:B------:R-:W-:Y:S01]  /*1ea40*/  BPT.TRAP 0x1 ;  /* 0x000000040000795c */ /* 0x000fe20000300000 */
.L_x_2064:
        /* <DEDUP_REMOVED lines=30> */
.L_x_2059:
[----:B------:R-:W-:Y:S05]  /*1ec30*/  BSYNC B2 ;  /* 0x0000000000027941 */ /* 0x000fea0003800000 */
.L_x_2058:
[----:B------:R-:W2:Y:S01]  /*1ec40*/  LDL.LU R2, [R1] ;  /* 0x0000000001027983 */ /* 0x000ea20000300800 */
[----:B------:R-:W-:Y:S02]  /*1ec50*/  IMAD.MOV.U32 R22, RZ, RZ, R10 ;  /* 0x000000ffff167224 */ /* 0x000fe400078e000a */
[----:B------:R-:W-:Y:S02]  /*1ec60*/  IMAD.MOV.U32 R24, RZ, RZ, R13 ;  /* 0x000000ffff187224 */ /* 0x000fe400078e000d */
[----:B--2---:R-:W-:-:S07]  /*1ec70*/  VIADD R9, R2, 0xfffffffd ;  /* 0xfffffffd02097836 */ /* 0x004fce0000000000 */
.L_x_2057:
[----:B------:R-:W-:Y:S05]  /*1ec80*/  BSYNC B1 ;  /* 0x0000000000017941 */ /* 0x000fea0003800000 */
.L_x_2056:
[----:B------:R-:W-:-:S13]  /*1ec90*/  ISETP.NE.AND P0, PT, R11, RZ, PT ;  /* 0x000000ff0b00720c */ /* 0x000fda0003f05270 */
[----:B------:R-:W-:Y:S05]  /*1eca0*/  @!P0 BRA `(.L_x_2055) ;  /* 0x0000000c009c8947 */ /* 0x000fea0003800000 */
[----:B------:R-:W-:-:S07]  /*1ecb0*/  IMAD.MOV.U32 R4, RZ, RZ, R8 ;  /* 0x000000ffff047224 */ /* 0x000fce00078e0008 */
.L_x_2079:
        /* <DEDUP_REMOVED lines=32> */
.L_x_2067:
[----:B------:R-:W-:Y:S01]  /*1eec0*/  IMAD R3, R10, 0x8, R27 ;  /* 0x000000080a037824 */ /* 0x000fe200078e021b */
[----:B------:R-:W-:-:S04]  /*1eed0*/  SHF.L.U32 R2, R11, 0x1f, RZ ;  /* 0x0000001f0b027819 */ /* 0x000fc800000006ff */
[----:B------:R-:W2:Y:S02]  /*1eee0*/  SYNCS.PHASECHK.TRANS64.TRYWAIT P0, [R3+URZ+0x31c40], R2 ;  /* 0x031c4002030075a7 */ /* 0x000ea4000800017f */
[----:B--2---:R-:W-:Y:S05]  /*1eef0*/  @!P0 BRA `(.L_x_2068) ;  /* 0x0000002c00a08947 */ /* 0x004fea0003800000 */
.L_x_2165:
        /* <DEDUP_REMOVED lines=9> */
.L_x_2069:
        /* <DEDUP_REMOVED lines=31> */
.L_x_2166:
[----:B------:R-:W-:Y:S05]  /*1f180*/  @P0 BRA `(.L_x_2071) ;  /* 0x0000000000140947 */ /* 0x000fea0003800000 */
[----:B------:R-:W-:Y:S01]  /*1f190*/  ISETP.NE.AND P1, PT, R28, RZ, PT ;  /* 0x000000ff1c00720c */ /* 0x000fe20003f25270 */
[----:B------:R-:W-:-:S04]  /*1f1a0*/  IMAD.MOV.U32 R2, RZ, RZ, 0x6c00 ;  /* 0x00006c00ff027424 */ /* 0x000fc800078e00ff */
[----:B------:R2:W-:Y:S08]  /*1f1b0*/  SYNCS.ARRIVE.TRANS64 RZ, [R3+URZ+0x50], R2 ;  /* 0x0000500203ff79a7 */ /* 0x0005f0000800003f */
[----:B------:R-:W-:Y:S05]  /*1f1c0*/  @!P1 BRA `(.L_x_2071) ;  /* 0x0000000000049947 */ /* 0x000fea0003800000 */
[----:B------:R-:W-:Y:S01]  /*1f1d0*/  BPT.TRAP 0x1 ;  /* 0x000000040000795c */ /* 0x000fe20000300000 */
.L_x_2071:
        /* <DEDUP_REMOVED lines=30> */
.L_x_2066:
[----:B------:R-:W-:Y:S05]  /*1f3c0*/  BSYNC B1 ;  /* 0x0000000000017941 */ /* 0x000fea0003800000 */
.L_x_2065:
        /* <DEDUP_REMOVED lines=31> */
.L_x_2074:
[----:B--2---:R-:W-:Y:S01]  /*1f5c0*/  IMAD R2, R22, 0x8, R27 ;  /* 0x0000000816027824 */ /* 0x004fe200078e021b */
[----:B------:R-:W-:-:S04]  /*1f5d0*/  SHF.L.U32 R3, R24, 0x1f, RZ ;  /* 0x0000001f18037819 */ /* 0x000fc800000006ff */
[----:B------:R-:W2:Y:S02]  /*1f5e0*/  SYNCS.PHASECHK.TRANS64.TRYWAIT P0, [R2+URZ+0x31c40], R3 ;  /* 0x031c4003020075a7 */ /* 0x000ea4000800017f */
[----:B--2---:R-:W-:Y:S05]  /*1f5f0*/  @!P0 BRA `(.L_x_2075) ;  /* 0x0000002800088947 */ /* 0x004fea0003800000 */
.L_x_2167:
        /* <DEDUP_REMOVED lines=9> */
.L_x_2076:
        /* <DEDUP_REMOVED lines=33> */
.L_x_2168:
[----:B------:R-:W-:Y:S05]  /*1f8a0*/  @P0 BRA `(.L_x_2078) ;  /* 0x0000000000140947 */ /* 0x000fea0003800000 */
[----:B------:R-:W-:Y:S01]  /*1f8b0*/  ISETP.NE.AND P1, PT, R28, RZ, PT ;  /* 0x000000ff1c00720c */ /* 0x000fe20003f25270 */
[----:B------:R-:W-:-:S04]  /*1f8c0*/  IMAD.MOV.U32 R3, RZ, RZ, 0x6c00 ;  /* 0x00006c00ff037424 */ /* 0x000fc800078e00ff */
[----:B------:R2:W-:Y:S08]  /*1f8d0*/  SYNCS.ARRIVE.TRANS64 RZ, [R2+URZ+0x50], R3 ;  /* 0x0000500302ff79a7 */ /* 0x0005f0000800003f */
[----:B------:R-:W-:Y:S05]  /*1f8e0*/  @!P1 BRA `(.L_x_2078) ;  /* 0x0000000000049947 */ /* 0x000fea0003800000 */
[----:B------:R-:W-:Y:S01]  /*1f8f0*/  BPT.TRAP 0x1 ;  /* 0x000000040000795c */ /* 0x000fe20000300000 */
.L_x_2078:
        /* <DEDUP_REMOVED lines=29> */
.L_x_2073:
[----:B------:R-:W-:Y:S05]  /*1fad0*/  BSYNC B1 ;  /* 0x0000000000017941 */ /* 0x000fea0003800000 */
.L_x_2072:
[C---:B------:R-:W-:Y:S01]  /*1fae0*/  ISETP.GT.AND P0, PT, R9.reuse, 0x1, PT ;  /* 0x000000010900780c */ /* 0x040fe20003f04270 */
[----:B0-2---:R-:W-:-:S04]  /*1faf0*/  VIADD R2, R9, 0xfffffffe ;  /* 0xfffffffe09027836 */ /* 0x005fc80000000000 */
[----:B------:R-:W-:-:S08]  /*1fb00*/  IMAD.MOV.U32 R9, RZ, RZ, R2 ;  /* 0x000000ffff097224 */ /* 0x000fd000078e0002 */
[----:B------:R-:W-:Y:S05]  /*1fb10*/  @P0 BRA `(.L_x_2079) ;  /* 0xfffffff000680947 */ /* 0x000fea000383ffff */
.L_x_2055:
[----:B------:R-:W-:Y:S05]  /*1fb20*/  BSYNC B0 ;  /* 0x0000000000007941 */ /* 0x000fea0003800000 */
.L_x_2054:
[----:B------:R-:W-:Y:S01]  /*1fb30*/  ISETP.NE.AND P0, PT, R28, RZ, PT ;  /* 0x000000ff1c00720c */ /* 0x000fe20003f05270 */
[----:B------:R-:W-:-:S12]  /*1fb40*/  BSSY B0, `(.L_x_2080) ;  /* 0x000000f000007945 */ /* 0x000fd80003800000 */
[----:B------:R-:W-:Y:S05]  /*1fb50*/  @P0 BRA `(.L_x_2081) ;  /* 0x0000000000340947 */ /* 0x000fea0003800000 */
[----:B------:R-:W2:Y:S01]  /*1fb60*/  S2R R9, SR_LANEID ;  /* 0x0000000000097919 */ /* 0x000ea20000000000 */
[----:B------:R-:W-:Y:S01]  /*1fb70*/  VOTEU.ANY UR4, UPT, PT ;  /* 0x0000000000047886 */ /* 0x000fe200038e0100 */
[----:B------:R-:W3:Y:S01]  /*1fb80*/  LDC.64 R2, c[0x0][0xc38] ;  /* 0x00030e00ff027b82 */ /* 0x000ee20000000a00 */
[----:B0-----:R-:W2:Y:S01]  /*1fb90*/  FLO.U32 R4, UR4 ;  /* 0x0000000400047d00 */ /* 0x001ea200080e0000 */
[----:B------:R-:W-:-:S07]  /*1fba0*/  ULDC.64 UR6, c[0x0][0x208] ;  /* 0x0000820000067ab9 */ /* 0x000fce0000000a00 */
[----:B------:R-:W3:Y:S01]  /*1fbb0*/  POPC R5, UR4 ;  /* 0x0000000400057d09 */ /* 0x000ee20008000000 */
[----:B--2---:R-:W-:-:S13]  /*1fbc0*/  ISETP.EQ.U32.AND P0, PT, R4, R9, PT ;  /* 0x000000090400720c */ /* 0x004fda0003f02070 */
[----:B---3--:R-:W2:Y:S01]  /*1fbd0*/  @P0 ATOMG.E.ADD.STRONG.GPU PT, R3, desc[UR6][R2.64], R5 ;  /* 0x00000005020309a8 */ /* 0x008ea200081ee1c6 */
[----:B------:R-:W0:Y:S02]  /*1fbe0*/  S2R R6, SR_LTMASK ;  /* 0x0000000000067919 */ /* 0x000e240000003900 */
[----:B0-----:R-:W-:-:S04]  /*1fbf0*/  LOP3.LUT R6, R6, UR4, RZ, 0xc0, !PT ;  /* 0x0000000406067c12 */ /* 0x001fc8000f8ec0ff */
[----:B------:R-:W0:Y:S01]  /*1fc00*/  POPC R9, R6 ;  /* 0x0000000600097309 */ /* 0x000e220000000000 */
[----:B--2---:R-:W0:Y:S02]  /*1fc10*/  SHFL.IDX PT, R4, R3, R4, 0x1f ;  /* 0x00001f0403047589 */ /* 0x004e2400000e0000 */
[----:B0-----:R-:W-:-:S07]  /*1fc20*/  IADD3 R16, R4, UR36, R9 ;  /* 0x0000002404107c10 */ /* 0x001fce000fffe009 */
.L_x_2081:
[----:B------:R-:W-:Y:S05]  /*1fc30*/  BSYNC B0 ;  /* 0x0000000000007941 */ /* 0x000fea0003800000 */
.L_x_2080:
[----:B------:R-:W-:Y:S04]  /*1fc40*/  BSSY B0, `(.L_x_2082) ;  /* 0x000002b000007945 */ /* 0x000fe80003800000 */
[----:B------:R-:W-:Y:S05]  /*1fc50*/  @!P6 BRA `(.L_x_2083) ;  /* 0x0000000000a4e947 */ /* 0x000fea0003800000 */
[----:B------:R-:W-:Y:S01]  /*1fc60*/  IMAD R3, R22, 0x8, R27 ;  /* 0x0000000816037824 */ /* 0x000fe200078e021b */
[----:B------:R-:W-:-:S04]  /*1fc70*/  SHF.L.U32 R2, R24, 0x1f, RZ ;  /* 0x0000001f18027819 */ /* 0x000fc800000006ff */
[----:B------:R-:W2:Y:S02]  /*1fc80*/  SYNCS.PHASECHK.TRANS64.TRYWAIT P0, [R3+URZ+0x31c60], R2 ;  /* 0x031c6002030075a7 */ /* 0x000ea4000800017f */
[----:B--2---:R-:W-:Y:S05]  /*1fc90*/  @!P0 BRA `(.L_x_2084) ;  /* 0x0000002000888947 */ /* 0x004fea0003800000 */
.L_x_2169:
        /* <DEDUP_REMOVED lines=9> */
.L_x_2085:
        /* <DEDUP_REMOVED lines=28> */
.L_x_2083:
[----:B------:R-:W-:Y:S05]  /*1fef0*/  BSYNC B0 ;  /* 0x0000000000007941 */ /* 0x000fea0003800000 */
.L_x_2082:
[----:B------:R-:W-:-:S05]  /*1ff00*/  VIADD R22, R22, 0x1 ;  /* 0x0000000116167836 */ /* 0x000fca0000000000 */
[----:B------:R-:W-:-:S04]  /*1ff10*/  ISETP.NE.AND P0, PT, R22, 0x2, PT ;  /* 0x000000021600780c */ /* 0x000fc80003f05270 */
[----:B0-2---:R-:W-:Y:S02]  /*1ff20*/  SEL R3, RZ, 0x1, P0 ;  /* 0x00000001ff037807 */ /* 0x005fe40000000000 */
[----:B------:R-:W-:Y:S02]  /*1ff30*/  SEL R22, R22, RZ, P0 ;  /* 0x000000ff16167207 */ /* 0x000fe40000000000 */
[----:B------:R-:W-:-:S07]  /*1ff40*/  LOP3.LUT R24, R24, R3, RZ, 0x3c, !PT ;  /* 0x0000000318187212 */ /* 0x000fce00078e3cff */
.L_x_2039:
[----:B------:R-:W-:Y:S05]  /*1ff50*/  BSYNC B6 ;  /* 0x0000000000067941 */ /* 0x000fea0003800000 */
.L_x_2037:
[----:B------:R-:W-:-:S03]  /*1ff60*/  UMOV UR4, 0xffffffff ;  /* 0xffffffff00047882 */ /* 0x000fc60000000000 */
[----:B------:R-:W-:Y:S05]  /*1ff70*/  BRA.DIV UR4, `(.L_x_2086) ;  /* 0x0000001e04e47947 */ /* 0x000fea000b800000 */
[----:B------:R0:W2:Y:S04]  /*1ff80*/  SHFL.IDX PT, R4, R16, RZ, 0x1f ;  /* 0x00001fff10047589 */ /* 0x0000a800000e0000 */
[----:B------:R0:W3:Y:S02]  /*1ff90*/  SHFL.IDX PT, R5, R16, 0x1, 0x1f ;  /* 0x00201f0010057f89 */ /* 0x0000e400000e0000 */
.L_x_2173:
        /* <DEDUP_REMOVED lines=8> */
[----:B------:R-:W4:Y:S01]  /*20020*/  LDC.64 R2, c[0x0][0xc58] ;  /* 0x00031600ff027b82 */ /* 0x000f220000000a00 */
[----:B------:R-:W-:Y:S01]  /*20030*/  ULDC.64 UR4, c[0x0][0x208] ;  /* 0x0000820000047ab9 */ /* 0x000fe20000000a00 */
[----:B----4-:R-:W-:-:S06]  /*20040*/  IMAD.WIDE R2, R7, 0x4, R2 ;  /* 0x0000000407027825 */ /* 0x010fcc00078e0202 */
[----:B------:R4:W5:Y:S02]  /*20050*/  LDG.E R2, desc[UR4][R2.64] ;  /* 0x0000000402027981 */ /* 0x000964000c1e1900 */
.L_x_2088:
[----:B------:R-:W-:Y:S05]  /*20060*/  BSYNC B0 ;  /* 0x0000000000007941 */ /* 0x000fea0003800000 */
.L_x_2087:
        /* <DEDUP_REMOVED lines=23> */
.L_x_2181:
[----:B------:R-:W-:Y:S02]  /*201e0*/  ULDC UR4, c[0x0][0xc10] ;  /* 0x0003040000047ab9 */ /* 0x000fe40000000800 */
[----:B------:R-:W-:-:S04]  /*201f0*/  IMAD.U32 R7, RZ, RZ, UR4 ;  /* 0x00000004ff077e24 */ /* 0x000fc8000f8e00ff */
[----:B----4-:R-:W-:-:S04]  /*20200*/  IMAD R14, R14, R7, RZ ;  /* 0x000000070e0e7224 */ /* 0x010fc800078e02ff */
[----:B---3--:R-:W-:-:S05]  /*20210*/  IMAD.IADD R5, R5, 0x1, R14 ;  /* 0x0000000105057824 */ /* 0x008fca00078e020e */
[----:B--2---:R-:W-:-:S13]  /*20220*/  ISETP.GT.AND P0, PT, R5, R4, PT ;  /* 0x000000040500720c */ /* 0x004fda0003f04270 */
[----:B------:R-:W-:Y:S05]  /*20230*/  @P0 BRA `(.L_x_2090) ;  /* 0x0000000000b00947 */ /* 0x000fea0003800000 */
[----:B------:R-:W2:Y:S02]  /*20240*/  LDC R0, c[0x0][0xc14] ;  /* 0x00030500ff007b82 */ /* 0x000ea40000000800 */
.L_x_2095:
        /* <DEDUP_REMOVED lines=9> */
[----:B------:R-:W2:Y:S01]  /*202e0*/  LDC.64 R2, c[0x0][0xc58] ;  /* 0x00031600ff027b82 */ /* 0x000ea20000000a00 */
[----:B------:R-:W-:Y:S01]  /*202f0*/  ULDC.64 UR4, c[0x0][0x208] ;  /* 0x0000820000047ab9 */ /* 0x000fe20000000a00 */
[----:B--2---:R-:W-:-:S06]  /*20300*/  IMAD.WIDE R2, R7, 0x4, R2 ;  /* 0x0000000407027825 */ /* 0x004fcc00078e0202 */
[----:B------:R2:W5:Y:S02]  /*20310*/  LDG.E R2, desc[UR4][R2.64] ;  /* 0x0000000402027981 */ /* 0x000564000c1e1900 */
.L_x_2093:
[----:B------:R-:W-:Y:S05]  /*20320*/  BSYNC B0 ;  /* 0x0000000000007941 */ /* 0x000fea0003800000 */
.L_x_2092:
        /* <DEDUP_REMOVED lines=23> */
.L_x_2189:
[----:B------:R-:W-:Y:S02]  /*204a0*/  ULDC UR4, c[0x0][0xc10] ;  /* 0x0003040000047ab9 */ /* 0x000fe40000000800 */
[----:B------:R-:W-:-:S04]  /*204b0*/  IMAD.U32 R7, RZ, RZ, UR4 ;  /* 0x00000004ff077e24 */ /* 0x000fc8000f8e00ff */
[----:B--2---:R-:W-:-:S04]  /*204c0*/  IMAD R14, R14, R7, RZ ;  /* 0x000000070e0e7224 */ /* 0x004fc800078e02ff */
[----:B------:R-:W-:-:S05]  /*204d0*/  IMAD.IADD R5, R14, 0x1, R5 ;  /* 0x000000010e057824 */ /* 0x000fca00078e0205 */
[----:B------:R-:W-:-:S13]  /*204e0*/  ISETP.GT.AND P0, PT, R5, R4, PT ;  /* 0x000000040500720c */ /* 0x000fda0003f04270 */
[----:B------:R-:W-:Y:S05]  /*204f0*/  @!P0 BRA `(.L_x_2095) ;  /* 0xfffffffc00548947 */ /* 0x000fea000383ffff */
.L_x_2090:
        /* <DEDUP_REMOVED lines=8> */
.L_x_2193:
[----:B------:R-:W-:Y:S01]  /*20580*/  ISETP.NE.AND P0, PT, R3, RZ, PT ;  /* 0x000000ff0300720c */ /* 0x000fe20003f05270 */
[----:B------:R-:W-:-:S12]  /*20590*/  IMAD.MOV.U32 R14, RZ, RZ, RZ ;  /* 0x000000ffff0e7224 */ /* 0x000fd800078e00ff */
[----:B------:R-:W-:Y:S05]  /*205a0*/  @!P0 BRA `(.L_x_2097) ;  /* 0x0000000000108947 */ /* 0x000fea0003800000 */
[----:B------:R-:W-:Y:S01]  /*205b0*/  UMOV UR4, 0xffffffff ;  /* 0xffffffff00047882 */ /* 0x000fe20000000000 */
[----:B------:R-:W-:Y:S02]  /*205c0*/  VIADD R12, R5, 0xffffffff ;  /* 0xffffffff050c7836 */ /* 0x000fe40000000000 */
[----:B------:R-:W-:Y:S05]  /*205d0*/  BRA.DIV UR4, `(.L_x_2098) ;  /* 0x0000002204807947 */ /* 0x000fea000b800000 */
[----:B------:R4:W0:Y:S02]  /*205e0*/  SHFL.IDX PT, R14, R8, R12, 0x1f ;  /* 0x00001f0c080e7589 */ /* 0x00082400000e0000 */
.L_x_2097:
        /* <DEDUP_REMOVED lines=68> */
.L_x_2091:
[----:B------:R-:W-:Y:S01]  /*20a30*/  UMOV UR4, URZ ;  /* 0x0000003f00047c82 */ /* 0x000fe20008000000 */
[----:B------:R-:W-:Y:S01]  /*20a40*/  UMOV UR5, URZ ;  /* 0x0000003f00057c82 */ /* 0x000fe20008000000 */
[----:B------:R-:W-:Y:S01]  /*20a50*/  ULDC UR6, c[0x0][0xc14] ;  /* 0x0003050000067ab9 */ /* 0x000fe20000000800 */
[----:B------:R-:W-:Y:S02]  /*20a60*/  IMAD.MOV.U32 R16, RZ, RZ, R4 ;  /* 0x000000ffff107224 */ /* 0x000fe400078e0004 */
[----:B------:R-:W-:Y:S02]  /*20a70*/  IMAD.U32 R17, RZ, RZ, UR4 ;  /* 0x00000004ff117e24 */ /* 0x000fe4000f8e00ff */
[----:B------:R-:W-:Y:S02]  /*20a80*/  IMAD.U32 R18, RZ, RZ, UR5 ;  /* 0x00000005ff127e24 */ /* 0x000fe4000f8e00ff */
[----:B------:R-:W-:-:S07]  /*20a90*/  IMAD.U32 R19, RZ, RZ, UR6 ;  /* 0x00000006ff137e24 */ /* 0x000fce000f8e00ff */
.L_x_2099:
        /* <DEDUP_REMOVED lines=10> */
.L_x_2014:
        /* <DEDUP_REMOVED lines=12> */
.L_x_2196:
[----:B------:R-:W-:Y:S05]  /*20c00*/  BSYNC B0 ;  /* 0x0000000000007941 */ /* 0x000fea0003800000 */
.L_x_2101:
[----:B------:R-:W-:-:S03]  /*20c10*/  UMOV UR4, 0xffffffff ;  /* 0xffffffff00047882 */ /* 0x000fc60000000000 */
[----:B------:R-:W-:Y:S05]  /*20c20*/  BRA.DIV UR4, `(.L_x_2103) ;  /* 0x0000001e04247947 */ /* 0x000fea000b800000 */
[----:B0-----:R-:W0:Y:S02]  /*20c30*/  S2R R0, SR_TID.X ;  /* 0x0000000000007919 */ /* 0x001e240000002100 */
[----:B0-----:R-:W-:-:S04]  /*20c40*/  SHF.R.U32.HI R0, RZ, 0x5, R0 ;  /* 0x00000005ff007819 */ /* 0x001fc80000011600 */
[----:B------:R-:W-:-:S05]  /*20c50*/  LOP3.LUT R0, R0, 0x3, RZ, 0xc0, !PT ;  /* 0x0000000300007812 */ /* 0x000fca00078ec0ff */
[----:B------:R0:W2:Y:S02]  /*20c60*/  SHFL.IDX PT, R14, R0, RZ, 0x1f ;  /* 0x00001fff000e7589 */ /* 0x0000a400000e0000 */
.L_x_2199:
[----:B--2---:R-:W-:-:S13]  /*20c70*/  ISETP.NE.AND P0, PT, R14, RZ, PT ;  /* 0x000000ff0e00720c */ /* 0x004fda0003f05270 */
[----:B------:R-:W-:Y:S05]  /*20c80*/  @P0 BRA `(.L_x_1854) ;  /* 0x0000000000880947 */ /* 0x000fea0003800000 */
[----:B------:R-:W-:-:S03]  /*20c90*/  UMOV UR4, 0xffffffff ;  /* 0xffffffff00047882 */ /* 0x000fc60000000000 */
[----:B------:R-:W-:Y:S05]  /*20ca0*/  BRA.DIV UR4, `(.L_x_2104) ;  /* 0x0000001e04387947 */ /* 0x000fea000b800000 */
[----:B------:R-:W-:-:S13]  /*20cb0*/  ELECT P6, URZ, PT ;  /* 0x00000000003f782f */ /* 0x000fda00038c0000 */
.L_x_2202:
[----:B------:R-:W-:Y:S05]  /*20cc0*/  @!P6 BRA `(.L_x_1854) ;  /* 0x000000000078e947 */ /* 0x000fea0003800000 */
[----:B------:R-:W-:-:S06]  /*20cd0*/  ULOP3.LUT UR4, UR60, 0x2, URZ, 0xfc, !UPT ;  /* 0x000000023c047892 */ /* 0x000fcc000f8efc3f */
[----:B0-----:R-:W-:-:S05]  /*20ce0*/  IMAD.U32 R0, RZ, RZ, UR4 ;  /* 0x00000004ff007e24 */ /* 0x001fca000f8e00ff */
[----:B------:R-:W-:-:S13]  /*20cf0*/  ISETP.NE.AND P2, PT, R0, 0x3, PT ;  /* 0x000000030000780c */ /* 0x000fda0003f45270 */
[----:B------:R-:W-:Y:S05]  /*20d00*/  @!P2 BRA `(.L_x_2105) ;  /* 0x000000000004a947 */ /* 0x000fea0003800000 */
[----:B------:R-:W-:Y:S01]  /*20d10*/  BPT.TRAP 0x1 ;  /* 0x000000040000795c */ /* 0x000fe20000300000 */
.L_x_2105:
        /* <DEDUP_REMOVED lines=12> */
.L_x_2203:
[----:B------:R-:W2:Y:S02]  /*20de0*/  SYNCS.PHASECHK.TRANS64.TRYWAIT P0, [R3+URZ], R0 ;  /* 0x00000000030075a7 */ /* 0x000ea4000800017f */
[----:B--2---:R-:W-:Y:S05]  /*20df0*/  @!P0 BRA `(.L_x_2107) ;  /* 0x0000001c00188947 */ /* 0x004fea0003800000 */
.L_x_2204:
[----:B------:R-:W-:Y:S05]  /*20e00*/  @!P2 BRA `(.L_x_2108) ;  /* 0x000000000004a947 */ /* 0x000fea0003800000 */
[----:B------:R-:W-:Y:S01]  /*20e10*/  BPT.TRAP 0x1 ;  /* 0x000000040000795c */ /* 0x000fe20000300000 */
.L_x_2108:
[----:B--2---:R-:W-:-:S04]  /*20e20*/  VIADD R3, R9, 0x31c60 ;  /* 0x00031c6009037836 */ /* 0x004fc80000000000 */
[----:B------:R-:W-:-:S04]  /*20e30*/  IMAD R5, R22, 0x8, R3 ;  /* 0x0000000816057824 */ /* 0x000fc800078e0203 */
[----:B------:R-:W2:Y:S02]  /*20e40*/  SYNCS.PHASECHK.TRANS64.TRYWAIT P0, [R5+URZ], R2 ;  /* 0x00000002050075a7 */ /* 0x000ea4000800017f */
[----:B--2---:R-:W-:Y:S05]  /*20e50*/  @!P0 BRA `(.L_x_2109) ;  /* 0x0000001c00148947 */ /* 0x004fea0003800000 */
.L_x_2205:
[----:B------:R-:W-:-:S07]  /*20e60*/  IMAD R3, R4, 0x8, R3 ;  /* 0x0000000804037824 */ /* 0x000fce00078e0203 */
.L_x_2110:
[----:B---3--:R3:W4:Y:S02]  /*20e70*/  SYNCS.PHASECHK.TRANS64.TRYWAIT P0, [R3+URZ], R0 ;  /* 0x00000000030075a7 */ /* 0x008724000800017f */
[----:B----4-:R-:W-:Y:S05]  /*20e80*/  @!P0 NANOSLEEP.SYNCS 0x989680 ;  /* 0x009896800000895d */ /* 0x010fea0003900000 */
[----:B------:R-:W4:Y:S02]  /*20e90*/  @!P0 SYNCS.PHASECHK.TRANS64 P0, [R3+URZ], R0 ;  /* 0x00000000030085a7 */ /* 0x000f24000800007f */
[----:B----4-:R-:W-:Y:S05]  /*20ea0*/  @!P0 BRA `(.L_x_2110) ;  /* 0xfffffffc00f08947 */ /* 0x010fea000383ffff */
.L_x_1854:
[----:B------:R-:W-:Y:S05]  /*20eb0*/  BSYNC B7 ;  /* 0x0000000000077941 */ /* 0x000fea0003800000 */
.L_x_1851:
[----:B------:R-:W-:Y:S05]  /*20ec0*/  EXIT ;  /* 0x000000000000794d */ /* 0x000fea0003800000 */
.L_x_1870:
[----:B0-----:R0:W1:Y:S02]  /*20ed0*/  SYNCS.PHASECHK.TRANS64.TRYWAIT P5, [R15+URZ+0x31c90], R86 ;  /* 0x031c90560f0075a7 */ /* 0x00106400080a017f */
[----:B-1----:R-:W-:Y:S05]  /*20ee0*/  @!P5 NANOSLEEP.SYNCS 0x989680 ;  /* 0x009896800000d95d */ /* 0x002fea0003900000 */
[----:B------:R-:W1:Y:S02]  /*20ef0*/  @!P5 SYNCS.PHASECHK.TRANS64 P5, [R15+URZ+0x31c90], R86 ;  /* 0x031c90560f00d5a7 */ /* 0x000e6400080a007f */
[----:B-1----:R-:W-:Y:S05]  /*20f00*/  @!P5 BRA `(.L_x_1870) ;  /* 0xfffffffc00f0d947 */ /* 0x002fea000383ffff */
[----:B------:R-:W-:Y:S05]  /*20f10*/  BRA `(.L_x_2111) ;  /* 0xfffffe2000607947 */ /* 0x000fea000383ffff */
.L_x_1898:
[----:B0-----:R0:W1:Y:S02]  /*20f20*/  SYNCS.PHASECHK.TRANS64.TRYWAIT P5, [R15+URZ+0x31c90], R86 ;  /* 0x031c90560f0075a7 */ /* 0x00106400080a017f */
[----:B-1----:R-:W-:Y:S05]  /*20f30*/  @!P5 NANOSLEEP.SYNCS 0x989680 ;  /* 0x009896800000d95d */ /* 0x002fea0003900000 */
[----:B------:R-:W1:Y:S02]  /*20f40*/  @!P5 SYNCS.PHASECHK.TRANS64 P5, [R15+URZ+0x31c90], R86 ;  /* 0x031c90560f00d5a7 */ /* 0x000e6400080a007f */
[----:B-1----:R-:W-:Y:S05]  /*20f50*/  @!P5 BRA `(.L_x_1898) ;  /* 0xfffffffc00f0d947 */ /* 0x002fea000383ffff */
[----:B------:R-:W-:Y:S05]  /*20f60*/  BRA `(.L_x_2112) ;  /* 0xfffffe3800ec7947 */ /* 0x000fea000383ffff */
.L_x_1911:
[----:B0-----:R0:W1:Y:S02]  /*20f70*/  SYNCS.PHASECHK.TRANS64.TRYWAIT P4, [R15+URZ+0x31c90], R86 ;  /* 0x031c90560f0075a7 */ /* 0x001064000808017f */
[----:B-1----:R-:W-:Y:S05]  /*20f80*/  @!P4 NANOSLEEP.SYNCS 0x989680 ;  /* 0x009896800000c95d */ /* 0x002fea0003900000 */
[----:B------:R-:W1:Y:S02]  /*20f90*/  @!P4 SYNCS.PHASECHK.TRANS64 P4, [R15+URZ+0x31c90], R86 ;  /* 0x031c90560f00c5a7 */ /* 0x000e64000808007f */
[----:B-1----:R-:W-:Y:S05]  /*20fa0*/  @!P4 BRA `(.L_x_1911) ;  /* 0xfffffffc00f0c947 */ /* 0x002fea000383ffff */
[----:B------:R-:W-:Y:S05]  /*20fb0*/  BRA `(.L_x_2113) ;  /* 0xfffffe5400307947 */ /* 0x000fea000383ffff */
.L_x_1915:
[----:B--2---:R2:W3:Y:S02]  /*20fc0*/  SYNCS.PHASECHK.TRANS64.TRYWAIT P3, [R15+URZ+0x31cb0], R86 ;  /* 0x031cb0560f0075a7 */ /* 0x0044e4000806017f */
[----:B---3--:R-:W-:Y:S05]  /*20fd0*/  @!P3 NANOSLEEP.SYNCS 0x989680 ;  /* 0x009896800000b95d */ /* 0x008fea0003900000 */
[----:B------:R-:W3:Y:S02]  /*20fe0*/  @!P3 SYNCS.PHASECHK.TRANS64 P3, [R15+URZ+0x31cb0], R86 ;  /* 0x031cb0560f00b5a7 */ /* 0x000ee4000806007f */
[----:B---3--:R-:W-:Y:S05]  /*20ff0*/  @!P3 BRA `(.L_x_1915) ;  /* 0xfffffffc00f0b947 */ /* 0x008fea000383ffff */
[----:B------:R-:W-:Y:S05]  /*21000*/  BRA `(.L_x_2114) ;  /* 0xfffffe5400cc7947 */ /* 0x000fea000383ffff */
.L_x_1921:
[----:B------:R-:W-:Y:S01]  /*21010*/  BSSY B0, `(.L_x_2115) ;  /* 0x0000007000007945 */ /* 0x000fe20003800000 */
[----:B------:R-:W-:Y:S02]  /*21020*/  IMAD.MOV.U32 R12, RZ, RZ, RZ ;  /* 0x000000ffff0c7224 */ /* 0x000fe400078e00ff */
[----:B------:R-:W-:Y:S02]  /*21030*/  IMAD.MOV.U32 R11, RZ, RZ, 0x1f ;  /* 0x0000001fff0b7424 */ /* 0x000fe400078e00ff */
[----:B------:R-:W-:-:S07]  /*21040*/  IMAD.MOV.U32 R15, RZ, RZ, -0x1 ;  /* 0xffffffffff0f7424 */ /* 0x000fce00078e00ff */
[----:B-----5:R-:W-:Y:S05]  /*21050*/  WARPSYNC.COLLECTIVE R15, `(.L_x_2116) ;  /* 0x000000000f087348 */ /* 0x020fea0003c00000 */
[----:B------:R0:W1:Y:S02]  /*21060*/  SHFL.IDX P6, R14, R13, R12, R11 ;  /* 0x0000000c0d0e7389 */ /* 0x00006400000c000b */
[----:B01---5:R-:W-:Y:S01]  /*21070*/  ENDCOLLECTIVE ;  /* 0x000000000000791b */ /* 0x023fe20003800000 */
.L_x_2116:
[----:B------:R-:W-:Y:S05]  /*21080*/  BSYNC B0 ;  /* 0x0000000000007941 */ /* 0x000fea0003800000 */
.L_x_2115:
[----:B------:R0:W-:Y:S01]  /*21090*/  STL [R1+0x34], R14 ;  /* 0x0000340e01007387 */ /* 0x0001e20000100800 */
[----:B------:R-:W-:Y:S05]  /*210a0*/  BRA `(.L_x_2117) ;  /* 0xfffffe5c00487947 */ /* 0x000fea000383ffff */
.L_x_1934:
[----:B------:R-:W-:Y:S01]  /*210b0*/  BSSY B1, `(.L_x_2118) ;  /* 0x0000007000017945 */ /* 0x000fe20003800000 */
[----:B------:R-:W-:Y:S02]  /*210c0*/  IMAD.MOV.U32 R12, RZ, RZ, RZ ;  /* 0x000000ffff0c7224 */ /* 0x000fe400078e00ff */
[----:B------:R-:W-:Y:S02]  /*210d0*/  IMAD.MOV.U32 R11, RZ, RZ, 0x1e1f ;  /* 0x00001e1fff0b7424 */ /* 0x000fe400078e00ff */
[----:B------:R-:W-:-:S07]  /*210e0*/  IMAD.MOV.U32 R15, RZ, RZ, -0x1 ;  /* 0xffffffffff0f7424 */ /* 0x000fce00078e00ff */
[----:B------:R-:W-:Y:S05]  /*210f0*/  WARPSYNC.COLLECTIVE R15, `(.L_x_2119) ;  /* 0x000000000f087348 */ /* 0x000fea0003c00000 */
[----:B------:R0:W1:Y:S02]  /*21100*/  SHFL.IDX P6, R14, R13, R12, R11 ;  /* 0x0000000c0d0e7389 */ /* 0x00006400000c000b */
[----:B01----:R-:W-:Y:S01]  /*21110*/  ENDCOLLECTIVE ;  /* 0x000000000000791b */ /* 0x003fe20003800000 */
.L_x_2119:
[----:B------:R-:W-:Y:S05]  /*21120*/  BSYNC B1 ;  /* 0x0000000000017941 */ /* 0x000fea0003800000 */
.L_x_2118:
[----:B------:R-:W-:Y:S05]  /*21130*/  BRA `(.L_x_2120) ;  /* 0xfffffe6800847947 */ /* 0x000fea000383ffff */
.L_x_1935:
        /* <DEDUP_REMOVED lines=8> */
.L_x_2122:
[----:B------:R-:W-:Y:S05]  /*211c0*/  BSYNC B1 ;  /* 0x0000000000017941 */ /* 0x000fea0003800000 */
.L_x_2121:
[----:B------:R-:W-:Y:S05]  /*211d0*/  BRA `(.L_x_2123) ;  /* 0xfffffe6800687947 */ /* 0x000fea000383ffff */
.L_x_1936:
        /* <DEDUP_REMOVED lines=8> */
.L_x_2125:
[----:B------:R-:W-:Y:S05]  /*21260*/  BSYNC B1 ;  /* 0x0000000000017941 */ /* 0x000fea0003800000 */
.L_x_2124:
[----:B------:R-:W-:Y:S05]  /*21270*/  BRA `(.L_x_2126) ;  /* 0xfffffe68004c7947 */ /* 0x000fea000383ffff */
.L_x_1937:
        /* <DEDUP_REMOVED lines=8> */
.L_x_2128:
[----:B------:R-:W-:Y:S05]  /*21300*/  BSYNC B1 ;  /* 0x0000000000017941 */ /* 0x000fea0003800000 */
.L_x_2127:
[----:B------:R-:W-:Y:S05]  /*21310*/  BRA `(.L_x_2129) ;  /* 0xfffffe6800307947 */ /* 0x000fea000383ffff */
.L_x_1939:
[----:B0-----:R0:W1:Y:S02]  /*21320*/  SYNCS.PHASECHK.TRANS64.TRYWAIT P1, [R22+URZ+0x31c00], R3 ;  /* 0x031c0003160075a7 */ /* 0x001064000802017f */
[----:B-1----:R-:W-:Y:S05]  /*21330*/  @!P1 NANOSLEEP.SYNCS 0x989680 ;  /* 0x009896800000995d */ /* 0x002fea0003900000 */
[----:B------:R-:W1:Y:S02]  /*21340*/  @!P1 SYNCS.PHASECHK.TRANS64 P1, [R22+URZ+0x31c00], R3 ;  /* 0x031c0003160095a7 */ /* 0x000e64000802007f */
[----:B-1----:R-:W-:Y:S05]  /*21350*/  @!P1 BRA `(.L_x_1939) ;  /* 0xfffffffc00f09947 */ /* 0x002fea000383ffff */
[----:B------:R-:W-:Y:S05]  /*21360*/  BRA `(.L_x_2130) ;  /* 0xfffffe6800987947 */ /* 0x000fea000383ffff */
.L_x_1953:
[----:B------:R-:W-:Y:S01]  /*21370*/  BSSY B1, `(.L_x_2131) ;  /* 0x0000007000017945 */ /* 0x000fe20003800000 */
[----:B------:R-:W-:Y:S02]  /*21380*/  IMAD.MOV.U32 R12, RZ, RZ, RZ ;  /* 0x000000ffff0c7224 */ /* 0x000fe400078e00ff */
[----:B------:R-:W-:Y:S02]  /*21390*/  IMAD.MOV.U32 R11, RZ, RZ, 0x1e1f ;  /* 0x00001e1fff0b7424 */ /* 0x000fe400078e00ff */
[----:B------:R-:W-:-:S07]  /*213a0*/  IMAD.MOV.U32 R15, RZ, RZ, -0x1 ;  /* 0xffffffffff0f7424 */ /* 0x000fce00078e00ff */
[----:B------:R-:W-:Y:S05]  /*213b0*/  WARPSYNC.COLLECTIVE R15, `(.L_x_2132) ;  /* 0x000000000f087348 */ /* 0x000fea0003c00000 */
[----:B------:R0:W1:Y:S02]  /*213c0*/  SHFL.IDX P6, R14, R13, R12, R11 ;  /* 0x0000000c0d0e7389 */ /* 0x00006400000c000b */
[----:B01----:R-:W-:Y:S01]  /*213d0*/  ENDCOLLECTIVE ;  /* 0x000000000000791b */ /* 0x003fe20003800000 */
.L_x_2132:
[----:B------:R-:W-:Y:S05]  /*213e0*/  BSYNC B1 ;  /* 0x0000000000017941 */ /* 0x000fea0003800000 */
.L_x_2131:
[----:B------:R-:W-:Y:S05]  /*213f0*/  BRA `(.L_x_2133) ;  /* 0xfffffe8000a07947 */ /* 0x000fea000383ffff */
.L_x_1954:
        /* <DEDUP_REMOVED lines=8> */
.L_x_2135:
[----:B------:R-:W-:Y:S05]  /*21480*/  BSYNC B1 ;  /* 0x0000000000017941 */ /* 0x000fea0003800000 */
.L_x_2134:
[----:B------:R-:W-:Y:S05]  /*21490*/  BRA `(.L_x_2136) ;  /* 0xfffffe8000847947 */ /* 0x000fea000383ffff */
.L_x_1955:
        /* <DEDUP_REMOVED lines=8> */
.L_x_2138:
[----:B------:R-:W-:Y:S05]  /*21520*/  BSYNC B1 ;  /* 0x0000000000017941 */ /* 0x000fea0003800000 */
.L_x_2137:
[----:B------:R-:W-:Y:S05]  /*21530*/  BRA `(.L_x_2139) ;  /* 0xfffffe8000687947 */ /* 0x000fea000383ffff */
.L_x_1956:
        /* <DEDUP_REMOVED lines=8> */
.L_x_2141:
[----:B------:R-:W-:Y:S05]  /*215c0*/  BSYNC B1 ;  /* 0x0000000000017941 */ /* 0x000fea0003800000 */
.L_x_2140:
[----:B------:R-:W-:Y:S05]  /*215d0*/  BRA `(.L_x_2142) ;  /* 0xfffffe80004c7947 */ /* 0x000fea000383ffff */
.L_x_1958:
[----:B0-----:R0:W1:Y:S02]  /*215e0*/  SYNCS.PHASECHK.TRANS64.TRYWAIT P1, [R22+URZ+0x31c00], R3 ;  /* 0x031c0003160075a7 */ /* 0x001064000802017f */
[----:B-1----:R-:W-:Y:S05]  /*215f0*/  @!P1 NANOSLEEP.SYNCS 0x989680 ;  /* 0x009896800000995d */ /* 0x002fea0003900000 */
[----:B------:R-:W1:Y:S02]  /*21600*/  @!P1 SYNCS.PHASECHK.TRANS64 P1, [R22+URZ+0x31c00], R3 ;  /* 0x031c0003160095a7 */ /* 0x000e64000802007f */
[----:B-1----:R-:W-:Y:S05]  /*21610*/  @!P1 BRA `(.L_x_1958) ;  /* 0xfffffffc00f09947 */ /* 0x002fea000383ffff */
[----:B------:R-:W-:Y:S05]  /*21620*/  BRA `(.L_x_2143) ;  /* 0xfffffe8000b87947 */ /* 0x000fea000383ffff */
.L_x_1966:
[----:B--2---:R2:W4:Y:S02]  /*21630*/  SYNCS.PHASECHK.TRANS64.TRYWAIT P1, [R21+URZ+0x31c30], R4 ;  /* 0x031c3004150075a7 */ /* 0x004524000802017f */
[----:B----4-:R-:W-:Y:S05]  /*21640*/  @!P1 NANOSLEEP.SYNCS 0x989680 ;  /* 0x009896800000995d */ /* 0x010fea0003900000 */
[----:B------:R-:W4:Y:S02]  /*21650*/  @!P1 SYNCS.PHASECHK.TRANS64 P1, [R21+URZ+0x31c30], R4 ;  /* 0x031c3004150095a7 */ /* 0x000f24000802007f */
[----:B----4-:R-:W-:Y:S05]  /*21660*/  @!P1 BRA `(.L_x_1966) ;  /* 0xfffffffc00f09947 */ /* 0x010fea000383ffff */
[----:B------:R-:W-:Y:S05]  /*21670*/  BRA `(.L_x_1965) ;  /* 0xfffffe98004c7947 */ /* 0x000fea000383ffff */
.L_x_1972:
[----:B-1----:R1:W2:Y:S02]  /*21680*/  SYNCS.PHASECHK.TRANS64.TRYWAIT P3, [R0+URZ+0x31c30], R17 ;  /* 0x031c3011000075a7 */ /* 0x0022a4000806017f */
[----:B--2---:R-:W-:Y:S05]  /*21690*/  @!P3 NANOSLEEP.SYNCS 0x989680 ;  /* 0x009896800000b95d */ /* 0x004fea0003900000 */
[----:B------:R-:W2:Y:S02]  /*216a0*/  @!P3 SYNCS.PHASECHK.TRANS64 P3, [R0+URZ+0x31c30], R17 ;  /* 0x031c30110000b5a7 */ /* 0x000ea4000806007f */
[----:B--2---:R-:W-:Y:S05]  /*216b0*/  @!P3 BRA `(.L_x_1972) ;  /* 0xfffffffc00f0b947 */ /* 0x004fea000383ffff */
[----:B------:R-:W-:Y:S05]  /*216c0*/  BRA `(.L_x_1971) ;  /* 0xfffffedc00c07947 */ /* 0x000fea000383ffff */
.L_x_1977:
[----:B-1----:R1:W2:Y:S02]  /*216d0*/  SYNCS.PHASECHK.TRANS64.TRYWAIT P2, [R14+URZ+0x31c50], R0 ;  /* 0x031c50000e0075a7 */ /* 0x0022a4000804017f */
[----:B--2---:R-:W-:Y:S05]  /*216e0*/  @!P2 NANOSLEEP.SYNCS 0x989680 ;  /* 0x009896800000a95d */ /* 0x004fea0003900000 */
[----:B------:R-:W2:Y:S02]  /*216f0*/  @!P2 SYNCS.PHASECHK.TRANS64 P2, [R14+URZ+0x31c50], R0 ;  /* 0x031c50000e00a5a7 */ /* 0x000ea4000804007f */
[----:B--2---:R-:W-:Y:S05]  /*21700*/  @!P2 BRA `(.L_x_1977) ;  /* 0xfffffffc00f0a947 */ /* 0x004fea000383ffff */
[----:B------:R-:W-:Y:S05]  /*21710*/  BRA `(.L_x_1976) ;  /* 0xffffff0000c47947 */ /* 0x000fea000383ffff */
.L_x_1984:
[----:B---3--:R3:W4:Y:S02]  /*21720*/  SYNCS.PHASECHK.TRANS64.TRYWAIT P3, [R0+URZ+0x31c30], R17 ;  /* 0x031c3011000075a7 */ /* 0x008724000806017f */
[----:B----4-:R-:W-:Y:S05]  /*21730*/  @!P3 NANOSLEEP.SYNCS 0x989680 ;  /* 0x009896800000b95d */ /* 0x010fea0003900000 */
[----:B------:R-:W4:Y:S02]  /*21740*/  @!P3 SYNCS.PHASECHK.TRANS64 P3, [R0+URZ+0x31c30], R17 ;  /* 0x031c30110000b5a7 */ /* 0x000f24000806007f */
[----:B----4-:R-:W-:Y:S05]  /*21750*/  @!P3 BRA `(.L_x_1984) ;  /* 0xfffffffc00f0b947 */ /* 0x010fea000383ffff */
[----:B------:R-:W-:Y:S05]  /*21760*/  BRA `(.L_x_1983) ;  /* 0xffffff3000347947 */ /* 0x000fea000383ffff */
.L_x_1989:
[----:B-1----:R1:W2:Y:S02]  /*21770*/  SYNCS.PHASECHK.TRANS64.TRYWAIT P2, [R14+URZ+0x31c50], R0 ;  /* 0x031c50000e0075a7 */ /* 0x0022a4000804017f */
[----:B--2---:R-:W-:Y:S05]  /*21780*/  @!P2 NANOSLEEP.SYNCS 0x989680 ;  /* 0x009896800000a95d */ /* 0x004fea0003900000 */
[----:B------:R-:W2:Y:S02]  /*21790*/  @!P2 SYNCS.PHASECHK.TRANS64 P2, [R14+URZ+0x31c50], R0 ;  /* 0x031c50000e00a5a7 */ /* 0x000ea4000804007f */
[----:B--2---:R-:W-:Y:S05]  /*217a0*/  @!P2 BRA `(.L_x_1989) ;  /* 0xfffffffc00f0a947 */ /* 0x004fea000383ffff */
[----:B------:R-:W-:Y:S05]  /*217b0*/  BRA `(.L_x_1988) ;  /* 0xffffff5400407947 */ /* 0x000fea000383ffff */
.L_x_1994:
[----:B-1----:R1:W2:Y:S02]  /*217c0*/  SYNCS.PHASECHK.TRANS64.TRYWAIT P0, [R9+URZ+0x31c50], R4 ;  /* 0x031c5004090075a7 */ /* 0x0022a4000800017f */
[----:B--2---:R-:W-:Y:S05]  /*217d0*/  @!P0 NANOSLEEP.SYNCS 0x989680 ;  /* 0x009896800000895d */ /* 0x004fea0003900000 */
[----:B------:R-:W2:Y:S02]  /*217e0*/  @!P0 SYNCS.PHASECHK.TRANS64 P0, [R9+URZ+0x31c50], R4 ;  /* 0x031c5004090085a7 */ /* 0x000ea4000800007f */
[----:B--2---:R-:W-:Y:S05]  /*217f0*/  @!P0 BRA `(.L_x_1994) ;  /* 0xfffffffc00f08947 */ /* 0x004fea000383ffff */
[----:B------:R-:W-:Y:S05]  /*21800*/  BRA `(.L_x_1993) ;  /* 0xffffff7400c87947 */ /* 0x000fea000383ffff */
.L_x_2020:
        /* <DEDUP_REMOVED lines=11> */
.L_x_2145:
[----:B------:R-:W-:Y:S05]  /*218c0*/  BSYNC B1 ;  /* 0x0000000000017941 */ /* 0x000fea0003800000 */
.L_x_2144:
[----:B------:R-:W-:Y:S05]  /*218d0*/  BRA `(.L_x_2146) ;  /* 0xffffffac00e87947 */ /* 0x000fea000383ffff */
.L_x_2021:
[----:B------:R-:W-:Y:S01]  /*218e0*/  BSSY B1, `(.L_x_2147) ;  /* 0x0000006000017945 */ /* 0x000fe20003800000 */
[----:B------:R-:W-:-:S07]  /*218f0*/  IMAD.MOV.U32 R15, RZ, RZ, -0x1 ;  /* 0xffffffffff0f7424 */ /* 0x000fce00078e00ff */
[----:B-1----:R-:W-:Y:S05]  /*21900*/  WARPSYNC.COLLECTIVE R15, `(.L_x_2148) ;  /* 0x000000000f0c7348 */ /* 0x002fea0003c00000 */
[----:B------:R-:W-:Y:S02]  /*21910*/  ELECT P6, UR62, PT ;  /* 0x00000000003e782f */ /* 0x000fe400038c0000 */
[----:B------:R-:W-:Y:S01]  /*21920*/  MOV R14, UR62 ;  /* 0x0000003e000e7c02 */ /* 0x000fe20008000f00 */
[----:B-1----:R-:W-:Y:S10]  /*21930*/  ENDCOLLECTIVE ;  /* 0x000000000000791b */ /* 0x002ff40003800000 */
.L_x_2148:
[----:B------:R-:W-:Y:S05]  /*21940*/  BSYNC B1 ;  /* 0x0000000000017941 */ /* 0x000fea0003800000 */
.L_x_2147:
[----:B------:R-:W-:Y:S05]  /*21950*/  BRA `(.L_x_2149) ;  /* 0xffffffac00d47947 */ /* 0x000fea000383ffff */
.L_x_2023:
[----:B0-----:R0:W2:Y:S02]  /*21960*/  SYNCS.PHASECHK.TRANS64.TRYWAIT P0, [R6+URZ+0x31c20], R7 ;  /* 0x031c2007060075a7 */ /* 0x0010a4000800017f */
[----:B--2---:R-:W-:Y:S05]  /*21970*/  @!P0 NANOSLEEP.SYNCS 0x989680 ;  /* 0x009896800000895d */ /* 0x004fea0003900000 */
[----:B------:R-:W2:Y:S02]  /*21980*/  @!P0 SYNCS.PHASECHK.TRANS64 P0, [R6+URZ+0x31c20], R7 ;  /* 0x031c2007060085a7 */ /* 0x000ea4000800007f */
[----:B--2---:R-:W-:Y:S05]  /*21990*/  @!P0 BRA `(.L_x_2023) ;  /* 0xfffffffc00f08947 */ /* 0x004fea000383ffff */
[----:B------:R-:W-:Y:S05]  /*219a0*/  BRA `(.L_x_2150) ;  /* 0xffffffac00f07947 */ /* 0x000fea000383ffff */
.L_x_2026:
[----:B0-----:R0:W2:Y:S02]  /*219b0*/  SYNCS.PHASECHK.TRANS64.TRYWAIT P0, [R8+URZ+0x31ca0], R7 ;  /* 0x031ca007080075a7 */ /* 0x0010a4000800017f */
[----:B--2---:R-:W-:Y:S05]  /*219c0*/  @!P0 NANOSLEEP.SYNCS 0x989680 ;  /* 0x009896800000895d */ /* 0x004fea0003900000 */
[----:B------:R-:W2:Y:S02]  /*219d0*/  @!P0 SYNCS.PHASECHK.TRANS64 P0, [R8+URZ+0x31ca0], R7 ;  /* 0x031ca007080085a7 */ /* 0x000ea4000800007f */
[----:B--2---:R-:W-:Y:S05]  /*219e0*/  @!P0 BRA `(.L_x_2026) ;  /* 0xfffffffc00f08947 */ /* 0x004fea000383ffff */
[----:B------:R-:W-:Y:S05]  /*219f0*/  BRA `(.L_x_2151) ;  /* 0xffffffac00f87947 */ /* 0x000fea000383ffff */
.L_x_2028:
[----:B--2---:R2:W3:Y:S02]  /*21a00*/  SYNCS.PHASECHK.TRANS64.TRYWAIT P0, [R8+URZ+0x31cc0], R7 ;  /* 0x031cc007080075a7 */ /* 0x0044e4000800017f */
[----:B---3--:R-:W-:Y:S05]  /*21a10*/  @!P0 NANOSLEEP.SYNCS 0x989680 ;  /* 0x009896800000895d */ /* 0x008fea0003900000 */
[----:B------:R-:W3:Y:S02]  /*21a20*/  @!P0 SYNCS.PHASECHK.TRANS64 P0, [R8+URZ+0x31cc0], R7 ;  /* 0x031cc007080085a7 */ /* 0x000ee4000800007f */
[----:B---3--:R-:W-:Y:S05]  /*21a30*/  @!P0 BRA `(.L_x_2028) ;  /* 0xfffffffc00f08947 */ /* 0x008fea000383ffff */
[----:B------:R-:W-:Y:S05]  /*21a40*/  BRA `(.L_x_2152) ;  /* 0xffffffb000787947 */ /* 0x000fea000383ffff */
.L_x_2032:
[----:B0-----:R0:W2:Y:S02]  /*21a50*/  SYNCS.PHASECHK.TRANS64.TRYWAIT P0, [R7+URZ+0x31ca0], R8 ;  /* 0x031ca008070075a7 */ /* 0x0010a4000800017f */
[----:B--2---:R-:W-:Y:S05]  /*21a60*/  @!P0 NANOSLEEP.SYNCS 0x989680 ;  /* 0x009896800000895d */ /* 0x004fea0003900000 */
[----:B------:R-:W2:Y:S02]  /*21a70*/  @!P0 SYNCS.PHASECHK.TRANS64 P0, [R7+URZ+0x31ca0], R8 ;  /* 0x031ca008070085a7 */ /* 0x000ea4000800007f */
[----:B--2---:R-:W-:Y:S05]  /*21a80*/  @!P0 BRA `(.L_x_2032) ;  /* 0xfffffffc00f08947 */ /* 0x004fea000383ffff */
[----:B------:R-:W-:Y:S05]  /*21a90*/  BRA `(.L_x_2153) ;  /* 0xffffffb400207947 */ /* 0x000fea000383ffff */
.L_x_2034:
[----:B--2---:R2:W3:Y:S02]  /*21aa0*/  SYNCS.PHASECHK.TRANS64.TRYWAIT P1, [R7+URZ+0x31cc0], R8 ;  /* 0x031cc008070075a7 */ /* 0x0044e4000802017f */
[----:B---3--:R-:W-:Y:S05]  /*21ab0*/  @!P1 NANOSLEEP.SYNCS 0x989680 ;  /* 0x009896800000995d */ /* 0x008fea0003900000 */
[----:B------:R-:W3:Y:S02]  /*21ac0*/  @!P1 SYNCS.PHASECHK.TRANS64 P1, [R7+URZ+0x31cc0], R8 ;  /* 0x031cc008070095a7 */ /* 0x000ee4000802007f */
[----:B---3--:R-:W-:Y:S05]  /*21ad0*/  @!P1 BRA `(.L_x_2034) ;  /* 0xfffffffc00f09947 */ /* 0x008fea000383ffff */
[----:B------:R-:W-:Y:S05]  /*21ae0*/  BRA `(.L_x_2154) ;  /* 0xffffffb4009c7947 */ /* 0x000fea000383ffff */
.L_x_2046:
        /* <DEDUP_REMOVED lines=11> */
.L_x_2156:
[----:B------:R-:W-:Y:S05]  /*21ba0*/  BSYNC B0 ;  /* 0x0000000000007941 */ /* 0x000fea0003800000 */
.L_x_2155:
[----:B------:R-:W-:Y:S05]  /*21bb0*/  BRA `(.L_x_2157) ;  /* 0xffffffc000707947 */ /* 0x000fea000383ffff */
.L_x_2047:
[----:B------:R-:W-:Y:S01]  /*21bc0*/  BSSY B0, `(.L_x_2158) ;  /* 0x0000006000007945 */ /* 0x000fe20003800000 */
[----:B------:R-:W-:-:S07]  /*21bd0*/  IMAD.MOV.U32 R15, RZ, RZ, -0x1 ;  /* 0xffffffffff0f7424 */ /* 0x000fce00078e00ff */
[----:B-1----:R-:W-:Y:S05]  /*21be0*/  WARPSYNC.COLLECTIVE R15, `(.L_x_2159) ;  /* 0x000000000f0c7348 */ /* 0x002fea0003c00000 */
[----:B------:R-:W-:Y:S02]  /*21bf0*/  ELECT P6, UR62, PT ;  /* 0x00000000003e782f */ /* 0x000fe400038c0000 */
[----:B------:R-:W-:Y:S01]  /*21c00*/  MOV R14, UR62 ;  /* 0x0000003e000e7c02 */ /* 0x000fe20008000f00 */
[----:B-1----:R-:W-:Y:S10]  /*21c10*/  ENDCOLLECTIVE ;  /* 0x000000000000791b */ /* 0x002ff40003800000 */
.L_x_2159:
[----:B------:R-:W-:Y:S05]  /*21c20*/  BSYNC B0 ;  /* 0x0000000000007941 */ /* 0x000fea0003800000 */
.L_x_2158:
[----:B------:R-:W-:Y:S05]  /*21c30*/  BRA `(.L_x_2160) ;  /* 0xffffffc000607947 */ /* 0x000fea000383ffff */
.L_x_2050:
[----:B--2---:R2:W3:Y:S02]  /*21c40*/  SYNCS.PHASECHK.TRANS64.TRYWAIT P0, [R5+URZ+0x31c40], R4 ;  /* 0x031c4004050075a7 */ /* 0x0044e4000800017f */
[----:B---3--:R-:W-:Y:S05]  /*21c50*/  @!P0 NANOSLEEP.SYNCS 0x989680 ;  /* 0x009896800000895d */ /* 0x008fea0003900000 */
[----:B------:R-:W3:Y:S02]  /*21c60*/  @!P0 SYNCS.PHASECHK.TRANS64 P0, [R5+URZ+0x31c40], R4 ;  /* 0x031c4004050085a7 */ /* 0x000ee4000800007f */
[----:B---3--:R-:W-:Y:S05]  /*21c70*/  @!P0 BRA `(.L_x_2050) ;  /* 0xfffffffc00f08947 */ /* 0x008fea000383ffff */
[----:B------:R-:W-:Y:S05]  /*21c80*/  BRA `(.L_x_2161) ;  /* 0xffffffc000b87947 */ /* 0x000fea000383ffff */
.L_x_2053:
[----:B0-----:R0:W2:Y:S02]  /*21c90*/  SYNCS.PHASECHK.TRANS64.TRYWAIT P0, [R27+URZ+0x31c20], R4 ;  /* 0x031c20041b0075a7 */ /* 0x0010a4000800017f */
[----:B--2---:R-:W-:Y:S05]  /*21ca0*/  @!P0 NANOSLEEP.SYNCS 0x989680 ;  /* 0x009896800000895d */ /* 0x004fea0003900000 */
[----:B------:R-:W2:Y:S02]  /*21cb0*/  @!P0 SYNCS.PHASECHK.TRANS64 P0, [R27+URZ+0x31c20], R4 ;  /* 0x031c20041b0085a7 */ /* 0x000ea4000800007f */
[----:B--2---:R-:W-:Y:S05]  /*21cc0*/  @!P0 BRA `(.L_x_2053) ;  /* 0xfffffffc00f08947 */ /* 0x004fea000383ffff */
[----:B------:R-:W-:Y:S05]  /*21cd0*/  BRA `(.L_x_2162) ;  /* 0xffffffc400e87947 */ /* 0x000fea000383ffff */
.L_x_2061:
[----:B0-----:R0:W2:Y:S02]  /*21ce0*/  SYNCS.PHASECHK.TRANS64.TRYWAIT P0, [R3+URZ+0x31c40], R2 ;  /* 0x031c4002030075a7 */ /* 0x0010a4000800017f */
[----:B--2---:R-:W-:Y:S05]  /*21cf0*/  @!P0 NANOSLEEP.SYNCS 0x989680 ;  /* 0x009896800000895d */ /* 0x004fea0003900000 */
[----:B------:R-:W2:Y:S02]  /*21d00*/  @!P0 SYNCS.PHASECHK.TRANS64 P0, [R3+URZ+0x31c40], R2 ;  /* 0x031c4002030085a7 */ /* 0x000ea4000800007f */
[----:B--2---:R-:W-:Y:S05]  /*21d10*/  @!P0 BRA `(.L_x_2061) ;  /* 0xfffffffc00f08947 */ /* 0x004fea000383ffff */
[----:B------:R-:W-:Y:S05]  /*21d20*/  BRA `(.L_x_2163) ;  /* 0xffffffc8008c7947 */ /* 0x000fea000383ffff */
.L_x_2063:
[----:B0-----:R0:W2:Y:S02]  /*21d30*/  SYNCS.PHASECHK.TRANS64.TRYWAIT P0, [R2+URZ+0x60], R5 ;  /* 0x00006005020075a7 */ /* 0x0010a4000800017f */
[----:B--2---:R-:W-:Y:S05]  /*21d40*/  @!P0 NANOSLEEP.SYNCS 0x989680 ;  /* 0x009896800000895d */ /* 0x004fea0003900000 */
[----:B------:R-:W2:Y:S02]  /*21d50*/  @!P0 SYNCS.PHASECHK.TRANS64 P0, [R2+URZ+0x60], R5 ;  /* 0x00006005020085a7 */ /* 0x000ea4000800007f */
[----:B--2---:R-:W-:Y:S05]  /*21d60*/  @!P0 BRA `(.L_x_2063) ;  /* 0xfffffffc00f08947 */ /* 0x004fea000383ffff */
[----:B------:R-:W-:Y:S05]  /*21d70*/  BRA `(.L_x_2164) ;  /* 0xffffffcc00187947 */ /* 0x000fea000383ffff */
.L_x_2068:
[----:B--2---:R2:W3:Y:S02]  /*21d80*/  SYNCS.PHASECHK.TRANS64.TRYWAIT P0, [R3+URZ+0x31c40], R2 ;  /* 0x031c4002030075a7 */ /* 0x0044e4000800017f */
[----:B---3--:R-:W-:Y:S05]  /*21d90*/  @!P0 NANOSLEEP.SYNCS 0x989680 ;  /* 0x009896800000895d */ /* 0x008fea0003900000 */
[----:B------:R-:W3:Y:S02]  /*21da0*/  @!P0 SYNCS.PHASECHK.TRANS64 P0, [R3+URZ+0x31c40], R2 ;  /* 0x031c4002030085a7 */ /* 0x000ee4000800007f */
[----:B---3--:R-:W-:Y:S05]  /*21db0*/  @!P0 BRA `(.L_x_2068) ;  /* 0xfffffffc00f08947 */ /* 0x008fea000383ffff */
[----:B------:R-:W-:Y:S05]  /*21dc0*/  BRA `(.L_x_2165) ;  /* 0xffffffd0004c7947 */ /* 0x000fea000383ffff */
.L_x_2070:
[----:B0-----:R0:W2:Y:S02]  /*21dd0*/  SYNCS.PHASECHK.TRANS64.TRYWAIT P1, [R3+URZ+0x60], R24 ;  /* 0x00006018030075a7 */ /* 0x0010a4000802017f */
[----:B--2---:R-:W-:Y:S05]  /*21de0*/  @!P1 NANOSLEEP.SYNCS 0x989680 ;  /* 0x009896800000995d */ /* 0x004fea0003900000 */
[----:B------:R-:W2:Y:S02]  /*21df0*/  @!P1 SYNCS.PHASECHK.TRANS64 P1, [R3+URZ+0x60], R24 ;  /* 0x00006018030095a7 */ /* 0x000ea4000802007f */
[----:B--2---:R-:W-:Y:S05]  /*21e00*/  @!P1 BRA `(.L_x_2070) ;  /* 0xfffffffc00f09947 */ /* 0x004fea000383ffff */
[----:B------:R-:W-:Y:S05]  /*21e10*/  BRA `(.L_x_2166) ;  /* 0xffffffd000d87947 */ /* 0x000fea000383ffff */
.L_x_2075:
[----:B--2---:R2:W3:Y:S02]  /*21e20*/  SYNCS.PHASECHK.TRANS64.TRYWAIT P0, [R2+URZ+0x31c40], R3 ;  /* 0x031c4003020075a7 */ /* 0x0044e4000800017f */
[----:B---3--:R-:W-:Y:S05]  /*21e30*/  @!P0 NANOSLEEP.SYNCS 0x989680 ;  /* 0x009896800000895d */ /* 0x008fea0003900000 */
[----:B------:R-:W3:Y:S02]  /*21e40*/  @!P0 SYNCS.PHASECHK.TRANS64 P0, [R2+URZ+0x31c40], R3 ;  /* 0x031c4003020085a7 */ /* 0x000ee4000800007f */
[----:B---3--:R-:W-:Y:S05]  /*21e50*/  @!P0 BRA `(.L_x_2075) ;  /* 0xfffffffc00f08947 */ /* 0x008fea000383ffff */
[----:B------:R-:W-:Y:S05]  /*21e60*/  BRA `(.L_x_2167) ;  /* 0xffffffd400e47947 */ /* 0x000fea000383ffff */
.L_x_2077:
[----:B0-----:R0:W2:Y:S02]  /*21e70*/  SYNCS.PHASECHK.TRANS64.TRYWAIT P1, [R2+URZ+0x60], R11 ;  /* 0x0000600b020075a7 */ /* 0x0010a4000802017f */
[----:B--2---:R-:W-:Y:S05]  /*21e80*/  @!P1 NANOSLEEP.SYNCS 0x989680 ;  /* 0x009896800000995d */ /* 0x004fea0003900000 */
[----:B------:R-:W2:Y:S02]  /*21e90*/  @!P1 SYNCS.PHASECHK.TRANS64 P1, [R2+URZ+0x60], R11 ;  /* 0x0000600b020095a7 */ /* 0x000ea4000802007f */
[----:B--2---:R-:W-:Y:S05]  /*21ea0*/  @!P1 BRA `(.L_x_2077) ;  /* 0xfffffffc00f09947 */ /* 0x004fea000383ffff */
[----:B------:R-:W-:Y:S05]  /*21eb0*/  BRA `(.L_x_2168) ;  /* 0xffffffd800787947 */ /* 0x000fea000383ffff */
.L_x_2084:
[----:B--2---:R2:W3:Y:S02]  /*21ec0*/  SYNCS.PHASECHK.TRANS64.TRYWAIT P0, [R3+URZ+0x31c60], R2 ;  /* 0x031c6002030075a7 */ /* 0x0044e4000800017f */
[----:B---3--:R-:W-:Y:S05]  /*21ed0*/  @!P0 NANOSLEEP.SYNCS 0x989680 ;  /* 0x009896800000895d */ /* 0x008fea0003900000 */
[----:B------:R-:W3:Y:S02]  /*21ee0*/  @!P0 SYNCS.PHASECHK.TRANS64 P0, [R3+URZ+0x31c60], R2 ;  /* 0x031c6002030085a7 */ /* 0x000ee4000800007f */
[----:B---3--:R-:W-:Y:S05]  /*21ef0*/  @!P0 BRA `(.L_x_2084) ;  /* 0xfffffffc00f08947 */ /* 0x008fea000383ffff */
[----:B------:R-:W-:Y:S05]  /*21f00*/  BRA `(.L_x_2169) ;  /* 0xffffffdc00647947 */ /* 0x000fea000383ffff */
.L_x_2086:
[----:B------:R-:W-:Y:S01]  /*21f10*/  BSSY B0, `(.L_x_2170) ;  /* 0x0000008000007945 */ /* 0x000fe20003800000 */
[----:B------:R-:W-:Y:S02]  /*21f20*/  IMAD.MOV.U32 R13, RZ, RZ, R16 ;  /* 0x000000ffff0d7224 */ /* 0x000fe400078e0010 */
[----:B------:R-:W-:Y:S02]  /*21f30*/  IMAD.MOV.U32 R12, RZ, RZ, RZ ;  /* 0x000000ffff0c7224 */ /* 0x000fe400078e00ff */
[----:B------:R-:W-:Y:S02]  /*21f40*/  IMAD.MOV.U32 R11, RZ, RZ, 0x1f ;  /* 0x0000001fff0b7424 */ /* 0x000fe400078e00ff */
[----:B------:R-:W-:-:S07]  /*21f50*/  IMAD.MOV.U32 R15, RZ, RZ, -0x1 ;  /* 0xffffffffff0f7424 */ /* 0x000fce00078e00ff */
[----:B-1----:R-:W-:Y:S05]  /*21f60*/  WARPSYNC.COLLECTIVE R15, `(.L_x_2171) ;  /* 0x000000000f087348 */ /* 0x002fea0003c00000 */
[----:B------:R0:W2:Y:S02]  /*21f70*/  SHFL.IDX P6, R14, R13, R12, R11 ;  /* 0x0000000c0d0e7389 */ /* 0x0000a400000c000b */
[----:B012---:R-:W-:Y:S01]  /*21f80*/  ENDCOLLECTIVE ;  /* 0x000000000000791b */ /* 0x007fe20003800000 */
.L_x_2171:
[----:B------:R-:W-:Y:S05]  /*21f90*/  BSYNC B0 ;  /* 0x0000000000007941 */ /* 0x000fea0003800000 */
.L_x_2170:
        /* <DEDUP_REMOVED lines=8> */
.L_x_2172:
[----:B------:R-:W-:Y:S01]  /*22020*/  IMAD.MOV.U32 R5, RZ, RZ, R14 ;  /* 0x000000ffff057224 */ /* 0x000fe200078e000e */
[----:B------:R-:W-:Y:S06]  /*22030*/  BRA `(.L_x_2173) ;  /* 0xffffffdc00d87947 */ /* 0x000fec000383ffff */
.L_x_2089:
        /* <DEDUP_REMOVED lines=8> */
.L_x_2175:
[----:B------:R-:W-:Y:S05]  /*220c0*/  BSYNC B0 ;  /* 0x0000000000007941 */ /* 0x000fea0003800000 */
.L_x_2174:
        /* <DEDUP_REMOVED lines=10> */
.L_x_2176:
        /* <DEDUP_REMOVED lines=8> */
.L_x_2177:
        /* <DEDUP_REMOVED lines=8> */
.L_x_2178:
        /* <DEDUP_REMOVED lines=8> */
.L_x_2179:
        /* <DEDUP_REMOVED lines=8> */
.L_x_2180:
[----:B------:R-:W-:Y:S05]  /*22370*/  BRA `(.L_x_2181) ;  /* 0xffffffdc00987947 */ /* 0x000fea000383ffff */
.L_x_2094:
        /* <DEDUP_REMOVED lines=8> */
.L_x_2183:
[----:B------:R-:W-:Y:S05]  /*22400*/  BSYNC B0 ;  /* 0x0000000000007941 */ /* 0x000fea0003800000 */
.L_x_2182:
        /* <DEDUP_REMOVED lines=10> */
.L_x_2184:
        /* <DEDUP_REMOVED lines=8> */
.L_x_2185:
        /* <DEDUP_REMOVED lines=8> */
.L_x_2186:
        /* <DEDUP_REMOVED lines=8> */
.L_x_2187:
        /* <DEDUP_REMOVED lines=8> */
.L_x_2188:
[----:B------:R-:W-:Y:S05]  /*226b0*/  BRA `(.L_x_2189) ;  /* 0xffffffdc00787947 */ /* 0x000fea000383ffff */
.L_x_2096:
[----:B------:R-:W-:Y:S01]  /*226c0*/  BSSY B0, `(.L_x_2190) ;  /* 0x0000006000007945 */ /* 0x000fe20003800000 */
[----:B------:R-:W-:Y:S01]  /*226d0*/  PLOP3.LUT P6, PT, P6, PT, PT, 0x8, 0x0 ;  /* 0x000000000000781c */ /* 0x000fe200037ce170 */
[----:B------:R-:W-:-:S12]  /*226e0*/  IMAD.MOV.U32 R15, RZ, RZ, -0x1 ;  /* 0xffffffffff0f7424 */ /* 0x000fd800078e00ff */
[----:B01----:R-:W-:Y:S05]  /*226f0*/  WARPSYNC.COLLECTIVE R15, `(.L_x_2191) ;  /* 0x000000000f087348 */ /* 0x003fea0003c00000 */
[----:B------:R-:W-:Y:S01]  /*22700*/  VOTE.ANY R14, PT, P6 ;  /* 0x00000000000e7806 */ /* 0x000fe200030e0100 */
[----:B01----:R-:W-:Y:S06]  /*22710*/  ENDCOLLECTIVE ;  /* 0x000000000000791b */ /* 0x003fec0003800000 */
.L_x_2191:
[----:B------:R-:W-:Y:S05]  /*22720*/  BSYNC B0 ;  /* 0x0000000000007941 */ /* 0x000fea0003800000 */
.L_x_2190:
        /* <DEDUP_REMOVED lines=9> */
.L_x_2192:
[----:B------:R-:W-:Y:S01]  /*227c0*/  IMAD.MOV.U32 R17, RZ, RZ, R14 ;  /* 0x000000ffff117224 */ /* 0x000fe200078e000e */
[----:B------:R-:W-:Y:S06]  /*227d0*/  BRA `(.L_x_2193) ;  /* 0xffffffdc00687947 */ /* 0x000fec000383ffff */
.L_x_2098:
[----:B------:R-:W-:Y:S01]  /*227e0*/  BSSY B0, `(.L_x_2194) ;  /* 0x0000007000007945 */ /* 0x000fe20003800000 */
[----:B------:R-:W-:Y:S02]  /*227f0*/  IMAD.MOV.U32 R13, RZ, RZ, R8 ;  /* 0x000000ffff0d7224 */ /* 0x000fe400078e0008 */
[----:B------:R-:W-:Y:S02]  /*22800*/  IMAD.MOV.U32 R11, RZ, RZ, 0x1f ;  /* 0x0000001fff0b7424 */ /* 0x000fe400078e00ff */
[----:B------:R-:W-:-:S07]  /*22810*/  IMAD.MOV.U32 R15, RZ, RZ, -0x1 ;  /* 0xffffffffff0f7424 */ /* 0x000fce00078e00ff */
[----:B0123--:R-:W-:Y:S05]  /*22820*/  WARPSYNC.COLLECTIVE R15, `(.L_x_2195) ;  /* 0x000000000f087348 */ /* 0x00ffea0003c00000 */
[----:B------:R4:W0:Y:S02]  /*22830*/  SHFL.IDX P6, R14, R13, R12, R11 ;  /* 0x0000000c0d0e7389 */ /* 0x00082400000c000b */
[----:B01234-:R-:W-:Y:S01]  /*22840*/  ENDCOLLECTIVE ;  /* 0x000000000000791b */ /* 0x01ffe20003800000 */
.L_x_2195:
[----:B------:R-:W-:Y:S05]  /*22850*/  BSYNC B0 ;  /* 0x0000000000007941 */ /* 0x000fea0003800000 */
.L_x_2194:
[----:B------:R-:W-:Y:S05]  /*22860*/  BRA `(.L_x_2097) ;  /* 0xffffffdc00607947 */ /* 0x000fea000383ffff */
.L_x_2102:
[----:B0-----:R0:W2:Y:S02]  /*22870*/  SYNCS.PHASECHK.TRANS64.TRYWAIT P0, [R9+URZ+0x31c20], R0 ;  /* 0x031c2000090075a7 */ /* 0x0010a4000800017f */
[----:B--2---:R-:W-:Y:S05]  /*22880*/  @!P0 NANOSLEEP.SYNCS 0x989680 ;  /* 0x009896800000895d */ /* 0x004fea0003900000 */
[----:B------:R-:W2:Y:S02]  /*22890*/  @!P0 SYNCS.PHASECHK.TRANS64 P0, [R9+URZ+0x31c20], R0 ;  /* 0x031c2000090085a7 */ /* 0x000ea4000800007f */
[----:B--2---:R-:W-:Y:S05]  /*228a0*/  @!P0 BRA `(.L_x_2102) ;  /* 0xfffffffc00f08947 */ /* 0x004fea000383ffff */
[----:B------:R-:W-:Y:S05]  /*228b0*/  BRA `(.L_x_2196) ;  /* 0xffffffe000d07947 */ /* 0x000fea000383ffff */
.L_x_2103:
        /* <DEDUP_REMOVED lines=11> */
.L_x_2198:
[----:B------:R-:W-:Y:S05]  /*22970*/  BSYNC B0 ;  /* 0x0000000000007941 */ /* 0x000fea0003800000 */
.L_x_2197:
[----:B------:R-:W-:Y:S05]  /*22980*/  BRA `(.L_x_2199) ;  /* 0xffffffe000b87947 */ /* 0x000fea000383ffff */
.L_x_2104:
[----:B------:R-:W-:Y:S01]  /*22990*/  BSSY B0, `(.L_x_2200) ;  /* 0x0000006000007945 */ /* 0x000fe20003800000 */
[----:B------:R-:W-:-:S07]  /*229a0*/  IMAD.MOV.U32 R15, RZ, RZ, -0x1 ;  /* 0xffffffffff0f7424 */ /* 0x000fce00078e00ff */
[----:B01----:R-:W-:Y:S05]  /*229b0*/  WARPSYNC.COLLECTIVE R15, `(.L_x_2201) ;  /* 0x000000000f0c7348 */ /* 0x003fea0003c00000 */
[----:B------:R-:W-:Y:S02]  /*229c0*/  ELECT P6, UR62, PT ;  /* 0x00000000003e782f */ /* 0x000fe400038c0000 */
[----:B------:R-:W-:Y:S01]  /*229d0*/  MOV R14, UR62 ;  /* 0x0000003e000e7c02 */ /* 0x000fe20008000f00 */
[----:B01----:R-:W-:Y:S10]  /*229e0*/  ENDCOLLECTIVE ;  /* 0x000000000000791b */ /* 0x003ff40003800000 */
.L_x_2201:
[----:B------:R-:W-:Y:S05]  /*229f0*/  BSYNC B0 ;  /* 0x0000000000007941 */ /* 0x000fea0003800000 */
.L_x_2200:
[----:B------:R-:W-:Y:S05]  /*22a00*/  BRA `(.L_x_2202) ;  /* 0xffffffe000ac7947 */ /* 0x000fea000383ffff */
.L_x_2106:
[----:B0-----:R0:W2:Y:S02]  /*22a10*/  SYNCS.PHASECHK.TRANS64.TRYWAIT P0, [R7+URZ], R2 ;  /* 0x00000002070075a7 */ /* 0x0010a4000800017f */
[----:B--2---:R-:W-:Y:S05]  /*22a20*/  @!P0 NANOSLEEP.SYNCS 0x989680 ;  /* 0x009896800000895d */ /* 0x004fea0003900000 */
[----:B------:R-:W2:Y:S02]  /*22a30*/  @!P0 SYNCS.PHASECHK.TRANS64 P0, [R7+URZ], R2 ;  /* 0x00000002070085a7 */ /* 0x000ea4000800007f */
[----:B--2---:R-:W-:Y:S05]  /*22a40*/  @!P0 BRA `(.L_x_2106) ;  /* 0xfffffffc00f08947 */ /* 0x004fea000383ffff */
[----:B------:R-:W-:Y:S05]  /*22a50*/  BRA `(.L_x_2203) ;  /* 0xffffffe000e07947 */ /* 0x000fea000383ffff */
.L_x_2107:
[----:B--2---:R2:W3:Y:S02]  /*22a60*/  SYNCS.PHASECHK.TRANS64.TRYWAIT P0, [R3+URZ], R0 ;  /* 0x00000000030075a7 */ /* 0x0044e4000800017f */
[----:B---3--:R-:W-:Y:S05]  /*22a70*/  @!P0 NANOSLEEP.SYNCS 0x989680 ;  /* 0x009896800000895d */ /* 0x008fea0003900000 */
[----:B------:R-:W3:Y:S02]  /*22a80*/  @!P0 SYNCS.PHASECHK.TRANS64 P0, [R3+URZ], R0 ;  /* 0x00000000030085a7 */ /* 0x000ee4000800007f */
[----:B---3--:R-:W-:Y:S05]  /*22a90*/  @!P0 BRA `(.L_x_2107) ;  /* 0xfffffffc00f08947 */ /* 0x008fea000383ffff */
[----:B------:R-:W-:Y:S05]  /*22aa0*/  BRA `(.L_x_2204) ;  /* 0xffffffe000d47947 */ /* 0x000fea000383ffff */
.L_x_2109:
[----:B--2---:R2:W3:Y:S02]  /*22ab0*/  SYNCS.PHASECHK.TRANS64.TRYWAIT P0, [R5+URZ], R2 ;  /* 0x00000002050075a7 */ /* 0x0044e4000800017f */
[----:B---3--:R-:W-:Y:S05]  /*22ac0*/  @!P0 NANOSLEEP.SYNCS 0x989680 ;  /* 0x009896800000895d */ /* 0x008fea0003900000 */
[----:B------:R-:W3:Y:S02]  /*22ad0*/  @!P0 SYNCS.PHASECHK.TRANS64 P0, [R5+URZ], R2 ;  /* 0x00000002050085a7 */ /* 0x000ee4000800007f */
[----:B---3--:R-:W-:Y:S05]  /*22ae0*/  @!P0 BRA `(.L_x_2109) ;  /* 0xfffffffc00f08947 */ /* 0x008fea000383ffff */
[----:B------:R-:W-:Y:S05]  /*22af0*/  BRA `(.L_x_2205) ;  /* 0xffffffe000d87947 */ /* 0x000fea000383ffff */
.L_x_2206:
        /* <DEDUP_REMOVED lines=16> */
.L_x_2215:


//--------------------- .nv.global.init           --------------------------
	.section	.nv.global.init,"aw",@progbits
.nv.global.init:
	.type		$str$20,@object
	.size		$str$20,($str$21 - $str$20)
$str$20:
        /*0000*/ 	.byte	0x28, 0x61, 0x64, 0x64, 0x72, 0x65, 0x73, 0x73, 0x20, 0x26, 0x20, 0x6d, 0x61, 0x73, 0x6b, 0x29
        /*0010*/ 	.byte	0x20, 0x3d, 0x3d, 0x20, 0x30, 0x00
	.type		$str$21,@object
	.size		$str$21,(__unnamed_5 - $str$21)
$str$21:
        /*0016*/ 	.byte	0x2f, 0x74, 0x6d, 0x70, 0x2f, 0x6f, 0x73, 0x73, 0x5f, 0x6b, 0x65, 0x72, 0x6e, 0x65, 0x6c, 0x73
        /*0026*/ 	.byte	0x5f, 0x73, 0x72, 0x63, 0x2f, 0x66, 0x6c, 0x61, 0x73, 0x68, 0x5f, 0x61, 0x74, 0x74, 0x65, 0x6e
        /*0036*/ 	.byte	0x74, 0x69, 0x6f, 0x6e, 0x2f, 0x63, 0x73, 0x72, 0x63, 0x2f, 0x63, 0x75, 0x74, 0x6c, 0x61, 0x73
        /*0046*/ 	.byte	0x73, 0x2f, 0x69, 0x6e, 0x63, 0x6c, 0x75, 0x64, 0x65, 0x2f, 0x63, 0x75, 0x74, 0x65, 0x2f, 0x70
        /*0056*/ 	.byte	0x6f, 0x69, 0x6e, 0x74, 0x65, 0x72, 0x5f, 0x66, 0x6c, 0x61, 0x67, 0x67, 0x65, 0x64, 0x2e, 0x68
        /*0066*/ 	.byte	0x70, 0x70, 0x00
	.type		__unnamed_5,@object
	.size		__unnamed_5,(__unnamed_4 - __unnamed_5)
__unnamed_5:
        /* <DEDUP_REMOVED lines=24> */
	.type		__unnamed_4,@object
	.size		__unnamed_4,(__unnamed_9 - __unnamed_4)
__unnamed_4:
        /* <DEDUP_REMOVED lines=24> */
	.type		__unnamed_9,@object
	.size		__unnamed_9,(__unnamed_3 - __unnamed_9)
__unnamed_9:
        /* <DEDUP_REMOVED lines=24> */
        /*04e9*/ 	.byte	0x00
	.type		__unnamed_3,@object
	.size		__unnamed_3,(__unnamed_7 - __unnamed_3)
__unnamed_3:
        /* <DEDUP_REMOVED lines=29> */
	.type		__unnamed_7,@object
	.size		__unnamed_7,(__unnamed_2 - __unnamed_7)
__unnamed_7:
        /* <DEDUP_REMOVED lines=29> */
	.type		__unnamed_2,@object
	.size		__unnamed_2,(__unnamed_8 - __unnamed_2)
__unnamed_2:
        /* <DEDUP_REMOVED lines=29> */
	.type		__unnamed_8,@object
	.size		__unnamed_8,(__unnamed_1 - __unnamed_8)
__unnamed_8:
        /* <DEDUP_REMOVED lines=29> */
	.type		__unnamed_1,@object
	.size		__unnamed_1,(__unnamed_6 - __unnamed_1)
__unnamed_1:
        /* <DEDUP_REMOVED lines=28> */
        /*0dda*/ 	.byte	0x31, 0x33, 0x38, 0x32, 0x34, 0x3e, 0x3e, 0x3e, 0x3e, 0x3e, 0x20, 0x26, 0x5d, 0x00
	.type		__unnamed_6,@object
	.size		__unnamed_6,(.L_5 - __unnamed_6)
__unnamed_6:
        /* <DEDUP_REMOVED lines=29> */
.L_5:


//--------------------- .nv.shared._ZN7cutlass13device_kernelIN5flash11enable_sm90INS1_16FlashAttnFwdSm90INS1_25CollectiveMainloopFwdSm90ILi2EN4cute5tupleIJNS5_1CILi1EEES8_S8_EEENS6_IJNS7_ILi192EEENS7_ILi144EEENS7_ILi96EEEEEELi96ENS_6half_tEfNS_4arch4Sm90ELb0ELb0ELb0ELb0ELb0ELb0ELb0ELb0ELb1ELb0ELb0ELb0EEENS1_21CollectiveEpilogueFwdINS6_IJSA_SC_SB_EEES9_SE_SG_Li384ELb0ELb0ELb0ELb0EEENS1_29StaticPersistentTileSchedulerILb0EEEEEEEEEvNT_6ParamsE --------------------------
	.section	.nv.shared._ZN7cutlass13device_kernelIN5flash11enable_sm90INS1_16FlashAttnFwdSm90INS1_25CollectiveMainloopFwdSm90ILi2EN4cute5tupleIJNS5_1CILi1EEES8_S8_EEENS6_IJNS7_ILi192EEENS7_ILi144EEENS7_ILi96EEEEEELi96ENS_6half_tEfNS_4arch4Sm90ELb0ELb0ELb0ELb0ELb0ELb0ELb0ELb0ELb1ELb0ELb0ELb0EEENS1_21CollectiveEpilogueFwdINS6_IJSA_SC_SB_EEES9_SE_SG_Li384ELb0ELb0ELb0ELb0EEENS1_29StaticPersistentTileSchedulerILb0EEEEEEEEEvNT_6ParamsE,"aw",@nobits
	.sectionflags	@""
	.align	16
	.zero		1024


//--------------------- .nv.shared.reserved.0     --------------------------
	.section	.nv.shared.reserved.0,"aw",@nobits
	.weak		__nv_reservedSMEM_offset_0_alias
	.size		__nv_reservedSMEM_offset_0_alias, 0, 0
	.other		__nv_reservedSMEM_offset_0_alias,@"STO_CUDA_RESERVED_SHARED STV_DEFAULT"
__nv_reservedSMEM_offset_0_alias:
	.zero		0


//--------------------- .nv.global                --------------------------
	.section	.nv.global,"aw",@nobits
.nv.global:
	.type		_ZN65_INTERNAL_2621eed2_29_flash_fwd_hdim96_fp16_sm90_cu_1f2e7571_35224cute1_E,@object
	.size		_ZN65_INTERNAL_2621eed2_29_flash_fwd_hdim96_fp16_sm90_cu_1f2e7571_35224cute1_E,(_ZN65_INTERNAL_2621eed2_29_flash_fwd_hdim96_fp16_sm90_cu_1f2e7571_35224cuda3std3__45__cpo6cbeginE - _ZN65_INTERNAL_2621eed2_29_flash_fwd_hdim96_fp16_sm90_cu_1f2e7571_35224cute1_E)
_ZN65_INTERNAL_2621eed2_29_flash_fwd_hdim96_fp16_sm90_cu_1f2e7571_35224cute1_E:
	.zero		1
	.type		_ZN65_INTERNAL_2621eed2_29_flash_fwd_hdim96_fp16_sm90_cu_1f2e7571_35224cuda3std3__45__cpo6cbeginE,@object
	.size		_ZN65_INTERNAL_2621eed2_29_flash_fwd_hdim96_fp16_sm90_cu_1f2e7571_35224cuda3std3__45__cpo6cbeginE,(_ZN65_INTERNAL_2621eed2_29_flash_fwd_hdim96_fp16_sm90_cu_1f2e7571_35224cuda3std3__48in_placeE - _ZN65_INTERNAL_2621eed2_29_flash_fwd_hdim96_fp16_sm90_cu_1f2e7571_35224cuda3std3__45__cpo6cbeginE)
_ZN65_INTERNAL_2621eed2_29_flash_fwd_hdim96_fp16_sm90_cu_1f2e7571_35224cuda3std3__45__cpo6cbeginE:
	.zero		1
	.type		_ZN65_INTERNAL_2621eed2_29_flash_fwd_hdim96_fp16_sm90_cu_1f2e7571_35224cuda3std3__48in_placeE,@object
	.size		_ZN65_INTERNAL_2621eed2_29_flash_fwd_hdim96_fp16_sm90_cu_1f2e7571_35224cuda3std3__48in_placeE,(_ZN65_INTERNAL_2621eed2_29_flash_fwd_hdim96_fp16_sm90_cu_1f2e7571_35224cuda3std6ranges3__45__cpo9iter_moveE - _ZN65_INTERNAL_2621eed2_29_flash_fwd_hdim96_fp16_sm90_cu_1f2e7571_35224cuda3std3__48in_placeE)
_ZN65_INTERNAL_2621eed2_29_flash_fwd_hdim96_fp16_sm90_cu_1f2e7571_35224cuda3std3__48in_placeE:
	.zero		1
	.type		_ZN65_INTERNAL_2621eed2_29_flash_fwd_hdim96_fp16_sm90_cu_1f2e7571_35224cuda3std6ranges3__45__cpo9iter_moveE,@object
	.size		_ZN65_INTERNAL_2621eed2_29_flash_fwd_hdim96_fp16_sm90_cu_1f2e7571_35224cuda3std6ranges3__45__cpo9iter_moveE,(_ZN65_INTERNAL_2621eed2_29_flash_fwd_hdim96_fp16_sm90_cu_1f2e7571_35224cuda3std3__45__cpo5beginE - _ZN65_INTERNAL_2621eed2_29_flash_fwd_hdim96_fp16_sm90_cu_1f2e7571_35224cuda3std6ranges3__45__cpo9iter_moveE)
_ZN65_INTERNAL_2621eed2_29_flash_fwd_hdim96_fp16_sm90_cu_1f2e7571_35224cuda3std6ranges3__45__cpo9iter_moveE:
	.zero		1
	.type		_ZN65_INTERNAL_2621eed2_29_flash_fwd_hdim96_fp16_sm90_cu_1f2e7571_35224cuda3std3__45__cpo5beginE,@object
	.size		_ZN65_INTERNAL_2621eed2_29_flash_fwd_hdim96_fp16_sm90_cu_1f2e7571_35224cuda3std3__45__cpo5beginE,(_ZN65_INTERNAL_2621eed2_29_flash_fwd_hdim96_fp16_sm90_cu_1f2e7571_35224cuda3std3__467_GLOBAL__N__2621eed2_29_flash_fwd_hdim96_fp16_sm90_cu_1f2e7571_35226ignoreE - _ZN65_INTERNAL_2621eed2_29_flash_fwd_hdim96_fp16_sm90_cu_1f2e7571_35224cuda3std3__45__cpo5beginE)
_ZN65_INTERNAL_2621eed2_29_flash_fwd_hdim96_fp16_sm90_cu_1f2e7571_35224cuda3std3__45__cpo5beginE:
	.zero		1
	.type		_ZN65_INTERNAL_2621eed2_29_flash_fwd_hdim96_fp16_sm90_cu_1f2e7571_35224cuda3std3__467_GLOBAL__N__2621eed2_29_flash_fwd_hdim96_fp16_sm90_cu_1f2e7571_35226ignoreE,@object
	.size		_ZN65_INTERNAL_2621eed2_29_flash_fwd_hdim96_fp16_sm90_cu_1f2e7571_35224cuda3std3__467_GLOBAL__N__2621eed2_29_flash_fwd_hdim96_fp16_sm90_cu_1f2e7571_35226ignoreE,(_ZN65_INTERNAL_2621eed2_29_flash_fwd_hdim96_fp16_sm90_cu_1f2e7571_35224cute7productE - _ZN65_INTERNAL_2621eed2_29_flash_fwd_hdim96_fp16_sm90_cu_1f2e7571_35224cuda3std3__467_GLOBAL__N__2621eed2_29_flash_fwd_hdim96_fp16_sm90_cu_1f2e7571_35226ignoreE)
_ZN65_INTERNAL_2621eed2_29_flash_fwd_hdim96_fp16_sm90_cu_1f2e7571_35224cuda3std3__467_GLOBAL__N__2621eed2_29_flash_fwd_hdim96_fp16_sm90_cu_1f2e7571_35226ignoreE:
	.zero		1
	.type		_ZN65_INTERNAL_2621eed2_29_flash_fwd_hdim96_fp16_sm90_cu_1f2e7571_35224cute7productE,@object
	.size		_ZN65_INTERNAL_2621eed2_29_flash_fwd_hdim96_fp16_sm90_cu_1f2e7571_35224cute7productE,(_ZN65_INTERNAL_2621eed2_29_flash_fwd_hdim96_fp16_sm90_cu_1f2e7571_35224cuda3std3__45__cpo3endE - _ZN65_INTERNAL_2621eed2_29_flash_fwd_hdim96_fp16_sm90_cu_1f2e7571_35224cute7productE)
_ZN65_INTERNAL_2621eed2_29_flash_fwd_hdim96_fp16_sm90_cu_1f2e7571_35224cute7productE:
	.zero		1
	.type		_ZN65_INTERNAL_2621eed2_29_flash_fwd_hdim96_fp16_sm90_cu_1f2e7571_35224cuda3std3__45__cpo3endE,@object
	.size		_ZN65_INTERNAL_2621eed2_29_flash_fwd_hdim96_fp16_sm90_cu_1f2e7571_35224cuda3std3__45__cpo3endE,(_ZN65_INTERNAL_2621eed2_29_flash_fwd_hdim96_fp16_sm90_cu_1f2e7571_35224cuda3std3__419piecewise_constructE - _ZN65_INTERNAL_2621eed2_29_flash_fwd_hdim96_fp16_sm90_cu_1f2e7571_35224cuda3std3__45__cpo3endE)
_ZN65_INTERNAL_2621eed2_29_flash_fwd_hdim96_fp16_sm90_cu_1f2e7571_35224cuda3std3__45__cpo3endE:
	.zero		1
	.type		_ZN65_INTERNAL_2621eed2_29_flash_fwd_hdim96_fp16_sm90_cu_1f2e7571_35224cuda3std3__419piecewise_constructE,@object
	.size		_ZN65_INTERNAL_2621eed2_29_flash_fwd_hdim96_fp16_sm90_cu_1f2e7571_35224cuda3std3__419piecewise_constructE,(_ZN65_INTERNAL_2621eed2_29_flash_fwd_hdim96_fp16_sm90_cu_1f2e7571_35224cuda3std3__45__cpo4cendE - _ZN65_INTERNAL_2621eed2_29_flash_fwd_hdim96_fp16_sm90_cu_1f2e7571_35224cuda3std3__419piecewise_constructE)
_ZN65_INTERNAL_2621eed2_29_flash_fwd_hdim96_fp16_sm90_cu_1f2e7571_35224cuda3std3__419piecewise_constructE:
	.zero		1
	.type		_ZN65_INTERNAL_2621eed2_29_flash_fwd_hdim96_fp16_sm90_cu_1f2e7571_35224cuda3std3__45__cpo4cendE,@object
	.size		_ZN65_INTERNAL_2621eed2_29_flash_fwd_hdim96_fp16_sm90_cu_1f2e7571_35224cuda3std3__45__cpo4cendE,(_ZN65_INTERNAL_2621eed2_29_flash_fwd_hdim96_fp16_sm90_cu_1f2e7571_35224cuda3std6ranges3__45__cpo4swapE - _ZN65_INTERNAL_2621eed2_29_flash_fwd_hdim96_fp16_sm90_cu_1f2e7571_35224cuda3std3__45__cpo4cendE)
_ZN65_INTERNAL_2621eed2_29_flash_fwd_hdim96_fp16_sm90_cu_1f2e7571_35224cuda3std3__45__cpo4cendE:
	.zero		1
	.type		_ZN65_INTERNAL_2621eed2_29_flash_fwd_hdim96_fp16_sm90_cu_1f2e7571_35224cuda3std6ranges3__45__cpo4swapE,@object
	.size		_ZN65_INTERNAL_2621eed2_29_flash_fwd_hdim96_fp16_sm90_cu_1f2e7571_35224cuda3std6ranges3__45__cpo4swapE,(.L_16 - _ZN65_INTERNAL_2621eed2_29_flash_fwd_hdim96_fp16_sm90_cu_1f2e7571_35224cuda3std6ranges3__45__cpo4swapE)
_ZN65_INTERNAL_2621eed2_29_flash_fwd_hdim96_fp16_sm90_cu_1f2e7571_35224cuda3std6ranges3__45__cpo4swapE:
	.zero		1
.L_16:


//--------------------- .nv.shared._ZN7cutlass13device_kernelIN5flash11enable_sm90INS1_16FlashAttnFwdSm90INS1_25CollectiveMainloopFwdSm90ILi2EN4cute5tupleIJNS5_1CILi1EEES8_S8_EEENS6_IJNS7_ILi192EEENS7_ILi144EEENS7_ILi96EEEEEELi96ENS_6half_tEfNS_4arch4Sm90ELb0ELb0ELb0ELb1ELb0ELb0ELb0ELb0ELb1ELb0ELb0ELb0EEENS1_21CollectiveEpilogueFwdINS6_IJSA_SC_SB_EEES9_SE_SG_Li384ELb1ELb0ELb0ELb0EEENS1_36VarlenDynamicPersistentTileSchedulerILi192ELi144ELi384ELi32ELb0ELb0ELb1ELb0ELb1ELb1EEEEEEEEEvNT_6ParamsE --------------------------
	.section	.nv.shared._ZN7cutlass13device_kernelIN5flash11enable_sm90INS1_16FlashAttnFwdSm90INS1_25CollectiveMainloopFwdSm90ILi2EN4cute5tupleIJNS5_1CILi1EEES8_S8_EEENS6_IJNS7_ILi192EEENS7_ILi144EEENS7_ILi96EEEEEELi96ENS_6half_tEfNS_4arch4Sm90ELb0ELb0ELb0ELb1ELb0ELb0ELb0ELb0ELb1ELb0ELb0ELb0EEENS1_21CollectiveEpilogueFwdINS6_IJSA_SC_SB_EEES9_SE_SG_Li384ELb1ELb0ELb0ELb0EEENS1_36VarlenDynamicPersistentTileSchedulerILi192ELi144ELi384ELi32ELb0ELb0ELb1ELb0ELb1ELb1EEEEEEEEEvNT_6ParamsE,"aw",@nobits
	.sectionflags	@""
	.align	16
	.zero		1024


//--------------------- .nv.shared._ZN7cutlass13device_kernelIN5flash11enable_sm90INS1_16FlashAttnFwdSm90INS1_25CollectiveMainloopFwdSm90ILi2EN4cute5tupleIJNS5_1CILi1EEES8_S8_EEENS6_IJNS7_ILi192EEENS7_ILi144EEENS7_ILi96EEEEEELi96ENS_6half_tEfNS_4arch4Sm90ELb0ELb0ELb0ELb1ELb0ELb1ELb0ELb0ELb1ELb0ELb0ELb0EEENS1_21CollectiveEpilogueFwdINS6_IJSA_SC_SB_EEES9_SE_SG_Li384ELb1ELb0ELb0ELb0EEENS1_36VarlenDynamicPersistentTileSchedulerILi192ELi144ELi384ELi32ELb0ELb0ELb1ELb0ELb1ELb1EEEEEEEEEvNT_6ParamsE --------------------------
	.section	.nv.shared._ZN7cutlass13device_kernelIN5flash11enable_sm90INS1_16FlashAttnFwdSm90INS1_25CollectiveMainloopFwdSm90ILi2EN4cute5tupleIJNS5_1CILi1EEES8_S8_EEENS6_IJNS7_ILi192EEENS7_ILi144EEENS7_ILi96EEEEEELi96ENS_6half_tEfNS_4arch4Sm90ELb0ELb0ELb0ELb1ELb0ELb1ELb0ELb0ELb1ELb0ELb0ELb0EEENS1_21CollectiveEpilogueFwdINS6_IJSA_SC_SB_EEES9_SE_SG_Li384ELb1ELb0ELb0ELb0EEENS1_36VarlenDynamicPersistentTileSchedulerILi192ELi144ELi384ELi32ELb0ELb0ELb1ELb0ELb1ELb1EEEEEEEEEvNT_6ParamsE,"aw",@nobits
	.sectionflags	@""
	.align	16
	.zero		1024


//--------------------- .nv.shared._ZN7cutlass13device_kernelIN5flash11enable_sm90INS1_16FlashAttnFwdSm90INS1_25CollectiveMainloopFwdSm90ILi2EN4cute5tupleIJNS5_1CILi1EEES8_S8_EEENS6_IJNS7_ILi192EEENS7_ILi128EEENS7_ILi96EEEEEELi96ENS_6half_tEfNS_4arch4Sm90ELb0ELb1ELb0ELb0ELb0ELb0ELb0ELb0ELb1ELb0ELb0ELb0EEENS1_21CollectiveEpilogueFwdINS6_IJSA_SC_SB_EEES9_SE_SG_Li384ELb0ELb0ELb0ELb0EEENS1_30DynamicPersistentTileSchedulerILi384ELi32ELb0ELb0ELb1EEEEEEEEEvNT_6ParamsE --------------------------
	.section	.nv.shared._ZN7cutlass13device_kernelIN5flash11enable_sm90INS1_16FlashAttnFwdSm90INS1_25CollectiveMainloopFwdSm90ILi2EN4cute5tupleIJNS5_1CILi1EEES8_S8_EEENS6_IJNS7_ILi192EEENS7_ILi128EEENS7_ILi96EEEEEELi96ENS_6half_tEfNS_4arch4Sm90ELb0ELb1ELb0ELb0ELb0ELb0ELb0ELb0ELb1ELb0ELb0ELb0EEENS1_21CollectiveEpilogueFwdINS6_IJSA_SC_SB_EEES9_SE_SG_Li384ELb0ELb0ELb0ELb0EEENS1_30DynamicPersistentTileSchedulerILi384ELi32ELb0ELb0ELb1EEEEEEEEEvNT_6ParamsE,"aw",@nobits
	.sectionflags	@""
	.align	16
	.zero		1024


//--------------------- .nv.shared._ZN7cutlass13device_kernelIN5flash11enable_sm90INS1_16FlashAttnFwdSm90INS1_25CollectiveMainloopFwdSm90ILi2EN4cute5tupleIJNS5_1CILi1EEES8_S8_EEENS6_IJNS7_ILi192EEENS7_ILi128EEENS7_ILi96EEEEEELi96ENS_6half_tEfNS_4arch4Sm90ELb0ELb1ELb0ELb1ELb0ELb0ELb0ELb0ELb1ELb0ELb0ELb0EEENS1_21CollectiveEpilogueFwdINS6_IJSA_SC_SB_EEES9_SE_SG_Li384ELb1ELb0ELb0ELb0EEENS1_36VarlenDynamicPersistentTileSchedulerILi192ELi128ELi384ELi32ELb0ELb0ELb1ELb1ELb0ELb1EEEEEEEEEvNT_6ParamsE --------------------------
	.section	.nv.shared._ZN7cutlass13device_kernelIN5flash11enable_sm90INS1_16FlashAttnFwdSm90INS1_25CollectiveMainloopFwdSm90ILi2EN4cute5tupleIJNS5_1CILi1EEES8_S8_EEENS6_IJNS7_ILi192EEENS7_ILi128EEENS7_ILi96EEEEEELi96ENS_6half_tEfNS_4arch4Sm90ELb0ELb1ELb0ELb1ELb0ELb0ELb0ELb0ELb1ELb0ELb0ELb0EEENS1_21CollectiveEpilogueFwdINS6_IJSA_SC_SB_EEES9_SE_SG_Li384ELb1ELb0ELb0ELb0EEENS1_36VarlenDynamicPersistentTileSchedulerILi192ELi128ELi384ELi32ELb0ELb0ELb1ELb1ELb0ELb1EEEEEEEEEvNT_6ParamsE,"aw",@nobits
	.sectionflags	@""
	.align	16
	.zero		1024


//--------------------- .nv.shared._ZN7cutlass13device_kernelIN5flash11enable_sm90INS1_16FlashAttnFwdSm90INS1_25CollectiveMainloopFwdSm90ILi2EN4cute5tupleIJNS5_1CILi1EEES8_S8_EEENS6_IJNS7_ILi192EEENS7_ILi128EEENS7_ILi96EEEEEELi96ENS_6half_tEfNS_4arch4Sm90ELb0ELb1ELb0ELb1ELb0ELb1ELb0ELb0ELb1ELb0ELb0ELb0EEENS1_21CollectiveEpilogueFwdINS6_IJSA_SC_SB_EEES9_SE_SG_Li384ELb1ELb0ELb0ELb0EEENS1_36VarlenDynamicPersistentTileSchedulerILi192ELi128ELi384ELi32ELb0ELb0ELb1ELb1ELb0ELb1EEEEEEEEEvNT_6ParamsE --------------------------
	.section	.nv.shared._ZN7cutlass13device_kernelIN5flash11enable_sm90INS1_16FlashAttnFwdSm90INS1_25CollectiveMainloopFwdSm90ILi2EN4cute5tupleIJNS5_1CILi1EEES8_S8_EEENS6_IJNS7_ILi192EEENS7_ILi128EEENS7_ILi96EEEEEELi96ENS_6half_tEfNS_4arch4Sm90ELb0ELb1ELb0ELb1ELb0ELb1ELb0ELb0ELb1ELb0ELb0ELb0EEENS1_21CollectiveEpilogueFwdINS6_IJSA_SC_SB_EEES9_SE_SG_Li384ELb1ELb0ELb0ELb0EEENS1_36VarlenDynamicPersistentTileSchedulerILi192ELi128ELi384ELi32ELb0ELb0ELb1ELb1ELb0ELb1EEEEEEEEEvNT_6ParamsE,"aw",@nobits
	.sectionflags	@""
	.align	16
	.zero		1024


//--------------------- .nv.shared._ZN7cutlass13device_kernelIN5flash11enable_sm90INS1_16FlashAttnFwdSm90INS1_25CollectiveMainloopFwdSm90ILi2EN4cute5tupleIJNS5_1CILi1EEES8_S8_EEENS6_IJNS7_ILi192EEENS7_ILi144EEENS7_ILi96EEEEEELi96ENS_6half_tEfNS_4arch4Sm90ELb1ELb0ELb0ELb0ELb0ELb0ELb0ELb0ELb1ELb0ELb0ELb0EEENS1_21CollectiveEpilogueFwdINS6_IJSA_SC_SB_EEES9_SE_SG_Li384ELb0ELb0ELb0ELb0EEENS1_30DynamicPersistentTileSchedulerILi384ELi32ELb0ELb0ELb1EEEEEEEEEvNT_6ParamsE --------------------------
	.section	.nv.shared._ZN7cutlass13device_kernelIN5flash11enable_sm90INS1_16FlashAttnFwdSm90INS1_25CollectiveMainloopFwdSm90ILi2EN4cute5tupleIJNS5_1CILi1EEES8_S8_EEENS6_IJNS7_ILi192EEENS7_ILi144EEENS7_ILi96EEEEEELi96ENS_6half_tEfNS_4arch4Sm90ELb1ELb0ELb0ELb0ELb0ELb0ELb0ELb0ELb1ELb0ELb0ELb0EEENS1_21CollectiveEpilogueFwdINS6_IJSA_SC_SB_EEES9_SE_SG_Li384ELb0ELb0ELb0ELb0EEENS1_30DynamicPersistentTileSchedulerILi384ELi32ELb0ELb0ELb1EEEEEEEEEvNT_6ParamsE,"aw",@nobits
	.sectionflags	@""
	.align	16
	.zero		1024


//--------------------- .nv.shared._ZN7cutlass13device_kernelIN5flash11enable_sm90INS1_16FlashAttnFwdSm90INS1_25CollectiveMainloopFwdSm90ILi2EN4cute5tupleIJNS5_1CILi1EEES8_S8_EEENS6_IJNS7_ILi192EEENS7_ILi144EEENS7_ILi96EEEEEELi96ENS_6half_tEfNS_4arch4Sm90ELb1ELb0ELb0ELb1ELb0ELb0ELb0ELb0ELb1ELb0ELb0ELb0EEENS1_21CollectiveEpilogueFwdINS6_IJSA_SC_SB_EEES9_SE_SG_Li384ELb1ELb0ELb0ELb0EEENS1_36VarlenDynamicPersistentTileSchedulerILi192ELi144ELi384ELi32ELb0ELb0ELb1ELb1ELb1ELb1EEEEEEEEEvNT_6ParamsE --------------------------
	.section	.nv.shared._ZN7cutlass13device_kernelIN5flash11enable_sm90INS1_16FlashAttnFwdSm90INS1_25CollectiveMainloopFwdSm90ILi2EN4cute5tupleIJNS5_1CILi1EEES8_S8_EEENS6_IJNS7_ILi192EEENS7_ILi144EEENS7_ILi96EEEEEELi96ENS_6half_tEfNS_4arch4Sm90ELb1ELb0ELb0ELb1ELb0ELb0ELb0ELb0ELb1ELb0ELb0ELb0EEENS1_21CollectiveEpilogueFwdINS6_IJSA_SC_SB_EEES9_SE_SG_Li384ELb1ELb0ELb0ELb0EEENS1_36VarlenDynamicPersistentTileSchedulerILi192ELi144ELi384ELi32ELb0ELb0ELb1ELb1ELb1ELb1EEEEEEEEEvNT_6ParamsE,"aw",@nobits
	.sectionflags	@""
	.align	16
	.zero		1024


//--------------------- .nv.shared._ZN7cutlass13device_kernelIN5flash11enable_sm90INS1_16FlashAttnFwdSm90INS1_25CollectiveMainloopFwdSm90ILi2EN4cute5tupleIJNS5_1CILi1EEES8_S8_EEENS6_IJNS7_ILi192EEENS7_ILi144EEENS7_ILi96EEEEEELi96ENS_6half_tEfNS_4arch4Sm90ELb1ELb0ELb0ELb1ELb0ELb1ELb0ELb0ELb1ELb0ELb0ELb0EEENS1_21CollectiveEpilogueFwdINS6_IJSA_SC_SB_EEES9_SE_SG_Li384ELb1ELb0ELb0ELb0EEENS1_36VarlenDynamicPersistentTileSchedulerILi192ELi144ELi384ELi32ELb0ELb0ELb1ELb1ELb1ELb1EEEEEEEEEvNT_6ParamsE --------------------------
	.section	.nv.shared._ZN7cutlass13device_kernelIN5flash11enable_sm90INS1_16FlashAttnFwdSm90INS1_25CollectiveMainloopFwdSm90ILi2EN4cute5tupleIJNS5_1CILi1EEES8_S8_EEENS6_IJNS7_ILi192EEENS7_ILi144EEENS7_ILi96EEEEEELi96ENS_6half_tEfNS_4arch4Sm90ELb1ELb0ELb0ELb1ELb0ELb1ELb0ELb0ELb1ELb0ELb0ELb0EEENS1_21CollectiveEpilogueFwdINS6_IJSA_SC_SB_EEES9_SE_SG_Li384ELb1ELb0ELb0ELb0EEENS1_36VarlenDynamicPersistentTileSchedulerILi192ELi144ELi384ELi32ELb0ELb0ELb1ELb1ELb1ELb1EEEEEEEEEvNT_6ParamsE,"aw",@nobits
	.sectionflags	@""
	.align	16
	.zero		1024


//--------------------- .nv.constant0._ZN7cutlass13device_kernelIN5flash11enable_sm90INS1_16FlashAttnFwdSm90INS1_25CollectiveMainloopFwdSm90ILi2EN4cute5tupleIJNS5_1CILi1EEES8_S8_EEENS6_IJNS7_ILi192EEENS7_ILi144EEENS7_ILi96EEEEEELi96ENS_6half_tEfNS_4arch4Sm90ELb0ELb0ELb0ELb0ELb0ELb0ELb0ELb0ELb1ELb0ELb0ELb0EEENS1_21CollectiveEpilogueFwdINS6_IJSA_SC_SB_EEES9_SE_SG_Li384ELb0ELb0ELb0ELb0EEENS1_29StaticPersistentTileSchedulerILb0EEEEEEEEEvNT_6ParamsE --------------------------
	.section	.nv.constant0._ZN7cutlass13device_kernelIN5flash11enable_sm90INS1_16FlashAttnFwdSm90INS1_25CollectiveMainloopFwdSm90ILi2EN4cute5tupleIJNS5_1CILi1EEES8_S8_EEENS6_IJNS7_ILi192EEENS7_ILi144EEENS7_ILi96EEEEEELi96ENS_6half_tEfNS_4arch4Sm90ELb0ELb0ELb0ELb0ELb0ELb0ELb0ELb0ELb1ELb0ELb0ELb0EEENS1_21CollectiveEpilogueFwdINS6_IJSA_SC_SB_EEES9_SE_SG_Li384ELb0ELb0ELb0ELb0EEENS1_29StaticPersistentTileSchedulerILb0EEEEEEEEEvNT_6ParamsE,"a",@progbits
	.sectionflags	@""
	.align	4
.nv.constant0._ZN7cutlass13device_kernelIN5flash11enable_sm90INS1_16FlashAttnFwdSm90INS1_25CollectiveMainloopFwdSm90ILi2EN4cute5tupleIJNS5_1CILi1EEES8_S8_EEENS6_IJNS7_ILi192EEENS7_ILi144EEENS7_ILi96EEEEEELi96ENS_6half_tEfNS_4arch4Sm90ELb0ELb0ELb0ELb0ELb0ELb0ELb0ELb0ELb1ELb0ELb0ELb0EEENS1_21CollectiveEpilogueFwdINS6_IJSA_SC_SB_EEES9_SE_SG_Li384ELb0ELb0ELb0ELb0EEENS1_29StaticPersistentTileSchedulerILb0EEEEEEEEEvNT_6ParamsE:
	.zero		3584


//--------------------- .nv.constant0._ZN7cutlass13device_kernelIN5flash11enable_sm90INS1_16FlashAttnFwdSm90INS1_25CollectiveMainloopFwdSm90ILi2EN4cute5tupleIJNS5_1CILi1EEES8_S8_EEENS6_IJNS7_ILi192EEENS7_ILi144EEENS7_ILi96EEEEEELi96ENS_6half_tEfNS_4arch4Sm90ELb0ELb0ELb0ELb1ELb0ELb0ELb0ELb0ELb1ELb0ELb0ELb0EEENS1_21CollectiveEpilogueFwdINS6_IJSA_SC_SB_EEES9_SE_SG_Li384ELb1ELb0ELb0ELb0EEENS1_36VarlenDynamicPersistentTileSchedulerILi192ELi144ELi384ELi32ELb0ELb0ELb1ELb0ELb1ELb1EEEEEEEEEvNT_6ParamsE --------------------------
	.section	.nv.constant0._ZN7cutlass13device_kernelIN5flash11enable_sm90INS1_16FlashAttnFwdSm90INS1_25CollectiveMainloopFwdSm90ILi2EN4cute5tupleIJNS5_1CILi1EEES8_S8_EEENS6_IJNS7_ILi192EEENS7_ILi144EEENS7_ILi96EEEEEELi96ENS_6half_tEfNS_4arch4Sm90ELb0ELb0ELb0ELb1ELb0ELb0ELb0ELb0ELb1ELb0ELb0ELb0EEENS1_21CollectiveEpilogueFwdINS6_IJSA_SC_SB_EEES9_SE_SG_Li384ELb1ELb0ELb0ELb0EEENS1_36VarlenDynamicPersistentTileSchedulerILi192ELi144ELi384ELi32ELb0ELb0ELb1ELb0ELb1ELb1EEEEEEEEEvNT_6ParamsE,"a",@progbits
	.sectionflags	@""
	.align	4
.nv.constant0._ZN7cutlass13device_kernelIN5flash11enable_sm90INS1_16FlashAttnFwdSm90INS1_25CollectiveMainloopFwdSm90ILi2EN4cute5tupleIJNS5_1CILi1EEES8_S8_EEENS6_IJNS7_ILi192EEENS7_ILi144EEENS7_ILi96EEEEEELi96ENS_6half_tEfNS_4arch4Sm90ELb0ELb0ELb0ELb1ELb0ELb0ELb0ELb0ELb1ELb0ELb0ELb0EEENS1_21CollectiveEpilogueFwdINS6_IJSA_SC_SB_EEES9_SE_SG_Li384ELb1ELb0ELb0ELb0EEENS1_36VarlenDynamicPersistentTileSchedulerILi192ELi144ELi384ELi32ELb0ELb0ELb1ELb0ELb1ELb1EEEEEEEEEvNT_6ParamsE:
	.zero		3200


//--------------------- .nv.constant0._ZN7cutlass13device_kernelIN5flash11enable_sm90INS1_16FlashAttnFwdSm90INS1_25CollectiveMainloopFwdSm90ILi2EN4cute5tupleIJNS5_1CILi1EEES8_S8_EEENS6_IJNS7_ILi192EEENS7_ILi144EEENS7_ILi96EEEEEELi96ENS_6half_tEfNS_4arch4Sm90ELb0ELb0ELb0ELb1ELb0ELb1ELb0ELb0ELb1ELb0ELb0ELb0EEENS1_21CollectiveEpilogueFwdINS6_IJSA_SC_SB_EEES9_SE_SG_Li384ELb1ELb0ELb0ELb0EEENS1_36VarlenDynamicPersistentTileSchedulerILi192ELi144ELi384ELi32ELb0ELb0ELb1ELb0ELb1ELb1EEEEEEEEEvNT_6ParamsE --------------------------
	.section	.nv.constant0._ZN7cutlass13device_kernelIN5flash11enable_sm90INS1_16FlashAttnFwdSm90INS1_25CollectiveMainloopFwdSm90ILi2EN4cute5tupleIJNS5_1CILi1EEES8_S8_EEENS6_IJNS7_ILi192EEENS7_ILi144EEENS7_ILi96EEEEEELi96ENS_6half_tEfNS_4arch4Sm90ELb0ELb0ELb0ELb1ELb0ELb1ELb0ELb0ELb1ELb0ELb0ELb0EEENS1_21CollectiveEpilogueFwdINS6_IJSA_SC_SB_EEES9_SE_SG_Li384ELb1ELb0ELb0ELb0EEENS1_36VarlenDynamicPersistentTileSchedulerILi192ELi144ELi384ELi32ELb0ELb0ELb1ELb0ELb1ELb1EEEEEEEEEvNT_6ParamsE,"a",@progbits
	.sectionflags	@""
	.align	4
.nv.constant0._ZN7cutlass13device_kernelIN5flash11enable_sm90INS1_16FlashAttnFwdSm90INS1_25CollectiveMainloopFwdSm90ILi2EN4cute5tupleIJNS5_1CILi1EEES8_S8_EEENS6_IJNS7_ILi192EEENS7_ILi144EEENS7_ILi96EEEEEELi96ENS_6half_tEfNS_4arch4Sm90ELb0ELb0ELb0ELb1ELb0ELb1ELb0ELb0ELb1ELb0ELb0ELb0EEENS1_21CollectiveEpilogueFwdINS6_IJSA_SC_SB_EEES9_SE_SG_Li384ELb1ELb0ELb0ELb0EEENS1_36VarlenDynamicPersistentTileSchedulerILi192ELi144ELi384ELi32ELb0ELb0ELb1ELb0ELb1ELb1EEEEEEEEEvNT_6ParamsE:
	.zero		3200


//--------------------- .nv.constant0._ZN7cutlass13device_kernelIN5flash11enable_sm90INS1_16FlashAttnFwdSm90INS1_25CollectiveMainloopFwdSm90ILi2EN4cute5tupleIJNS5_1CILi1EEES8_S8_EEENS6_IJNS7_ILi192EEENS7_ILi128EEENS7_ILi96EEEEEELi96ENS_6half_tEfNS_4arch4Sm90ELb0ELb1ELb0ELb0ELb0ELb0ELb0ELb0ELb1ELb0ELb0ELb0EEENS1_21CollectiveEpilogueFwdINS6_IJSA_SC_SB_EEES9_SE_SG_Li384ELb0ELb0ELb0ELb0EEENS1_30DynamicPersistentTileSchedulerILi384ELi32ELb0ELb0ELb1EEEEEEEEEvNT_6ParamsE --------------------------
	.section	.nv.constant0._ZN7cutlass13device_kernelIN5flash11enable_sm90INS1_16FlashAttnFwdSm90INS1_25CollectiveMainloopFwdSm90ILi2EN4cute5tupleIJNS5_1CILi1EEES8_S8_EEENS6_IJNS7_ILi192EEENS7_ILi128EEENS7_ILi96EEEEEELi96ENS_6half_tEfNS_4arch4Sm90ELb0ELb1ELb0ELb0ELb0ELb0ELb0ELb0ELb1ELb0ELb0ELb0EEENS1_21CollectiveEpilogueFwdINS6_IJSA_SC_SB_EEES9_SE_SG_Li384ELb0ELb0ELb0ELb0EEENS1_30DynamicPersistentTileSchedulerILi384ELi32ELb0ELb0ELb1EEEEEEEEEvNT_6ParamsE,"a",@progbits
	.sectionflags	@""
	.align	4
.nv.constant0._ZN7cutlass13device_kernelIN5flash11enable_sm90INS1_16FlashAttnFwdSm90INS1_25CollectiveMainloopFwdSm90ILi2EN4cute5tupleIJNS5_1CILi1EEES8_S8_EEENS6_IJNS7_ILi192EEENS7_ILi128EEENS7_ILi96EEEEEELi96ENS_6half_tEfNS_4arch4Sm90ELb0ELb1ELb0ELb0ELb0ELb0ELb0ELb0ELb1ELb0ELb0ELb0EEENS1_21CollectiveEpilogueFwdINS6_IJSA_SC_SB_EEES9_SE_SG_Li384ELb0ELb0ELb0ELb0EEENS1_30DynamicPersistentTileSchedulerILi384ELi32ELb0ELb0ELb1EEEEEEEEEvNT_6ParamsE:
	.zero		3584


//--------------------- .nv.constant0._ZN7cutlass13device_kernelIN5flash11enable_sm90INS1_16FlashAttnFwdSm90INS1_25CollectiveMainloopFwdSm90ILi2EN4cute5tupleIJNS5_1CILi1EEES8_S8_EEENS6_IJNS7_ILi192EEENS7_ILi128EEENS7_ILi96EEEEEELi96ENS_6half_tEfNS_4arch4Sm90ELb0ELb1ELb0ELb1ELb0ELb0ELb0ELb0ELb1ELb0ELb0ELb0EEENS1_21CollectiveEpilogueFwdINS6_IJSA_SC_SB_EEES9_SE_SG_Li384ELb1ELb0ELb0ELb0EEENS1_36VarlenDynamicPersistentTileSchedulerILi192ELi128ELi384ELi32ELb0ELb0ELb1ELb1ELb0ELb1EEEEEEEEEvNT_6ParamsE --------------------------
	.section	.nv.constant0._ZN7cutlass13device_kernelIN5flash11enable_sm90INS1_16FlashAttnFwdSm90INS1_25CollectiveMainloopFwdSm90ILi2EN4cute5tupleIJNS5_1CILi1EEES8_S8_EEENS6_IJNS7_ILi192EEENS7_ILi128EEENS7_ILi96EEEEEELi96ENS_6half_tEfNS_4arch4Sm90ELb0ELb1ELb0ELb1ELb0ELb0ELb0ELb0ELb1ELb0ELb0ELb0EEENS1_21CollectiveEpilogueFwdINS6_IJSA_SC_SB_EEES9_SE_SG_Li384ELb1ELb0ELb0ELb0EEENS1_36VarlenDynamicPersistentTileSchedulerILi192ELi128ELi384ELi32ELb0ELb0ELb1ELb1ELb0ELb1EEEEEEEEEvNT_6ParamsE,"a",@progbits
	.sectionflags	@""
	.align	4
.nv.constant0._ZN7cutlass13device_kernelIN5flash11enable_sm90INS1_16FlashAttnFwdSm90INS1_25CollectiveMainloopFwdSm90ILi2EN4cute5tupleIJNS5_1CILi1EEES8_S8_EEENS6_IJNS7_ILi192EEENS7_ILi128EEENS7_ILi96EEEEEELi96ENS_6half_tEfNS_4arch4Sm90ELb0ELb1ELb0ELb1ELb0ELb0ELb0ELb0ELb1ELb0ELb0ELb0EEENS1_21CollectiveEpilogueFwdINS6_IJSA_SC_SB_EEES9_SE_SG_Li384ELb1ELb0ELb0ELb0EEENS1_36VarlenDynamicPersistentTileSchedulerILi192ELi128ELi384ELi32ELb0ELb0ELb1ELb1ELb0ELb1EEEEEEEEEvNT_6ParamsE:
	.zero		3200


//--------------------- .nv.constant0._ZN7cutlass13device_kernelIN5flash11enable_sm90INS1_16FlashAttnFwdSm90INS1_25CollectiveMainloopFwdSm90ILi2EN4cute5tupleIJNS5_1CILi1EEES8_S8_EEENS6_IJNS7_ILi192EEENS7_ILi128EEENS7_ILi96EEEEEELi96ENS_6half_tEfNS_4arch4Sm90ELb0ELb1ELb0ELb1ELb0ELb1ELb0ELb0ELb1ELb0ELb0ELb0EEENS1_21CollectiveEpilogueFwdINS6_IJSA_SC_SB_EEES9_SE_SG_Li384ELb1ELb0ELb0ELb0EEENS1_36VarlenDynamicPersistentTileSchedulerILi192ELi128ELi384ELi32ELb0ELb0ELb1ELb1ELb0ELb1EEEEEEEEEvNT_6ParamsE --------------------------
	.section	.nv.constant0._ZN7cutlass13device_kernelIN5flash11enable_sm90INS1_16FlashAttnFwdSm90INS1_25CollectiveMainloopFwdSm90ILi2EN4cute5tupleIJNS5_1CILi1EEES8_S8_EEENS6_IJNS7_ILi192EEENS7_ILi128EEENS7_ILi96EEEEEELi96ENS_6half_tEfNS_4arch4Sm90ELb0ELb1ELb0ELb1ELb0ELb1ELb0ELb0ELb1ELb0ELb0ELb0EEENS1_21CollectiveEpilogueFwdINS6_IJSA_SC_SB_EEES9_SE_SG_Li384ELb1ELb0ELb0ELb0EEENS1_36VarlenDynamicPersistentTileSchedulerILi192ELi128ELi384ELi32ELb0ELb0ELb1ELb1ELb0ELb1EEEEEEEEEvNT_6ParamsE,"a",@progbits
	.sectionflags	@""
	.align	4
.nv.constant0._ZN7cutlass13device_kernelIN5flash11enable_sm90INS1_16FlashAttnFwdSm90INS1_25CollectiveMainloopFwdSm90ILi2EN4cute5tupleIJNS5_1CILi1EEES8_S8_EEENS6_IJNS7_ILi192EEENS7_ILi128EEENS7_ILi96EEEEEELi96ENS_6half_tEfNS_4arch4Sm90ELb0ELb1ELb0ELb1ELb0ELb1ELb0ELb0ELb1ELb0ELb0ELb0EEENS1_21CollectiveEpilogueFwdINS6_IJSA_SC_SB_EEES9_SE_SG_Li384ELb1ELb0ELb0ELb0EEENS1_36VarlenDynamicPersistentTileSchedulerILi192ELi128ELi384ELi32ELb0ELb0ELb1ELb1ELb0ELb1EEEEEEEEEvNT_6ParamsE:
	.zero		3200


//--------------------- .nv.constant0._ZN7cutlass13device_kernelIN5flash11enable_sm90INS1_16FlashAttnFwdSm90INS1_25CollectiveMainloopFwdSm90ILi2EN4cute5tupleIJNS5_1CILi1EEES8_S8_EEENS6_IJNS7_ILi192EEENS7_ILi144EEENS7_ILi96EEEEEELi96ENS_6half_tEfNS_4arch4Sm90ELb1ELb0ELb0ELb0ELb0ELb0ELb0ELb0ELb1ELb0ELb0ELb0EEENS1_21CollectiveEpilogueFwdINS6_IJSA_SC_SB_EEES9_SE_SG_Li384ELb0ELb0ELb0ELb0EEENS1_30DynamicPersistentTileSchedulerILi384ELi32ELb0ELb0ELb1EEEEEEEEEvNT_6ParamsE --------------------------
	.section	.nv.constant0._ZN7cutlass13device_kernelIN5flash11enable_sm90INS1_16FlashAttnFwdSm90INS1_25CollectiveMainloopFwdSm90ILi2EN4cute5tupleIJNS5_1CILi1EEES8_S8_EEENS6_IJNS7_ILi192EEENS7_ILi144EEENS7_ILi96EEEEEELi96ENS_6half_tEfNS_4arch4Sm90ELb1ELb0ELb0ELb0ELb0ELb0ELb0ELb0ELb1ELb0ELb0ELb0EEENS1_21CollectiveEpilogueFwdINS6_IJSA_SC_SB_EEES9_SE_SG_Li384ELb0ELb0ELb0ELb0EEENS1_30DynamicPersistentTileSchedulerILi384ELi32ELb0ELb0ELb1EEEEEEEEEvNT_6ParamsE,"a",@progbits
	.sectionflags	@""
	.align	4
.nv.constant0._ZN7cutlass13device_kernelIN5flash11enable_sm90INS1_16FlashAttnFwdSm90INS1_25CollectiveMainloopFwdSm90ILi2EN4cute5tupleIJNS5_1CILi1EEES8_S8_EEENS6_IJNS7_ILi192EEENS7_ILi144EEENS7_ILi96EEEEEELi96ENS_6half_tEfNS_4arch4Sm90ELb1ELb0ELb0ELb0ELb0ELb0ELb0ELb0ELb1ELb0ELb0ELb0EEENS1_21CollectiveEpilogueFwdINS6_IJSA_SC_SB_EEES9_SE_SG_Li384ELb0ELb0ELb0ELb0EEENS1_30DynamicPersistentTileSchedulerILi384ELi32ELb0ELb0ELb1EEEEEEEEEvNT_6ParamsE:
	.zero		3584


//--------------------- .nv.constant0._ZN7cutlass13device_kernelIN5flash11enable_sm90INS1_16FlashAttnFwdSm90INS1_25CollectiveMainloopFwdSm90ILi2EN4cute5tupleIJNS5_1CILi1EEES8_S8_EEENS6_IJNS7_ILi192EEENS7_ILi144EEENS7_ILi96EEEEEELi96ENS_6half_tEfNS_4arch4Sm90ELb1ELb0ELb0ELb1ELb0ELb0ELb0ELb0ELb1ELb0ELb0ELb0EEENS1_21CollectiveEpilogueFwdINS6_IJSA_SC_SB_EEES9_SE_SG_Li384ELb1ELb0ELb0ELb0EEENS1_36VarlenDynamicPersistentTileSchedulerILi192ELi144ELi384ELi32ELb0ELb0ELb1ELb1ELb1ELb1EEEEEEEEEvNT_6ParamsE --------------------------
	.section	.nv.constant0._ZN7cutlass13device_kernelIN5flash11enable_sm90INS1_16FlashAttnFwdSm90INS1_25CollectiveMainloopFwdSm90ILi2EN4cute5tupleIJNS5_1CILi1EEES8_S8_EEENS6_IJNS7_ILi192EEENS7_ILi144EEENS7_ILi96EEEEEELi96ENS_6half_tEfNS_4arch4Sm90ELb1ELb0ELb0ELb1ELb0ELb0ELb0ELb0ELb1ELb0ELb0ELb0EEENS1_21CollectiveEpilogueFwdINS6_IJSA_SC_SB_EEES9_SE_SG_Li384ELb1ELb0ELb0ELb0EEENS1_36VarlenDynamicPersistentTileSchedulerILi192ELi144ELi384ELi32ELb0ELb0ELb1ELb1ELb1ELb1EEEEEEEEEvNT_6ParamsE,"a",@progbits
	.sectionflags	@""
	.align	4
.nv.constant0._ZN7cutlass13device_kernelIN5flash11enable_sm90INS1_16FlashAttnFwdSm90INS1_25CollectiveMainloopFwdSm90ILi2EN4cute5tupleIJNS5_1CILi1EEES8_S8_EEENS6_IJNS7_ILi192EEENS7_ILi144EEENS7_ILi96EEEEEELi96ENS_6half_tEfNS_4arch4Sm90ELb1ELb0ELb0ELb1ELb0ELb0ELb0ELb0ELb1ELb0ELb0ELb0EEENS1_21CollectiveEpilogueFwdINS6_IJSA_SC_SB_EEES9_SE_SG_Li384ELb1ELb0ELb0ELb0EEENS1_36VarlenDynamicPersistentTileSchedulerILi192ELi144ELi384ELi32ELb0ELb0ELb1ELb1ELb1ELb1EEEEEEEEEvNT_6ParamsE:
	.zero		3200


//--------------------- .nv.constant0._ZN7cutlass13device_kernelIN5flash11enable_sm90INS1_16FlashAttnFwdSm90INS1_25CollectiveMainloopFwdSm90ILi2EN4cute5tupleIJNS5_1CILi1EEES8_S8_EEENS6_IJNS7_ILi192EEENS7_ILi144EEENS7_ILi96EEEEEELi96ENS_6half_tEfNS_4arch4Sm90ELb1ELb0ELb0ELb1ELb0ELb1ELb0ELb0ELb1ELb0ELb0ELb0EEENS1_21CollectiveEpilogueFwdINS6_IJSA_SC_SB_EEES9_SE_SG_Li384ELb1ELb0ELb0ELb0EEENS1_36VarlenDynamicPersistentTileSchedulerILi192ELi144ELi384ELi32ELb0ELb0ELb1ELb1ELb1ELb1EEEEEEEEEvNT_6ParamsE --------------------------
	.section	.nv.constant0._ZN7cutlass13device_kernelIN5flash11enable_sm90INS1_16FlashAttnFwdSm90INS1_25CollectiveMainloopFwdSm90ILi2EN4cute5tupleIJNS5_1CILi1EEES8_S8_EEENS6_IJNS7_ILi192EEENS7_ILi144EEENS7_ILi96EEEEEELi96ENS_6half_tEfNS_4arch4Sm90ELb1ELb0ELb0ELb1ELb0ELb1ELb0ELb0ELb1ELb0ELb0ELb0EEENS1_21CollectiveEpilogueFwdINS6_IJSA_SC_SB_EEES9_SE_SG_Li384ELb1ELb0ELb0ELb0EEENS1_36VarlenDynamicPersistentTileSchedulerILi192ELi144ELi384ELi32ELb0ELb0ELb1ELb1ELb1ELb1EEEEEEEEEvNT_6ParamsE,"a",@progbits
	.sectionflags	@""
	.align	4
.nv.constant0._ZN7cutlass13device_kernelIN5flash11enable_sm90INS1_16FlashAttnFwdSm90INS1_25CollectiveMainloopFwdSm90ILi2EN4cute5tupleIJNS5_1CILi1EEES8_S8_EEENS6_IJNS7_ILi192EEENS7_ILi144EEENS7_ILi96EEEEEELi96ENS_6half_tEfNS_4arch4Sm90ELb1ELb0ELb0ELb1ELb0ELb1ELb0ELb0ELb1ELb0ELb0ELb0EEENS1_21CollectiveEpilogueFwdINS6_IJSA_SC_SB_EEES9_SE_SG_Li384ELb1ELb0ELb0ELb0EEENS1_36VarlenDynamicPersistentTileSchedulerILi192ELi144ELi384ELi32ELb0ELb0ELb1ELb1ELb1ELb1EEEEEEEEEvNT_6ParamsE:
	.zero		3200


//--------------------- SYMBOLS --------------------------

	.type		.nv.reservedSmem.offset0,@object
	.size		.nv.reservedSmem.offset0,0x4
	.type		__assertfail,@function
